	.target	sm_80

	.elftype	@"ET_EXEC"


//--------------------- .note.nv.tkinfo           --------------------------
	.section	.note.nv.tkinfo,"",@"SHT_NOTE"
	.sectionflags	@"SHF_NOTE_NV_TKINFO"
	.tkinfo
        /*0018*/ 	.word	0x00000002
        /*0030*/ 	.string	""
        /*0030*/ 	.string	"ptxas"
        /*0030*/ 	.string	"Cuda compilation tools, release 13.0, V13.0.88"
        /*0030*/ 	.string	"Build cuda_13.0.r13.0/compiler.36424714_0"
        /*0030*/ 	.string	"-arch sm_80 -m 64 "



//--------------------- .note.nv.cuinfo           --------------------------
	.section	.note.nv.cuinfo,"",@"SHT_NOTE"
	.sectionflags	@"SHF_NOTE_NV_CUINFO"
        /*0018*/ 	.short	0x0002
        /*001a*/ 	.short	0x0050
        /*001c*/ 	.short	0x0082
	.zero		2


//--------------------- .nv.info                  --------------------------
	.section	.nv.info,"",@"SHT_CUDA_INFO"
	.align	4


	//----- nvinfo : EIATTR_REGCOUNT
	.align		4
        /*0000*/ 	.byte	0x04, 0x2f
        /*0002*/ 	.short	(.L_12 - .L_11)
	.align		4
.L_11:
        /*0004*/ 	.word	index@(_ZN7cutlass13device_kernelIN5flash19enable_sm80_to_sm89INS1_16FlashAttnFwdSm80INS1_25CollectiveMainloopFwdSm80ILi8ELi2ELb0EN4cute5tupleIJNS5_1CILi128EEENS7_ILi64EEENS7_ILi192EEEEEELi192ENS_6half_tEfNS_4arch4Sm80ELb1ELb0ELb0ELb1ELb0ELb1ELb1ELb0EEENS1_21CollectiveEpilogueFwdINS6_IJS8_SA_S9_EEENS6_IJNS7_ILi1EEESI_SI_EEESC_SE_Li256ELb1ELb1ELb0ELb0EEENS1_19SingleTileSchedulerILb1ELb0ELb1ELi128EEEEEEEEEvNT_6ParamsE)
        /*0008*/ 	.word	0x000000ff


	//----- nvinfo : EIATTR_FRAME_SIZE
	.align		4
.L_12:
        /*000c*/ 	.byte	0x04, 0x11
        /*000e*/ 	.short	(.L_14 - .L_13)
	.align		4
.L_13:
        /*0010*/ 	.word	index@(_ZN7cutlass13device_kernelIN5flash19enable_sm80_to_sm89INS1_16FlashAttnFwdSm80INS1_25CollectiveMainloopFwdSm80ILi8ELi2ELb0EN4cute5tupleIJNS5_1CILi128EEENS7_ILi64EEENS7_ILi192EEEEEELi192ENS_6half_tEfNS_4arch4Sm80ELb1ELb0ELb0ELb1ELb0ELb1ELb1ELb0EEENS1_21CollectiveEpilogueFwdINS6_IJS8_SA_S9_EEENS6_IJNS7_ILi1EEESI_SI_EEESC_SE_Li256ELb1ELb1ELb0ELb0EEENS1_19SingleTileSchedulerILb1ELb0ELb1ELi128EEEEEEEEEvNT_6ParamsE)
        /*0014*/ 	.word	0x00000000


	//----- nvinfo : EIATTR_REGCOUNT
	.align		4
.L_14:
        /*0018*/ 	.byte	0x04, 0x2f
        /*001a*/ 	.short	(.L_16 - .L_15)
	.align		4
.L_15:
        /*001c*/ 	.word	index@(_ZN7cutlass13device_kernelIN5flash19enable_sm80_to_sm89INS1_16FlashAttnFwdSm80INS1_25CollectiveMainloopFwdSm80ILi8ELi2ELb1EN4cute5tupleIJNS5_1CILi128EEENS7_ILi96EEENS7_ILi192EEEEEELi192ENS_6half_tEfNS_4arch4Sm80ELb1ELb0ELb0ELb1ELb0ELb0ELb1ELb0EEENS1_21CollectiveEpilogueFwdINS6_IJS8_SA_S9_EEENS6_IJNS7_ILi1EEESI_SI_EEESC_SE_Li256ELb1ELb1ELb0ELb0EEENS1_19SingleTileSchedulerILb1ELb0ELb1ELi128EEEEEEEEEvNT_6ParamsE)
        /*0020*/ 	.word	0x000000ff


	//----- nvinfo : EIATTR_FRAME_SIZE
	.align		4
.L_16:
        /*0024*/ 	.byte	0x04, 0x11
        /*0026*/ 	.short	(.L_18 - .L_17)
	.align		4
.L_17:
        /*0028*/ 	.word	index@(_ZN7cutlass13device_kernelIN5flash19enable_sm80_to_sm89INS1_16FlashAttnFwdSm80INS1_25CollectiveMainloopFwdSm80ILi8ELi2ELb1EN4cute5tupleIJNS5_1CILi128EEENS7_ILi96EEENS7_ILi192EEEEEELi192ENS_6half_tEfNS_4arch4Sm80ELb1ELb0ELb0ELb1ELb0ELb0ELb1ELb0EEENS1_21CollectiveEpilogueFwdINS6_IJS8_SA_S9_EEENS6_IJNS7_ILi1EEESI_SI_EEESC_SE_Li256ELb1ELb1ELb0ELb0EEENS1_19SingleTileSchedulerILb1ELb0ELb1ELi128EEEEEEEEEvNT_6ParamsE)
        /*002c*/ 	.word	0x00000048


	//----- nvinfo : EIATTR_REGCOUNT
	.align		4
.L_18:
        /*0030*/ 	.byte	0x04, 0x2f
        /*0032*/ 	.short	(.L_20 - .L_19)
	.align		4
.L_19:
        /*0034*/ 	.word	index@(_ZN7cutlass13device_kernelIN5flash19enable_sm80_to_sm89INS1_16FlashAttnFwdSm80INS1_25CollectiveMainloopFwdSm80ILi8ELi2ELb1EN4cute5tupleIJNS5_1CILi128EEENS7_ILi96EEENS7_ILi192EEEEEELi192ENS_6half_tEfNS_4arch4Sm80ELb1ELb0ELb0ELb0ELb0ELb0ELb1ELb0EEENS1_21CollectiveEpilogueFwdINS6_IJS8_SA_S9_EEENS6_IJNS7_ILi1EEESI_SI_EEESC_SE_Li256ELb0ELb1ELb0ELb0EEENS1_30DynamicPersistentTileSchedulerILi256ELi256ELb0ELb1ELb0EEEEEEEEEvNT_6ParamsE)
        /*0038*/ 	.word	0x000000ff


	//----- nvinfo : EIATTR_FRAME_SIZE
	.align		4
.L_20:
        /*003c*/ 	.byte	0x04, 0x11
        /*003e*/ 	.short	(.L_22 - .L_21)
	.align		4
.L_21:
        /*0040*/ 	.word	index@($__internal_3_$__cuda_sm70_shflsync_idx_p)
        /*0044*/ 	.word	0x00000000


	//----- nvinfo : EIATTR_FRAME_SIZE
	.align		4
.L_22:
        /*0048*/ 	.byte	0x04, 0x11
        /*004a*/ 	.short	(.L_24 - .L_23)
	.align		4
.L_23:
        /*004c*/ 	.word	index@($__internal_2_$__cuda_sm70_shflsync_bfly_p)
        /*0050*/ 	.word	0x00000000


	//----- nvinfo : EIATTR_FRAME_SIZE
	.align		4
.L_24:
        /*0054*/ 	.byte	0x04, 0x11
        /*0056*/ 	.short	(.L_26 - .L_25)
	.align		4
.L_25:
        /*0058*/ 	.word	index@(_ZN7cutlass13device_kernelIN5flash19enable_sm80_to_sm89INS1_16FlashAttnFwdSm80INS1_25CollectiveMainloopFwdSm80ILi8ELi2ELb1EN4cute5tupleIJNS5_1CILi128EEENS7_ILi96EEENS7_ILi192EEEEEELi192ENS_6half_tEfNS_4arch4Sm80ELb1ELb0ELb0ELb0ELb0ELb0ELb1ELb0EEENS1_21CollectiveEpilogueFwdINS6_IJS8_SA_S9_EEENS6_IJNS7_ILi1EEESI_SI_EEESC_SE_Li256ELb0ELb1ELb0ELb0EEENS1_30DynamicPersistentTileSchedulerILi256ELi256ELb0ELb1ELb0EEEEEEEEEvNT_6ParamsE)
        /*005c*/ 	.word	0x000000a8


	//----- nvinfo : EIATTR_REGCOUNT
	.align		4
.L_26:
        /*0060*/ 	.byte	0x04, 0x2f
        /*0062*/ 	.short	(.L_28 - .L_27)
	.align		4
.L_27:
        /*0064*/ 	.word	index@(_ZN7cutlass13device_kernelIN5flash19enable_sm80_to_sm89INS1_16FlashAttnFwdSm80INS1_25CollectiveMainloopFwdSm80ILi8ELi2ELb0EN4cute5tupleIJNS5_1CILi128EEENS7_ILi64EEENS7_ILi192EEEEEELi192ENS_6half_tEfNS_4arch4Sm80ELb0ELb1ELb0ELb1ELb0ELb1ELb1ELb0EEENS1_21CollectiveEpilogueFwdINS6_IJS8_SA_S9_EEENS6_IJNS7_ILi1EEESI_SI_EEESC_SE_Li256ELb1ELb1ELb0ELb0EEENS1_19SingleTileSchedulerILb1ELb0ELb1ELi128EEEEEEEEEvNT_6ParamsE)
        /*0068*/ 	.word	0x000000ec


	//----- nvinfo : EIATTR_FRAME_SIZE
	.align		4
.L_28:
        /*006c*/ 	.byte	0x04, 0x11
        /*006e*/ 	.short	(.L_30 - .L_29)
	.align		4
.L_29:
        /*0070*/ 	.word	index@(_ZN7cutlass13device_kernelIN5flash19enable_sm80_to_sm89INS1_16FlashAttnFwdSm80INS1_25CollectiveMainloopFwdSm80ILi8ELi2ELb0EN4cute5tupleIJNS5_1CILi128EEENS7_ILi64EEENS7_ILi192EEEEEELi192ENS_6half_tEfNS_4arch4Sm80ELb0ELb1ELb0ELb1ELb0ELb1ELb1ELb0EEENS1_21CollectiveEpilogueFwdINS6_IJS8_SA_S9_EEENS6_IJNS7_ILi1EEESI_SI_EEESC_SE_Li256ELb1ELb1ELb0ELb0EEENS1_19SingleTileSchedulerILb1ELb0ELb1ELi128EEEEEEEEEvNT_6ParamsE)
        /*0074*/ 	.word	0x00000000


	//----- nvinfo : EIATTR_REGCOUNT
	.align		4
.L_30:
        /*0078*/ 	.byte	0x04, 0x2f
        /*007a*/ 	.short	(.L_32 - .L_31)
	.align		4
.L_31:
        /*007c*/ 	.word	index@(_ZN7cutlass13device_kernelIN5flash19enable_sm80_to_sm89INS1_16FlashAttnFwdSm80INS1_25CollectiveMainloopFwdSm80ILi8ELi2ELb0EN4cute5tupleIJNS5_1CILi128EEENS7_ILi64EEENS7_ILi192EEEEEELi192ENS_6half_tEfNS_4arch4Sm80ELb0ELb1ELb0ELb1ELb0ELb0ELb1ELb0EEENS1_21CollectiveEpilogueFwdINS6_IJS8_SA_S9_EEENS6_IJNS7_ILi1EEESI_SI_EEESC_SE_Li256ELb1ELb1ELb0ELb0EEENS1_19SingleTileSchedulerILb1ELb0ELb1ELi128EEEEEEEEEvNT_6ParamsE)
        /*0080*/ 	.word	0x000000f0


	//----- nvinfo : EIATTR_FRAME_SIZE
	.align		4
.L_32:
        /*0084*/ 	.byte	0x04, 0x11
        /*0086*/ 	.short	(.L_34 - .L_33)
	.align		4
.L_33:
        /*0088*/ 	.word	index@(_ZN7cutlass13device_kernelIN5flash19enable_sm80_to_sm89INS1_16FlashAttnFwdSm80INS1_25CollectiveMainloopFwdSm80ILi8ELi2ELb0EN4cute5tupleIJNS5_1CILi128EEENS7_ILi64EEENS7_ILi192EEEEEELi192ENS_6half_tEfNS_4arch4Sm80ELb0ELb1ELb0ELb1ELb0ELb0ELb1ELb0EEENS1_21CollectiveEpilogueFwdINS6_IJS8_SA_S9_EEENS6_IJNS7_ILi1EEESI_SI_EEESC_SE_Li256ELb1ELb1ELb0ELb0EEENS1_19SingleTileSchedulerILb1ELb0ELb1ELi128EEEEEEEEEvNT_6ParamsE)
        /*008c*/ 	.word	0x00000000


	//----- nvinfo : EIATTR_REGCOUNT
	.align		4
.L_34:
        /*0090*/ 	.byte	0x04, 0x2f
        /*0092*/ 	.short	(.L_36 - .L_35)
	.align		4
.L_35:
        /*0094*/ 	.word	index@(_ZN7cutlass13device_kernelIN5flash19enable_sm80_to_sm89INS1_16FlashAttnFwdSm80INS1_25CollectiveMainloopFwdSm80ILi8ELi2ELb0EN4cute5tupleIJNS5_1CILi128EEENS7_ILi64EEENS7_ILi192EEEEEELi192ENS_6half_tEfNS_4arch4Sm80ELb0ELb1ELb0ELb0ELb0ELb0ELb1ELb0EEENS1_21CollectiveEpilogueFwdINS6_IJS8_SA_S9_EEENS6_IJNS7_ILi1EEESI_SI_EEESC_SE_Li256ELb0ELb1ELb0ELb0EEENS1_19SingleTileSchedulerILb0ELb0ELb1ELi128EEEEEEEEEvNT_6ParamsE)
        /*0098*/ 	.word	0x000000e9


	//----- nvinfo : EIATTR_FRAME_SIZE
	.align		4
.L_36:
        /*009c*/ 	.byte	0x04, 0x11
        /*009e*/ 	.short	(.L_38 - .L_37)
	.align		4
.L_37:
        /*00a0*/ 	.word	index@(_ZN7cutlass13device_kernelIN5flash19enable_sm80_to_sm89INS1_16FlashAttnFwdSm80INS1_25CollectiveMainloopFwdSm80ILi8ELi2ELb0EN4cute5tupleIJNS5_1CILi128EEENS7_ILi64EEENS7_ILi192EEEEEELi192ENS_6half_tEfNS_4arch4Sm80ELb0ELb1ELb0ELb0ELb0ELb0ELb1ELb0EEENS1_21CollectiveEpilogueFwdINS6_IJS8_SA_S9_EEENS6_IJNS7_ILi1EEESI_SI_EEESC_SE_Li256ELb0ELb1ELb0ELb0EEENS1_19SingleTileSchedulerILb0ELb0ELb1ELi128EEEEEEEEEvNT_6ParamsE)
        /*00a4*/ 	.word	0x00000000


	//----- nvinfo : EIATTR_REGCOUNT
	.align		4
.L_38:
        /*00a8*/ 	.byte	0x04, 0x2f
        /*00aa*/ 	.short	(.L_40 - .L_39)
	.align		4
.L_39:
        /*00ac*/ 	.word	index@(_ZN7cutlass13device_kernelIN5flash19enable_sm80_to_sm89INS1_16FlashAttnFwdSm80INS1_25CollectiveMainloopFwdSm80ILi8ELi2ELb0EN4cute5tupleIJNS5_1CILi128EEENS7_ILi64EEENS7_ILi192EEEEEELi192ENS_6half_tEfNS_4arch4Sm80ELb0ELb0ELb0ELb1ELb0ELb1ELb1ELb0EEENS1_21CollectiveEpilogueFwdINS6_IJS8_SA_S9_EEENS6_IJNS7_ILi1EEESI_SI_EEESC_SE_Li256ELb1ELb1ELb0ELb0EEENS1_19SingleTileSchedulerILb1ELb0ELb1ELi128EEEEEEEEEvNT_6ParamsE)
        /*00b0*/ 	.word	0x000000ea


	//----- nvinfo : EIATTR_FRAME_SIZE
	.align		4
.L_40:
        /*00b4*/ 	.byte	0x04, 0x11
        /*00b6*/ 	.short	(.L_42 - .L_41)
	.align		4
.L_41:
        /*00b8*/ 	.word	index@(_ZN7cutlass13device_kernelIN5flash19enable_sm80_to_sm89INS1_16FlashAttnFwdSm80INS1_25CollectiveMainloopFwdSm80ILi8ELi2ELb0EN4cute5tupleIJNS5_1CILi128EEENS7_ILi64EEENS7_ILi192EEEEEELi192ENS_6half_tEfNS_4arch4Sm80ELb0ELb0ELb0ELb1ELb0ELb1ELb1ELb0EEENS1_21CollectiveEpilogueFwdINS6_IJS8_SA_S9_EEENS6_IJNS7_ILi1EEESI_SI_EEESC_SE_Li256ELb1ELb1ELb0ELb0EEENS1_19SingleTileSchedulerILb1ELb0ELb1ELi128EEEEEEEEEvNT_6ParamsE)
        /*00bc*/ 	.word	0x00000000


	//----- nvinfo : EIATTR_REGCOUNT
	.align		4
.L_42:
        /*00c0*/ 	.byte	0x04, 0x2f
        /*00c2*/ 	.short	(.L_44 - .L_43)
	.align		4
.L_43:
        /*00c4*/ 	.word	index@(_ZN7cutlass13device_kernelIN5flash19enable_sm80_to_sm89INS1_16FlashAttnFwdSm80INS1_25CollectiveMainloopFwdSm80ILi8ELi2ELb1EN4cute5tupleIJNS5_1CILi128EEENS7_ILi96EEENS7_ILi192EEEEEELi192ENS_6half_tEfNS_4arch4Sm80ELb0ELb0ELb0ELb1ELb0ELb0ELb1ELb0EEENS1_21CollectiveEpilogueFwdINS6_IJS8_SA_S9_EEENS6_IJNS7_ILi1EEESI_SI_EEESC_SE_Li256ELb1ELb1ELb0ELb0EEENS1_19SingleTileSchedulerILb1ELb0ELb1ELi128EEEEEEEEEvNT_6ParamsE)
        /*00c8*/ 	.word	0x000000ff


	//----- nvinfo : EIATTR_FRAME_SIZE
	.align		4
.L_44:
        /*00cc*/ 	.byte	0x04, 0x11
        /*00ce*/ 	.short	(.L_46 - .L_45)
	.align		4
.L_45:
        /*00d0*/ 	.word	index@(_ZN7cutlass13device_kernelIN5flash19enable_sm80_to_sm89INS1_16FlashAttnFwdSm80INS1_25CollectiveMainloopFwdSm80ILi8ELi2ELb1EN4cute5tupleIJNS5_1CILi128EEENS7_ILi96EEENS7_ILi192EEEEEELi192ENS_6half_tEfNS_4arch4Sm80ELb0ELb0ELb0ELb1ELb0ELb0ELb1ELb0EEENS1_21CollectiveEpilogueFwdINS6_IJS8_SA_S9_EEENS6_IJNS7_ILi1EEESI_SI_EEESC_SE_Li256ELb1ELb1ELb0ELb0EEENS1_19SingleTileSchedulerILb1ELb0ELb1ELi128EEEEEEEEEvNT_6ParamsE)
        /*00d4*/ 	.word	0x00000030


	//----- nvinfo : EIATTR_REGCOUNT
	.align		4
.L_46:
        /*00d8*/ 	.byte	0x04, 0x2f
        /*00da*/ 	.short	(.L_48 - .L_47)
	.align		4
.L_47:
        /*00dc*/ 	.word	index@(_ZN7cutlass13device_kernelIN5flash19enable_sm80_to_sm89INS1_16FlashAttnFwdSm80INS1_25CollectiveMainloopFwdSm80ILi8ELi2ELb1EN4cute5tupleIJNS5_1CILi128EEENS7_ILi96EEENS7_ILi192EEEEEELi192ENS_6half_tEfNS_4arch4Sm80ELb0ELb0ELb0ELb0ELb0ELb0ELb1ELb0EEENS1_21CollectiveEpilogueFwdINS6_IJS8_SA_S9_EEENS6_IJNS7_ILi1EEESI_SI_EEESC_SE_Li256ELb0ELb1ELb0ELb0EEENS1_19SingleTileSchedulerILb0ELb0ELb1ELi128EEEEEEEEEvNT_6ParamsE)
        /*00e0*/ 	.word	0x000000ff


	//----- nvinfo : EIATTR_FRAME_SIZE
	.align		4
.L_48:
        /*00e4*/ 	.byte	0x04, 0x11
        /*00e6*/ 	.short	(.L_50 - .L_49)
	.align		4
.L_49:
        /*00e8*/ 	.word	index@(_ZN7cutlass13device_kernelIN5flash19enable_sm80_to_sm89INS1_16FlashAttnFwdSm80INS1_25CollectiveMainloopFwdSm80ILi8ELi2ELb1EN4cute5tupleIJNS5_1CILi128EEENS7_ILi96EEENS7_ILi192EEEEEELi192ENS_6half_tEfNS_4arch4Sm80ELb0ELb0ELb0ELb0ELb0ELb0ELb1ELb0EEENS1_21CollectiveEpilogueFwdINS6_IJS8_SA_S9_EEENS6_IJNS7_ILi1EEESI_SI_EEESC_SE_Li256ELb0ELb1ELb0ELb0EEENS1_19SingleTileSchedulerILb0ELb0ELb1ELi128EEEEEEEEEvNT_6ParamsE)
        /*00ec*/ 	.word	0x00000028


	//----- nvinfo : EIATTR_REGCOUNT
	.align		4
.L_50:
        /*00f0*/ 	.byte	0x04, 0x2f
        /*00f2*/ 	.short	(.L_52 - .L_51)
	.align		4
.L_51:
        /*00f4*/ 	.word	index@(_ZN7cutlass13device_kernelIN5flash19enable_sm80_to_sm89INS1_16FlashAttnFwdSm80INS1_25CollectiveMainloopFwdSm80ILi8ELi1ELb0EN4cute5tupleIJNS5_1CILi128EEENS7_ILi64EEENS7_ILi192EEEEEELi192ENS_6half_tEfNS_4arch4Sm80ELb1ELb0ELb0ELb1ELb0ELb1ELb1ELb0EEENS1_21CollectiveEpilogueFwdINS6_IJS8_SA_S9_EEENS6_IJNS7_ILi1EEESI_SI_EEESC_SE_Li256ELb1ELb1ELb0ELb0EEENS1_19SingleTileSchedulerILb1ELb0ELb1ELi128EEEEEEEEEvNT_6ParamsE)
        /*00f8*/ 	.word	0x000000fe


	//----- nvinfo : EIATTR_FRAME_SIZE
	.align		4
.L_52:
        /*00fc*/ 	.byte	0x04, 0x11
        /*00fe*/ 	.short	(.L_54 - .L_53)
	.align		4
.L_53:
        /*0100*/ 	.word	index@(_ZN7cutlass13device_kernelIN5flash19enable_sm80_to_sm89INS1_16FlashAttnFwdSm80INS1_25CollectiveMainloopFwdSm80ILi8ELi1ELb0EN4cute5tupleIJNS5_1CILi128EEENS7_ILi64EEENS7_ILi192EEEEEELi192ENS_6half_tEfNS_4arch4Sm80ELb1ELb0ELb0ELb1ELb0ELb1ELb1ELb0EEENS1_21CollectiveEpilogueFwdINS6_IJS8_SA_S9_EEENS6_IJNS7_ILi1EEESI_SI_EEESC_SE_Li256ELb1ELb1ELb0ELb0EEENS1_19SingleTileSchedulerILb1ELb0ELb1ELi128EEEEEEEEEvNT_6ParamsE)
        /*0104*/ 	.word	0x00000000


	//----- nvinfo : EIATTR_REGCOUNT
	.align		4
.L_54:
        /*0108*/ 	.byte	0x04, 0x2f
        /*010a*/ 	.short	(.L_56 - .L_55)
	.align		4
.L_55:
        /*010c*/ 	.word	index@(_ZN7cutlass13device_kernelIN5flash19enable_sm80_to_sm89INS1_16FlashAttnFwdSm80INS1_25CollectiveMainloopFwdSm80ILi8ELi1ELb1EN4cute5tupleIJNS5_1CILi128EEENS7_ILi96EEENS7_ILi192EEEEEELi192ENS_6half_tEfNS_4arch4Sm80ELb1ELb0ELb0ELb1ELb0ELb0ELb1ELb0EEENS1_21CollectiveEpilogueFwdINS6_IJS8_SA_S9_EEENS6_IJNS7_ILi1EEESI_SI_EEESC_SE_Li256ELb1ELb1ELb0ELb0EEENS1_19SingleTileSchedulerILb1ELb0ELb1ELi128EEEEEEEEEvNT_6ParamsE)
        /*0110*/ 	.word	0x000000ff


	//----- nvinfo : EIATTR_FRAME_SIZE
	.align		4
.L_56:
        /*0114*/ 	.byte	0x04, 0x11
        /*0116*/ 	.short	(.L_58 - .L_57)
	.align		4
.L_57:
        /*0118*/ 	.word	index@(_ZN7cutlass13device_kernelIN5flash19enable_sm80_to_sm89INS1_16FlashAttnFwdSm80INS1_25CollectiveMainloopFwdSm80ILi8ELi1ELb1EN4cute5tupleIJNS5_1CILi128EEENS7_ILi96EEENS7_ILi192EEEEEELi192ENS_6half_tEfNS_4arch4Sm80ELb1ELb0ELb0ELb1ELb0ELb0ELb1ELb0EEENS1_21CollectiveEpilogueFwdINS6_IJS8_SA_S9_EEENS6_IJNS7_ILi1EEESI_SI_EEESC_SE_Li256ELb1ELb1ELb0ELb0EEENS1_19SingleTileSchedulerILb1ELb0ELb1ELi128EEEEEEEEEvNT_6ParamsE)
        /*011c*/ 	.word	0x00000068


	//----- nvinfo : EIATTR_REGCOUNT
	.align		4
.L_58:
        /*0120*/ 	.byte	0x04, 0x2f
        /*0122*/ 	.short	(.L_60 - .L_59)
	.align		4
.L_59:
        /*0124*/ 	.word	index@(_ZN7cutlass13device_kernelIN5flash19enable_sm80_to_sm89INS1_16FlashAttnFwdSm80INS1_25CollectiveMainloopFwdSm80ILi8ELi1ELb1EN4cute5tupleIJNS5_1CILi128EEENS7_ILi96EEENS7_ILi192EEEEEELi192ENS_6half_tEfNS_4arch4Sm80ELb1ELb0ELb0ELb0ELb0ELb0ELb1ELb0EEENS1_21CollectiveEpilogueFwdINS6_IJS8_SA_S9_EEENS6_IJNS7_ILi1EEESI_SI_EEESC_SE_Li256ELb0ELb1ELb0ELb0EEENS1_30DynamicPersistentTileSchedulerILi256ELi256ELb0ELb1ELb0EEEEEEEEEvNT_6ParamsE)
        /*0128*/ 	.word	0x000000ff


	//----- nvinfo : EIATTR_FRAME_SIZE
	.align		4
.L_60:
        /*012c*/ 	.byte	0x04, 0x11
        /*012e*/ 	.short	(.L_62 - .L_61)
	.align		4
.L_61:
        /*0130*/ 	.word	index@($__internal_1_$__cuda_sm70_shflsync_idx_p)
        /*0134*/ 	.word	0x00000000


	//----- nvinfo : EIATTR_FRAME_SIZE
	.align		4
.L_62:
        /*0138*/ 	.byte	0x04, 0x11
        /*013a*/ 	.short	(.L_64 - .L_63)
	.align		4
.L_63:
        /*013c*/ 	.word	index@($__internal_0_$__cuda_sm70_shflsync_bfly_p)
        /*0140*/ 	.word	0x00000000


	//----- nvinfo : EIATTR_FRAME_SIZE
	.align		4
.L_64:
        /*0144*/ 	.byte	0x04, 0x11
        /*0146*/ 	.short	(.L_66 - .L_65)
	.align		4
.L_65:
        /*0148*/ 	.word	index@(_ZN7cutlass13device_kernelIN5flash19enable_sm80_to_sm89INS1_16FlashAttnFwdSm80INS1_25CollectiveMainloopFwdSm80ILi8ELi1ELb1EN4cute5tupleIJNS5_1CILi128EEENS7_ILi96EEENS7_ILi192EEEEEELi192ENS_6half_tEfNS_4arch4Sm80ELb1ELb0ELb0ELb0ELb0ELb0ELb1ELb0EEENS1_21CollectiveEpilogueFwdINS6_IJS8_SA_S9_EEENS6_IJNS7_ILi1EEESI_SI_EEESC_SE_Li256ELb0ELb1ELb0ELb0EEENS1_30DynamicPersistentTileSchedulerILi256ELi256ELb0ELb1ELb0EEEEEEEEEvNT_6ParamsE)
        /*014c*/ 	.word	0x000000a0


	//----- nvinfo : EIATTR_REGCOUNT
	.align		4
.L_66:
        /*0150*/ 	.byte	0x04, 0x2f
        /*0152*/ 	.short	(.L_68 - .L_67)
	.align		4
.L_67:
        /*0154*/ 	.word	index@(_ZN7cutlass13device_kernelIN5flash19enable_sm80_to_sm89INS1_16FlashAttnFwdSm80INS1_25CollectiveMainloopFwdSm80ILi8ELi1ELb0EN4cute5tupleIJNS5_1CILi128EEENS7_ILi64EEENS7_ILi192EEEEEELi192ENS_6half_tEfNS_4arch4Sm80ELb0ELb1ELb0ELb1ELb0ELb1ELb1ELb0EEENS1_21CollectiveEpilogueFwdINS6_IJS8_SA_S9_EEENS6_IJNS7_ILi1EEESI_SI_EEESC_SE_Li256ELb1ELb1ELb0ELb0EEENS1_19SingleTileSchedulerILb1ELb0ELb1ELi128EEEEEEEEEvNT_6ParamsE)
        /*0158*/ 	.word	0x000000f1


	//----- nvinfo : EIATTR_FRAME_SIZE
	.align		4
.L_68:
        /*015c*/ 	.byte	0x04, 0x11
        /*015e*/ 	.short	(.L_70 - .L_69)
	.align		4
.L_69:
        /*0160*/ 	.word	index@(_ZN7cutlass13device_kernelIN5flash19enable_sm80_to_sm89INS1_16FlashAttnFwdSm80INS1_25CollectiveMainloopFwdSm80ILi8ELi1ELb0EN4cute5tupleIJNS5_1CILi128EEENS7_ILi64EEENS7_ILi192EEEEEELi192ENS_6half_tEfNS_4arch4Sm80ELb0ELb1ELb0ELb1ELb0ELb1ELb1ELb0EEENS1_21CollectiveEpilogueFwdINS6_IJS8_SA_S9_EEENS6_IJNS7_ILi1EEESI_SI_EEESC_SE_Li256ELb1ELb1ELb0ELb0EEENS1_19SingleTileSchedulerILb1ELb0ELb1ELi128EEEEEEEEEvNT_6ParamsE)
        /*0164*/ 	.word	0x00000000


	//----- nvinfo : EIATTR_REGCOUNT
	.align		4
.L_70:
        /*0168*/ 	.byte	0x04, 0x2f
        /*016a*/ 	.short	(.L_72 - .L_71)
	.align		4
.L_71:
        /*016c*/ 	.word	index@(_ZN7cutlass13device_kernelIN5flash19enable_sm80_to_sm89INS1_16FlashAttnFwdSm80INS1_25CollectiveMainloopFwdSm80ILi8ELi1ELb0EN4cute5tupleIJNS5_1CILi128EEENS7_ILi64EEENS7_ILi192EEEEEELi192ENS_6half_tEfNS_4arch4Sm80ELb0ELb1ELb0ELb1ELb0ELb0ELb1ELb0EEENS1_21CollectiveEpilogueFwdINS6_IJS8_SA_S9_EEENS6_IJNS7_ILi1EEESI_SI_EEESC_SE_Li256ELb1ELb1ELb0ELb0EEENS1_19SingleTileSchedulerILb1ELb0ELb1ELi128EEEEEEEEEvNT_6ParamsE)
        /*0170*/ 	.word	0x000000f0


	//----- nvinfo : EIATTR_FRAME_SIZE
	.align		4
.L_72:
        /*0174*/ 	.byte	0x04, 0x11
        /*0176*/ 	.short	(.L_74 - .L_73)
	.align		4
.L_73:
        /*0178*/ 	.word	index@(_ZN7cutlass13device_kernelIN5flash19enable_sm80_to_sm89INS1_16FlashAttnFwdSm80INS1_25CollectiveMainloopFwdSm80ILi8ELi1ELb0EN4cute5tupleIJNS5_1CILi128EEENS7_ILi64EEENS7_ILi192EEEEEELi192ENS_6half_tEfNS_4arch4Sm80ELb0ELb1ELb0ELb1ELb0ELb0ELb1ELb0EEENS1_21CollectiveEpilogueFwdINS6_IJS8_SA_S9_EEENS6_IJNS7_ILi1EEESI_SI_EEESC_SE_Li256ELb1ELb1ELb0ELb0EEENS1_19SingleTileSchedulerILb1ELb0ELb1ELi128EEEEEEEEEvNT_6ParamsE)
        /*017c*/ 	.word	0x00000000


	//----- nvinfo : EIATTR_REGCOUNT
	.align		4
.L_74:
        /*0180*/ 	.byte	0x04, 0x2f
        /*0182*/ 	.short	(.L_76 - .L_75)
	.align		4
.L_75:
        /*0184*/ 	.word	index@(_ZN7cutlass13device_kernelIN5flash19enable_sm80_to_sm89INS1_16FlashAttnFwdSm80INS1_25CollectiveMainloopFwdSm80ILi8ELi1ELb0EN4cute5tupleIJNS5_1CILi128EEENS7_ILi64EEENS7_ILi192EEEEEELi192ENS_6half_tEfNS_4arch4Sm80ELb0ELb1ELb0ELb0ELb0ELb0ELb1ELb0EEENS1_21CollectiveEpilogueFwdINS6_IJS8_SA_S9_EEENS6_IJNS7_ILi1EEESI_SI_EEESC_SE_Li256ELb0ELb1ELb0ELb0EEENS1_19SingleTileSchedulerILb0ELb0ELb1ELi128EEEEEEEEEvNT_6ParamsE)
        /*0188*/ 	.word	0x000000f0


	//----- nvinfo : EIATTR_FRAME_SIZE
	.align		4
.L_76:
        /*018c*/ 	.byte	0x04, 0x11
        /*018e*/ 	.short	(.L_78 - .L_77)
	.align		4
.L_77:
        /*0190*/ 	.word	index@(_ZN7cutlass13device_kernelIN5flash19enable_sm80_to_sm89INS1_16FlashAttnFwdSm80INS1_25CollectiveMainloopFwdSm80ILi8ELi1ELb0EN4cute5tupleIJNS5_1CILi128EEENS7_ILi64EEENS7_ILi192EEEEEELi192ENS_6half_tEfNS_4arch4Sm80ELb0ELb1ELb0ELb0ELb0ELb0ELb1ELb0EEENS1_21CollectiveEpilogueFwdINS6_IJS8_SA_S9_EEENS6_IJNS7_ILi1EEESI_SI_EEESC_SE_Li256ELb0ELb1ELb0ELb0EEENS1_19SingleTileSchedulerILb0ELb0ELb1ELi128EEEEEEEEEvNT_6ParamsE)
        /*0194*/ 	.word	0x00000000


	//----- nvinfo : EIATTR_REGCOUNT
	.align		4
.L_78:
        /*0198*/ 	.byte	0x04, 0x2f
        /*019a*/ 	.short	(.L_80 - .L_79)
	.align		4
.L_79:
        /*019c*/ 	.word	index@(_ZN7cutlass13device_kernelIN5flash19enable_sm80_to_sm89INS1_16FlashAttnFwdSm80INS1_25CollectiveMainloopFwdSm80ILi8ELi1ELb0EN4cute5tupleIJNS5_1CILi128EEENS7_ILi64EEENS7_ILi192EEEEEELi192ENS_6half_tEfNS_4arch4Sm80ELb0ELb0ELb0ELb1ELb0ELb1ELb1ELb0EEENS1_21CollectiveEpilogueFwdINS6_IJS8_SA_S9_EEENS6_IJNS7_ILi1EEESI_SI_EEESC_SE_Li256ELb1ELb1ELb0ELb0EEENS1_19SingleTileSchedulerILb1ELb0ELb1ELi128EEEEEEEEEvNT_6ParamsE)
        /*01a0*/ 	.word	0x000000f2


	//----- nvinfo : EIATTR_FRAME_SIZE
	.align		4
.L_80:
        /*01a4*/ 	.byte	0x04, 0x11
        /*01a6*/ 	.short	(.L_82 - .L_81)
	.align		4
.L_81:
        /*01a8*/ 	.word	index@(_ZN7cutlass13device_kernelIN5flash19enable_sm80_to_sm89INS1_16FlashAttnFwdSm80INS1_25CollectiveMainloopFwdSm80ILi8ELi1ELb0EN4cute5tupleIJNS5_1CILi128EEENS7_ILi64EEENS7_ILi192EEEEEELi192ENS_6half_tEfNS_4arch4Sm80ELb0ELb0ELb0ELb1ELb0ELb1ELb1ELb0EEENS1_21CollectiveEpilogueFwdINS6_IJS8_SA_S9_EEENS6_IJNS7_ILi1EEESI_SI_EEESC_SE_Li256ELb1ELb1ELb0ELb0EEENS1_19SingleTileSchedulerILb1ELb0ELb1ELi128EEEEEEEEEvNT_6ParamsE)
        /*01ac*/ 	.word	0x00000000


	//----- nvinfo : EIATTR_REGCOUNT
	.align		4
.L_82:
        /*01b0*/ 	.byte	0x04, 0x2f
        /*01b2*/ 	.short	(.L_84 - .L_83)
	.align		4
.L_83:
        /*01b4*/ 	.word	index@(_ZN7cutlass13device_kernelIN5flash19enable_sm80_to_sm89INS1_16FlashAttnFwdSm80INS1_25CollectiveMainloopFwdSm80ILi8ELi1ELb1EN4cute5tupleIJNS5_1CILi128EEENS7_ILi96EEENS7_ILi192EEEEEELi192ENS_6half_tEfNS_4arch4Sm80ELb0ELb0ELb0ELb1ELb0ELb0ELb1ELb0EEENS1_21CollectiveEpilogueFwdINS6_IJS8_SA_S9_EEENS6_IJNS7_ILi1EEESI_SI_EEESC_SE_Li256ELb1ELb1ELb0ELb0EEENS1_19SingleTileSchedulerILb1ELb0ELb1ELi128EEEEEEEEEvNT_6ParamsE)
        /*01b8*/ 	.word	0x000000ff


	//----- nvinfo : EIATTR_FRAME_SIZE
	.align		4
.L_84:
        /*01bc*/ 	.byte	0x04, 0x11
        /*01be*/ 	.short	(.L_86 - .L_85)
	.align		4
.L_85:
        /*01c0*/ 	.word	index@(_ZN7cutlass13device_kernelIN5flash19enable_sm80_to_sm89INS1_16FlashAttnFwdSm80INS1_25CollectiveMainloopFwdSm80ILi8ELi1ELb1EN4cute5tupleIJNS5_1CILi128EEENS7_ILi96EEENS7_ILi192EEEEEELi192ENS_6half_tEfNS_4arch4Sm80ELb0ELb0ELb0ELb1ELb0ELb0ELb1ELb0EEENS1_21CollectiveEpilogueFwdINS6_IJS8_SA_S9_EEENS6_IJNS7_ILi1EEESI_SI_EEESC_SE_Li256ELb1ELb1ELb0ELb0EEENS1_19SingleTileSchedulerILb1ELb0ELb1ELi128EEEEEEEEEvNT_6ParamsE)
        /*01c4*/ 	.word	0x00000070


	//----- nvinfo : EIATTR_REGCOUNT
	.align		4
.L_86:
        /*01c8*/ 	.byte	0x04, 0x2f
        /*01ca*/ 	.short	(.L_88 - .L_87)
	.align		4
.L_87:
        /*01cc*/ 	.word	index@(_ZN7cutlass13device_kernelIN5flash19enable_sm80_to_sm89INS1_16FlashAttnFwdSm80INS1_25CollectiveMainloopFwdSm80ILi8ELi1ELb1EN4cute5tupleIJNS5_1CILi128EEENS7_ILi96EEENS7_ILi192EEEEEELi192ENS_6half_tEfNS_4arch4Sm80ELb0ELb0ELb0ELb0ELb0ELb0ELb1ELb0EEENS1_21CollectiveEpilogueFwdINS6_IJS8_SA_S9_EEENS6_IJNS7_ILi1EEESI_SI_EEESC_SE_Li256ELb0ELb1ELb0ELb0EEENS1_19SingleTileSchedulerILb0ELb0ELb1ELi128EEEEEEEEEvNT_6ParamsE)
        /*01d0*/ 	.word	0x000000ff


	//----- nvinfo : EIATTR_FRAME_SIZE
	.align		4
.L_88:
        /*01d4*/ 	.byte	0x04, 0x11
        /*01d6*/ 	.short	(.L_90 - .L_89)
	.align		4
.L_89:
        /*01d8*/ 	.word	index@(_ZN7cutlass13device_kernelIN5flash19enable_sm80_to_sm89INS1_16FlashAttnFwdSm80INS1_25CollectiveMainloopFwdSm80ILi8ELi1ELb1EN4cute5tupleIJNS5_1CILi128EEENS7_ILi96EEENS7_ILi192EEEEEELi192ENS_6half_tEfNS_4arch4Sm80ELb0ELb0ELb0ELb0ELb0ELb0ELb1ELb0EEENS1_21CollectiveEpilogueFwdINS6_IJS8_SA_S9_EEENS6_IJNS7_ILi1EEESI_SI_EEESC_SE_Li256ELb0ELb1ELb0ELb0EEENS1_19SingleTileSchedulerILb0ELb0ELb1ELi128EEEEEEEEEvNT_6ParamsE)
        /*01dc*/ 	.word	0x00000090


	//----- nvinfo : EIATTR_MIN_STACK_SIZE
	.align		4
.L_90:
        /*01e0*/ 	.byte	0x04, 0x12
        /*01e2*/ 	.short	(.L_92 - .L_91)
	.align		4
.L_91:
        /*01e4*/ 	.word	index@(_ZN7cutlass13device_kernelIN5flash19enable_sm80_to_sm89INS1_16FlashAttnFwdSm80INS1_25CollectiveMainloopFwdSm80ILi8ELi1ELb1EN4cute5tupleIJNS5_1CILi128EEENS7_ILi96EEENS7_ILi192EEEEEELi192ENS_6half_tEfNS_4arch4Sm80ELb0ELb0ELb0ELb0ELb0ELb0ELb1ELb0EEENS1_21CollectiveEpilogueFwdINS6_IJS8_SA_S9_EEENS6_IJNS7_ILi1EEESI_SI_EEESC_SE_Li256ELb0ELb1ELb0ELb0EEENS1_19SingleTileSchedulerILb0ELb0ELb1ELi128EEEEEEEEEvNT_6ParamsE)
        /*01e8*/ 	.word	0x00000090


	//----- nvinfo : EIATTR_MIN_STACK_SIZE
	.align		4
.L_92:
        /*01ec*/ 	.byte	0x04, 0x12
        /*01ee*/ 	.short	(.L_94 - .L_93)
	.align		4
.L_93:
        /*01f0*/ 	.word	index@(_ZN7cutlass13device_kernelIN5flash19enable_sm80_to_sm89INS1_16FlashAttnFwdSm80INS1_25CollectiveMainloopFwdSm80ILi8ELi1ELb1EN4cute5tupleIJNS5_1CILi128EEENS7_ILi96EEENS7_ILi192EEEEEELi192ENS_6half_tEfNS_4arch4Sm80ELb0ELb0ELb0ELb1ELb0ELb0ELb1ELb0EEENS1_21CollectiveEpilogueFwdINS6_IJS8_SA_S9_EEENS6_IJNS7_ILi1EEESI_SI_EEESC_SE_Li256ELb1ELb1ELb0ELb0EEENS1_19SingleTileSchedulerILb1ELb0ELb1ELi128EEEEEEEEEvNT_6ParamsE)
        /*01f4*/ 	.word	0x00000070


	//----- nvinfo : EIATTR_MIN_STACK_SIZE
	.align		4
.L_94:
        /*01f8*/ 	.byte	0x04, 0x12
        /*01fa*/ 	.short	(.L_96 - .L_95)
	.align		4
.L_95:
        /*01fc*/ 	.word	index@(_ZN7cutlass13device_kernelIN5flash19enable_sm80_to_sm89INS1_16FlashAttnFwdSm80INS1_25CollectiveMainloopFwdSm80ILi8ELi1ELb0EN4cute5tupleIJNS5_1CILi128EEENS7_ILi64EEENS7_ILi192EEEEEELi192ENS_6half_tEfNS_4arch4Sm80ELb0ELb0ELb0ELb1ELb0ELb1ELb1ELb0EEENS1_21CollectiveEpilogueFwdINS6_IJS8_SA_S9_EEENS6_IJNS7_ILi1EEESI_SI_EEESC_SE_Li256ELb1ELb1ELb0ELb0EEENS1_19SingleTileSchedulerILb1ELb0ELb1ELi128EEEEEEEEEvNT_6ParamsE)
        /*0200*/ 	.word	0x00000000


	//----- nvinfo : EIATTR_MIN_STACK_SIZE
	.align		4
.L_96:
        /*0204*/ 	.byte	0x04, 0x12
        /*0206*/ 	.short	(.L_98 - .L_97)
	.align		4
.L_97:
        /*0208*/ 	.word	index@(_ZN7cutlass13device_kernelIN5flash19enable_sm80_to_sm89INS1_16FlashAttnFwdSm80INS1_25CollectiveMainloopFwdSm80ILi8ELi1ELb0EN4cute5tupleIJNS5_1CILi128EEENS7_ILi64EEENS7_ILi192EEEEEELi192ENS_6half_tEfNS_4arch4Sm80ELb0ELb1ELb0ELb0ELb0ELb0ELb1ELb0EEENS1_21CollectiveEpilogueFwdINS6_IJS8_SA_S9_EEENS6_IJNS7_ILi1EEESI_SI_EEESC_SE_Li256ELb0ELb1ELb0ELb0EEENS1_19SingleTileSchedulerILb0ELb0ELb1ELi128EEEEEEEEEvNT_6ParamsE)
        /*020c*/ 	.word	0x00000000


	//----- nvinfo : EIATTR_MIN_STACK_SIZE
	.align		4
.L_98:
        /*0210*/ 	.byte	0x04, 0x12
        /*0212*/ 	.short	(.L_100 - .L_99)
	.align		4
.L_99:
        /*0214*/ 	.word	index@(_ZN7cutlass13device_kernelIN5flash19enable_sm80_to_sm89INS1_16FlashAttnFwdSm80INS1_25CollectiveMainloopFwdSm80ILi8ELi1ELb0EN4cute5tupleIJNS5_1CILi128EEENS7_ILi64EEENS7_ILi192EEEEEELi192ENS_6half_tEfNS_4arch4Sm80ELb0ELb1ELb0ELb1ELb0ELb0ELb1ELb0EEENS1_21CollectiveEpilogueFwdINS6_IJS8_SA_S9_EEENS6_IJNS7_ILi1EEESI_SI_EEESC_SE_Li256ELb1ELb1ELb0ELb0EEENS1_19SingleTileSchedulerILb1ELb0ELb1ELi128EEEEEEEEEvNT_6ParamsE)
        /*0218*/ 	.word	0x00000000


	//----- nvinfo : EIATTR_MIN_STACK_SIZE
	.align		4
.L_100:
        /*021c*/ 	.byte	0x04, 0x12
        /*021e*/ 	.short	(.L_102 - .L_101)
	.align		4
.L_101:
        /*0220*/ 	.word	index@(_ZN7cutlass13device_kernelIN5flash19enable_sm80_to_sm89INS1_16FlashAttnFwdSm80INS1_25CollectiveMainloopFwdSm80ILi8ELi1ELb0EN4cute5tupleIJNS5_1CILi128EEENS7_ILi64EEENS7_ILi192EEEEEELi192ENS_6half_tEfNS_4arch4Sm80ELb0ELb1ELb0ELb1ELb0ELb1ELb1ELb0EEENS1_21CollectiveEpilogueFwdINS6_IJS8_SA_S9_EEENS6_IJNS7_ILi1EEESI_SI_EEESC_SE_Li256ELb1ELb1ELb0ELb0EEENS1_19SingleTileSchedulerILb1ELb0ELb1ELi128EEEEEEEEEvNT_6ParamsE)
        /*0224*/ 	.word	0x00000000


	//----- nvinfo : EIATTR_MIN_STACK_SIZE
	.align		4
.L_102:
        /*0228*/ 	.byte	0x04, 0x12
        /*022a*/ 	.short	(.L_104 - .L_103)
	.align		4
.L_103:
        /*022c*/ 	.word	index@(_ZN7cutlass13device_kernelIN5flash19enable_sm80_to_sm89INS1_16FlashAttnFwdSm80INS1_25CollectiveMainloopFwdSm80ILi8ELi1ELb1EN4cute5tupleIJNS5_1CILi128EEENS7_ILi96EEENS7_ILi192EEEEEELi192ENS_6half_tEfNS_4arch4Sm80ELb1ELb0ELb0ELb0ELb0ELb0ELb1ELb0EEENS1_21CollectiveEpilogueFwdINS6_IJS8_SA_S9_EEENS6_IJNS7_ILi1EEESI_SI_EEESC_SE_Li256ELb0ELb1ELb0ELb0EEENS1_30DynamicPersistentTileSchedulerILi256ELi256ELb0ELb1ELb0EEEEEEEEEvNT_6ParamsE)
        /*0230*/ 	.word	0x000000a0


	//----- nvinfo : EIATTR_MIN_STACK_SIZE
	.align		4
.L_104:
        /*0234*/ 	.byte	0x04, 0x12
        /*0236*/ 	.short	(.L_106 - .L_105)
	.align		4
.L_105:
        /*0238*/ 	.word	index@(_ZN7cutlass13device_kernelIN5flash19enable_sm80_to_sm89INS1_16FlashAttnFwdSm80INS1_25CollectiveMainloopFwdSm80ILi8ELi1ELb1EN4cute5tupleIJNS5_1CILi128EEENS7_ILi96EEENS7_ILi192EEEEEELi192ENS_6half_tEfNS_4arch4Sm80ELb1ELb0ELb0ELb1ELb0ELb0ELb1ELb0EEENS1_21CollectiveEpilogueFwdINS6_IJS8_SA_S9_EEENS6_IJNS7_ILi1EEESI_SI_EEESC_SE_Li256ELb1ELb1ELb0ELb0EEENS1_19SingleTileSchedulerILb1ELb0ELb1ELi128EEEEEEEEEvNT_6ParamsE)
        /*023c*/ 	.word	0x00000068


	//----- nvinfo : EIATTR_MIN_STACK_SIZE
	.align		4
.L_106:
        /*0240*/ 	.byte	0x04, 0x12
        /*0242*/ 	.short	(.L_108 - .L_107)
	.align		4
.L_107:
        /*0244*/ 	.word	index@(_ZN7cutlass13device_kernelIN5flash19enable_sm80_to_sm89INS1_16FlashAttnFwdSm80INS1_25CollectiveMainloopFwdSm80ILi8ELi1ELb0EN4cute5tupleIJNS5_1CILi128EEENS7_ILi64EEENS7_ILi192EEEEEELi192ENS_6half_tEfNS_4arch4Sm80ELb1ELb0ELb0ELb1ELb0ELb1ELb1ELb0EEENS1_21CollectiveEpilogueFwdINS6_IJS8_SA_S9_EEENS6_IJNS7_ILi1EEESI_SI_EEESC_SE_Li256ELb1ELb1ELb0ELb0EEENS1_19SingleTileSchedulerILb1ELb0ELb1ELi128EEEEEEEEEvNT_6ParamsE)
        /*0248*/ 	.word	0x00000000


	//----- nvinfo : EIATTR_MIN_STACK_SIZE
	.align		4
.L_108:
        /*024c*/ 	.byte	0x04, 0x12
        /*024e*/ 	.short	(.L_110 - .L_109)
	.align		4
.L_109:
        /*0250*/ 	.word	index@(_ZN7cutlass13device_kernelIN5flash19enable_sm80_to_sm89INS1_16FlashAttnFwdSm80INS1_25CollectiveMainloopFwdSm80ILi8ELi2ELb1EN4cute5tupleIJNS5_1CILi128EEENS7_ILi96EEENS7_ILi192EEEEEELi192ENS_6half_tEfNS_4arch4Sm80ELb0ELb0ELb0ELb0ELb0ELb0ELb1ELb0EEENS1_21CollectiveEpilogueFwdINS6_IJS8_SA_S9_EEENS6_IJNS7_ILi1EEESI_SI_EEESC_SE_Li256ELb0ELb1ELb0ELb0EEENS1_19SingleTileSchedulerILb0ELb0ELb1ELi128EEEEEEEEEvNT_6ParamsE)
        /*0254*/ 	.word	0x00000028


	//----- nvinfo : EIATTR_MIN_STACK_SIZE
	.align		4
.L_110:
        /*0258*/ 	.byte	0x04, 0x12
        /*025a*/ 	.short	(.L_112 - .L_111)
	.align		4
.L_111:
        /*025c*/ 	.word	index@(_ZN7cutlass13device_kernelIN5flash19enable_sm80_to_sm89INS1_16FlashAttnFwdSm80INS1_25CollectiveMainloopFwdSm80ILi8ELi2ELb1EN4cute5tupleIJNS5_1CILi128EEENS7_ILi96EEENS7_ILi192EEEEEELi192ENS_6half_tEfNS_4arch4Sm80ELb0ELb0ELb0ELb1ELb0ELb0ELb1ELb0EEENS1_21CollectiveEpilogueFwdINS6_IJS8_SA_S9_EEENS6_IJNS7_ILi1EEESI_SI_EEESC_SE_Li256ELb1ELb1ELb0ELb0EEENS1_19SingleTileSchedulerILb1ELb0ELb1ELi128EEEEEEEEEvNT_6ParamsE)
        /*0260*/ 	.word	0x00000030


	//----- nvinfo : EIATTR_MIN_STACK_SIZE
	.align		4
.L_112:
        /*0264*/ 	.byte	0x04, 0x12
        /*0266*/ 	.short	(.L_114 - .L_113)
	.align		4
.L_113:
        /*0268*/ 	.word	index@(_ZN7cutlass13device_kernelIN5flash19enable_sm80_to_sm89INS1_16FlashAttnFwdSm80INS1_25CollectiveMainloopFwdSm80ILi8ELi2ELb0EN4cute5tupleIJNS5_1CILi128EEENS7_ILi64EEENS7_ILi192EEEEEELi192ENS_6half_tEfNS_4arch4Sm80ELb0ELb0ELb0ELb1ELb0ELb1ELb1ELb0EEENS1_21CollectiveEpilogueFwdINS6_IJS8_SA_S9_EEENS6_IJNS7_ILi1EEESI_SI_EEESC_SE_Li256ELb1ELb1ELb0ELb0EEENS1_19SingleTileSchedulerILb1ELb0ELb1ELi128EEEEEEEEEvNT_6ParamsE)
        /*026c*/ 	.word	0x00000000


	//----- nvinfo : EIATTR_MIN_STACK_SIZE
	.align		4
.L_114:
        /*0270*/ 	.byte	0x04, 0x12
        /*0272*/ 	.short	(.L_116 - .L_115)
	.align		4
.L_115:
        /*0274*/ 	.word	index@(_ZN7cutlass13device_kernelIN5flash19enable_sm80_to_sm89INS1_16FlashAttnFwdSm80INS1_25CollectiveMainloopFwdSm80ILi8ELi2ELb0EN4cute5tupleIJNS5_1CILi128EEENS7_ILi64EEENS7_ILi192EEEEEELi192ENS_6half_tEfNS_4arch4Sm80ELb0ELb1ELb0ELb0ELb0ELb0ELb1ELb0EEENS1_21CollectiveEpilogueFwdINS6_IJS8_SA_S9_EEENS6_IJNS7_ILi1EEESI_SI_EEESC_SE_Li256ELb0ELb1ELb0ELb0EEENS1_19SingleTileSchedulerILb0ELb0ELb1ELi128EEEEEEEEEvNT_6ParamsE)
        /*0278*/ 	.word	0x00000000


	//----- nvinfo : EIATTR_MIN_STACK_SIZE
	.align		4
.L_116:
        /*027c*/ 	.byte	0x04, 0x12
        /*027e*/ 	.short	(.L_118 - .L_117)
	.align		4
.L_117:
        /*0280*/ 	.word	index@(_ZN7cutlass13device_kernelIN5flash19enable_sm80_to_sm89INS1_16FlashAttnFwdSm80INS1_25CollectiveMainloopFwdSm80ILi8ELi2ELb0EN4cute5tupleIJNS5_1CILi128EEENS7_ILi64EEENS7_ILi192EEEEEELi192ENS_6half_tEfNS_4arch4Sm80ELb0ELb1ELb0ELb1ELb0ELb0ELb1ELb0EEENS1_21CollectiveEpilogueFwdINS6_IJS8_SA_S9_EEENS6_IJNS7_ILi1EEESI_SI_EEESC_SE_Li256ELb1ELb1ELb0ELb0EEENS1_19SingleTileSchedulerILb1ELb0ELb1ELi128EEEEEEEEEvNT_6ParamsE)
        /*0284*/ 	.word	0x00000000


	//----- nvinfo : EIATTR_MIN_STACK_SIZE
	.align		4
.L_118:
        /*0288*/ 	.byte	0x04, 0x12
        /*028a*/ 	.short	(.L_120 - .L_119)
	.align		4
.L_119:
        /*028c*/ 	.word	index@(_ZN7cutlass13device_kernelIN5flash19enable_sm80_to_sm89INS1_16FlashAttnFwdSm80INS1_25CollectiveMainloopFwdSm80ILi8ELi2ELb0EN4cute5tupleIJNS5_1CILi128EEENS7_ILi64EEENS7_ILi192EEEEEELi192ENS_6half_tEfNS_4arch4Sm80ELb0ELb1ELb0ELb1ELb0ELb1ELb1ELb0EEENS1_21CollectiveEpilogueFwdINS6_IJS8_SA_S9_EEENS6_IJNS7_ILi1EEESI_SI_EEESC_SE_Li256ELb1ELb1ELb0ELb0EEENS1_19SingleTileSchedulerILb1ELb0ELb1ELi128EEEEEEEEEvNT_6ParamsE)
        /*0290*/ 	.word	0x00000000


	//----- nvinfo : EIATTR_MIN_STACK_SIZE
	.align		4
.L_120:
        /*0294*/ 	.byte	0x04, 0x12
        /*0296*/ 	.short	(.L_122 - .L_121)
	.align		4
.L_121:
        /*0298*/ 	.word	index@(_ZN7cutlass13device_kernelIN5flash19enable_sm80_to_sm89INS1_16FlashAttnFwdSm80INS1_25CollectiveMainloopFwdSm80ILi8ELi2ELb1EN4cute5tupleIJNS5_1CILi128EEENS7_ILi96EEENS7_ILi192EEEEEELi192ENS_6half_tEfNS_4arch4Sm80ELb1ELb0ELb0ELb0ELb0ELb0ELb1ELb0EEENS1_21CollectiveEpilogueFwdINS6_IJS8_SA_S9_EEENS6_IJNS7_ILi1EEESI_SI_EEESC_SE_Li256ELb0ELb1ELb0ELb0EEENS1_30DynamicPersistentTileSchedulerILi256ELi256ELb0ELb1ELb0EEEEEEEEEvNT_6ParamsE)
        /*029c*/ 	.word	0x000000a8


	//----- nvinfo : EIATTR_MIN_STACK_SIZE
	.align		4
.L_122:
        /*02a0*/ 	.byte	0x04, 0x12
        /*02a2*/ 	.short	(.L_124 - .L_123)
	.align		4
.L_123:
        /*02a4*/ 	.word	index@(_ZN7cutlass13device_kernelIN5flash19enable_sm80_to_sm89INS1_16FlashAttnFwdSm80INS1_25CollectiveMainloopFwdSm80ILi8ELi2ELb1EN4cute5tupleIJNS5_1CILi128EEENS7_ILi96EEENS7_ILi192EEEEEELi192ENS_6half_tEfNS_4arch4Sm80ELb1ELb0ELb0ELb1ELb0ELb0ELb1ELb0EEENS1_21CollectiveEpilogueFwdINS6_IJS8_SA_S9_EEENS6_IJNS7_ILi1EEESI_SI_EEESC_SE_Li256ELb1ELb1ELb0ELb0EEENS1_19SingleTileSchedulerILb1ELb0ELb1ELi128EEEEEEEEEvNT_6ParamsE)
        /*02a8*/ 	.word	0x00000048


	//----- nvinfo : EIATTR_MIN_STACK_SIZE
	.align		4
.L_124:
        /*02ac*/ 	.byte	0x04, 0x12
        /*02ae*/ 	.short	(.L_126 - .L_125)
	.align		4
.L_125:
        /*02b0*/ 	.word	index@(_ZN7cutlass13device_kernelIN5flash19enable_sm80_to_sm89INS1_16FlashAttnFwdSm80INS1_25CollectiveMainloopFwdSm80ILi8ELi2ELb0EN4cute5tupleIJNS5_1CILi128EEENS7_ILi64EEENS7_ILi192EEEEEELi192ENS_6half_tEfNS_4arch4Sm80ELb1ELb0ELb0ELb1ELb0ELb1ELb1ELb0EEENS1_21CollectiveEpilogueFwdINS6_IJS8_SA_S9_EEENS6_IJNS7_ILi1EEESI_SI_EEESC_SE_Li256ELb1ELb1ELb0ELb0EEENS1_19SingleTileSchedulerILb1ELb0ELb1ELi128EEEEEEEEEvNT_6ParamsE)
        /*02b4*/ 	.word	0x00000000
.L_126:


//--------------------- .nv.info._ZN7cutlass13device_kernelIN5flash19enable_sm80_to_sm89INS1_16FlashAttnFwdSm80INS1_25CollectiveMainloopFwdSm80ILi8ELi1ELb1EN4cute5tupleIJNS5_1CILi128EEENS7_ILi96EEENS7_ILi192EEEEEELi192ENS_6half_tEfNS_4arch4Sm80ELb0ELb0ELb0ELb0ELb0ELb0ELb1ELb0EEENS1_21CollectiveEpilogueFwdINS6_IJS8_SA_S9_EEENS6_IJNS7_ILi1EEESI_SI_EEESC_SE_Li256ELb0ELb1ELb0ELb0EEENS1_19SingleTileSchedulerILb0ELb0ELb1ELi128EEEEEEEEEvNT_6ParamsE --------------------------
	.section	.nv.info._ZN7cutlass13device_kernelIN5flash19enable_sm80_to_sm89INS1_16FlashAttnFwdSm80INS1_25CollectiveMainloopFwdSm80ILi8ELi1ELb1EN4cute5tupleIJNS5_1CILi128EEENS7_ILi96EEENS7_ILi192EEEEEELi192ENS_6half_tEfNS_4arch4Sm80ELb0ELb0ELb0ELb0ELb0ELb0ELb1ELb0EEENS1_21CollectiveEpilogueFwdINS6_IJS8_SA_S9_EEENS6_IJNS7_ILi1EEESI_SI_EEESC_SE_Li256ELb0ELb1ELb0ELb0EEENS1_19SingleTileSchedulerILb0ELb0ELb1ELi128EEEEEEEEEvNT_6ParamsE,"",@"SHT_CUDA_INFO"
	.sectionflags	@""
	.align	4


	//----- nvinfo : EIATTR_CUDA_API_VERSION
	.align		4
        /*0000*/ 	.byte	0x04, 0x37
        /*0002*/ 	.short	(.L_128 - .L_127)
.L_127:
        /*0004*/ 	.word	0x00000082


	//----- nvinfo : EIATTR_SW2861232_WAR
	.align		4
.L_128:
        /*0008*/ 	.byte	0x01, 0x35
	.zero		2


	//----- nvinfo : EIATTR_PARAM_CBANK
	.align		4
        /*000c*/ 	.byte	0x04, 0x0a
        /*000e*/ 	.short	(.L_130 - .L_129)
	.align		4
.L_129:
        /*0010*/ 	.word	index@(.nv.constant0._ZN7cutlass13device_kernelIN5flash19enable_sm80_to_sm89INS1_16FlashAttnFwdSm80INS1_25CollectiveMainloopFwdSm80ILi8ELi1ELb1EN4cute5tupleIJNS5_1CILi128EEENS7_ILi96EEENS7_ILi192EEEEEELi192ENS_6half_tEfNS_4arch4Sm80ELb0ELb0ELb0ELb0ELb0ELb0ELb1ELb0EEENS1_21CollectiveEpilogueFwdINS6_IJS8_SA_S9_EEENS6_IJNS7_ILi1EEESI_SI_EEESC_SE_Li256ELb0ELb1ELb0ELb0EEENS1_19SingleTileSchedulerILb0ELb0ELb1ELi128EEEEEEEEEvNT_6ParamsE)
        /*0014*/ 	.short	0x0160
        /*0016*/ 	.short	0x0418


	//----- nvinfo : EIATTR_CBANK_PARAM_SIZE
	.align		4
.L_130:
        /*0018*/ 	.byte	0x03, 0x19
        /*001a*/ 	.short	0x0418


	//----- nvinfo : EIATTR_KPARAM_INFO
	.align		4
        /*001c*/ 	.byte	0x04, 0x17
        /*001e*/ 	.short	(.L_132 - .L_131)
.L_131:
        /*0020*/ 	.word	0x00000000
        /*0024*/ 	.short	0x0000
        /*0026*/ 	.short	0x0000
        /*0028*/ 	.byte	0x00, 0xf0, 0x61, 0x10


	//----- nvinfo : EIATTR_MAXREG_COUNT
	.align		4
.L_132:
        /*002c*/ 	.byte	0x03, 0x1b
        /*002e*/ 	.short	0x00ff


	//----- nvinfo : EIATTR_NUM_BARRIERS
	.align		4
        /*0030*/ 	.byte	0x02, 0x4c
        /*0032*/ 	.byte	0x02
	.zero		1


	//----- nvinfo : EIATTR_ANNOTATIONS
	.align		4
        /*0034*/ 	.byte	0x04, 0x55
        /*0036*/ 	.short	(.L_134 - .L_133)


	//   ....[0]....
.L_133:
        /*0038*/ 	.word	0x00000001
        /*003c*/ 	.byte	0x90, 0x02, 0x00, 0x00, 0x01, 0x00, 0x00, 0x00, 0x10, 0x04, 0x00, 0x00, 0x01, 0x00, 0x00, 0x00
        /* <DEDUP_REMOVED lines=27> */
        /*01fc*/ 	.byte	0x80, 0xa4, 0x00, 0x00, 0x01, 0x00, 0x00, 0x00, 0xb0, 0xa4, 0x00, 0x00


	//----- nvinfo : EIATTR_MERCURY_ISA_VERSION
	.align		4
.L_134:
        /*0208*/ 	.byte	0x03, 0x5f
        /*020a*/ 	.short	0x0000


	//----- nvinfo : EIATTR_COOP_GROUP_MASK_REGIDS
	.align		4
        /*020c*/ 	.byte	0x04, 0x29
        /*020e*/ 	.short	(.L_136 - .L_135)


	//   ....[0]....
.L_135:
        /*0210*/ 	.word	0xffffffff


	//   ....[1]....
        /*0214*/ 	.word	0xffffffff


	//   ....[2]....
        /*0218*/ 	.word	0xffffffff


	//   ....[3]....
        /*021c*/ 	.word	0xffffffff


	//   ....[4]....
        /*0220*/ 	.word	0xffffffff


	//   ....[5]....
        /*0224*/ 	.word	0xffffffff


	//   ....[6]....
        /*0228*/ 	.word	0xffffffff


	//   ....[7]....
        /*022c*/ 	.word	0xffffffff


	//   ....[8]....
        /*0230*/ 	.word	0xffffffff


	//   ....[9]....
        /*0234*/ 	.word	0xffffffff


	//   ....[10]....
        /*0238*/ 	.word	0xffffffff


	//   ....[11]....
        /*023c*/ 	.word	0xffffffff


	//   ....[12]....
        /*0240*/ 	.word	0xffffffff


	//   ....[13]....
        /*0244*/ 	.word	0xffffffff


	//   ....[14]....
        /*0248*/ 	.word	0xffffffff


	//   ....[15]....
        /*024c*/ 	.word	0xffffffff


	//   ....[16]....
        /*0250*/ 	.word	0xffffffff


	//   ....[17]....
        /*0254*/ 	.word	0xffffffff


	//   ....[18]....
        /*0258*/ 	.word	0xffffffff


	//   ....[19]....
        /*025c*/ 	.word	0xffffffff


	//   ....[20]....
        /*0260*/ 	.word	0xffffffff


	//   ....[21]....
        /*0264*/ 	.word	0xffffffff


	//   ....[22]....
        /*0268*/ 	.word	0xffffffff


	//   ....[23]....
        /*026c*/ 	.word	0xffffffff


	//   ....[24]....
        /*0270*/ 	.word	0xffffffff


	//   ....[25]....
        /*0274*/ 	.word	0xffffffff


	//   ....[26]....
        /*0278*/ 	.word	0xffffffff


	//   ....[27]....
        /*027c*/ 	.word	0xffffffff


	//   ....[28]....
        /*0280*/ 	.word	0xffffffff


	//   ....[29]....
        /*0284*/ 	.word	0xffffffff


	//   ....[30]....
        /*0288*/ 	.word	0xffffffff


	//   ....[31]....
        /*028c*/ 	.word	0xffffffff


	//----- nvinfo : EIATTR_COOP_GROUP_INSTR_OFFSETS
	.align		4
.L_136:
        /*0290*/ 	.byte	0x04, 0x28
        /*0292*/ 	.short	(.L_138 - .L_137)


	//   ....[0]....
.L_137:
        /*0294*/ 	.word	0x00000610


	//   ....[1]....
        /*0298*/ 	.word	0x00000650


	//   ....[2]....
        /*029c*/ 	.word	0x000006d0


	//   ....[3]....
        /*02a0*/ 	.word	0x00000730


	//   ....[4]....
        /*02a4*/ 	.word	0x00000760


	//   ....[5]....
        /*02a8*/ 	.word	0x00000800


	//   ....[6]....
        /*02ac*/ 	.word	0x00000830


	//   ....[7]....
        /*02b0*/ 	.word	0x00000870


	//   ....[8]....
        /*02b4*/ 	.word	0x00002f80


	//   ....[9]....
        /*02b8*/ 	.word	0x00003050


	//   ....[10]....
        /*02bc*/ 	.word	0x00003090


	//   ....[11]....
        /*02c0*/ 	.word	0x00003110


	//   ....[12]....
        /*02c4*/ 	.word	0x00007e00


	//   ....[13]....
        /*02c8*/ 	.word	0x00007e30


	//   ....[14]....
        /*02cc*/ 	.word	0x00007e50


	//   ....[15]....
        /*02d0*/ 	.word	0x00007e70


	//   ....[16]....
        /*02d4*/ 	.word	0x0000a1d0


	//   ....[17]....
        /*02d8*/ 	.word	0x0000a1e0


	//   ....[18]....
        /*02dc*/ 	.word	0x0000a210


	//   ....[19]....
        /*02e0*/ 	.word	0x0000a230


	//   ....[20]....
        /*02e4*/ 	.word	0x0000b610


	//   ....[21]....
        /*02e8*/ 	.word	0x0000b620


	//   ....[22]....
        /*02ec*/ 	.word	0x0000b640


	//   ....[23]....
        /*02f0*/ 	.word	0x0000b650


	//   ....[24]....
        /*02f4*/ 	.word	0x0000b760


	//   ....[25]....
        /*02f8*/ 	.word	0x0000b780


	//   ....[26]....
        /*02fc*/ 	.word	0x0000b8e0


	//   ....[27]....
        /*0300*/ 	.word	0x0000b910


	//   ....[28]....
        /*0304*/ 	.word	0x0000ba40


	//   ....[29]....
        /*0308*/ 	.word	0x0000ba70


	//   ....[30]....
        /*030c*/ 	.word	0x0000bba0


	//   ....[31]....
        /*0310*/ 	.word	0x0000bbc0


	//----- nvinfo : EIATTR_EXIT_INSTR_OFFSETS
	.align		4
.L_138:
        /*0314*/ 	.byte	0x04, 0x1c
        /*0316*/ 	.short	(.L_140 - .L_139)


	//   ....[0]....
.L_139:
        /*0318*/ 	.word	0x00000040


	//   ....[1]....
        /*031c*/ 	.word	0x0000bbd0


	//   ....[2]....
        /*0320*/ 	.word	0x0000bc80


	//   ....[3]....
        /*0324*/ 	.word	0x0000bce0


	//----- nvinfo : EIATTR_CTAIDZ_USED
	.align		4
.L_140:
        /*0328*/ 	.byte	0x01, 0x04
	.zero		2


	//----- nvinfo : EIATTR_MAX_THREADS
	.align		4
        /*032c*/ 	.byte	0x04, 0x05
        /*032e*/ 	.short	(.L_142 - .L_141)
.L_141:
        /*0330*/ 	.word	0x00000100
        /*0334*/ 	.word	0x00000001
        /*0338*/ 	.word	0x00000001


	//----- nvinfo : EIATTR_CRS_STACK_SIZE
	.align		4
.L_142:
        /*033c*/ 	.byte	0x04, 0x1e
        /*033e*/ 	.short	(.L_144 - .L_143)
.L_143:
        /*0340*/ 	.word	0x00000000
.L_144:


//--------------------- .nv.info._ZN7cutlass13device_kernelIN5flash19enable_sm80_to_sm89INS1_16FlashAttnFwdSm80INS1_25CollectiveMainloopFwdSm80ILi8ELi1ELb1EN4cute5tupleIJNS5_1CILi128EEENS7_ILi96EEENS7_ILi192EEEEEELi192ENS_6half_tEfNS_4arch4Sm80ELb0ELb0ELb0ELb1ELb0ELb0ELb1ELb0EEENS1_21CollectiveEpilogueFwdINS6_IJS8_SA_S9_EEENS6_IJNS7_ILi1EEESI_SI_EEESC_SE_Li256ELb1ELb1ELb0ELb0EEENS1_19SingleTileSchedulerILb1ELb0ELb1ELi128EEEEEEEEEvNT_6ParamsE --------------------------
	.section	.nv.info._ZN7cutlass13device_kernelIN5flash19enable_sm80_to_sm89INS1_16FlashAttnFwdSm80INS1_25CollectiveMainloopFwdSm80ILi8ELi1ELb1EN4cute5tupleIJNS5_1CILi128EEENS7_ILi96EEENS7_ILi192EEEEEELi192ENS_6half_tEfNS_4arch4Sm80ELb0ELb0ELb0ELb1ELb0ELb0ELb1ELb0EEENS1_21CollectiveEpilogueFwdINS6_IJS8_SA_S9_EEENS6_IJNS7_ILi1EEESI_SI_EEESC_SE_Li256ELb1ELb1ELb0ELb0EEENS1_19SingleTileSchedulerILb1ELb0ELb1ELi128EEEEEEEEEvNT_6ParamsE,"",@"SHT_CUDA_INFO"
	.sectionflags	@""
	.align	4


	//----- nvinfo : EIATTR_CUDA_API_VERSION
	.align		4
        /*0000*/ 	.byte	0x04, 0x37
        /*0002*/ 	.short	(.L_146 - .L_145)
.L_145:
        /*0004*/ 	.word	0x00000082


	//----- nvinfo : EIATTR_SW2861232_WAR
	.align		4
.L_146:
        /*0008*/ 	.byte	0x01, 0x35
	.zero		2


	//----- nvinfo : EIATTR_PARAM_CBANK
	.align		4
        /*000c*/ 	.byte	0x04, 0x0a
        /*000e*/ 	.short	(.L_148 - .L_147)
	.align		4
.L_147:
        /*0010*/ 	.word	index@(.nv.constant0._ZN7cutlass13device_kernelIN5flash19enable_sm80_to_sm89INS1_16FlashAttnFwdSm80INS1_25CollectiveMainloopFwdSm80ILi8ELi1ELb1EN4cute5tupleIJNS5_1CILi128EEENS7_ILi96EEENS7_ILi192EEEEEELi192ENS_6half_tEfNS_4arch4Sm80ELb0ELb0ELb0ELb1ELb0ELb0ELb1ELb0EEENS1_21CollectiveEpilogueFwdINS6_IJS8_SA_S9_EEENS6_IJNS7_ILi1EEESI_SI_EEESC_SE_Li256ELb1ELb1ELb0ELb0EEENS1_19SingleTileSchedulerILb1ELb0ELb1ELi128EEEEEEEEEvNT_6ParamsE)
        /*0014*/ 	.short	0x0160
        /*0016*/ 	.short	0x0418


	//----- nvinfo : EIATTR_CBANK_PARAM_SIZE
	.align		4
.L_148:
        /*0018*/ 	.byte	0x03, 0x19
        /*001a*/ 	.short	0x0418


	//----- nvinfo : EIATTR_KPARAM_INFO
	.align		4
        /*001c*/ 	.byte	0x04, 0x17
        /*001e*/ 	.short	(.L_150 - .L_149)
.L_149:
        /*0020*/ 	.word	0x00000000
        /*0024*/ 	.short	0x0000
        /*0026*/ 	.short	0x0000
        /*0028*/ 	.byte	0x00, 0xf0, 0x61, 0x10


	//----- nvinfo : EIATTR_MAXREG_COUNT
	.align		4
.L_150:
        /*002c*/ 	.byte	0x03, 0x1b
        /*002e*/ 	.short	0x00ff


	//----- nvinfo : EIATTR_NUM_BARRIERS
	.align		4
        /*0030*/ 	.byte	0x02, 0x4c
        /*0032*/ 	.byte	0x02
	.zero		1


	//----- nvinfo : EIATTR_ANNOTATIONS
	.align		4
        /*0034*/ 	.byte	0x04, 0x55
        /*0036*/ 	.short	(.L_152 - .L_151)


	//   ....[0]....
.L_151:
        /* <DEDUP_REMOVED lines=25> */
        /*01bc*/ 	.byte	0x60, 0xbf, 0x00, 0x00


	//----- nvinfo : EIATTR_MERCURY_ISA_VERSION
	.align		4
.L_152:
        /*01c0*/ 	.byte	0x03, 0x5f
        /*01c2*/ 	.short	0x0000


	//----- nvinfo : EIATTR_COOP_GROUP_MASK_REGIDS
	.align		4
        /*01c4*/ 	.byte	0x04, 0x29
        /*01c6*/ 	.short	(.L_154 - .L_153)


	//   ....[0]....
.L_153:
        /*01c8*/ 	.word	0xffffffff


	//   ....[1]....
        /*01cc*/ 	.word	0xffffffff


	//   ....[2]....
        /*01d0*/ 	.word	0xffffffff


	//   ....[3]....
        /*01d4*/ 	.word	0xffffffff


	//   ....[4]....
        /*01d8*/ 	.word	0xffffffff


	//   ....[5]....
        /*01dc*/ 	.word	0xffffffff


	//   ....[6]....
        /*01e0*/ 	.word	0xffffffff


	//   ....[7]....
        /*01e4*/ 	.word	0xffffffff


	//   ....[8]....
        /*01e8*/ 	.word	0xffffffff


	//   ....[9]....
        /*01ec*/ 	.word	0xffffffff


	//   ....[10]....
        /*01f0*/ 	.word	0xffffffff


	//   ....[11]....
        /*01f4*/ 	.word	0xffffffff


	//   ....[12]....
        /*01f8*/ 	.word	0xffffffff


	//   ....[13]....
        /*01fc*/ 	.word	0xffffffff


	//   ....[14]....
        /*0200*/ 	.word	0xffffffff


	//   ....[15]....
        /*0204*/ 	.word	0xffffffff


	//   ....[16]....
        /*0208*/ 	.word	0xffffffff


	//   ....[17]....
        /*020c*/ 	.word	0xffffffff


	//   ....[18]....
        /*0210*/ 	.word	0xffffffff


	//   ....[19]....
        /*0214*/ 	.word	0xffffffff


	//   ....[20]....
        /*0218*/ 	.word	0xffffffff


	//   ....[21]....
        /*021c*/ 	.word	0xffffffff


	//   ....[22]....
        /*0220*/ 	.word	0xffffffff


	//   ....[23]....
        /*0224*/ 	.word	0xffffffff


	//   ....[24]....
        /*0228*/ 	.word	0xffffffff


	//   ....[25]....
        /*022c*/ 	.word	0xffffffff


	//   ....[26]....
        /*0230*/ 	.word	0xffffffff


	//   ....[27]....
        /*0234*/ 	.word	0xffffffff


	//   ....[28]....
        /*0238*/ 	.word	0xffffffff


	//   ....[29]....
        /*023c*/ 	.word	0xffffffff


	//   ....[30]....
        /*0240*/ 	.word	0xffffffff


	//   ....[31]....
        /*0244*/ 	.word	0xffffffff


	//   ....[32]....
        /*0248*/ 	.word	0xffffffff


	//   ....[33]....
        /*024c*/ 	.word	0xffffffff


	//   ....[34]....
        /*0250*/ 	.word	0xffffffff


	//   ....[35]....
        /*0254*/ 	.word	0xffffffff


	//   ....[36]....
        /*0258*/ 	.word	0xffffffff


	//   ....[37]....
        /*025c*/ 	.word	0xffffffff


	//   ....[38]....
        /*0260*/ 	.word	0xffffffff


	//   ....[39]....
        /*0264*/ 	.word	0xffffffff


	//   ....[40]....
        /*0268*/ 	.word	0xffffffff


	//----- nvinfo : EIATTR_COOP_GROUP_INSTR_OFFSETS
	.align		4
.L_154:
        /*026c*/ 	.byte	0x04, 0x28
        /*026e*/ 	.short	(.L_156 - .L_155)


	//   ....[0]....
.L_155:
        /*0270*/ 	.word	0x00000090


	//   ....[1]....
        /*0274*/ 	.word	0x00000e60


	//   ....[2]....
        /*0278*/ 	.word	0x00000e90


	//   ....[3]....
        /*027c*/ 	.word	0x00000ff0


	//   ....[4]....
        /*0280*/ 	.word	0x00001020


	//   ....[5]....
        /*0284*/ 	.word	0x000011c0


	//   ....[6]....
        /*0288*/ 	.word	0x00001200


	//   ....[7]....
        /*028c*/ 	.word	0x00001260


	//   ....[8]....
        /*0290*/ 	.word	0x00001280


	//   ....[9]....
        /*0294*/ 	.word	0x000038f0


	//   ....[10]....
        /*0298*/ 	.word	0x000039c0


	//   ....[11]....
        /*029c*/ 	.word	0x000039f0


	//   ....[12]....
        /*02a0*/ 	.word	0x00003a60


	//   ....[13]....
        /*02a4*/ 	.word	0x00007e20


	//   ....[14]....
        /*02a8*/ 	.word	0x00007e50


	//   ....[15]....
        /*02ac*/ 	.word	0x00007e70


	//   ....[16]....
        /*02b0*/ 	.word	0x00007e90


	//   ....[17]....
        /*02b4*/ 	.word	0x0000a120


	//   ....[18]....
        /*02b8*/ 	.word	0x0000a130


	//   ....[19]....
        /*02bc*/ 	.word	0x0000a160


	//   ....[20]....
        /*02c0*/ 	.word	0x0000a170


	//   ....[21]....
        /*02c4*/ 	.word	0x0000b6e0


	//   ....[22]....
        /*02c8*/ 	.word	0x0000b730


	//   ....[23]....
        /*02cc*/ 	.word	0x0000b760


	//   ....[24]....
        /*02d0*/ 	.word	0x0000b780


	//   ....[25]....
        /*02d4*/ 	.word	0x0000b960


	//   ....[26]....
        /*02d8*/ 	.word	0x0000b970


	//   ....[27]....
        /*02dc*/ 	.word	0x0000baf0


	//   ....[28]....
        /*02e0*/ 	.word	0x0000bb20


	//   ....[29]....
        /*02e4*/ 	.word	0x0000bc70


	//   ....[30]....
        /*02e8*/ 	.word	0x0000bca0


	//   ....[31]....
        /*02ec*/ 	.word	0x0000bdf0


	//   ....[32]....
        /*02f0*/ 	.word	0x0000be10


	//   ....[33]....
        /*02f4*/ 	.word	0x0000c610


	//   ....[34]....
        /*02f8*/ 	.word	0x0000c630


	//   ....[35]....
        /*02fc*/ 	.word	0x0000c780


	//   ....[36]....
        /*0300*/ 	.word	0x0000c7b0


	//   ....[37]....
        /*0304*/ 	.word	0x0000c8e0


	//   ....[38]....
        /*0308*/ 	.word	0x0000c910


	//   ....[39]....
        /*030c*/ 	.word	0x0000ca40


	//   ....[40]....
        /*0310*/ 	.word	0x0000ca60


	//----- nvinfo : EIATTR_EXIT_INSTR_OFFSETS
	.align		4
.L_156:
        /*0314*/ 	.byte	0x04, 0x1c
        /*0316*/ 	.short	(.L_158 - .L_157)


	//   ....[0]....
.L_157:
        /*0318*/ 	.word	0x00000350


	//   ....[1]....
        /*031c*/ 	.word	0x0000be20


	//   ....[2]....
        /*0320*/ 	.word	0x0000bef0


	//   ....[3]....
        /*0324*/ 	.word	0x0000bf50


	//   ....[4]....
        /*0328*/ 	.word	0x0000ca70


	//   ....[5]....
        /*032c*/ 	.word	0x0000cb20


	//   ....[6]....
        /*0330*/ 	.word	0x0000cb80


	//----- nvinfo : EIATTR_CTAIDZ_USED
	.align		4
.L_158:
        /*0334*/ 	.byte	0x01, 0x04
	.zero		2


	//----- nvinfo : EIATTR_MAX_THREADS
	.align		4
        /*0338*/ 	.byte	0x04, 0x05
        /*033a*/ 	.short	(.L_160 - .L_159)
.L_159:
        /*033c*/ 	.word	0x00000100
        /*0340*/ 	.word	0x00000001
        /*0344*/ 	.word	0x00000001


	//----- nvinfo : EIATTR_CRS_STACK_SIZE
	.align		4
.L_160:
        /*0348*/ 	.byte	0x04, 0x1e
        /*034a*/ 	.short	(.L_162 - .L_161)
.L_161:
        /*034c*/ 	.word	0x00000000
.L_162:


//--------------------- .nv.info._ZN7cutlass13device_kernelIN5flash19enable_sm80_to_sm89INS1_16FlashAttnFwdSm80INS1_25CollectiveMainloopFwdSm80ILi8ELi1ELb0EN4cute5tupleIJNS5_1CILi128EEENS7_ILi64EEENS7_ILi192EEEEEELi192ENS_6half_tEfNS_4arch4Sm80ELb0ELb0ELb0ELb1ELb0ELb1ELb1ELb0EEENS1_21CollectiveEpilogueFwdINS6_IJS8_SA_S9_EEENS6_IJNS7_ILi1EEESI_SI_EEESC_SE_Li256ELb1ELb1ELb0ELb0EEENS1_19SingleTileSchedulerILb1ELb0ELb1ELi128EEEEEEEEEvNT_6ParamsE --------------------------
	.section	.nv.info._ZN7cutlass13device_kernelIN5flash19enable_sm80_to_sm89INS1_16FlashAttnFwdSm80INS1_25CollectiveMainloopFwdSm80ILi8ELi1ELb0EN4cute5tupleIJNS5_1CILi128EEENS7_ILi64EEENS7_ILi192EEEEEELi192ENS_6half_tEfNS_4arch4Sm80ELb0ELb0ELb0ELb1ELb0ELb1ELb1ELb0EEENS1_21CollectiveEpilogueFwdINS6_IJS8_SA_S9_EEENS6_IJNS7_ILi1EEESI_SI_EEESC_SE_Li256ELb1ELb1ELb0ELb0EEENS1_19SingleTileSchedulerILb1ELb0ELb1ELi128EEEEEEEEEvNT_6ParamsE,"",@"SHT_CUDA_INFO"
	.sectionflags	@""
	.align	4


	//----- nvinfo : EIATTR_CUDA_API_VERSION
	.align		4
        /*0000*/ 	.byte	0x04, 0x37
        /*0002*/ 	.short	(.L_164 - .L_163)
.L_163:
        /*0004*/ 	.word	0x00000082


	//----- nvinfo : EIATTR_SW2861232_WAR
	.align		4
.L_164:
        /*0008*/ 	.byte	0x01, 0x35
	.zero		2


	//----- nvinfo : EIATTR_PARAM_CBANK
	.align		4
        /*000c*/ 	.byte	0x04, 0x0a
        /*000e*/ 	.short	(.L_166 - .L_165)
	.align		4
.L_165:
        /*0010*/ 	.word	index@(.nv.constant0._ZN7cutlass13device_kernelIN5flash19enable_sm80_to_sm89INS1_16FlashAttnFwdSm80INS1_25CollectiveMainloopFwdSm80ILi8ELi1ELb0EN4cute5tupleIJNS5_1CILi128EEENS7_ILi64EEENS7_ILi192EEEEEELi192ENS_6half_tEfNS_4arch4Sm80ELb0ELb0ELb0ELb1ELb0ELb1ELb1ELb0EEENS1_21CollectiveEpilogueFwdINS6_IJS8_SA_S9_EEENS6_IJNS7_ILi1EEESI_SI_EEESC_SE_Li256ELb1ELb1ELb0ELb0EEENS1_19SingleTileSchedulerILb1ELb0ELb1ELi128EEEEEEEEEvNT_6ParamsE)
        /*0014*/ 	.short	0x0160
        /*0016*/ 	.short	0x0418


	//----- nvinfo : EIATTR_CBANK_PARAM_SIZE
	.align		4
.L_166:
        /*0018*/ 	.byte	0x03, 0x19
        /*001a*/ 	.short	0x0418


	//----- nvinfo : EIATTR_KPARAM_INFO
	.align		4
        /*001c*/ 	.byte	0x04, 0x17
        /*001e*/ 	.short	(.L_168 - .L_167)
.L_167:
        /*0020*/ 	.word	0x00000000
        /*0024*/ 	.short	0x0000
        /*0026*/ 	.short	0x0000
        /*0028*/ 	.byte	0x00, 0xf0, 0x61, 0x10


	//----- nvinfo : EIATTR_MAXREG_COUNT
	.align		4
.L_168:
        /*002c*/ 	.byte	0x03, 0x1b
        /*002e*/ 	.short	0x00ff


	//----- nvinfo : EIATTR_NUM_BARRIERS
	.align		4
        /*0030*/ 	.byte	0x02, 0x4c
        /*0032*/ 	.byte	0x02
	.zero		1


	//----- nvinfo : EIATTR_MERCURY_ISA_VERSION
	.align		4
        /*0034*/ 	.byte	0x03, 0x5f
        /*0036*/ 	.short	0x0000


	//----- nvinfo : EIATTR_COOP_GROUP_MASK_REGIDS
	.align		4
        /*0038*/ 	.byte	0x04, 0x29
        /*003a*/ 	.short	(.L_170 - .L_169)


	//   ....[0]....
.L_169:
        /*003c*/ 	.word	0xffffffff


	//   ....[1]....
        /*0040*/ 	.word	0xffffffff


	//   ....[2]....
        /*0044*/ 	.word	0xffffffff


	//   ....[3]....
        /*0048*/ 	.word	0xffffffff


	//   ....[4]....
        /*004c*/ 	.word	0xffffffff


	//   ....[5]....
        /*0050*/ 	.word	0xffffffff


	//   ....[6]....
        /*0054*/ 	.word	0xffffffff


	//   ....[7]....
        /*0058*/ 	.word	0xffffffff


	//   ....[8]....
        /*005c*/ 	.word	0xffffffff


	//   ....[9]....
        /*0060*/ 	.word	0xffffffff


	//   ....[10]....
        /*0064*/ 	.word	0xffffffff


	//   ....[11]....
        /*0068*/ 	.word	0xffffffff


	//   ....[12]....
        /*006c*/ 	.word	0xffffffff


	//   ....[13]....
        /*0070*/ 	.word	0xffffffff


	//   ....[14]....
        /*0074*/ 	.word	0xffffffff


	//   ....[15]....
        /*0078*/ 	.word	0xffffffff


	//   ....[16]....
        /*007c*/ 	.word	0xffffffff


	//   ....[17]....
        /*0080*/ 	.word	0xffffffff


	//   ....[18]....
        /*0084*/ 	.word	0xffffffff


	//   ....[19]....
        /*0088*/ 	.word	0xffffffff


	//   ....[20]....
        /*008c*/ 	.word	0xffffffff


	//   ....[21]....
        /*0090*/ 	.word	0xffffffff


	//   ....[22]....
        /*0094*/ 	.word	0xffffffff


	//   ....[23]....
        /*0098*/ 	.word	0xffffffff


	//   ....[24]....
        /*009c*/ 	.word	0xffffffff


	//   ....[25]....
        /*00a0*/ 	.word	0xffffffff


	//   ....[26]....
        /*00a4*/ 	.word	0xffffffff


	//   ....[27]....
        /*00a8*/ 	.word	0xffffffff


	//   ....[28]....
        /*00ac*/ 	.word	0xffffffff


	//   ....[29]....
        /*00b0*/ 	.word	0xffffffff


	//   ....[30]....
        /*00b4*/ 	.word	0xffffffff


	//   ....[31]....
        /*00b8*/ 	.word	0xffffffff


	//   ....[32]....
        /*00bc*/ 	.word	0xffffffff


	//   ....[33]....
        /*00c0*/ 	.word	0xffffffff


	//   ....[34]....
        /*00c4*/ 	.word	0xffffffff


	//   ....[35]....
        /*00c8*/ 	.word	0xffffffff


	//   ....[36]....
        /*00cc*/ 	.word	0xffffffff


	//   ....[37]....
        /*00d0*/ 	.word	0xffffffff


	//   ....[38]....
        /*00d4*/ 	.word	0xffffffff


	//   ....[39]....
        /*00d8*/ 	.word	0xffffffff


	//   ....[40]....
        /*00dc*/ 	.word	0xffffffff


	//----- nvinfo : EIATTR_COOP_GROUP_INSTR_OFFSETS
	.align		4
.L_170:
        /*00e0*/ 	.byte	0x04, 0x28
        /*00e2*/ 	.short	(.L_172 - .L_171)


	//   ....[0]....
.L_171:
        /*00e4*/ 	.word	0x00000080


	//   ....[1]....
        /*00e8*/ 	.word	0x00006300


	//   ....[2]....
        /*00ec*/ 	.word	0x00006340


	//   ....[3]....
        /*00f0*/ 	.word	0x00006630


	//   ....[4]....
        /*00f4*/ 	.word	0x00006660


	//   ....[5]....
        /*00f8*/ 	.word	0x000067a0


	//   ....[6]....
        /*00fc*/ 	.word	0x000067d0


	//   ....[7]....
        /*0100*/ 	.word	0x00006900


	//   ....[8]....
        /*0104*/ 	.word	0x00006940


	//   ....[9]....
        /*0108*/ 	.word	0x0000dbe0


	//   ....[10]....
        /*010c*/ 	.word	0x0000dca0


	//   ....[11]....
        /*0110*/ 	.word	0x0000dcc0


	//   ....[12]....
        /*0114*/ 	.word	0x0000dd20


	//   ....[13]....
        /*0118*/ 	.word	0x0000ff40


	//   ....[14]....
        /*011c*/ 	.word	0x0000ff60


	//   ....[15]....
        /*0120*/ 	.word	0x0000ff80


	//   ....[16]....
        /*0124*/ 	.word	0x0000ffb0


	//   ....[17]....
        /*0128*/ 	.word	0x00011900


	//   ....[18]....
        /*012c*/ 	.word	0x00011930


	//   ....[19]....
        /*0130*/ 	.word	0x00011990


	//   ....[20]....
        /*0134*/ 	.word	0x000119a0


	//   ....[21]....
        /*0138*/ 	.word	0x00012eb0


	//   ....[22]....
        /*013c*/ 	.word	0x00012ef0


	//   ....[23]....
        /*0140*/ 	.word	0x00012f30


	//   ....[24]....
        /*0144*/ 	.word	0x00012f70


	//   ....[25]....
        /*0148*/ 	.word	0x00013160


	//   ....[26]....
        /*014c*/ 	.word	0x00013170


	//   ....[27]....
        /*0150*/ 	.word	0x000132f0


	//   ....[28]....
        /*0154*/ 	.word	0x00013320


	//   ....[29]....
        /*0158*/ 	.word	0x00013470


	//   ....[30]....
        /*015c*/ 	.word	0x000134a0


	//   ....[31]....
        /*0160*/ 	.word	0x000135f0


	//   ....[32]....
        /*0164*/ 	.word	0x00013610


	//   ....[33]....
        /*0168*/ 	.word	0x00013df0


	//   ....[34]....
        /*016c*/ 	.word	0x00013e10


	//   ....[35]....
        /*0170*/ 	.word	0x00013f40


	//   ....[36]....
        /*0174*/ 	.word	0x00013f70


	//   ....[37]....
        /*0178*/ 	.word	0x000140a0


	//   ....[38]....
        /*017c*/ 	.word	0x000140d0


	//   ....[39]....
        /*0180*/ 	.word	0x00014200


	//   ....[40]....
        /*0184*/ 	.word	0x00014220


	//----- nvinfo : EIATTR_EXIT_INSTR_OFFSETS
	.align		4
.L_172:
        /*0188*/ 	.byte	0x04, 0x1c
        /*018a*/ 	.short	(.L_174 - .L_173)


	//   ....[0]....
.L_173:
        /*018c*/ 	.word	0x00000310


	//   ....[1]....
        /*0190*/ 	.word	0x00013620


	//   ....[2]....
        /*0194*/ 	.word	0x000136f0


	//   ....[3]....
        /*0198*/ 	.word	0x00013750


	//   ....[4]....
        /*019c*/ 	.word	0x00014230


	//   ....[5]....
        /*01a0*/ 	.word	0x000142e0


	//   ....[6]....
        /*01a4*/ 	.word	0x00014340


	//----- nvinfo : EIATTR_CTAIDZ_USED
	.align		4
.L_174:
        /*01a8*/ 	.byte	0x01, 0x04
	.zero		2


	//----- nvinfo : EIATTR_MAX_THREADS
	.align		4
        /*01ac*/ 	.byte	0x04, 0x05
        /*01ae*/ 	.short	(.L_176 - .L_175)
.L_175:
        /*01b0*/ 	.word	0x00000100
        /*01b4*/ 	.word	0x00000001
        /*01b8*/ 	.word	0x00000001


	//----- nvinfo : EIATTR_CRS_STACK_SIZE
	.align		4
.L_176:
        /*01bc*/ 	.byte	0x04, 0x1e
        /*01be*/ 	.short	(.L_178 - .L_177)
.L_177:
        /*01c0*/ 	.word	0x00000000
.L_178:


//--------------------- .nv.info._ZN7cutlass13device_kernelIN5flash19enable_sm80_to_sm89INS1_16FlashAttnFwdSm80INS1_25CollectiveMainloopFwdSm80ILi8ELi1ELb0EN4cute5tupleIJNS5_1CILi128EEENS7_ILi64EEENS7_ILi192EEEEEELi192ENS_6half_tEfNS_4arch4Sm80ELb0ELb1ELb0ELb0ELb0ELb0ELb1ELb0EEENS1_21CollectiveEpilogueFwdINS6_IJS8_SA_S9_EEENS6_IJNS7_ILi1EEESI_SI_EEESC_SE_Li256ELb0ELb1ELb0ELb0EEENS1_19SingleTileSchedulerILb0ELb0ELb1ELi128EEEEEEEEEvNT_6ParamsE --------------------------
	.section	.nv.info._ZN7cutlass13device_kernelIN5flash19enable_sm80_to_sm89INS1_16FlashAttnFwdSm80INS1_25CollectiveMainloopFwdSm80ILi8ELi1ELb0EN4cute5tupleIJNS5_1CILi128EEENS7_ILi64EEENS7_ILi192EEEEEELi192ENS_6half_tEfNS_4arch4Sm80ELb0ELb1ELb0ELb0ELb0ELb0ELb1ELb0EEENS1_21CollectiveEpilogueFwdINS6_IJS8_SA_S9_EEENS6_IJNS7_ILi1EEESI_SI_EEESC_SE_Li256ELb0ELb1ELb0ELb0EEENS1_19SingleTileSchedulerILb0ELb0ELb1ELi128EEEEEEEEEvNT_6ParamsE,"",@"SHT_CUDA_INFO"
	.sectionflags	@""
	.align	4


	//----- nvinfo : EIATTR_CUDA_API_VERSION
	.align		4
        /*0000*/ 	.byte	0x04, 0x37
        /*0002*/ 	.short	(.L_180 - .L_179)
.L_179:
        /*0004*/ 	.word	0x00000082


	//----- nvinfo : EIATTR_SW2861232_WAR
	.align		4
.L_180:
        /*0008*/ 	.byte	0x01, 0x35
	.zero		2


	//----- nvinfo : EIATTR_PARAM_CBANK
	.align		4
        /*000c*/ 	.byte	0x04, 0x0a
        /*000e*/ 	.short	(.L_182 - .L_181)
	.align		4
.L_181:
        /*0010*/ 	.word	index@(.nv.constant0._ZN7cutlass13device_kernelIN5flash19enable_sm80_to_sm89INS1_16FlashAttnFwdSm80INS1_25CollectiveMainloopFwdSm80ILi8ELi1ELb0EN4cute5tupleIJNS5_1CILi128EEENS7_ILi64EEENS7_ILi192EEEEEELi192ENS_6half_tEfNS_4arch4Sm80ELb0ELb1ELb0ELb0ELb0ELb0ELb1ELb0EEENS1_21CollectiveEpilogueFwdINS6_IJS8_SA_S9_EEENS6_IJNS7_ILi1EEESI_SI_EEESC_SE_Li256ELb0ELb1ELb0ELb0EEENS1_19SingleTileSchedulerILb0ELb0ELb1ELi128EEEEEEEEEvNT_6ParamsE)
        /*0014*/ 	.short	0x0160
        /*0016*/ 	.short	0x0418


	//----- nvinfo : EIATTR_CBANK_PARAM_SIZE
	.align		4
.L_182:
        /*0018*/ 	.byte	0x03, 0x19
        /*001a*/ 	.short	0x0418


	//----- nvinfo : EIATTR_KPARAM_INFO
	.align		4
        /*001c*/ 	.byte	0x04, 0x17
        /*001e*/ 	.short	(.L_184 - .L_183)
.L_183:
        /*0020*/ 	.word	0x00000000
        /*0024*/ 	.short	0x0000
        /*0026*/ 	.short	0x0000
        /*0028*/ 	.byte	0x00, 0xf0, 0x61, 0x10


	//----- nvinfo : EIATTR_MAXREG_COUNT
	.align		4
.L_184:
        /*002c*/ 	.byte	0x03, 0x1b
        /*002e*/ 	.short	0x00ff


	//----- nvinfo : EIATTR_NUM_BARRIERS
	.align		4
        /*0030*/ 	.byte	0x02, 0x4c
        /*0032*/ 	.byte	0x02
	.zero		1


	//----- nvinfo : EIATTR_MERCURY_ISA_VERSION
	.align		4
        /*0034*/ 	.byte	0x03, 0x5f
        /*0036*/ 	.short	0x0000


	//----- nvinfo : EIATTR_COOP_GROUP_MASK_REGIDS
	.align		4
        /*0038*/ 	.byte	0x04, 0x29
        /*003a*/ 	.short	(.L_186 - .L_185)


	//   ....[0]....
.L_185:
        /*003c*/ 	.word	0xffffffff


	//   ....[1]....
        /*0040*/ 	.word	0xffffffff


	//   ....[2]....
        /*0044*/ 	.word	0xffffffff


	//   ....[3]....
        /*0048*/ 	.word	0xffffffff


	//   ....[4]....
        /*004c*/ 	.word	0xffffffff


	//   ....[5]....
        /*0050*/ 	.word	0xffffffff


	//   ....[6]....
        /*0054*/ 	.word	0xffffffff


	//   ....[7]....
        /*0058*/ 	.word	0xffffffff


	//   ....[8]....
        /*005c*/ 	.word	0xffffffff


	//   ....[9]....
        /*0060*/ 	.word	0xffffffff


	//   ....[10]....
        /*0064*/ 	.word	0xffffffff


	//   ....[11]....
        /*0068*/ 	.word	0xffffffff


	//   ....[12]....
        /*006c*/ 	.word	0xffffffff


	//   ....[13]....
        /*0070*/ 	.word	0xffffffff


	//   ....[14]....
        /*0074*/ 	.word	0xffffffff


	//   ....[15]....
        /*0078*/ 	.word	0xffffffff


	//   ....[16]....
        /*007c*/ 	.word	0xffffffff


	//   ....[17]....
        /*0080*/ 	.word	0xffffffff


	//   ....[18]....
        /*0084*/ 	.word	0xffffffff


	//   ....[19]....
        /*0088*/ 	.word	0xffffffff


	//   ....[20]....
        /*008c*/ 	.word	0xffffffff


	//   ....[21]....
        /*0090*/ 	.word	0xffffffff


	//   ....[22]....
        /*0094*/ 	.word	0xffffffff


	//   ....[23]....
        /*0098*/ 	.word	0xffffffff


	//   ....[24]....
        /*009c*/ 	.word	0xffffffff


	//   ....[25]....
        /*00a0*/ 	.word	0xffffffff


	//   ....[26]....
        /*00a4*/ 	.word	0xffffffff


	//   ....[27]....
        /*00a8*/ 	.word	0xffffffff


	//   ....[28]....
        /*00ac*/ 	.word	0xffffffff


	//   ....[29]....
        /*00b0*/ 	.word	0xffffffff


	//   ....[30]....
        /*00b4*/ 	.word	0xffffffff


	//   ....[31]....
        /*00b8*/ 	.word	0xffffffff


	//   ....[32]....
        /*00bc*/ 	.word	0xffffffff


	//   ....[33]....
        /*00c0*/ 	.word	0xffffffff


	//   ....[34]....
        /*00c4*/ 	.word	0xffffffff


	//   ....[35]....
        /*00c8*/ 	.word	0xffffffff


	//   ....[36]....
        /*00cc*/ 	.word	0xffffffff


	//   ....[37]....
        /*00d0*/ 	.word	0xffffffff


	//   ....[38]....
        /*00d4*/ 	.word	0xffffffff


	//   ....[39]....
        /*00d8*/ 	.word	0xffffffff


	//   ....[40]....
        /*00dc*/ 	.word	0xffffffff


	//   ....[41]....
        /*00e0*/ 	.word	0xffffffff


	//   ....[42]....
        /*00e4*/ 	.word	0xffffffff


	//   ....[43]....
        /*00e8*/ 	.word	0xffffffff


	//   ....[44]....
        /*00ec*/ 	.word	0xffffffff


	//   ....[45]....
        /*00f0*/ 	.word	0xffffffff


	//   ....[46]....
        /*00f4*/ 	.word	0xffffffff


	//   ....[47]....
        /*00f8*/ 	.word	0xffffffff


	//   ....[48]....
        /*00fc*/ 	.word	0xffffffff


	//   ....[49]....
        /*0100*/ 	.word	0xffffffff


	//   ....[50]....
        /*0104*/ 	.word	0xffffffff


	//   ....[51]....
        /*0108*/ 	.word	0xffffffff


	//   ....[52]....
        /*010c*/ 	.word	0xffffffff


	//   ....[53]....
        /*0110*/ 	.word	0xffffffff


	//----- nvinfo : EIATTR_COOP_GROUP_INSTR_OFFSETS
	.align		4
.L_186:
        /*0114*/ 	.byte	0x04, 0x28
        /*0116*/ 	.short	(.L_188 - .L_187)


	//   ....[0]....
.L_187:
        /*0118*/ 	.word	0x00000d30


	//   ....[1]....
        /*011c*/ 	.word	0x00000d60


	//   ....[2]....
        /*0120*/ 	.word	0x00000d90


	//   ....[3]....
        /*0124*/ 	.word	0x00000dc0


	//   ....[4]....
        /*0128*/ 	.word	0x00000f40


	//   ....[5]....
        /*012c*/ 	.word	0x00000f70


	//   ....[6]....
        /*0130*/ 	.word	0x00000fe0


	//   ....[7]....
        /*0134*/ 	.word	0x00001010


	//   ....[8]....
        /*0138*/ 	.word	0x00002880


	//   ....[9]....
        /*013c*/ 	.word	0x00002b80


	//   ....[10]....
        /*0140*/ 	.word	0x00003580


	//   ....[11]....
        /*0144*/ 	.word	0x000036f0


	//   ....[12]....
        /*0148*/ 	.word	0x00003700


	//   ....[13]....
        /*014c*/ 	.word	0x00003750


	//   ....[14]....
        /*0150*/ 	.word	0x000051d0


	//   ....[15]....
        /*0154*/ 	.word	0x00005c50


	//   ....[16]....
        /*0158*/ 	.word	0x00006410


	//   ....[17]....
        /*015c*/ 	.word	0x00006620


	//   ....[18]....
        /*0160*/ 	.word	0x00006650


	//   ....[19]....
        /*0164*/ 	.word	0x000066c0


	//   ....[20]....
        /*0168*/ 	.word	0x000090b0


	//   ....[21]....
        /*016c*/ 	.word	0x000090d0


	//   ....[22]....
        /*0170*/ 	.word	0x000090f0


	//   ....[23]....
        /*0174*/ 	.word	0x00009110


	//   ....[24]....
        /*0178*/ 	.word	0x0000bb30


	//   ....[25]....
        /*017c*/ 	.word	0x0000be70


	//   ....[26]....
        /*0180*/ 	.word	0x0000c7a0


	//   ....[27]....
        /*0184*/ 	.word	0x0000c7f0


	//   ....[28]....
        /*0188*/ 	.word	0x0000c810


	//   ....[29]....
        /*018c*/ 	.word	0x0000c830


	//   ....[30]....
        /*0190*/ 	.word	0x0000df60


	//   ....[31]....
        /*0194*/ 	.word	0x0000df90


	//   ....[32]....
        /*0198*/ 	.word	0x0000dfd0


	//   ....[33]....
        /*019c*/ 	.word	0x0000dfe0


	//   ....[34]....
        /*01a0*/ 	.word	0x0000f510


	//   ....[35]....
        /*01a4*/ 	.word	0x0000f520


	//   ....[36]....
        /*01a8*/ 	.word	0x0000f540


	//   ....[37]....
        /*01ac*/ 	.word	0x0000f560


	//   ....[38]....
        /*01b0*/ 	.word	0x0000f580


	//   ....[39]....
        /*01b4*/ 	.word	0x0000f5a0


	//   ....[40]....
        /*01b8*/ 	.word	0x0000f7d0


	//   ....[41]....
        /*01bc*/ 	.word	0x0000f800


	//   ....[42]....
        /*01c0*/ 	.word	0x0000f950


	//   ....[43]....
        /*01c4*/ 	.word	0x0000f980


	//   ....[44]....
        /*01c8*/ 	.word	0x0000fad0


	//   ....[45]....
        /*01cc*/ 	.word	0x0000faf0


	//   ....[46]....
        /*01d0*/ 	.word	0x00010180


	//   ....[47]....
        /*01d4*/ 	.word	0x000101a0


	//   ....[48]....
        /*01d8*/ 	.word	0x000102d0


	//   ....[49]....
        /*01dc*/ 	.word	0x00010300


	//   ....[50]....
        /*01e0*/ 	.word	0x00010430


	//   ....[51]....
        /*01e4*/ 	.word	0x00010460


	//   ....[52]....
        /*01e8*/ 	.word	0x00010590


	//   ....[53]....
        /*01ec*/ 	.word	0x000105b0


	//----- nvinfo : EIATTR_EXIT_INSTR_OFFSETS
	.align		4
.L_188:
        /*01f0*/ 	.byte	0x04, 0x1c
        /*01f2*/ 	.short	(.L_190 - .L_189)


	//   ....[0]....
.L_189:
        /*01f4*/ 	.word	0x00000030


	//   ....[1]....
        /*01f8*/ 	.word	0x0000fb00


	//   ....[2]....
        /*01fc*/ 	.word	0x0000fbd0


	//   ....[3]....
        /*0200*/ 	.word	0x0000fc30


	//   ....[4]....
        /*0204*/ 	.word	0x000105c0


	//   ....[5]....
        /*0208*/ 	.word	0x00010670


	//   ....[6]....
        /*020c*/ 	.word	0x000106d0


	//----- nvinfo : EIATTR_CTAIDZ_USED
	.align		4
.L_190:
        /*0210*/ 	.byte	0x01, 0x04
	.zero		2


	//----- nvinfo : EIATTR_MAX_THREADS
	.align		4
        /*0214*/ 	.byte	0x04, 0x05
        /*0216*/ 	.short	(.L_192 - .L_191)
.L_191:
        /*0218*/ 	.word	0x00000100
        /*021c*/ 	.word	0x00000001
        /*0220*/ 	.word	0x00000001


	//----- nvinfo : EIATTR_CRS_STACK_SIZE
	.align		4
.L_192:
        /*0224*/ 	.byte	0x04, 0x1e
        /*0226*/ 	.short	(.L_194 - .L_193)
.L_193:
        /*0228*/ 	.word	0x00000000
.L_194:


//--------------------- .nv.info._ZN7cutlass13device_kernelIN5flash19enable_sm80_to_sm89INS1_16FlashAttnFwdSm80INS1_25CollectiveMainloopFwdSm80ILi8ELi1ELb0EN4cute5tupleIJNS5_1CILi128EEENS7_ILi64EEENS7_ILi192EEEEEELi192ENS_6half_tEfNS_4arch4Sm80ELb0ELb1ELb0ELb1ELb0ELb0ELb1ELb0EEENS1_21CollectiveEpilogueFwdINS6_IJS8_SA_S9_EEENS6_IJNS7_ILi1EEESI_SI_EEESC_SE_Li256ELb1ELb1ELb0ELb0EEENS1_19SingleTileSchedulerILb1ELb0ELb1ELi128EEEEEEEEEvNT_6ParamsE --------------------------
	.section	.nv.info._ZN7cutlass13device_kernelIN5flash19enable_sm80_to_sm89INS1_16FlashAttnFwdSm80INS1_25CollectiveMainloopFwdSm80ILi8ELi1ELb0EN4cute5tupleIJNS5_1CILi128EEENS7_ILi64EEENS7_ILi192EEEEEELi192ENS_6half_tEfNS_4arch4Sm80ELb0ELb1ELb0ELb1ELb0ELb0ELb1ELb0EEENS1_21CollectiveEpilogueFwdINS6_IJS8_SA_S9_EEENS6_IJNS7_ILi1EEESI_SI_EEESC_SE_Li256ELb1ELb1ELb0ELb0EEENS1_19SingleTileSchedulerILb1ELb0ELb1ELi128EEEEEEEEEvNT_6ParamsE,"",@"SHT_CUDA_INFO"
	.sectionflags	@""
	.align	4


	//----- nvinfo : EIATTR_CUDA_API_VERSION
	.align		4
        /*0000*/ 	.byte	0x04, 0x37
        /*0002*/ 	.short	(.L_196 - .L_195)
.L_195:
        /*0004*/ 	.word	0x00000082


	//----- nvinfo : EIATTR_SW2861232_WAR
	.align		4
.L_196:
        /*0008*/ 	.byte	0x01, 0x35
	.zero		2


	//----- nvinfo : EIATTR_PARAM_CBANK
	.align		4
        /*000c*/ 	.byte	0x04, 0x0a
        /*000e*/ 	.short	(.L_198 - .L_197)
	.align		4
.L_197:
        /*0010*/ 	.word	index@(.nv.constant0._ZN7cutlass13device_kernelIN5flash19enable_sm80_to_sm89INS1_16FlashAttnFwdSm80INS1_25CollectiveMainloopFwdSm80ILi8ELi1ELb0EN4cute5tupleIJNS5_1CILi128EEENS7_ILi64EEENS7_ILi192EEEEEELi192ENS_6half_tEfNS_4arch4Sm80ELb0ELb1ELb0ELb1ELb0ELb0ELb1ELb0EEENS1_21CollectiveEpilogueFwdINS6_IJS8_SA_S9_EEENS6_IJNS7_ILi1EEESI_SI_EEESC_SE_Li256ELb1ELb1ELb0ELb0EEENS1_19SingleTileSchedulerILb1ELb0ELb1ELi128EEEEEEEEEvNT_6ParamsE)
        /*0014*/ 	.short	0x0160
        /*0016*/ 	.short	0x0418


	//----- nvinfo : EIATTR_CBANK_PARAM_SIZE
	.align		4
.L_198:
        /*0018*/ 	.byte	0x03, 0x19
        /*001a*/ 	.short	0x0418


	//----- nvinfo : EIATTR_KPARAM_INFO
	.align		4
        /*001c*/ 	.byte	0x04, 0x17
        /*001e*/ 	.short	(.L_200 - .L_199)
.L_199:
        /*0020*/ 	.word	0x00000000
        /*0024*/ 	.short	0x0000
        /*0026*/ 	.short	0x0000
        /*0028*/ 	.byte	0x00, 0xf0, 0x61, 0x10


	//----- nvinfo : EIATTR_MAXREG_COUNT
	.align		4
.L_200:
        /*002c*/ 	.byte	0x03, 0x1b
        /*002e*/ 	.short	0x00ff


	//----- nvinfo : EIATTR_NUM_BARRIERS
	.align		4
        /*0030*/ 	.byte	0x02, 0x4c
        /*0032*/ 	.byte	0x02
	.zero		1


	//----- nvinfo : EIATTR_MERCURY_ISA_VERSION
	.align		4
        /*0034*/ 	.byte	0x03, 0x5f
        /*0036*/ 	.short	0x0000


	//----- nvinfo : EIATTR_COOP_GROUP_MASK_REGIDS
	.align		4
        /*0038*/ 	.byte	0x04, 0x29
        /*003a*/ 	.short	(.L_202 - .L_201)


	//   ....[0]....
.L_201:
        /*003c*/ 	.word	0xffffffff


	//   ....[1]....
        /*0040*/ 	.word	0xffffffff


	//   ....[2]....
        /*0044*/ 	.word	0xffffffff


	//   ....[3]....
        /*0048*/ 	.word	0xffffffff


	//   ....[4]....
        /*004c*/ 	.word	0xffffffff


	//   ....[5]....
        /*0050*/ 	.word	0xffffffff


	//   ....[6]....
        /*0054*/ 	.word	0xffffffff


	//   ....[7]....
        /*0058*/ 	.word	0xffffffff


	//   ....[8]....
        /*005c*/ 	.word	0xffffffff


	//   ....[9]....
        /*0060*/ 	.word	0xffffffff


	//   ....[10]....
        /*0064*/ 	.word	0xffffffff


	//   ....[11]....
        /*0068*/ 	.word	0xffffffff


	//   ....[12]....
        /*006c*/ 	.word	0xffffffff


	//   ....[13]....
        /*0070*/ 	.word	0xffffffff


	//   ....[14]....
        /*0074*/ 	.word	0xffffffff


	//   ....[15]....
        /*0078*/ 	.word	0xffffffff


	//   ....[16]....
        /*007c*/ 	.word	0xffffffff


	//   ....[17]....
        /*0080*/ 	.word	0xffffffff


	//   ....[18]....
        /*0084*/ 	.word	0xffffffff


	//   ....[19]....
        /*0088*/ 	.word	0xffffffff


	//   ....[20]....
        /*008c*/ 	.word	0xffffffff


	//   ....[21]....
        /*0090*/ 	.word	0xffffffff


	//   ....[22]....
        /*0094*/ 	.word	0xffffffff


	//   ....[23]....
        /*0098*/ 	.word	0xffffffff


	//   ....[24]....
        /*009c*/ 	.word	0xffffffff


	//   ....[25]....
        /*00a0*/ 	.word	0xffffffff


	//   ....[26]....
        /*00a4*/ 	.word	0xffffffff


	//   ....[27]....
        /*00a8*/ 	.word	0xffffffff


	//   ....[28]....
        /*00ac*/ 	.word	0xffffffff


	//   ....[29]....
        /*00b0*/ 	.word	0xffffffff


	//   ....[30]....
        /*00b4*/ 	.word	0xffffffff


	//   ....[31]....
        /*00b8*/ 	.word	0xffffffff


	//   ....[32]....
        /*00bc*/ 	.word	0xffffffff


	//   ....[33]....
        /*00c0*/ 	.word	0xffffffff


	//   ....[34]....
        /*00c4*/ 	.word	0xffffffff


	//   ....[35]....
        /*00c8*/ 	.word	0xffffffff


	//   ....[36]....
        /*00cc*/ 	.word	0xffffffff


	//   ....[37]....
        /*00d0*/ 	.word	0xffffffff


	//   ....[38]....
        /*00d4*/ 	.word	0xffffffff


	//   ....[39]....
        /*00d8*/ 	.word	0xffffffff


	//   ....[40]....
        /*00dc*/ 	.word	0xffffffff


	//   ....[41]....
        /*00e0*/ 	.word	0xffffffff


	//   ....[42]....
        /*00e4*/ 	.word	0xffffffff


	//   ....[43]....
        /*00e8*/ 	.word	0xffffffff


	//   ....[44]....
        /*00ec*/ 	.word	0xffffffff


	//   ....[45]....
        /*00f0*/ 	.word	0xffffffff


	//   ....[46]....
        /*00f4*/ 	.word	0xffffffff


	//   ....[47]....
        /*00f8*/ 	.word	0xffffffff


	//   ....[48]....
        /*00fc*/ 	.word	0xffffffff


	//   ....[49]....
        /*0100*/ 	.word	0xffffffff


	//   ....[50]....
        /*0104*/ 	.word	0xffffffff


	//   ....[51]....
        /*0108*/ 	.word	0xffffffff


	//   ....[52]....
        /*010c*/ 	.word	0xffffffff


	//   ....[53]....
        /*0110*/ 	.word	0xffffffff


	//   ....[54]....
        /*0114*/ 	.word	0xffffffff


	//----- nvinfo : EIATTR_COOP_GROUP_INSTR_OFFSETS
	.align		4
.L_202:
        /*0118*/ 	.byte	0x04, 0x28
        /*011a*/ 	.short	(.L_204 - .L_203)


	//   ....[0]....
.L_203:
        /*011c*/ 	.word	0x00000080


	//   ....[1]....
        /*0120*/ 	.word	0x000013c0


	//   ....[2]....
        /*0124*/ 	.word	0x000014a0


	//   ....[3]....
        /*0128*/ 	.word	0x000017c0


	//   ....[4]....
        /*012c*/ 	.word	0x000017f0


	//   ....[5]....
        /*0130*/ 	.word	0x00001930


	//   ....[6]....
        /*0134*/ 	.word	0x00001960


	//   ....[7]....
        /*0138*/ 	.word	0x00001a90


	//   ....[8]....
        /*013c*/ 	.word	0x00001ad0


	//   ....[9]....
        /*0140*/ 	.word	0x00002f50


	//   ....[10]....
        /*0144*/ 	.word	0x00003250


	//   ....[11]....
        /*0148*/ 	.word	0x00003da0


	//   ....[12]....
        /*014c*/ 	.word	0x00003dc0


	//   ....[13]....
        /*0150*/ 	.word	0x00003de0


	//   ....[14]....
        /*0154*/ 	.word	0x00003e00


	//   ....[15]....
        /*0158*/ 	.word	0x00005870


	//   ....[16]....
        /*015c*/ 	.word	0x000062a0


	//   ....[17]....
        /*0160*/ 	.word	0x00006ad0


	//   ....[18]....
        /*0164*/ 	.word	0x00006ce0


	//   ....[19]....
        /*0168*/ 	.word	0x00006d10


	//   ....[20]....
        /*016c*/ 	.word	0x00006d80


	//   ....[21]....
        /*0170*/ 	.word	0x00009740


	//   ....[22]....
        /*0174*/ 	.word	0x00009760


	//   ....[23]....
        /*0178*/ 	.word	0x00009780


	//   ....[24]....
        /*017c*/ 	.word	0x000097a0


	//   ....[25]....
        /*0180*/ 	.word	0x0000c170


	//   ....[26]....
        /*0184*/ 	.word	0x0000c500


	//   ....[27]....
        /*0188*/ 	.word	0x0000ce30


	//   ....[28]....
        /*018c*/ 	.word	0x0000ce80


	//   ....[29]....
        /*0190*/ 	.word	0x0000cea0


	//   ....[30]....
        /*0194*/ 	.word	0x0000cec0


	//   ....[31]....
        /*0198*/ 	.word	0x0000e5f0


	//   ....[32]....
        /*019c*/ 	.word	0x0000e620


	//   ....[33]....
        /*01a0*/ 	.word	0x0000e660


	//   ....[34]....
        /*01a4*/ 	.word	0x0000e670


	//   ....[35]....
        /*01a8*/ 	.word	0x0000fbb0


	//   ....[36]....
        /*01ac*/ 	.word	0x0000fbe0


	//   ....[37]....
        /*01b0*/ 	.word	0x0000fc20


	//   ....[38]....
        /*01b4*/ 	.word	0x0000fc60


	//   ....[39]....
        /*01b8*/ 	.word	0x0000fe50


	//   ....[40]....
        /*01bc*/ 	.word	0x0000fe60


	//   ....[41]....
        /*01c0*/ 	.word	0x0000ffe0


	//   ....[42]....
        /*01c4*/ 	.word	0x00010010


	//   ....[43]....
        /*01c8*/ 	.word	0x00010160


	//   ....[44]....
        /*01cc*/ 	.word	0x00010190


	//   ....[45]....
        /*01d0*/ 	.word	0x000102e0


	//   ....[46]....
        /*01d4*/ 	.word	0x00010300


	//   ....[47]....
        /*01d8*/ 	.word	0x00010b10


	//   ....[48]....
        /*01dc*/ 	.word	0x00010b30


	//   ....[49]....
        /*01e0*/ 	.word	0x00010c60


	//   ....[50]....
        /*01e4*/ 	.word	0x00010c90


	//   ....[51]....
        /*01e8*/ 	.word	0x00010dc0


	//   ....[52]....
        /*01ec*/ 	.word	0x00010df0


	//   ....[53]....
        /*01f0*/ 	.word	0x00010f20


	//   ....[54]....
        /*01f4*/ 	.word	0x00010f40


	//----- nvinfo : EIATTR_EXIT_INSTR_OFFSETS
	.align		4
.L_204:
        /*01f8*/ 	.byte	0x04, 0x1c
        /*01fa*/ 	.short	(.L_206 - .L_205)


	//   ....[0]....
.L_205:
        /*01fc*/ 	.word	0x00000310


	//   ....[1]....
        /*0200*/ 	.word	0x00010310


	//   ....[2]....
        /*0204*/ 	.word	0x000103e0


	//   ....[3]....
        /*0208*/ 	.word	0x00010440


	//   ....[4]....
        /*020c*/ 	.word	0x00010f50


	//   ....[5]....
        /*0210*/ 	.word	0x00011000


	//   ....[6]....
        /*0214*/ 	.word	0x00011060


	//----- nvinfo : EIATTR_CTAIDZ_USED
	.align		4
.L_206:
        /*0218*/ 	.byte	0x01, 0x04
	.zero		2


	//----- nvinfo : EIATTR_MAX_THREADS
	.align		4
        /*021c*/ 	.byte	0x04, 0x05
        /*021e*/ 	.short	(.L_208 - .L_207)
.L_207:
        /*0220*/ 	.word	0x00000100
        /*0224*/ 	.word	0x00000001
        /*0228*/ 	.word	0x00000001


	//----- nvinfo : EIATTR_CRS_STACK_SIZE
	.align		4
.L_208:
        /*022c*/ 	.byte	0x04, 0x1e
        /*022e*/ 	.short	(.L_210 - .L_209)
.L_209:
        /*0230*/ 	.word	0x00000000
.L_210:


//--------------------- .nv.info._ZN7cutlass13device_kernelIN5flash19enable_sm80_to_sm89INS1_16FlashAttnFwdSm80INS1_25CollectiveMainloopFwdSm80ILi8ELi1ELb0EN4cute5tupleIJNS5_1CILi128EEENS7_ILi64EEENS7_ILi192EEEEEELi192ENS_6half_tEfNS_4arch4Sm80ELb0ELb1ELb0ELb1ELb0ELb1ELb1ELb0EEENS1_21CollectiveEpilogueFwdINS6_IJS8_SA_S9_EEENS6_IJNS7_ILi1EEESI_SI_EEESC_SE_Li256ELb1ELb1ELb0ELb0EEENS1_19SingleTileSchedulerILb1ELb0ELb1ELi128EEEEEEEEEvNT_6ParamsE --------------------------
	.section	.nv.info._ZN7cutlass13device_kernelIN5flash19enable_sm80_to_sm89INS1_16FlashAttnFwdSm80INS1_25CollectiveMainloopFwdSm80ILi8ELi1ELb0EN4cute5tupleIJNS5_1CILi128EEENS7_ILi64EEENS7_ILi192EEEEEELi192ENS_6half_tEfNS_4arch4Sm80ELb0ELb1ELb0ELb1ELb0ELb1ELb1ELb0EEENS1_21CollectiveEpilogueFwdINS6_IJS8_SA_S9_EEENS6_IJNS7_ILi1EEESI_SI_EEESC_SE_Li256ELb1ELb1ELb0ELb0EEENS1_19SingleTileSchedulerILb1ELb0ELb1ELi128EEEEEEEEEvNT_6ParamsE,"",@"SHT_CUDA_INFO"
	.sectionflags	@""
	.align	4


	//----- nvinfo : EIATTR_CUDA_API_VERSION
	.align		4
        /*0000*/ 	.byte	0x04, 0x37
        /*0002*/ 	.short	(.L_212 - .L_211)
.L_211:
        /*0004*/ 	.word	0x00000082


	//----- nvinfo : EIATTR_SW2861232_WAR
	.align		4
.L_212:
        /*0008*/ 	.byte	0x01, 0x35
	.zero		2


	//----- nvinfo : EIATTR_PARAM_CBANK
	.align		4
        /*000c*/ 	.byte	0x04, 0x0a
        /*000e*/ 	.short	(.L_214 - .L_213)
	.align		4
.L_213:
        /*0010*/ 	.word	index@(.nv.constant0._ZN7cutlass13device_kernelIN5flash19enable_sm80_to_sm89INS1_16FlashAttnFwdSm80INS1_25CollectiveMainloopFwdSm80ILi8ELi1ELb0EN4cute5tupleIJNS5_1CILi128EEENS7_ILi64EEENS7_ILi192EEEEEELi192ENS_6half_tEfNS_4arch4Sm80ELb0ELb1ELb0ELb1ELb0ELb1ELb1ELb0EEENS1_21CollectiveEpilogueFwdINS6_IJS8_SA_S9_EEENS6_IJNS7_ILi1EEESI_SI_EEESC_SE_Li256ELb1ELb1ELb0ELb0EEENS1_19SingleTileSchedulerILb1ELb0ELb1ELi128EEEEEEEEEvNT_6ParamsE)
        /*0014*/ 	.short	0x0160
        /*0016*/ 	.short	0x0418


	//----- nvinfo : EIATTR_CBANK_PARAM_SIZE
	.align		4
.L_214:
        /*0018*/ 	.byte	0x03, 0x19
        /*001a*/ 	.short	0x0418


	//----- nvinfo : EIATTR_KPARAM_INFO
	.align		4
        /*001c*/ 	.byte	0x04, 0x17
        /*001e*/ 	.short	(.L_216 - .L_215)
.L_215:
        /*0020*/ 	.word	0x00000000
        /*0024*/ 	.short	0x0000
        /*0026*/ 	.short	0x0000
        /*0028*/ 	.byte	0x00, 0xf0, 0x61, 0x10


	//----- nvinfo : EIATTR_MAXREG_COUNT
	.align		4
.L_216:
        /*002c*/ 	.byte	0x03, 0x1b
        /*002e*/ 	.short	0x00ff


	//----- nvinfo : EIATTR_NUM_BARRIERS
	.align		4
        /*0030*/ 	.byte	0x02, 0x4c
        /*0032*/ 	.byte	0x02
	.zero		1


	//----- nvinfo : EIATTR_MERCURY_ISA_VERSION
	.align		4
        /*0034*/ 	.byte	0x03, 0x5f
        /*0036*/ 	.short	0x0000


	//----- nvinfo : EIATTR_COOP_GROUP_MASK_REGIDS
	.align		4
        /*0038*/ 	.byte	0x04, 0x29
        /*003a*/ 	.short	(.L_218 - .L_217)


	//   ....[0]....
.L_217:
        /*003c*/ 	.word	0xffffffff


	//   ....[1]....
        /*0040*/ 	.word	0xffffffff


	//   ....[2]....
        /*0044*/ 	.word	0xffffffff


	//   ....[3]....
        /*0048*/ 	.word	0xffffffff


	//   ....[4]....
        /*004c*/ 	.word	0xffffffff


	//   ....[5]....
        /*0050*/ 	.word	0xffffffff


	//   ....[6]....
        /*0054*/ 	.word	0xffffffff


	//   ....[7]....
        /*0058*/ 	.word	0xffffffff


	//   ....[8]....
        /*005c*/ 	.word	0xffffffff


	//   ....[9]....
        /*0060*/ 	.word	0xffffffff


	//   ....[10]....
        /*0064*/ 	.word	0xffffffff


	//   ....[11]....
        /*0068*/ 	.word	0xffffffff


	//   ....[12]....
        /*006c*/ 	.word	0xffffffff


	//   ....[13]....
        /*0070*/ 	.word	0xffffffff


	//   ....[14]....
        /*0074*/ 	.word	0xffffffff


	//   ....[15]....
        /*0078*/ 	.word	0xffffffff


	//   ....[16]....
        /*007c*/ 	.word	0xffffffff


	//   ....[17]....
        /*0080*/ 	.word	0xffffffff


	//   ....[18]....
        /*0084*/ 	.word	0xffffffff


	//   ....[19]....
        /*0088*/ 	.word	0xffffffff


	//   ....[20]....
        /*008c*/ 	.word	0xffffffff


	//   ....[21]....
        /*0090*/ 	.word	0xffffffff


	//   ....[22]....
        /*0094*/ 	.word	0xffffffff


	//   ....[23]....
        /*0098*/ 	.word	0xffffffff


	//   ....[24]....
        /*009c*/ 	.word	0xffffffff


	//   ....[25]....
        /*00a0*/ 	.word	0xffffffff


	//   ....[26]....
        /*00a4*/ 	.word	0xffffffff


	//   ....[27]....
        /*00a8*/ 	.word	0xffffffff


	//   ....[28]....
        /*00ac*/ 	.word	0xffffffff


	//   ....[29]....
        /*00b0*/ 	.word	0xffffffff


	//   ....[30]....
        /*00b4*/ 	.word	0xffffffff


	//   ....[31]....
        /*00b8*/ 	.word	0xffffffff


	//   ....[32]....
        /*00bc*/ 	.word	0xffffffff


	//   ....[33]....
        /*00c0*/ 	.word	0xffffffff


	//   ....[34]....
        /*00c4*/ 	.word	0xffffffff


	//   ....[35]....
        /*00c8*/ 	.word	0xffffffff


	//   ....[36]....
        /*00cc*/ 	.word	0xffffffff


	//   ....[37]....
        /*00d0*/ 	.word	0xffffffff


	//   ....[38]....
        /*00d4*/ 	.word	0xffffffff


	//   ....[39]....
        /*00d8*/ 	.word	0xffffffff


	//   ....[40]....
        /*00dc*/ 	.word	0xffffffff


	//   ....[41]....
        /*00e0*/ 	.word	0xffffffff


	//   ....[42]....
        /*00e4*/ 	.word	0xffffffff


	//   ....[43]....
        /*00e8*/ 	.word	0xffffffff


	//   ....[44]....
        /*00ec*/ 	.word	0xffffffff


	//   ....[45]....
        /*00f0*/ 	.word	0xffffffff


	//   ....[46]....
        /*00f4*/ 	.word	0xffffffff


	//   ....[47]....
        /*00f8*/ 	.word	0xffffffff


	//   ....[48]....
        /*00fc*/ 	.word	0xffffffff


	//   ....[49]....
        /*0100*/ 	.word	0xffffffff


	//   ....[50]....
        /*0104*/ 	.word	0xffffffff


	//   ....[51]....
        /*0108*/ 	.word	0xffffffff


	//   ....[52]....
        /*010c*/ 	.word	0xffffffff


	//   ....[53]....
        /*0110*/ 	.word	0xffffffff


	//   ....[54]....
        /*0114*/ 	.word	0xffffffff


	//   ....[55]....
        /*0118*/ 	.word	0xffffffff


	//   ....[56]....
        /*011c*/ 	.word	0xffffffff


	//   ....[57]....
        /*0120*/ 	.word	0xffffffff


	//   ....[58]....
        /*0124*/ 	.word	0xffffffff


	//   ....[59]....
        /*0128*/ 	.word	0xffffffff


	//   ....[60]....
        /*012c*/ 	.word	0xffffffff


	//   ....[61]....
        /*0130*/ 	.word	0xffffffff


	//   ....[62]....
        /*0134*/ 	.word	0xffffffff


	//   ....[63]....
        /*0138*/ 	.word	0xffffffff


	//   ....[64]....
        /*013c*/ 	.word	0xffffffff


	//   ....[65]....
        /*0140*/ 	.word	0xffffffff


	//   ....[66]....
        /*0144*/ 	.word	0xffffffff


	//   ....[67]....
        /*0148*/ 	.word	0xffffffff


	//   ....[68]....
        /*014c*/ 	.word	0xffffffff


	//   ....[69]....
        /*0150*/ 	.word	0xffffffff


	//   ....[70]....
        /*0154*/ 	.word	0xffffffff


	//----- nvinfo : EIATTR_COOP_GROUP_INSTR_OFFSETS
	.align		4
.L_218:
        /*0158*/ 	.byte	0x04, 0x28
        /*015a*/ 	.short	(.L_220 - .L_219)


	//   ....[0]....
.L_219:
        /*015c*/ 	.word	0x00000090


	//   ....[1]....
        /*0160*/ 	.word	0x000074e0


	//   ....[2]....
        /*0164*/ 	.word	0x000075b0


	//   ....[3]....
        /*0168*/ 	.word	0x00007740


	//   ....[4]....
        /*016c*/ 	.word	0x00007770


	//   ....[5]....
        /*0170*/ 	.word	0x000078b0


	//   ....[6]....
        /*0174*/ 	.word	0x000078e0


	//   ....[7]....
        /*0178*/ 	.word	0x00007a10


	//   ....[8]....
        /*017c*/ 	.word	0x00007a50


	//   ....[9]....
        /*0180*/ 	.word	0x00008140


	//   ....[10]....
        /*0184*/ 	.word	0x000081a0


	//   ....[11]....
        /*0188*/ 	.word	0x000081e0


	//   ....[12]....
        /*018c*/ 	.word	0x000081f0


	//   ....[13]....
        /*0190*/ 	.word	0x00008620


	//   ....[14]....
        /*0194*/ 	.word	0x00008660


	//   ....[15]....
        /*0198*/ 	.word	0x000086a0


	//   ....[16]....
        /*019c*/ 	.word	0x00008710


	//   ....[17]....
        /*01a0*/ 	.word	0x0000b6a0


	//   ....[18]....
        /*01a4*/ 	.word	0x0000b6f0


	//   ....[19]....
        /*01a8*/ 	.word	0x0000b700


	//   ....[20]....
        /*01ac*/ 	.word	0x0000b710


	//   ....[21]....
        /*01b0*/ 	.word	0x0000b990


	//   ....[22]....
        /*01b4*/ 	.word	0x0000b9d0


	//   ....[23]....
        /*01b8*/ 	.word	0x0000ba10


	//   ....[24]....
        /*01bc*/ 	.word	0x0000ba80


	//   ....[25]....
        /*01c0*/ 	.word	0x0000fe20


	//   ....[26]....
        /*01c4*/ 	.word	0x000100f0


	//   ....[27]....
        /*01c8*/ 	.word	0x00010b10


	//   ....[28]....
        /*01cc*/ 	.word	0x00010c80


	//   ....[29]....
        /*01d0*/ 	.word	0x00010c90


	//   ....[30]....
        /*01d4*/ 	.word	0x00010ce0


	//   ....[31]....
        /*01d8*/ 	.word	0x00012f60


	//   ....[32]....
        /*01dc*/ 	.word	0x000131f0


	//   ....[33]....
        /*01e0*/ 	.word	0x00013a40


	//   ....[34]....
        /*01e4*/ 	.word	0x00013bb0


	//   ....[35]....
        /*01e8*/ 	.word	0x00013bc0


	//   ....[36]....
        /*01ec*/ 	.word	0x00013be0


	//   ....[37]....
        /*01f0*/ 	.word	0x000165c0


	//   ....[38]....
        /*01f4*/ 	.word	0x000165e0


	//   ....[39]....
        /*01f8*/ 	.word	0x00016600


	//   ....[40]....
        /*01fc*/ 	.word	0x00016630


	//   ....[41]....
        /*0200*/ 	.word	0x00019090


	//   ....[42]....
        /*0204*/ 	.word	0x000194f0


	//   ....[43]....
        /*0208*/ 	.word	0x00019d30


	//   ....[44]....
        /*020c*/ 	.word	0x00019d80


	//   ....[45]....
        /*0210*/ 	.word	0x00019da0


	//   ....[46]....
        /*0214*/ 	.word	0x00019dc0


	//   ....[47]....
        /*0218*/ 	.word	0x0001b510


	//   ....[48]....
        /*021c*/ 	.word	0x0001b540


	//   ....[49]....
        /*0220*/ 	.word	0x0001b590


	//   ....[50]....
        /*0224*/ 	.word	0x0001b5a0


	//   ....[51]....
        /*0228*/ 	.word	0x0001cb90


	//   ....[52]....
        /*022c*/ 	.word	0x0001cc10


	//   ....[53]....
        /*0230*/ 	.word	0x0001cc50


	//   ....[54]....
        /*0234*/ 	.word	0x0001cc90


	//   ....[55]....
        /*0238*/ 	.word	0x0001cec0


	//   ....[56]....
        /*023c*/ 	.word	0x0001ced0


	//   ....[57]....
        /*0240*/ 	.word	0x0001d050


	//   ....[58]....
        /*0244*/ 	.word	0x0001d080


	//   ....[59]....
        /*0248*/ 	.word	0x0001d1d0


	//   ....[60]....
        /*024c*/ 	.word	0x0001d200


	//   ....[61]....
        /*0250*/ 	.word	0x0001d350


	//   ....[62]....
        /*0254*/ 	.word	0x0001d370


	//   ....[63]....
        /*0258*/ 	.word	0x0001dcb0


	//   ....[64]....
        /*025c*/ 	.word	0x0001dcc0


	//   ....[65]....
        /*0260*/ 	.word	0x0001ddf0


	//   ....[66]....
        /*0264*/ 	.word	0x0001de20


	//   ....[67]....
        /*0268*/ 	.word	0x0001df50


	//   ....[68]....
        /*026c*/ 	.word	0x0001df80


	//   ....[69]....
        /*0270*/ 	.word	0x0001e0b0


	//   ....[70]....
        /*0274*/ 	.word	0x0001e0d0


	//----- nvinfo : EIATTR_EXIT_INSTR_OFFSETS
	.align		4
.L_220:
        /*0278*/ 	.byte	0x04, 0x1c
        /*027a*/ 	.short	(.L_222 - .L_221)


	//   ....[0]....
.L_221:
        /*027c*/ 	.word	0x00000440


	//   ....[1]....
        /*0280*/ 	.word	0x0001d380


	//   ....[2]....
        /*0284*/ 	.word	0x0001d450


	//   ....[3]....
        /*0288*/ 	.word	0x0001d4b0


	//   ....[4]....
        /*028c*/ 	.word	0x0001e0e0


	//   ....[5]....
        /*0290*/ 	.word	0x0001e190


	//   ....[6]....
        /*0294*/ 	.word	0x0001e1f0


	//----- nvinfo : EIATTR_CTAIDZ_USED
	.align		4
.L_222:
        /*0298*/ 	.byte	0x01, 0x04
	.zero		2


	//----- nvinfo : EIATTR_MAX_THREADS
	.align		4
        /*029c*/ 	.byte	0x04, 0x05
        /*029e*/ 	.short	(.L_224 - .L_223)
.L_223:
        /*02a0*/ 	.word	0x00000100
        /*02a4*/ 	.word	0x00000001
        /*02a8*/ 	.word	0x00000001


	//----- nvinfo : EIATTR_CRS_STACK_SIZE
	.align		4
.L_224:
        /*02ac*/ 	.byte	0x04, 0x1e
        /*02ae*/ 	.short	(.L_226 - .L_225)
.L_225:
        /*02b0*/ 	.word	0x00000000
.L_226:


//--------------------- .nv.info._ZN7cutlass13device_kernelIN5flash19enable_sm80_to_sm89INS1_16FlashAttnFwdSm80INS1_25CollectiveMainloopFwdSm80ILi8ELi1ELb1EN4cute5tupleIJNS5_1CILi128EEENS7_ILi96EEENS7_ILi192EEEEEELi192ENS_6half_tEfNS_4arch4Sm80ELb1ELb0ELb0ELb0ELb0ELb0ELb1ELb0EEENS1_21CollectiveEpilogueFwdINS6_IJS8_SA_S9_EEENS6_IJNS7_ILi1EEESI_SI_EEESC_SE_Li256ELb0ELb1ELb0ELb0EEENS1_30DynamicPersistentTileSchedulerILi256ELi256ELb0ELb1ELb0EEEEEEEEEvNT_6ParamsE --------------------------
	.section	.nv.info._ZN7cutlass13device_kernelIN5flash19enable_sm80_to_sm89INS1_16FlashAttnFwdSm80INS1_25CollectiveMainloopFwdSm80ILi8ELi1ELb1EN4cute5tupleIJNS5_1CILi128EEENS7_ILi96EEENS7_ILi192EEEEEELi192ENS_6half_tEfNS_4arch4Sm80ELb1ELb0ELb0ELb0ELb0ELb0ELb1ELb0EEENS1_21CollectiveEpilogueFwdINS6_IJS8_SA_S9_EEENS6_IJNS7_ILi1EEESI_SI_EEESC_SE_Li256ELb0ELb1ELb0ELb0EEENS1_30DynamicPersistentTileSchedulerILi256ELi256ELb0ELb1ELb0EEEEEEEEEvNT_6ParamsE,"",@"SHT_CUDA_INFO"
	.sectionflags	@""
	.align	4


	//----- nvinfo : EIATTR_CUDA_API_VERSION
	.align		4
        /*0000*/ 	.byte	0x04, 0x37
        /*0002*/ 	.short	(.L_228 - .L_227)
.L_227:
        /*0004*/ 	.word	0x00000082


	//----- nvinfo : EIATTR_SW2861232_WAR
	.align		4
.L_228:
        /*0008*/ 	.byte	0x01, 0x35
	.zero		2


	//----- nvinfo : EIATTR_PARAM_CBANK
	.align		4
        /*000c*/ 	.byte	0x04, 0x0a
        /*000e*/ 	.short	(.L_230 - .L_229)
	.align		4
.L_229:
        /*0010*/ 	.word	index@(.nv.constant0._ZN7cutlass13device_kernelIN5flash19enable_sm80_to_sm89INS1_16FlashAttnFwdSm80INS1_25CollectiveMainloopFwdSm80ILi8ELi1ELb1EN4cute5tupleIJNS5_1CILi128EEENS7_ILi96EEENS7_ILi192EEEEEELi192ENS_6half_tEfNS_4arch4Sm80ELb1ELb0ELb0ELb0ELb0ELb0ELb1ELb0EEENS1_21CollectiveEpilogueFwdINS6_IJS8_SA_S9_EEENS6_IJNS7_ILi1EEESI_SI_EEESC_SE_Li256ELb0ELb1ELb0ELb0EEENS1_30DynamicPersistentTileSchedulerILi256ELi256ELb0ELb1ELb0EEEEEEEEEvNT_6ParamsE)
        /*0014*/ 	.short	0x0160
        /*0016*/ 	.short	0x0428


	//----- nvinfo : EIATTR_CBANK_PARAM_SIZE
	.align		4
.L_230:
        /*0018*/ 	.byte	0x03, 0x19
        /*001a*/ 	.short	0x0428


	//----- nvinfo : EIATTR_KPARAM_INFO
	.align		4
        /*001c*/ 	.byte	0x04, 0x17
        /*001e*/ 	.short	(.L_232 - .L_231)
.L_231:
        /*0020*/ 	.word	0x00000000
        /*0024*/ 	.short	0x0000
        /*0026*/ 	.short	0x0000
        /*0028*/ 	.byte	0x00, 0xf0, 0xa1, 0x10


	//----- nvinfo : EIATTR_MAXREG_COUNT
	.align		4
.L_232:
        /*002c*/ 	.byte	0x03, 0x1b
        /*002e*/ 	.short	0x00ff


	//----- nvinfo : EIATTR_NUM_BARRIERS
	.align		4
        /*0030*/ 	.byte	0x02, 0x4c
        /*0032*/ 	.byte	0x06
	.zero		1


	//----- nvinfo : EIATTR_ANNOTATIONS
	.align		4
        /*0034*/ 	.byte	0x04, 0x55
        /*0036*/ 	.short	(.L_234 - .L_233)


	//   ....[0]....
.L_233:
        /* <DEDUP_REMOVED lines=68> */


	//----- nvinfo : EIATTR_MERCURY_ISA_VERSION
	.align		4
.L_234:
        /*0460*/ 	.byte	0x03, 0x5f
        /*0462*/ 	.short	0x0000


	//----- nvinfo : EIATTR_INT_WARP_WIDE_INSTR_OFFSETS
	.align		4
        /*0464*/ 	.byte	0x04, 0x31
        /*0466*/ 	.short	(.L_236 - .L_235)


	//   ....[0]....
.L_235:
        /*0468*/ 	.word	0x0000e130


	//   ....[1]....
        /*046c*/ 	.word	0x0000e1b0


	//----- nvinfo : EIATTR_COOP_GROUP_MASK_REGIDS
	.align		4
.L_236:
        /*0470*/ 	.byte	0x04, 0x29
        /*0472*/ 	.short	(.L_238 - .L_237)


	//   ....[0]....
.L_237:
        /*0474*/ 	.word	0xffffffff


	//   ....[1]....
        /*0478*/ 	.word	0xffffffff


	//   ....[2]....
        /*047c*/ 	.word	0xffffffff


	//   ....[3]....
        /*0480*/ 	.word	0xffffffff


	//   ....[4]....
        /*0484*/ 	.word	0xffffffff


	//   ....[5]....
        /*0488*/ 	.word	0xffffffff


	//   ....[6]....
        /*048c*/ 	.word	0xffffffff


	//   ....[7]....
        /*0490*/ 	.word	0xffffffff


	//   ....[8]....
        /*0494*/ 	.word	0xffffffff


	//   ....[9]....
        /*0498*/ 	.word	0xffffffff


	//   ....[10]....
        /*049c*/ 	.word	0xffffffff


	//   ....[11]....
        /*04a0*/ 	.word	0xffffffff


	//   ....[12]....
        /*04a4*/ 	.word	0xffffffff


	//   ....[13]....
        /*04a8*/ 	.word	0xffffffff


	//   ....[14]....
        /*04ac*/ 	.word	0xffffffff


	//   ....[15]....
        /*04b0*/ 	.word	0xffffffff


	//   ....[16]....
        /*04b4*/ 	.word	0xffffffff


	//   ....[17]....
        /*04b8*/ 	.word	0xffffffff


	//   ....[18]....
        /*04bc*/ 	.word	0xffffffff


	//   ....[19]....
        /*04c0*/ 	.word	0xffffffff


	//   ....[20]....
        /*04c4*/ 	.word	0xffffffff


	//   ....[21]....
        /*04c8*/ 	.word	0xffffffff


	//   ....[22]....
        /*04cc*/ 	.word	0xffffffff


	//   ....[23]....
        /*04d0*/ 	.word	0xffffffff


	//   ....[24]....
        /*04d4*/ 	.word	0xffffffff


	//   ....[25]....
        /*04d8*/ 	.word	0xffffffff


	//   ....[26]....
        /*04dc*/ 	.word	0xffffffff


	//   ....[27]....
        /*04e0*/ 	.word	0xffffffff


	//   ....[28]....
        /*04e4*/ 	.word	0xffffffff


	//   ....[29]....
        /*04e8*/ 	.word	0xffffffff


	//   ....[30]....
        /*04ec*/ 	.word	0xffffffff


	//   ....[31]....
        /*04f0*/ 	.word	0xffffffff


	//   ....[32]....
        /*04f4*/ 	.word	0xffffffff


	//   ....[33]....
        /*04f8*/ 	.word	0xffffffff


	//   ....[34]....
        /*04fc*/ 	.word	0xffffffff


	//   ....[35]....
        /*0500*/ 	.word	0xffffffff


	//   ....[36]....
        /*0504*/ 	.word	0xffffffff


	//   ....[37]....
        /*0508*/ 	.word	0xffffffff


	//   ....[38]....
        /*050c*/ 	.word	0xffffffff


	//   ....[39]....
        /*0510*/ 	.word	0xffffffff


	//   ....[40]....
        /*0514*/ 	.word	0xffffffff


	//   ....[41]....
        /*0518*/ 	.word	0xffffffff


	//   ....[42]....
        /*051c*/ 	.word	0xffffffff


	//   ....[43]....
        /*0520*/ 	.word	0xffffffff


	//   ....[44]....
        /*0524*/ 	.word	0xffffffff


	//   ....[45]....
        /*0528*/ 	.word	0xffffffff


	//   ....[46]....
        /*052c*/ 	.word	0xffffffff


	//   ....[47]....
        /*0530*/ 	.word	0xffffffff


	//   ....[48]....
        /*0534*/ 	.word	0xffffffff


	//   ....[49]....
        /*0538*/ 	.word	0xffffffff


	//   ....[50]....
        /*053c*/ 	.word	0xffffffff


	//   ....[51]....
        /*0540*/ 	.word	0xffffffff


	//   ....[52]....
        /*0544*/ 	.word	0xffffffff


	//   ....[53]....
        /*0548*/ 	.word	0xffffffff


	//   ....[54]....
        /*054c*/ 	.word	0xffffffff


	//   ....[55]....
        /*0550*/ 	.word	0xffffffff


	//   ....[56]....
        /*0554*/ 	.word	0xffffffff


	//   ....[57]....
        /*0558*/ 	.word	0xffffffff


	//   ....[58]....
        /*055c*/ 	.word	0xffffffff


	//   ....[59]....
        /*0560*/ 	.word	0xffffffff


	//   ....[60]....
        /*0564*/ 	.word	0xffffffff


	//   ....[61]....
        /*0568*/ 	.word	0xffffffff


	//   ....[62]....
        /*056c*/ 	.word	0xffffffff


	//   ....[63]....
        /*0570*/ 	.word	0xffffffff


	//----- nvinfo : EIATTR_COOP_GROUP_INSTR_OFFSETS
	.align		4
.L_238:
        /*0574*/ 	.byte	0x04, 0x28
        /*0576*/ 	.short	(.L_240 - .L_239)


	//   ....[0]....
.L_239:
        /*0578*/ 	.word	0x00000050


	//   ....[1]....
        /*057c*/ 	.word	0x000018f0


	//   ....[2]....
        /*0580*/ 	.word	0x00001900


	//   ....[3]....
        /*0584*/ 	.word	0x00001920


	//   ....[4]....
        /*0588*/ 	.word	0x00001930


	//   ....[5]....
        /*058c*/ 	.word	0x00001a60


	//   ....[6]....
        /*0590*/ 	.word	0x00001a80


	//   ....[7]....
        /*0594*/ 	.word	0x00001b20


	//   ....[8]....
        /*0598*/ 	.word	0x00001b40


	//   ....[9]....
        /*059c*/ 	.word	0x00003400


	//   ....[10]....
        /*05a0*/ 	.word	0x00003410


	//   ....[11]....
        /*05a4*/ 	.word	0x00003c80


	//   ....[12]....
        /*05a8*/ 	.word	0x00003e00


	//   ....[13]....
        /*05ac*/ 	.word	0x00003e10


	//   ....[14]....
        /*05b0*/ 	.word	0x00003e60


	//   ....[15]....
        /*05b4*/ 	.word	0x00006450


	//   ....[16]....
        /*05b8*/ 	.word	0x00007030


	//   ....[17]....
        /*05bc*/ 	.word	0x00007410


	//   ....[18]....
        /*05c0*/ 	.word	0x00007530


	//   ....[19]....
        /*05c4*/ 	.word	0x00007900


	//   ....[20]....
        /*05c8*/ 	.word	0x000079a0


	//   ....[21]....
        /*05cc*/ 	.word	0x0000b4c0


	//   ....[22]....
        /*05d0*/ 	.word	0x0000b510


	//   ....[23]....
        /*05d4*/ 	.word	0x0000b530


	//   ....[24]....
        /*05d8*/ 	.word	0x0000b550


	//   ....[25]....
        /*05dc*/ 	.word	0x0000d8e0


	//   ....[26]....
        /*05e0*/ 	.word	0x0000d930


	//   ....[27]....
        /*05e4*/ 	.word	0x0000d950


	//   ....[28]....
        /*05e8*/ 	.word	0x0000d970


	//   ....[29]....
        /*05ec*/ 	.word	0x0000e990


	//   ....[30]....
        /*05f0*/ 	.word	0x0000ed00


	//   ....[31]....
        /*05f4*/ 	.word	0x0000ed30


	//   ....[32]....
        /*05f8*/ 	.word	0x0000ed50


	//   ....[33]....
        /*05fc*/ 	.word	0x0000ed80


	//   ....[34]....
        /*0600*/ 	.word	0x0000ef50


	//   ....[35]....
        /*0604*/ 	.word	0x0000ef70


	//   ....[36]....
        /*0608*/ 	.word	0x0000f130


	//   ....[37]....
        /*060c*/ 	.word	0x0000f160


	//   ....[38]....
        /*0610*/ 	.word	0x0000f260


	//   ....[39]....
        /*0614*/ 	.word	0x0000f290


	//   ....[40]....
        /*0618*/ 	.word	0x0000f390


	//   ....[41]....
        /*061c*/ 	.word	0x0000f3b0


	//   ....[42]....
        /*0620*/ 	.word	0x0000f960


	//   ....[43]....
        /*0624*/ 	.word	0x0000f980


	//   ....[44]....
        /*0628*/ 	.word	0x0000fb10


	//   ....[45]....
        /*062c*/ 	.word	0x0000fb20


	//   ....[46]....
        /*0630*/ 	.word	0x0000fca0


	//   ....[47]....
        /*0634*/ 	.word	0x0000fcc0


	//   ....[48]....
        /*0638*/ 	.word	0x0000fe40


	//   ....[49]....
        /*063c*/ 	.word	0x0000fe50


	//   ....[50]....
        /*0640*/ 	.word	0x00010040


	//   ....[51]....
        /*0644*/ 	.word	0x00010120


	//   ....[52]....
        /*0648*/ 	.word	0x00010180


	//   ....[53]....
        /*064c*/ 	.word	0x000101d0


	//   ....[54]....
        /*0650*/ 	.word	0x00010220


	//   ....[55]....
        /*0654*/ 	.word	0x00010290


	//   ....[56]....
        /*0658*/ 	.word	0x00010300


	//   ....[57]....
        /*065c*/ 	.word	0x00010360


	//   ....[58]....
        /*0660*/ 	.word	0x000103c0


	//   ....[59]....
        /*0664*/ 	.word	0x00010420


	//   ....[60]....
        /*0668*/ 	.word	0x00010490


	//   ....[61]....
        /*066c*/ 	.word	0x000104f0


	//   ....[62]....
        /*0670*/ 	.word	0x00010550


	//   ....[63]....
        /*0674*/ 	.word	0x000105c0


	//----- nvinfo : EIATTR_EXIT_INSTR_OFFSETS
	.align		4
.L_240:
        /*0678*/ 	.byte	0x04, 0x1c
        /*067a*/ 	.short	(.L_242 - .L_241)


	//   ....[0]....
.L_241:
        /*067c*/ 	.word	0x000000a0


	//   ....[1]....
        /*0680*/ 	.word	0x000100e0


	//----- nvinfo : EIATTR_MAX_THREADS
	.align		4
.L_242:
        /*0684*/ 	.byte	0x04, 0x05
        /*0686*/ 	.short	(.L_244 - .L_243)
.L_243:
        /*0688*/ 	.word	0x00000100
        /*068c*/ 	.word	0x00000001
        /*0690*/ 	.word	0x00000001


	//----- nvinfo : EIATTR_CRS_STACK_SIZE
	.align		4
.L_244:
        /*0694*/ 	.byte	0x04, 0x1e
        /*0696*/ 	.short	(.L_246 - .L_245)
.L_245:
        /*0698*/ 	.word	0x00000000
.L_246:


//--------------------- .nv.info._ZN7cutlass13device_kernelIN5flash19enable_sm80_to_sm89INS1_16FlashAttnFwdSm80INS1_25CollectiveMainloopFwdSm80ILi8ELi1ELb1EN4cute5tupleIJNS5_1CILi128EEENS7_ILi96EEENS7_ILi192EEEEEELi192ENS_6half_tEfNS_4arch4Sm80ELb1ELb0ELb0ELb1ELb0ELb0ELb1ELb0EEENS1_21CollectiveEpilogueFwdINS6_IJS8_SA_S9_EEENS6_IJNS7_ILi1EEESI_SI_EEESC_SE_Li256ELb1ELb1ELb0ELb0EEENS1_19SingleTileSchedulerILb1ELb0ELb1ELi128EEEEEEEEEvNT_6ParamsE --------------------------
	.section	.nv.info._ZN7cutlass13device_kernelIN5flash19enable_sm80_to_sm89INS1_16FlashAttnFwdSm80INS1_25CollectiveMainloopFwdSm80ILi8ELi1ELb1EN4cute5tupleIJNS5_1CILi128EEENS7_ILi96EEENS7_ILi192EEEEEELi192ENS_6half_tEfNS_4arch4Sm80ELb1ELb0ELb0ELb1ELb0ELb0ELb1ELb0EEENS1_21CollectiveEpilogueFwdINS6_IJS8_SA_S9_EEENS6_IJNS7_ILi1EEESI_SI_EEESC_SE_Li256ELb1ELb1ELb0ELb0EEENS1_19SingleTileSchedulerILb1ELb0ELb1ELi128EEEEEEEEEvNT_6ParamsE,"",@"SHT_CUDA_INFO"
	.sectionflags	@""
	.align	4


	//----- nvinfo : EIATTR_CUDA_API_VERSION
	.align		4
        /*0000*/ 	.byte	0x04, 0x37
        /*0002*/ 	.short	(.L_248 - .L_247)
.L_247:
        /*0004*/ 	.word	0x00000082


	//----- nvinfo : EIATTR_SW2861232_WAR
	.align		4
.L_248:
        /*0008*/ 	.byte	0x01, 0x35
	.zero		2


	//----- nvinfo : EIATTR_PARAM_CBANK
	.align		4
        /*000c*/ 	.byte	0x04, 0x0a
        /*000e*/ 	.short	(.L_250 - .L_249)
	.align		4
.L_249:
        /*0010*/ 	.word	index@(.nv.constant0._ZN7cutlass13device_kernelIN5flash19enable_sm80_to_sm89INS1_16FlashAttnFwdSm80INS1_25CollectiveMainloopFwdSm80ILi8ELi1ELb1EN4cute5tupleIJNS5_1CILi128EEENS7_ILi96EEENS7_ILi192EEEEEELi192ENS_6half_tEfNS_4arch4Sm80ELb1ELb0ELb0ELb1ELb0ELb0ELb1ELb0EEENS1_21CollectiveEpilogueFwdINS6_IJS8_SA_S9_EEENS6_IJNS7_ILi1EEESI_SI_EEESC_SE_Li256ELb1ELb1ELb0ELb0EEENS1_19SingleTileSchedulerILb1ELb0ELb1ELi128EEEEEEEEEvNT_6ParamsE)
        /*0014*/ 	.short	0x0160
        /*0016*/ 	.short	0x0418


	//----- nvinfo : EIATTR_CBANK_PARAM_SIZE
	.align		4
.L_250:
        /*0018*/ 	.byte	0x03, 0x19
        /*001a*/ 	.short	0x0418


	//----- nvinfo : EIATTR_KPARAM_INFO
	.align		4
        /*001c*/ 	.byte	0x04, 0x17
        /*001e*/ 	.short	(.L_252 - .L_251)
.L_251:
        /*0020*/ 	.word	0x00000000
        /*0024*/ 	.short	0x0000
        /*0026*/ 	.short	0x0000
        /*0028*/ 	.byte	0x00, 0xf0, 0x61, 0x10


	//----- nvinfo : EIATTR_MAXREG_COUNT
	.align		4
.L_252:
        /*002c*/ 	.byte	0x03, 0x1b
        /*002e*/ 	.short	0x00ff


	//----- nvinfo : EIATTR_NUM_BARRIERS
	.align		4
        /*0030*/ 	.byte	0x02, 0x4c
        /*0032*/ 	.byte	0x02
	.zero		1


	//----- nvinfo : EIATTR_ANNOTATIONS
	.align		4
        /*0034*/ 	.byte	0x04, 0x55
        /*0036*/ 	.short	(.L_254 - .L_253)


	//   ....[0]....
.L_253:
        /* <DEDUP_REMOVED lines=26> */


	//----- nvinfo : EIATTR_MERCURY_ISA_VERSION
	.align		4
.L_254:
        /*01c8*/ 	.byte	0x03, 0x5f
        /*01ca*/ 	.short	0x0000


	//----- nvinfo : EIATTR_COOP_GROUP_MASK_REGIDS
	.align		4
        /*01cc*/ 	.byte	0x04, 0x29
        /*01ce*/ 	.short	(.L_256 - .L_255)


	//   ....[0]....
.L_255:
        /*01d0*/ 	.word	0xffffffff


	//   ....[1]....
        /*01d4*/ 	.word	0xffffffff


	//   ....[2]....
        /*01d8*/ 	.word	0xffffffff


	//   ....[3]....
        /*01dc*/ 	.word	0xffffffff


	//   ....[4]....
        /*01e0*/ 	.word	0xffffffff


	//   ....[5]....
        /*01e4*/ 	.word	0xffffffff


	//   ....[6]....
        /*01e8*/ 	.word	0xffffffff


	//   ....[7]....
        /*01ec*/ 	.word	0xffffffff


	//   ....[8]....
        /*01f0*/ 	.word	0xffffffff


	//   ....[9]....
        /*01f4*/ 	.word	0xffffffff


	//   ....[10]....
        /*01f8*/ 	.word	0xffffffff


	//   ....[11]....
        /*01fc*/ 	.word	0xffffffff


	//   ....[12]....
        /*0200*/ 	.word	0xffffffff


	//   ....[13]....
        /*0204*/ 	.word	0xffffffff


	//   ....[14]....
        /*0208*/ 	.word	0xffffffff


	//   ....[15]....
        /*020c*/ 	.word	0xffffffff


	//   ....[16]....
        /*0210*/ 	.word	0xffffffff


	//   ....[17]....
        /*0214*/ 	.word	0xffffffff


	//   ....[18]....
        /*0218*/ 	.word	0xffffffff


	//   ....[19]....
        /*021c*/ 	.word	0xffffffff


	//   ....[20]....
        /*0220*/ 	.word	0xffffffff


	//   ....[21]....
        /*0224*/ 	.word	0xffffffff


	//   ....[22]....
        /*0228*/ 	.word	0xffffffff


	//   ....[23]....
        /*022c*/ 	.word	0xffffffff


	//   ....[24]....
        /*0230*/ 	.word	0xffffffff


	//   ....[25]....
        /*0234*/ 	.word	0xffffffff


	//   ....[26]....
        /*0238*/ 	.word	0xffffffff


	//   ....[27]....
        /*023c*/ 	.word	0xffffffff


	//   ....[28]....
        /*0240*/ 	.word	0xffffffff


	//   ....[29]....
        /*0244*/ 	.word	0xffffffff


	//   ....[30]....
        /*0248*/ 	.word	0xffffffff


	//   ....[31]....
        /*024c*/ 	.word	0xffffffff


	//   ....[32]....
        /*0250*/ 	.word	0xffffffff


	//   ....[33]....
        /*0254*/ 	.word	0xffffffff


	//   ....[34]....
        /*0258*/ 	.word	0xffffffff


	//   ....[35]....
        /*025c*/ 	.word	0xffffffff


	//   ....[36]....
        /*0260*/ 	.word	0xffffffff


	//   ....[37]....
        /*0264*/ 	.word	0xffffffff


	//   ....[38]....
        /*0268*/ 	.word	0xffffffff


	//   ....[39]....
        /*026c*/ 	.word	0xffffffff


	//   ....[40]....
        /*0270*/ 	.word	0xffffffff


	//   ....[41]....
        /*0274*/ 	.word	0xffffffff


	//   ....[42]....
        /*0278*/ 	.word	0xffffffff


	//   ....[43]....
        /*027c*/ 	.word	0xffffffff


	//   ....[44]....
        /*0280*/ 	.word	0xffffffff


	//   ....[45]....
        /*0284*/ 	.word	0xffffffff


	//   ....[46]....
        /*0288*/ 	.word	0xffffffff


	//   ....[47]....
        /*028c*/ 	.word	0xffffffff


	//   ....[48]....
        /*0290*/ 	.word	0xffffffff


	//----- nvinfo : EIATTR_COOP_GROUP_INSTR_OFFSETS
	.align		4
.L_256:
        /*0294*/ 	.byte	0x04, 0x28
        /*0296*/ 	.short	(.L_258 - .L_257)


	//   ....[0]....
.L_257:
        /*0298*/ 	.word	0x00000090


	//   ....[1]....
        /*029c*/ 	.word	0x000011b0


	//   ....[2]....
        /*02a0*/ 	.word	0x000011f0


	//   ....[3]....
        /*02a4*/ 	.word	0x00001240


	//   ....[4]....
        /*02a8*/ 	.word	0x000012e0


	//   ....[5]....
        /*02ac*/ 	.word	0x00001480


	//   ....[6]....
        /*02b0*/ 	.word	0x000014c0


	//   ....[7]....
        /*02b4*/ 	.word	0x00001540


	//   ....[8]....
        /*02b8*/ 	.word	0x00001550


	//   ....[9]....
        /*02bc*/ 	.word	0x000034c0


	//   ....[10]....
        /*02c0*/ 	.word	0x000034e0


	//   ....[11]....
        /*02c4*/ 	.word	0x00003ec0


	//   ....[12]....
        /*02c8*/ 	.word	0x00003f50


	//   ....[13]....
        /*02cc*/ 	.word	0x00003f70


	//   ....[14]....
        /*02d0*/ 	.word	0x00003f90


	//   ....[15]....
        /*02d4*/ 	.word	0x00006b80


	//   ....[16]....
        /*02d8*/ 	.word	0x00006bc0


	//   ....[17]....
        /*02dc*/ 	.word	0x00007df0


	//   ....[18]....
        /*02e0*/ 	.word	0x00007f80


	//   ....[19]....
        /*02e4*/ 	.word	0x00008030


	//   ....[20]....
        /*02e8*/ 	.word	0x000080b0


	//   ....[21]....
        /*02ec*/ 	.word	0x0000bc90


	//   ....[22]....
        /*02f0*/ 	.word	0x0000bcc0


	//   ....[23]....
        /*02f4*/ 	.word	0x0000bce0


	//   ....[24]....
        /*02f8*/ 	.word	0x0000bd00


	//   ....[25]....
        /*02fc*/ 	.word	0x0000df70


	//   ....[26]....
        /*0300*/ 	.word	0x0000df80


	//   ....[27]....
        /*0304*/ 	.word	0x0000dfb0


	//   ....[28]....
        /*0308*/ 	.word	0x0000dfc0


	//   ....[29]....
        /*030c*/ 	.word	0x0000f530


	//   ....[30]....
        /*0310*/ 	.word	0x0000f580


	//   ....[31]....
        /*0314*/ 	.word	0x0000f5b0


	//   ....[32]....
        /*0318*/ 	.word	0x0000f5d0


	//   ....[33]....
        /*031c*/ 	.word	0x0000f7b0


	//   ....[34]....
        /*0320*/ 	.word	0x0000f7c0


	//   ....[35]....
        /*0324*/ 	.word	0x0000f940


	//   ....[36]....
        /*0328*/ 	.word	0x0000f970


	//   ....[37]....
        /*032c*/ 	.word	0x0000fac0


	//   ....[38]....
        /*0330*/ 	.word	0x0000faf0


	//   ....[39]....
        /*0334*/ 	.word	0x0000fc40


	//   ....[40]....
        /*0338*/ 	.word	0x0000fc60


	//   ....[41]....
        /*033c*/ 	.word	0x00010460


	//   ....[42]....
        /*0340*/ 	.word	0x00010480


	//   ....[43]....
        /*0344*/ 	.word	0x000105d0


	//   ....[44]....
        /*0348*/ 	.word	0x00010600


	//   ....[45]....
        /*034c*/ 	.word	0x00010730


	//   ....[46]....
        /*0350*/ 	.word	0x00010760


	//   ....[47]....
        /*0354*/ 	.word	0x00010890


	//   ....[48]....
        /*0358*/ 	.word	0x000108b0


	//----- nvinfo : EIATTR_EXIT_INSTR_OFFSETS
	.align		4
.L_258:
        /*035c*/ 	.byte	0x04, 0x1c
        /*035e*/ 	.short	(.L_260 - .L_259)


	//   ....[0]....
.L_259:
        /*0360*/ 	.word	0x00000350


	//   ....[1]....
        /*0364*/ 	.word	0x0000fc70


	//   ....[2]....
        /*0368*/ 	.word	0x0000fd40


	//   ....[3]....
        /*036c*/ 	.word	0x0000fda0


	//   ....[4]....
        /*0370*/ 	.word	0x000108c0


	//   ....[5]....
        /*0374*/ 	.word	0x00010970


	//   ....[6]....
        /*0378*/ 	.word	0x000109d0


	//----- nvinfo : EIATTR_CTAIDZ_USED
	.align		4
.L_260:
        /*037c*/ 	.byte	0x01, 0x04
	.zero		2


	//----- nvinfo : EIATTR_MAX_THREADS
	.align		4
        /*0380*/ 	.byte	0x04, 0x05
        /*0382*/ 	.short	(.L_262 - .L_261)
.L_261:
        /*0384*/ 	.word	0x00000100
        /*0388*/ 	.word	0x00000001
        /*038c*/ 	.word	0x00000001


	//----- nvinfo : EIATTR_CRS_STACK_SIZE
	.align		4
.L_262:
        /*0390*/ 	.byte	0x04, 0x1e
        /*0392*/ 	.short	(.L_264 - .L_263)
.L_263:
        /*0394*/ 	.word	0x00000000
.L_264:


//--------------------- .nv.info._ZN7cutlass13device_kernelIN5flash19enable_sm80_to_sm89INS1_16FlashAttnFwdSm80INS1_25CollectiveMainloopFwdSm80ILi8ELi1ELb0EN4cute5tupleIJNS5_1CILi128EEENS7_ILi64EEENS7_ILi192EEEEEELi192ENS_6half_tEfNS_4arch4Sm80ELb1ELb0ELb0ELb1ELb0ELb1ELb1ELb0EEENS1_21CollectiveEpilogueFwdINS6_IJS8_SA_S9_EEENS6_IJNS7_ILi1EEESI_SI_EEESC_SE_Li256ELb1ELb1ELb0ELb0EEENS1_19SingleTileSchedulerILb1ELb0ELb1ELi128EEEEEEEEEvNT_6ParamsE --------------------------
	.section	.nv.info._ZN7cutlass13device_kernelIN5flash19enable_sm80_to_sm89INS1_16FlashAttnFwdSm80INS1_25CollectiveMainloopFwdSm80ILi8ELi1ELb0EN4cute5tupleIJNS5_1CILi128EEENS7_ILi64EEENS7_ILi192EEEEEELi192ENS_6half_tEfNS_4arch4Sm80ELb1ELb0ELb0ELb1ELb0ELb1ELb1ELb0EEENS1_21CollectiveEpilogueFwdINS6_IJS8_SA_S9_EEENS6_IJNS7_ILi1EEESI_SI_EEESC_SE_Li256ELb1ELb1ELb0ELb0EEENS1_19SingleTileSchedulerILb1ELb0ELb1ELi128EEEEEEEEEvNT_6ParamsE,"",@"SHT_CUDA_INFO"
	.sectionflags	@""
	.align	4


	//----- nvinfo : EIATTR_CUDA_API_VERSION
	.align		4
        /*0000*/ 	.byte	0x04, 0x37
        /*0002*/ 	.short	(.L_266 - .L_265)
.L_265:
        /*0004*/ 	.word	0x00000082


	//----- nvinfo : EIATTR_SW2861232_WAR
	.align		4
.L_266:
        /*0008*/ 	.byte	0x01, 0x35
	.zero		2


	//----- nvinfo : EIATTR_PARAM_CBANK
	.align		4
        /*000c*/ 	.byte	0x04, 0x0a
        /*000e*/ 	.short	(.L_268 - .L_267)
	.align		4
.L_267:
        /*0010*/ 	.word	index@(.nv.constant0._ZN7cutlass13device_kernelIN5flash19enable_sm80_to_sm89INS1_16FlashAttnFwdSm80INS1_25CollectiveMainloopFwdSm80ILi8ELi1ELb0EN4cute5tupleIJNS5_1CILi128EEENS7_ILi64EEENS7_ILi192EEEEEELi192ENS_6half_tEfNS_4arch4Sm80ELb1ELb0ELb0ELb1ELb0ELb1ELb1ELb0EEENS1_21CollectiveEpilogueFwdINS6_IJS8_SA_S9_EEENS6_IJNS7_ILi1EEESI_SI_EEESC_SE_Li256ELb1ELb1ELb0ELb0EEENS1_19SingleTileSchedulerILb1ELb0ELb1ELi128EEEEEEEEEvNT_6ParamsE)
        /*0014*/ 	.short	0x0160
        /*0016*/ 	.short	0x0418


	//----- nvinfo : EIATTR_CBANK_PARAM_SIZE
	.align		4
.L_268:
        /*0018*/ 	.byte	0x03, 0x19
        /*001a*/ 	.short	0x0418


	//----- nvinfo : EIATTR_KPARAM_INFO
	.align		4
        /*001c*/ 	.byte	0x04, 0x17
        /*001e*/ 	.short	(.L_270 - .L_269)
.L_269:
        /*0020*/ 	.word	0x00000000
        /*0024*/ 	.short	0x0000
        /*0026*/ 	.short	0x0000
        /*0028*/ 	.byte	0x00, 0xf0, 0x61, 0x10


	//----- nvinfo : EIATTR_MAXREG_COUNT
	.align		4
.L_270:
        /*002c*/ 	.byte	0x03, 0x1b
        /*002e*/ 	.short	0x00ff


	//----- nvinfo : EIATTR_NUM_BARRIERS
	.align		4
        /*0030*/ 	.byte	0x02, 0x4c
        /*0032*/ 	.byte	0x02
	.zero		1


	//----- nvinfo : EIATTR_MERCURY_ISA_VERSION
	.align		4
        /*0034*/ 	.byte	0x03, 0x5f
        /*0036*/ 	.short	0x0000


	//----- nvinfo : EIATTR_COOP_GROUP_MASK_REGIDS
	.align		4
        /*0038*/ 	.byte	0x04, 0x29
        /*003a*/ 	.short	(.L_272 - .L_271)


	//   ....[0]....
.L_271:
        /*003c*/ 	.word	0xffffffff


	//   ....[1]....
        /*0040*/ 	.word	0xffffffff


	//   ....[2]....
        /*0044*/ 	.word	0xffffffff


	//   ....[3]....
        /*0048*/ 	.word	0xffffffff


	//   ....[4]....
        /*004c*/ 	.word	0xffffffff


	//   ....[5]....
        /*0050*/ 	.word	0xffffffff


	//   ....[6]....
        /*0054*/ 	.word	0xffffffff


	//   ....[7]....
        /*0058*/ 	.word	0xffffffff


	//   ....[8]....
        /*005c*/ 	.word	0xffffffff


	//   ....[9]....
        /*0060*/ 	.word	0xffffffff


	//   ....[10]....
        /*0064*/ 	.word	0xffffffff


	//   ....[11]....
        /*0068*/ 	.word	0xffffffff


	//   ....[12]....
        /*006c*/ 	.word	0xffffffff


	//   ....[13]....
        /*0070*/ 	.word	0xffffffff


	//   ....[14]....
        /*0074*/ 	.word	0xffffffff


	//   ....[15]....
        /*0078*/ 	.word	0xffffffff


	//   ....[16]....
        /*007c*/ 	.word	0xffffffff


	//   ....[17]....
        /*0080*/ 	.word	0xffffffff


	//   ....[18]....
        /*0084*/ 	.word	0xffffffff


	//   ....[19]....
        /*0088*/ 	.word	0xffffffff


	//   ....[20]....
        /*008c*/ 	.word	0xffffffff


	//   ....[21]....
        /*0090*/ 	.word	0xffffffff


	//   ....[22]....
        /*0094*/ 	.word	0xffffffff


	//   ....[23]....
        /*0098*/ 	.word	0xffffffff


	//   ....[24]....
        /*009c*/ 	.word	0xffffffff


	//   ....[25]....
        /*00a0*/ 	.word	0xffffffff


	//   ....[26]....
        /*00a4*/ 	.word	0xffffffff


	//   ....[27]....
        /*00a8*/ 	.word	0xffffffff


	//   ....[28]....
        /*00ac*/ 	.word	0xffffffff


	//   ....[29]....
        /*00b0*/ 	.word	0xffffffff


	//   ....[30]....
        /*00b4*/ 	.word	0xffffffff


	//   ....[31]....
        /*00b8*/ 	.word	0xffffffff


	//   ....[32]....
        /*00bc*/ 	.word	0xffffffff


	//   ....[33]....
        /*00c0*/ 	.word	0xffffffff


	//   ....[34]....
        /*00c4*/ 	.word	0xffffffff


	//   ....[35]....
        /*00c8*/ 	.word	0xffffffff


	//   ....[36]....
        /*00cc*/ 	.word	0xffffffff


	//   ....[37]....
        /*00d0*/ 	.word	0xffffffff


	//   ....[38]....
        /*00d4*/ 	.word	0xffffffff


	//   ....[39]....
        /*00d8*/ 	.word	0xffffffff


	//   ....[40]....
        /*00dc*/ 	.word	0xffffffff


	//   ....[41]....
        /*00e0*/ 	.word	0xffffffff


	//   ....[42]....
        /*00e4*/ 	.word	0xffffffff


	//   ....[43]....
        /*00e8*/ 	.word	0xffffffff


	//   ....[44]....
        /*00ec*/ 	.word	0xffffffff


	//   ....[45]....
        /*00f0*/ 	.word	0xffffffff


	//   ....[46]....
        /*00f4*/ 	.word	0xffffffff


	//   ....[47]....
        /*00f8*/ 	.word	0xffffffff


	//   ....[48]....
        /*00fc*/ 	.word	0xffffffff


	//   ....[49]....
        /*0100*/ 	.word	0xffffffff


	//   ....[50]....
        /*0104*/ 	.word	0xffffffff


	//   ....[51]....
        /*0108*/ 	.word	0xffffffff


	//   ....[52]....
        /*010c*/ 	.word	0xffffffff


	//   ....[53]....
        /*0110*/ 	.word	0xffffffff


	//   ....[54]....
        /*0114*/ 	.word	0xffffffff


	//   ....[55]....
        /*0118*/ 	.word	0xffffffff


	//   ....[56]....
        /*011c*/ 	.word	0xffffffff


	//   ....[57]....
        /*0120*/ 	.word	0xffffffff


	//   ....[58]....
        /*0124*/ 	.word	0xffffffff


	//   ....[59]....
        /*0128*/ 	.word	0xffffffff


	//   ....[60]....
        /*012c*/ 	.word	0xffffffff


	//   ....[61]....
        /*0130*/ 	.word	0xffffffff


	//   ....[62]....
        /*0134*/ 	.word	0xffffffff


	//   ....[63]....
        /*0138*/ 	.word	0xffffffff


	//   ....[64]....
        /*013c*/ 	.word	0xffffffff


	//----- nvinfo : EIATTR_COOP_GROUP_INSTR_OFFSETS
	.align		4
.L_272:
        /*0140*/ 	.byte	0x04, 0x28
        /*0142*/ 	.short	(.L_274 - .L_273)


	//   ....[0]....
.L_273:
        /*0144*/ 	.word	0x00000080


	//   ....[1]....
        /*0148*/ 	.word	0x00006620


	//   ....[2]....
        /*014c*/ 	.word	0x00006670


	//   ....[3]....
        /*0150*/ 	.word	0x00006830


	//   ....[4]....
        /*0154*/ 	.word	0x00006860


	//   ....[5]....
        /*0158*/ 	.word	0x000069a0


	//   ....[6]....
        /*015c*/ 	.word	0x000069d0


	//   ....[7]....
        /*0160*/ 	.word	0x00006b00


	//   ....[8]....
        /*0164*/ 	.word	0x00006b40


	//   ....[9]....
        /*0168*/ 	.word	0x00007240


	//   ....[10]....
        /*016c*/ 	.word	0x00007270


	//   ....[11]....
        /*0170*/ 	.word	0x000072a0


	//   ....[12]....
        /*0174*/ 	.word	0x000072b0


	//   ....[13]....
        /*0178*/ 	.word	0x000076e0


	//   ....[14]....
        /*017c*/ 	.word	0x00007720


	//   ....[15]....
        /*0180*/ 	.word	0x00007760


	//   ....[16]....
        /*0184*/ 	.word	0x000077d0


	//   ....[17]....
        /*0188*/ 	.word	0x0000a710


	//   ....[18]....
        /*018c*/ 	.word	0x0000a7a0


	//   ....[19]....
        /*0190*/ 	.word	0x0000a7b0


	//   ....[20]....
        /*0194*/ 	.word	0x0000a7c0


	//   ....[21]....
        /*0198*/ 	.word	0x0000aa40


	//   ....[22]....
        /*019c*/ 	.word	0x0000aa80


	//   ....[23]....
        /*01a0*/ 	.word	0x0000aac0


	//   ....[24]....
        /*01a4*/ 	.word	0x0000ab30


	//   ....[25]....
        /*01a8*/ 	.word	0x0000ece0


	//   ....[26]....
        /*01ac*/ 	.word	0x0000ecf0


	//   ....[27]....
        /*01b0*/ 	.word	0x0000f370


	//   ....[28]....
        /*01b4*/ 	.word	0x0000f410


	//   ....[29]....
        /*01b8*/ 	.word	0x0000f450


	//   ....[30]....
        /*01bc*/ 	.word	0x0000f480


	//   ....[31]....
        /*01c0*/ 	.word	0x00011440


	//   ....[32]....
        /*01c4*/ 	.word	0x00011470


	//   ....[33]....
        /*01c8*/ 	.word	0x00011a90


	//   ....[34]....
        /*01cc*/ 	.word	0x00011bb0


	//   ....[35]....
        /*01d0*/ 	.word	0x00011c00


	//   ....[36]....
        /*01d4*/ 	.word	0x00011d10


	//   ....[37]....
        /*01d8*/ 	.word	0x00014590


	//   ....[38]....
        /*01dc*/ 	.word	0x000145b0


	//   ....[39]....
        /*01e0*/ 	.word	0x000145f0


	//   ....[40]....
        /*01e4*/ 	.word	0x00014640


	//   ....[41]....
        /*01e8*/ 	.word	0x00015f60


	//   ....[42]....
        /*01ec*/ 	.word	0x00015f90


	//   ....[43]....
        /*01f0*/ 	.word	0x00015fe0


	//   ....[44]....
        /*01f4*/ 	.word	0x00015ff0


	//   ....[45]....
        /*01f8*/ 	.word	0x00017530


	//   ....[46]....
        /*01fc*/ 	.word	0x00017570


	//   ....[47]....
        /*0200*/ 	.word	0x000175b0


	//   ....[48]....
        /*0204*/ 	.word	0x000175f0


	//   ....[49]....
        /*0208*/ 	.word	0x000177b0


	//   ....[50]....
        /*020c*/ 	.word	0x000177c0


	//   ....[51]....
        /*0210*/ 	.word	0x00017940


	//   ....[52]....
        /*0214*/ 	.word	0x00017970


	//   ....[53]....
        /*0218*/ 	.word	0x00017ac0


	//   ....[54]....
        /*021c*/ 	.word	0x00017af0


	//   ....[55]....
        /*0220*/ 	.word	0x00017c40


	//   ....[56]....
        /*0224*/ 	.word	0x00017c60


	//   ....[57]....
        /*0228*/ 	.word	0x00018440


	//   ....[58]....
        /*022c*/ 	.word	0x00018460


	//   ....[59]....
        /*0230*/ 	.word	0x00018590


	//   ....[60]....
        /*0234*/ 	.word	0x000185c0


	//   ....[61]....
        /*0238*/ 	.word	0x000186f0


	//   ....[62]....
        /*023c*/ 	.word	0x00018720


	//   ....[63]....
        /*0240*/ 	.word	0x00018850


	//   ....[64]....
        /*0244*/ 	.word	0x00018870


	//----- nvinfo : EIATTR_EXIT_INSTR_OFFSETS
	.align		4
.L_274:
        /*0248*/ 	.byte	0x04, 0x1c
        /*024a*/ 	.short	(.L_276 - .L_275)


	//   ....[0]....
.L_275:
        /*024c*/ 	.word	0x00000330


	//   ....[1]....
        /*0250*/ 	.word	0x00017c70


	//   ....[2]....
        /*0254*/ 	.word	0x00017d40


	//   ....[3]....
        /*0258*/ 	.word	0x00017da0


	//   ....[4]....
        /*025c*/ 	.word	0x00018880


	//   ....[5]....
        /*0260*/ 	.word	0x00018930


	//   ....[6]....
        /*0264*/ 	.word	0x00018990


	//----- nvinfo : EIATTR_CTAIDZ_USED
	.align		4
.L_276:
        /*0268*/ 	.byte	0x01, 0x04
	.zero		2


	//----- nvinfo : EIATTR_MAX_THREADS
	.align		4
        /*026c*/ 	.byte	0x04, 0x05
        /*026e*/ 	.short	(.L_278 - .L_277)
.L_277:
        /*0270*/ 	.word	0x00000100
        /*0274*/ 	.word	0x00000001
        /*0278*/ 	.word	0x00000001


	//----- nvinfo : EIATTR_CRS_STACK_SIZE
	.align		4
.L_278:
        /*027c*/ 	.byte	0x04, 0x1e
        /*027e*/ 	.short	(.L_280 - .L_279)
.L_279:
        /*0280*/ 	.word	0x00000000
.L_280:


//--------------------- .nv.info._ZN7cutlass13device_kernelIN5flash19enable_sm80_to_sm89INS1_16FlashAttnFwdSm80INS1_25CollectiveMainloopFwdSm80ILi8ELi2ELb1EN4cute5tupleIJNS5_1CILi128EEENS7_ILi96EEENS7_ILi192EEEEEELi192ENS_6half_tEfNS_4arch4Sm80ELb0ELb0ELb0ELb0ELb0ELb0ELb1ELb0EEENS1_21CollectiveEpilogueFwdINS6_IJS8_SA_S9_EEENS6_IJNS7_ILi1EEESI_SI_EEESC_SE_Li256ELb0ELb1ELb0ELb0EEENS1_19SingleTileSchedulerILb0ELb0ELb1ELi128EEEEEEEEEvNT_6ParamsE --------------------------
	.section	.nv.info._ZN7cutlass13device_kernelIN5flash19enable_sm80_to_sm89INS1_16FlashAttnFwdSm80INS1_25CollectiveMainloopFwdSm80ILi8ELi2ELb1EN4cute5tupleIJNS5_1CILi128EEENS7_ILi96EEENS7_ILi192EEEEEELi192ENS_6half_tEfNS_4arch4Sm80ELb0ELb0ELb0ELb0ELb0ELb0ELb1ELb0EEENS1_21CollectiveEpilogueFwdINS6_IJS8_SA_S9_EEENS6_IJNS7_ILi1EEESI_SI_EEESC_SE_Li256ELb0ELb1ELb0ELb0EEENS1_19SingleTileSchedulerILb0ELb0ELb1ELi128EEEEEEEEEvNT_6ParamsE,"",@"SHT_CUDA_INFO"
	.sectionflags	@""
	.align	4


	//----- nvinfo : EIATTR_CUDA_API_VERSION
	.align		4
        /*0000*/ 	.byte	0x04, 0x37
        /*0002*/ 	.short	(.L_282 - .L_281)
.L_281:
        /*0004*/ 	.word	0x00000082


	//----- nvinfo : EIATTR_SW2861232_WAR
	.align		4
.L_282:
        /*0008*/ 	.byte	0x01, 0x35
	.zero		2


	//----- nvinfo : EIATTR_PARAM_CBANK
	.align		4
        /*000c*/ 	.byte	0x04, 0x0a
        /*000e*/ 	.short	(.L_284 - .L_283)
	.align		4
.L_283:
        /*0010*/ 	.word	index@(.nv.constant0._ZN7cutlass13device_kernelIN5flash19enable_sm80_to_sm89INS1_16FlashAttnFwdSm80INS1_25CollectiveMainloopFwdSm80ILi8ELi2ELb1EN4cute5tupleIJNS5_1CILi128EEENS7_ILi96EEENS7_ILi192EEEEEELi192ENS_6half_tEfNS_4arch4Sm80ELb0ELb0ELb0ELb0ELb0ELb0ELb1ELb0EEENS1_21CollectiveEpilogueFwdINS6_IJS8_SA_S9_EEENS6_IJNS7_ILi1EEESI_SI_EEESC_SE_Li256ELb0ELb1ELb0ELb0EEENS1_19SingleTileSchedulerILb0ELb0ELb1ELi128EEEEEEEEEvNT_6ParamsE)
        /*0014*/ 	.short	0x0160
        /*0016*/ 	.short	0x0418


	//----- nvinfo : EIATTR_CBANK_PARAM_SIZE
	.align		4
.L_284:
        /*0018*/ 	.byte	0x03, 0x19
        /*001a*/ 	.short	0x0418


	//----- nvinfo : EIATTR_KPARAM_INFO
	.align		4
        /*001c*/ 	.byte	0x04, 0x17
        /*001e*/ 	.short	(.L_286 - .L_285)
.L_285:
        /*0020*/ 	.word	0x00000000
        /*0024*/ 	.short	0x0000
        /*0026*/ 	.short	0x0000
        /*0028*/ 	.byte	0x00, 0xf0, 0x61, 0x10


	//----- nvinfo : EIATTR_MAXREG_COUNT
	.align		4
.L_286:
        /*002c*/ 	.byte	0x03, 0x1b
        /*002e*/ 	.short	0x00ff


	//----- nvinfo : EIATTR_NUM_BARRIERS
	.align		4
        /*0030*/ 	.byte	0x02, 0x4c
        /*0032*/ 	.byte	0x02
	.zero		1


	//----- nvinfo : EIATTR_ANNOTATIONS
	.align		4
        /*0034*/ 	.byte	0x04, 0x55
        /*0036*/ 	.short	(.L_288 - .L_287)


	//   ....[0]....
.L_287:
        /*0038*/ 	.word	0x00000001
        /*003c*/ 	.byte	0xe0, 0x02, 0x00, 0x00, 0x01, 0x00, 0x00, 0x00, 0x10, 0x03, 0x00, 0x00, 0x01, 0x00, 0x00, 0x00
        /*004c*/ 	.byte	0x00, 0x0b, 0x00, 0x00, 0x01, 0x00, 0x00, 0x00, 0x20, 0x0d, 0x00, 0x00, 0x01, 0x00, 0x00, 0x00
        /*005c*/ 	.byte	0x00, 0x11, 0x00, 0x00, 0x01, 0x00, 0x00, 0x00, 0x60, 0x1a, 0x00, 0x00, 0x01, 0x00, 0x00, 0x00
        /*006c*/ 	.byte	0x00, 0x27, 0x00, 0x00, 0x01, 0x00, 0x00, 0x00, 0x70, 0x49, 0x00, 0x00, 0x01, 0x00, 0x00, 0x00
        /*007c*/ 	.byte	0x80, 0x5d, 0x00, 0x00, 0x01, 0x00, 0x00, 0x00, 0xb0, 0x5d, 0x00, 0x00, 0x01, 0x00, 0x00, 0x00
        /*008c*/ 	.byte	0x90, 0x88, 0x00, 0x00, 0x01, 0x00, 0x00, 0x00, 0x70, 0x94, 0x00, 0x00, 0x01, 0x00, 0x00, 0x00
        /*009c*/ 	.byte	0x90, 0x94, 0x00, 0x00, 0x01, 0x00, 0x00, 0x00, 0xe0, 0x96, 0x00, 0x00


	//----- nvinfo : EIATTR_MERCURY_ISA_VERSION
	.align		4
.L_288:
        /*00a8*/ 	.byte	0x03, 0x5f
        /*00aa*/ 	.short	0x0000


	//----- nvinfo : EIATTR_COOP_GROUP_MASK_REGIDS
	.align		4
        /*00ac*/ 	.byte	0x04, 0x29
        /*00ae*/ 	.short	(.L_290 - .L_289)


	//   ....[0]....
.L_289:
        /*00b0*/ 	.word	0xffffffff


	//   ....[1]....
        /*00b4*/ 	.word	0xffffffff


	//   ....[2]....
        /*00b8*/ 	.word	0xffffffff


	//   ....[3]....
        /*00bc*/ 	.word	0xffffffff


	//   ....[4]....
        /*00c0*/ 	.word	0xffffffff


	//   ....[5]....
        /*00c4*/ 	.word	0xffffffff


	//   ....[6]....
        /*00c8*/ 	.word	0xffffffff


	//   ....[7]....
        /*00cc*/ 	.word	0xffffffff


	//   ....[8]....
        /*00d0*/ 	.word	0xffffffff


	//   ....[9]....
        /*00d4*/ 	.word	0xffffffff


	//   ....[10]....
        /*00d8*/ 	.word	0xffffffff


	//   ....[11]....
        /*00dc*/ 	.word	0xffffffff


	//   ....[12]....
        /*00e0*/ 	.word	0xffffffff


	//   ....[13]....
        /*00e4*/ 	.word	0xffffffff


	//   ....[14]....
        /*00e8*/ 	.word	0xffffffff


	//   ....[15]....
        /*00ec*/ 	.word	0xffffffff


	//   ....[16]....
        /*00f0*/ 	.word	0xffffffff


	//   ....[17]....
        /*00f4*/ 	.word	0xffffffff


	//   ....[18]....
        /*00f8*/ 	.word	0xffffffff


	//   ....[19]....
        /*00fc*/ 	.word	0xffffffff


	//   ....[20]....
        /*0100*/ 	.word	0xffffffff


	//   ....[21]....
        /*0104*/ 	.word	0xffffffff


	//   ....[22]....
        /*0108*/ 	.word	0xffffffff


	//   ....[23]....
        /*010c*/ 	.word	0xffffffff


	//   ....[24]....
        /*0110*/ 	.word	0xffffffff


	//   ....[25]....
        /*0114*/ 	.word	0xffffffff


	//   ....[26]....
        /*0118*/ 	.word	0xffffffff


	//   ....[27]....
        /*011c*/ 	.word	0xffffffff


	//   ....[28]....
        /*0120*/ 	.word	0xffffffff


	//   ....[29]....
        /*0124*/ 	.word	0xffffffff


	//   ....[30]....
        /*0128*/ 	.word	0xffffffff


	//   ....[31]....
        /*012c*/ 	.word	0xffffffff


	//----- nvinfo : EIATTR_COOP_GROUP_INSTR_OFFSETS
	.align		4
.L_290:
        /*0130*/ 	.byte	0x04, 0x28
        /*0132*/ 	.short	(.L_292 - .L_291)


	//   ....[0]....
.L_291:
        /*0134*/ 	.word	0x00000610


	//   ....[1]....
        /*0138*/ 	.word	0x000006d0


	//   ....[2]....
        /*013c*/ 	.word	0x00000840


	//   ....[3]....
        /*0140*/ 	.word	0x00000920


	//   ....[4]....
        /*0144*/ 	.word	0x00000950


	//   ....[5]....
        /*0148*/ 	.word	0x00000970


	//   ....[6]....
        /*014c*/ 	.word	0x00000b70


	//   ....[7]....
        /*0150*/ 	.word	0x00000bc0


	//   ....[8]....
        /*0154*/ 	.word	0x00002f80


	//   ....[9]....
        /*0158*/ 	.word	0x00003020


	//   ....[10]....
        /*015c*/ 	.word	0x00003030


	//   ....[11]....
        /*0160*/ 	.word	0x00003060


	//   ....[12]....
        /*0164*/ 	.word	0x00007250


	//   ....[13]....
        /*0168*/ 	.word	0x00007280


	//   ....[14]....
        /*016c*/ 	.word	0x000072a0


	//   ....[15]....
        /*0170*/ 	.word	0x000072c0


	//   ....[16]....
        /*0174*/ 	.word	0x000094c0


	//   ....[17]....
        /*0178*/ 	.word	0x000094d0


	//   ....[18]....
        /*017c*/ 	.word	0x00009520


	//   ....[19]....
        /*0180*/ 	.word	0x00009540


	//   ....[20]....
        /*0184*/ 	.word	0x0000a8f0


	//   ....[21]....
        /*0188*/ 	.word	0x0000a900


	//   ....[22]....
        /*018c*/ 	.word	0x0000a920


	//   ....[23]....
        /*0190*/ 	.word	0x0000a930


	//   ....[24]....
        /*0194*/ 	.word	0x0000aa30


	//   ....[25]....
        /*0198*/ 	.word	0x0000aa50


	//   ....[26]....
        /*019c*/ 	.word	0x0000abb0


	//   ....[27]....
        /*01a0*/ 	.word	0x0000abe0


	//   ....[28]....
        /*01a4*/ 	.word	0x0000ad10


	//   ....[29]....
        /*01a8*/ 	.word	0x0000ad40


	//   ....[30]....
        /*01ac*/ 	.word	0x0000ae70


	//   ....[31]....
        /*01b0*/ 	.word	0x0000ae90


	//----- nvinfo : EIATTR_EXIT_INSTR_OFFSETS
	.align		4
.L_292:
        /*01b4*/ 	.byte	0x04, 0x1c
        /*01b6*/ 	.short	(.L_294 - .L_293)


	//   ....[0]....
.L_293:
        /*01b8*/ 	.word	0x00000040


	//   ....[1]....
        /*01bc*/ 	.word	0x0000aea0


	//   ....[2]....
        /*01c0*/ 	.word	0x0000af50


	//   ....[3]....
        /*01c4*/ 	.word	0x0000afb0


	//----- nvinfo : EIATTR_CTAIDZ_USED
	.align		4
.L_294:
        /*01c8*/ 	.byte	0x01, 0x04
	.zero		2


	//----- nvinfo : EIATTR_MAX_THREADS
	.align		4
        /*01cc*/ 	.byte	0x04, 0x05
        /*01ce*/ 	.short	(.L_296 - .L_295)
.L_295:
        /*01d0*/ 	.word	0x00000100
        /*01d4*/ 	.word	0x00000001
        /*01d8*/ 	.word	0x00000001


	//----- nvinfo : EIATTR_CRS_STACK_SIZE
	.align		4
.L_296:
        /*01dc*/ 	.byte	0x04, 0x1e
        /*01de*/ 	.short	(.L_298 - .L_297)
.L_297:
        /*01e0*/ 	.word	0x00000000
.L_298:


//--------------------- .nv.info._ZN7cutlass13device_kernelIN5flash19enable_sm80_to_sm89INS1_16FlashAttnFwdSm80INS1_25CollectiveMainloopFwdSm80ILi8ELi2ELb1EN4cute5tupleIJNS5_1CILi128EEENS7_ILi96EEENS7_ILi192EEEEEELi192ENS_6half_tEfNS_4arch4Sm80ELb0ELb0ELb0ELb1ELb0ELb0ELb1ELb0EEENS1_21CollectiveEpilogueFwdINS6_IJS8_SA_S9_EEENS6_IJNS7_ILi1EEESI_SI_EEESC_SE_Li256ELb1ELb1ELb0ELb0EEENS1_19SingleTileSchedulerILb1ELb0ELb1ELi128EEEEEEEEEvNT_6ParamsE --------------------------
	.section	.nv.info._ZN7cutlass13device_kernelIN5flash19enable_sm80_to_sm89INS1_16FlashAttnFwdSm80INS1_25CollectiveMainloopFwdSm80ILi8ELi2ELb1EN4cute5tupleIJNS5_1CILi128EEENS7_ILi96EEENS7_ILi192EEEEEELi192ENS_6half_tEfNS_4arch4Sm80ELb0ELb0ELb0ELb1ELb0ELb0ELb1ELb0EEENS1_21CollectiveEpilogueFwdINS6_IJS8_SA_S9_EEENS6_IJNS7_ILi1EEESI_SI_EEESC_SE_Li256ELb1ELb1ELb0ELb0EEENS1_19SingleTileSchedulerILb1ELb0ELb1ELi128EEEEEEEEEvNT_6ParamsE,"",@"SHT_CUDA_INFO"
	.sectionflags	@""
	.align	4


	//----- nvinfo : EIATTR_CUDA_API_VERSION
	.align		4
        /*0000*/ 	.byte	0x04, 0x37
        /*0002*/ 	.short	(.L_300 - .L_299)
.L_299:
        /*0004*/ 	.word	0x00000082


	//----- nvinfo : EIATTR_SW2861232_WAR
	.align		4
.L_300:
        /*0008*/ 	.byte	0x01, 0x35
	.zero		2


	//----- nvinfo : EIATTR_PARAM_CBANK
	.align		4
        /*000c*/ 	.byte	0x04, 0x0a
        /*000e*/ 	.short	(.L_302 - .L_301)
	.align		4
.L_301:
        /*0010*/ 	.word	index@(.nv.constant0._ZN7cutlass13device_kernelIN5flash19enable_sm80_to_sm89INS1_16FlashAttnFwdSm80INS1_25CollectiveMainloopFwdSm80ILi8ELi2ELb1EN4cute5tupleIJNS5_1CILi128EEENS7_ILi96EEENS7_ILi192EEEEEELi192ENS_6half_tEfNS_4arch4Sm80ELb0ELb0ELb0ELb1ELb0ELb0ELb1ELb0EEENS1_21CollectiveEpilogueFwdINS6_IJS8_SA_S9_EEENS6_IJNS7_ILi1EEESI_SI_EEESC_SE_Li256ELb1ELb1ELb0ELb0EEENS1_19SingleTileSchedulerILb1ELb0ELb1ELi128EEEEEEEEEvNT_6ParamsE)
        /*0014*/ 	.short	0x0160
        /*0016*/ 	.short	0x0418


	//----- nvinfo : EIATTR_CBANK_PARAM_SIZE
	.align		4
.L_302:
        /*0018*/ 	.byte	0x03, 0x19
        /*001a*/ 	.short	0x0418


	//----- nvinfo : EIATTR_KPARAM_INFO
	.align		4
        /*001c*/ 	.byte	0x04, 0x17
        /*001e*/ 	.short	(.L_304 - .L_303)
.L_303:
        /*0020*/ 	.word	0x00000000
        /*0024*/ 	.short	0x0000
        /*0026*/ 	.short	0x0000
        /*0028*/ 	.byte	0x00, 0xf0, 0x61, 0x10


	//----- nvinfo : EIATTR_MAXREG_COUNT
	.align		4
.L_304:
        /*002c*/ 	.byte	0x03, 0x1b
        /*002e*/ 	.short	0x00ff


	//----- nvinfo : EIATTR_NUM_BARRIERS
	.align		4
        /*0030*/ 	.byte	0x02, 0x4c
        /*0032*/ 	.byte	0x02
	.zero		1


	//----- nvinfo : EIATTR_ANNOTATIONS
	.align		4
        /*0034*/ 	.byte	0x04, 0x55
        /*0036*/ 	.short	(.L_306 - .L_305)


	//   ....[0]....
.L_305:
        /* <DEDUP_REMOVED lines=10> */


	//----- nvinfo : EIATTR_MERCURY_ISA_VERSION
	.align		4
.L_306:
        /*00c8*/ 	.byte	0x03, 0x5f
        /*00ca*/ 	.short	0x0000


	//----- nvinfo : EIATTR_COOP_GROUP_MASK_REGIDS
	.align		4
        /*00cc*/ 	.byte	0x04, 0x29
        /*00ce*/ 	.short	(.L_308 - .L_307)


	//   ....[0]....
.L_307:
        /*00d0*/ 	.word	0xffffffff


	//   ....[1]....
        /*00d4*/ 	.word	0xffffffff


	//   ....[2]....
        /*00d8*/ 	.word	0xffffffff


	//   ....[3]....
        /*00dc*/ 	.word	0xffffffff


	//   ....[4]....
        /*00e0*/ 	.word	0xffffffff


	//   ....[5]....
        /*00e4*/ 	.word	0xffffffff


	//   ....[6]....
        /*00e8*/ 	.word	0xffffffff


	//   ....[7]....
        /*00ec*/ 	.word	0xffffffff


	//   ....[8]....
        /*00f0*/ 	.word	0xffffffff


	//   ....[9]....
        /*00f4*/ 	.word	0xffffffff


	//   ....[10]....
        /*00f8*/ 	.word	0xffffffff


	//   ....[11]....
        /*00fc*/ 	.word	0xffffffff


	//   ....[12]....
        /*0100*/ 	.word	0xffffffff


	//   ....[13]....
        /*0104*/ 	.word	0xffffffff


	//   ....[14]....
        /*0108*/ 	.word	0xffffffff


	//   ....[15]....
        /*010c*/ 	.word	0xffffffff


	//   ....[16]....
        /*0110*/ 	.word	0xffffffff


	//   ....[17]....
        /*0114*/ 	.word	0xffffffff


	//   ....[18]....
        /*0118*/ 	.word	0xffffffff


	//   ....[19]....
        /*011c*/ 	.word	0xffffffff


	//   ....[20]....
        /*0120*/ 	.word	0xffffffff


	//   ....[21]....
        /*0124*/ 	.word	0xffffffff


	//   ....[22]....
        /*0128*/ 	.word	0xffffffff


	//   ....[23]....
        /*012c*/ 	.word	0xffffffff


	//   ....[24]....
        /*0130*/ 	.word	0xffffffff


	//   ....[25]....
        /*0134*/ 	.word	0xffffffff


	//   ....[26]....
        /*0138*/ 	.word	0xffffffff


	//   ....[27]....
        /*013c*/ 	.word	0xffffffff


	//   ....[28]....
        /*0140*/ 	.word	0xffffffff


	//   ....[29]....
        /*0144*/ 	.word	0xffffffff


	//   ....[30]....
        /*0148*/ 	.word	0xffffffff


	//   ....[31]....
        /*014c*/ 	.word	0xffffffff


	//   ....[32]....
        /*0150*/ 	.word	0xffffffff


	//   ....[33]....
        /*0154*/ 	.word	0xffffffff


	//   ....[34]....
        /*0158*/ 	.word	0xffffffff


	//   ....[35]....
        /*015c*/ 	.word	0xffffffff


	//   ....[36]....
        /*0160*/ 	.word	0xffffffff


	//   ....[37]....
        /*0164*/ 	.word	0xffffffff


	//   ....[38]....
        /*0168*/ 	.word	0xffffffff


	//   ....[39]....
        /*016c*/ 	.word	0xffffffff


	//   ....[40]....
        /*0170*/ 	.word	0xffffffff


	//----- nvinfo : EIATTR_COOP_GROUP_INSTR_OFFSETS
	.align		4
.L_308:
        /*0174*/ 	.byte	0x04, 0x28
        /*0176*/ 	.short	(.L_310 - .L_309)


	//   ....[0]....
.L_309:
        /*0178*/ 	.word	0x00000090


	//   ....[1]....
        /*017c*/ 	.word	0x00001110


	//   ....[2]....
        /*0180*/ 	.word	0x00001170


	//   ....[3]....
        /*0184*/ 	.word	0x00001280


	//   ....[4]....
        /*0188*/ 	.word	0x000012b0


	//   ....[5]....
        /*018c*/ 	.word	0x00001400


	//   ....[6]....
        /*0190*/ 	.word	0x00001420


	//   ....[7]....
        /*0194*/ 	.word	0x00001490


	//   ....[8]....
        /*0198*/ 	.word	0x000014c0


	//   ....[9]....
        /*019c*/ 	.word	0x00003970


	//   ....[10]....
        /*01a0*/ 	.word	0x00003a30


	//   ....[11]....
        /*01a4*/ 	.word	0x00003a40


	//   ....[12]....
        /*01a8*/ 	.word	0x00003a70


	//   ....[13]....
        /*01ac*/ 	.word	0x00007900


	//   ....[14]....
        /*01b0*/ 	.word	0x00007930


	//   ....[15]....
        /*01b4*/ 	.word	0x00007950


	//   ....[16]....
        /*01b8*/ 	.word	0x00007970


	//   ....[17]....
        /*01bc*/ 	.word	0x00009b40


	//   ....[18]....
        /*01c0*/ 	.word	0x00009b70


	//   ....[19]....
        /*01c4*/ 	.word	0x00009bb0


	//   ....[20]....
        /*01c8*/ 	.word	0x00009bc0


	//   ....[21]....
        /*01cc*/ 	.word	0x0000b120


	//   ....[22]....
        /*01d0*/ 	.word	0x0000b170


	//   ....[23]....
        /*01d4*/ 	.word	0x0000b1a0


	//   ....[24]....
        /*01d8*/ 	.word	0x0000b1c0


	//   ....[25]....
        /*01dc*/ 	.word	0x0000b3a0


	//   ....[26]....
        /*01e0*/ 	.word	0x0000b3b0


	//   ....[27]....
        /*01e4*/ 	.word	0x0000b530


	//   ....[28]....
        /*01e8*/ 	.word	0x0000b560


	//   ....[29]....
        /*01ec*/ 	.word	0x0000b6b0


	//   ....[30]....
        /*01f0*/ 	.word	0x0000b6e0


	//   ....[31]....
        /*01f4*/ 	.word	0x0000b830


	//   ....[32]....
        /*01f8*/ 	.word	0x0000b850


	//   ....[33]....
        /*01fc*/ 	.word	0x0000c040


	//   ....[34]....
        /*0200*/ 	.word	0x0000c060


	//   ....[35]....
        /*0204*/ 	.word	0x0000c1b0


	//   ....[36]....
        /*0208*/ 	.word	0x0000c1e0


	//   ....[37]....
        /*020c*/ 	.word	0x0000c310


	//   ....[38]....
        /*0210*/ 	.word	0x0000c340


	//   ....[39]....
        /*0214*/ 	.word	0x0000c470


	//   ....[40]....
        /*0218*/ 	.word	0x0000c490


	//----- nvinfo : EIATTR_EXIT_INSTR_OFFSETS
	.align		4
.L_310:
        /*021c*/ 	.byte	0x04, 0x1c
        /*021e*/ 	.short	(.L_312 - .L_311)


	//   ....[0]....
.L_311:
        /*0220*/ 	.word	0x00000320


	//   ....[1]....
        /*0224*/ 	.word	0x0000b860


	//   ....[2]....
        /*0228*/ 	.word	0x0000b930


	//   ....[3]....
        /*022c*/ 	.word	0x0000b990


	//   ....[4]....
        /*0230*/ 	.word	0x0000c4a0


	//   ....[5]....
        /*0234*/ 	.word	0x0000c550


	//   ....[6]....
        /*0238*/ 	.word	0x0000c5b0


	//----- nvinfo : EIATTR_CTAIDZ_USED
	.align		4
.L_312:
        /*023c*/ 	.byte	0x01, 0x04
	.zero		2


	//----- nvinfo : EIATTR_MAX_THREADS
	.align		4
        /*0240*/ 	.byte	0x04, 0x05
        /*0242*/ 	.short	(.L_314 - .L_313)
.L_313:
        /*0244*/ 	.word	0x00000100
        /*0248*/ 	.word	0x00000001
        /*024c*/ 	.word	0x00000001


	//----- nvinfo : EIATTR_CRS_STACK_SIZE
	.align		4
.L_314:
        /*0250*/ 	.byte	0x04, 0x1e
        /*0252*/ 	.short	(.L_316 - .L_315)
.L_315:
        /*0254*/ 	.word	0x00000000
.L_316:


//--------------------- .nv.info._ZN7cutlass13device_kernelIN5flash19enable_sm80_to_sm89INS1_16FlashAttnFwdSm80INS1_25CollectiveMainloopFwdSm80ILi8ELi2ELb0EN4cute5tupleIJNS5_1CILi128EEENS7_ILi64EEENS7_ILi192EEEEEELi192ENS_6half_tEfNS_4arch4Sm80ELb0ELb0ELb0ELb1ELb0ELb1ELb1ELb0EEENS1_21CollectiveEpilogueFwdINS6_IJS8_SA_S9_EEENS6_IJNS7_ILi1EEESI_SI_EEESC_SE_Li256ELb1ELb1ELb0ELb0EEENS1_19SingleTileSchedulerILb1ELb0ELb1ELi128EEEEEEEEEvNT_6ParamsE --------------------------
	.section	.nv.info._ZN7cutlass13device_kernelIN5flash19enable_sm80_to_sm89INS1_16FlashAttnFwdSm80INS1_25CollectiveMainloopFwdSm80ILi8ELi2ELb0EN4cute5tupleIJNS5_1CILi128EEENS7_ILi64EEENS7_ILi192EEEEEELi192ENS_6half_tEfNS_4arch4Sm80ELb0ELb0ELb0ELb1ELb0ELb1ELb1ELb0EEENS1_21CollectiveEpilogueFwdINS6_IJS8_SA_S9_EEENS6_IJNS7_ILi1EEESI_SI_EEESC_SE_Li256ELb1ELb1ELb0ELb0EEENS1_19SingleTileSchedulerILb1ELb0ELb1ELi128EEEEEEEEEvNT_6ParamsE,"",@"SHT_CUDA_INFO"
	.sectionflags	@""
	.align	4


	//----- nvinfo : EIATTR_CUDA_API_VERSION
	.align		4
        /*0000*/ 	.byte	0x04, 0x37
        /*0002*/ 	.short	(.L_318 - .L_317)
.L_317:
        /*0004*/ 	.word	0x00000082


	//----- nvinfo : EIATTR_SW2861232_WAR
	.align		4
.L_318:
        /*0008*/ 	.byte	0x01, 0x35
	.zero		2


	//----- nvinfo : EIATTR_PARAM_CBANK
	.align		4
        /*000c*/ 	.byte	0x04, 0x0a
        /*000e*/ 	.short	(.L_320 - .L_319)
	.align		4
.L_319:
        /*0010*/ 	.word	index@(.nv.constant0._ZN7cutlass13device_kernelIN5flash19enable_sm80_to_sm89INS1_16FlashAttnFwdSm80INS1_25CollectiveMainloopFwdSm80ILi8ELi2ELb0EN4cute5tupleIJNS5_1CILi128EEENS7_ILi64EEENS7_ILi192EEEEEELi192ENS_6half_tEfNS_4arch4Sm80ELb0ELb0ELb0ELb1ELb0ELb1ELb1ELb0EEENS1_21CollectiveEpilogueFwdINS6_IJS8_SA_S9_EEENS6_IJNS7_ILi1EEESI_SI_EEESC_SE_Li256ELb1ELb1ELb0ELb0EEENS1_19SingleTileSchedulerILb1ELb0ELb1ELi128EEEEEEEEEvNT_6ParamsE)
        /*0014*/ 	.short	0x0160
        /*0016*/ 	.short	0x0418


	//----- nvinfo : EIATTR_CBANK_PARAM_SIZE
	.align		4
.L_320:
        /*0018*/ 	.byte	0x03, 0x19
        /*001a*/ 	.short	0x0418


	//----- nvinfo : EIATTR_KPARAM_INFO
	.align		4
        /*001c*/ 	.byte	0x04, 0x17
        /*001e*/ 	.short	(.L_322 - .L_321)
.L_321:
        /*0020*/ 	.word	0x00000000
        /*0024*/ 	.short	0x0000
        /*0026*/ 	.short	0x0000
        /*0028*/ 	.byte	0x00, 0xf0, 0x61, 0x10


	//----- nvinfo : EIATTR_MAXREG_COUNT
	.align		4
.L_322:
        /*002c*/ 	.byte	0x03, 0x1b
        /*002e*/ 	.short	0x00ff


	//----- nvinfo : EIATTR_NUM_BARRIERS
	.align		4
        /*0030*/ 	.byte	0x02, 0x4c
        /*0032*/ 	.byte	0x02
	.zero		1


	//----- nvinfo : EIATTR_MERCURY_ISA_VERSION
	.align		4
        /*0034*/ 	.byte	0x03, 0x5f
        /*0036*/ 	.short	0x0000


	//----- nvinfo : EIATTR_COOP_GROUP_MASK_REGIDS
	.align		4
        /*0038*/ 	.byte	0x04, 0x29
        /*003a*/ 	.short	(.L_324 - .L_323)


	//   ....[0]....
.L_323:
        /*003c*/ 	.word	0xffffffff


	//   ....[1]....
        /*0040*/ 	.word	0xffffffff


	//   ....[2]....
        /*0044*/ 	.word	0xffffffff


	//   ....[3]....
        /*0048*/ 	.word	0xffffffff


	//   ....[4]....
        /*004c*/ 	.word	0xffffffff


	//   ....[5]....
        /*0050*/ 	.word	0xffffffff


	//   ....[6]....
        /*0054*/ 	.word	0xffffffff


	//   ....[7]....
        /*0058*/ 	.word	0xffffffff


	//   ....[8]....
        /*005c*/ 	.word	0xffffffff


	//   ....[9]....
        /*0060*/ 	.word	0xffffffff


	//   ....[10]....
        /*0064*/ 	.word	0xffffffff


	//   ....[11]....
        /*0068*/ 	.word	0xffffffff


	//   ....[12]....
        /*006c*/ 	.word	0xffffffff


	//   ....[13]....
        /*0070*/ 	.word	0xffffffff


	//   ....[14]....
        /*0074*/ 	.word	0xffffffff


	//   ....[15]....
        /*0078*/ 	.word	0xffffffff


	//   ....[16]....
        /*007c*/ 	.word	0xffffffff


	//   ....[17]....
        /*0080*/ 	.word	0xffffffff


	//   ....[18]....
        /*0084*/ 	.word	0xffffffff


	//   ....[19]....
        /*0088*/ 	.word	0xffffffff


	//   ....[20]....
        /*008c*/ 	.word	0xffffffff


	//   ....[21]....
        /*0090*/ 	.word	0xffffffff


	//   ....[22]....
        /*0094*/ 	.word	0xffffffff


	//   ....[23]....
        /*0098*/ 	.word	0xffffffff


	//   ....[24]....
        /*009c*/ 	.word	0xffffffff


	//   ....[25]....
        /*00a0*/ 	.word	0xffffffff


	//   ....[26]....
        /*00a4*/ 	.word	0xffffffff


	//   ....[27]....
        /*00a8*/ 	.word	0xffffffff


	//   ....[28]....
        /*00ac*/ 	.word	0xffffffff


	//   ....[29]....
        /*00b0*/ 	.word	0xffffffff


	//   ....[30]....
        /*00b4*/ 	.word	0xffffffff


	//   ....[31]....
        /*00b8*/ 	.word	0xffffffff


	//   ....[32]....
        /*00bc*/ 	.word	0xffffffff


	//   ....[33]....
        /*00c0*/ 	.word	0xffffffff


	//   ....[34]....
        /*00c4*/ 	.word	0xffffffff


	//   ....[35]....
        /*00c8*/ 	.word	0xffffffff


	//   ....[36]....
        /*00cc*/ 	.word	0xffffffff


	//   ....[37]....
        /*00d0*/ 	.word	0xffffffff


	//   ....[38]....
        /*00d4*/ 	.word	0xffffffff


	//   ....[39]....
        /*00d8*/ 	.word	0xffffffff


	//   ....[40]....
        /*00dc*/ 	.word	0xffffffff


	//----- nvinfo : EIATTR_COOP_GROUP_INSTR_OFFSETS
	.align		4
.L_324:
        /*00e0*/ 	.byte	0x04, 0x28
        /*00e2*/ 	.short	(.L_326 - .L_325)


	//   ....[0]....
.L_325:
        /*00e4*/ 	.word	0x00000080


	//   ....[1]....
        /*00e8*/ 	.word	0x000067c0


	//   ....[2]....
        /*00ec*/ 	.word	0x000067f0


	//   ....[3]....
        /*00f0*/ 	.word	0x00006bc0


	//   ....[4]....
        /*00f4*/ 	.word	0x00006bf0


	//   ....[5]....
        /*00f8*/ 	.word	0x00006d40


	//   ....[6]....
        /*00fc*/ 	.word	0x00006d70


	//   ....[7]....
        /*0100*/ 	.word	0x00006ec0


	//   ....[8]....
        /*0104*/ 	.word	0x00006f00


	//   ....[9]....
        /*0108*/ 	.word	0x0000e4e0


	//   ....[10]....
        /*010c*/ 	.word	0x0000e570


	//   ....[11]....
        /*0110*/ 	.word	0x0000e580


	//   ....[12]....
        /*0114*/ 	.word	0x0000e5b0


	//   ....[13]....
        /*0118*/ 	.word	0x00010750


	//   ....[14]....
        /*011c*/ 	.word	0x00010770


	//   ....[15]....
        /*0120*/ 	.word	0x00010790


	//   ....[16]....
        /*0124*/ 	.word	0x000107b0


	//   ....[17]....
        /*0128*/ 	.word	0x000121f0


	//   ....[18]....
        /*012c*/ 	.word	0x00012220


	//   ....[19]....
        /*0130*/ 	.word	0x00012270


	//   ....[20]....
        /*0134*/ 	.word	0x00012280


	//   ....[21]....
        /*0138*/ 	.word	0x000137d0


	//   ....[22]....
        /*013c*/ 	.word	0x00013810


	//   ....[23]....
        /*0140*/ 	.word	0x00013850


	//   ....[24]....
        /*0144*/ 	.word	0x00013890


	//   ....[25]....
        /*0148*/ 	.word	0x00013a40


	//   ....[26]....
        /*014c*/ 	.word	0x00013a50


	//   ....[27]....
        /*0150*/ 	.word	0x00013bd0


	//   ....[28]....
        /*0154*/ 	.word	0x00013c00


	//   ....[29]....
        /*0158*/ 	.word	0x00013d50


	//   ....[30]....
        /*015c*/ 	.word	0x00013d80


	//   ....[31]....
        /*0160*/ 	.word	0x00013ed0


	//   ....[32]....
        /*0164*/ 	.word	0x00013ef0


	//   ....[33]....
        /*0168*/ 	.word	0x000146d0


	//   ....[34]....
        /*016c*/ 	.word	0x000146f0


	//   ....[35]....
        /*0170*/ 	.word	0x00014820


	//   ....[36]....
        /*0174*/ 	.word	0x00014850


	//   ....[37]....
        /*0178*/ 	.word	0x00014980


	//   ....[38]....
        /*017c*/ 	.word	0x000149b0


	//   ....[39]....
        /*0180*/ 	.word	0x00014ae0


	//   ....[40]....
        /*0184*/ 	.word	0x00014b00


	//----- nvinfo : EIATTR_EXIT_INSTR_OFFSETS
	.align		4
.L_326:
        /*0188*/ 	.byte	0x04, 0x1c
        /*018a*/ 	.short	(.L_328 - .L_327)


	//   ....[0]....
.L_327:
        /*018c*/ 	.word	0x00000310


	//   ....[1]....
        /*0190*/ 	.word	0x00013f00


	//   ....[2]....
        /*0194*/ 	.word	0x00013fd0


	//   ....[3]....
        /*0198*/ 	.word	0x00014030


	//   ....[4]....
        /*019c*/ 	.word	0x00014b10


	//   ....[5]....
        /*01a0*/ 	.word	0x00014bc0


	//   ....[6]....
        /*01a4*/ 	.word	0x00014c20


	//----- nvinfo : EIATTR_CTAIDZ_USED
	.align		4
.L_328:
        /*01a8*/ 	.byte	0x01, 0x04
	.zero		2


	//----- nvinfo : EIATTR_MAX_THREADS
	.align		4
        /*01ac*/ 	.byte	0x04, 0x05
        /*01ae*/ 	.short	(.L_330 - .L_329)
.L_329:
        /*01b0*/ 	.word	0x00000100
        /*01b4*/ 	.word	0x00000001
        /*01b8*/ 	.word	0x00000001


	//----- nvinfo : EIATTR_CRS_STACK_SIZE
	.align		4
.L_330:
        /*01bc*/ 	.byte	0x04, 0x1e
        /*01be*/ 	.short	(.L_332 - .L_331)
.L_331:
        /*01c0*/ 	.word	0x00000000
.L_332:


//--------------------- .nv.info._ZN7cutlass13device_kernelIN5flash19enable_sm80_to_sm89INS1_16FlashAttnFwdSm80INS1_25CollectiveMainloopFwdSm80ILi8ELi2ELb0EN4cute5tupleIJNS5_1CILi128EEENS7_ILi64EEENS7_ILi192EEEEEELi192ENS_6half_tEfNS_4arch4Sm80ELb0ELb1ELb0ELb0ELb0ELb0ELb1ELb0EEENS1_21CollectiveEpilogueFwdINS6_IJS8_SA_S9_EEENS6_IJNS7_ILi1EEESI_SI_EEESC_SE_Li256ELb0ELb1ELb0ELb0EEENS1_19SingleTileSchedulerILb0ELb0ELb1ELi128EEEEEEEEEvNT_6ParamsE --------------------------
	.section	.nv.info._ZN7cutlass13device_kernelIN5flash19enable_sm80_to_sm89INS1_16FlashAttnFwdSm80INS1_25CollectiveMainloopFwdSm80ILi8ELi2ELb0EN4cute5tupleIJNS5_1CILi128EEENS7_ILi64EEENS7_ILi192EEEEEELi192ENS_6half_tEfNS_4arch4Sm80ELb0ELb1ELb0ELb0ELb0ELb0ELb1ELb0EEENS1_21CollectiveEpilogueFwdINS6_IJS8_SA_S9_EEENS6_IJNS7_ILi1EEESI_SI_EEESC_SE_Li256ELb0ELb1ELb0ELb0EEENS1_19SingleTileSchedulerILb0ELb0ELb1ELi128EEEEEEEEEvNT_6ParamsE,"",@"SHT_CUDA_INFO"
	.sectionflags	@""
	.align	4


	//----- nvinfo : EIATTR_CUDA_API_VERSION
	.align		4
        /*0000*/ 	.byte	0x04, 0x37
        /*0002*/ 	.short	(.L_334 - .L_333)
.L_333:
        /*0004*/ 	.word	0x00000082


	//----- nvinfo : EIATTR_SW2861232_WAR
	.align		4
.L_334:
        /*0008*/ 	.byte	0x01, 0x35
	.zero		2


	//----- nvinfo : EIATTR_PARAM_CBANK
	.align		4
        /*000c*/ 	.byte	0x04, 0x0a
        /*000e*/ 	.short	(.L_336 - .L_335)
	.align		4
.L_335:
        /*0010*/ 	.word	index@(.nv.constant0._ZN7cutlass13device_kernelIN5flash19enable_sm80_to_sm89INS1_16FlashAttnFwdSm80INS1_25CollectiveMainloopFwdSm80ILi8ELi2ELb0EN4cute5tupleIJNS5_1CILi128EEENS7_ILi64EEENS7_ILi192EEEEEELi192ENS_6half_tEfNS_4arch4Sm80ELb0ELb1ELb0ELb0ELb0ELb0ELb1ELb0EEENS1_21CollectiveEpilogueFwdINS6_IJS8_SA_S9_EEENS6_IJNS7_ILi1EEESI_SI_EEESC_SE_Li256ELb0ELb1ELb0ELb0EEENS1_19SingleTileSchedulerILb0ELb0ELb1ELi128EEEEEEEEEvNT_6ParamsE)
        /*0014*/ 	.short	0x0160
        /*0016*/ 	.short	0x0418


	//----- nvinfo : EIATTR_CBANK_PARAM_SIZE
	.align		4
.L_336:
        /*0018*/ 	.byte	0x03, 0x19
        /*001a*/ 	.short	0x0418


	//----- nvinfo : EIATTR_KPARAM_INFO
	.align		4
        /*001c*/ 	.byte	0x04, 0x17
        /*001e*/ 	.short	(.L_338 - .L_337)
.L_337:
        /*0020*/ 	.word	0x00000000
        /*0024*/ 	.short	0x0000
        /*0026*/ 	.short	0x0000
        /*0028*/ 	.byte	0x00, 0xf0, 0x61, 0x10


	//----- nvinfo : EIATTR_MAXREG_COUNT
	.align		4
.L_338:
        /*002c*/ 	.byte	0x03, 0x1b
        /*002e*/ 	.short	0x00ff


	//----- nvinfo : EIATTR_NUM_BARRIERS
	.align		4
        /*0030*/ 	.byte	0x02, 0x4c
        /*0032*/ 	.byte	0x02
	.zero		1


	//----- nvinfo : EIATTR_MERCURY_ISA_VERSION
	.align		4
        /*0034*/ 	.byte	0x03, 0x5f
        /*0036*/ 	.short	0x0000


	//----- nvinfo : EIATTR_COOP_GROUP_MASK_REGIDS
	.align		4
        /*0038*/ 	.byte	0x04, 0x29
        /*003a*/ 	.short	(.L_340 - .L_339)


	//   ....[0]....
.L_339:
        /*003c*/ 	.word	0xffffffff


	//   ....[1]....
        /*0040*/ 	.word	0xffffffff


	//   ....[2]....
        /*0044*/ 	.word	0xffffffff


	//   ....[3]....
        /*0048*/ 	.word	0xffffffff


	//   ....[4]....
        /*004c*/ 	.word	0xffffffff


	//   ....[5]....
        /*0050*/ 	.word	0xffffffff


	//   ....[6]....
        /*0054*/ 	.word	0xffffffff


	//   ....[7]....
        /*0058*/ 	.word	0xffffffff


	//   ....[8]....
        /*005c*/ 	.word	0xffffffff


	//   ....[9]....
        /*0060*/ 	.word	0xffffffff


	//   ....[10]....
        /*0064*/ 	.word	0xffffffff


	//   ....[11]....
        /*0068*/ 	.word	0xffffffff


	//   ....[12]....
        /*006c*/ 	.word	0xffffffff


	//   ....[13]....
        /*0070*/ 	.word	0xffffffff


	//   ....[14]....
        /*0074*/ 	.word	0xffffffff


	//   ....[15]....
        /*0078*/ 	.word	0xffffffff


	//   ....[16]....
        /*007c*/ 	.word	0xffffffff


	//   ....[17]....
        /*0080*/ 	.word	0xffffffff


	//   ....[18]....
        /*0084*/ 	.word	0xffffffff


	//   ....[19]....
        /*0088*/ 	.word	0xffffffff


	//   ....[20]....
        /*008c*/ 	.word	0xffffffff


	//   ....[21]....
        /*0090*/ 	.word	0xffffffff


	//   ....[22]....
        /*0094*/ 	.word	0xffffffff


	//   ....[23]....
        /*0098*/ 	.word	0xffffffff


	//   ....[24]....
        /*009c*/ 	.word	0xffffffff


	//   ....[25]....
        /*00a0*/ 	.word	0xffffffff


	//   ....[26]....
        /*00a4*/ 	.word	0xffffffff


	//   ....[27]....
        /*00a8*/ 	.word	0xffffffff


	//   ....[28]....
        /*00ac*/ 	.word	0xffffffff


	//   ....[29]....
        /*00b0*/ 	.word	0xffffffff


	//   ....[30]....
        /*00b4*/ 	.word	0xffffffff


	//   ....[31]....
        /*00b8*/ 	.word	0xffffffff


	//   ....[32]....
        /*00bc*/ 	.word	0xffffffff


	//   ....[33]....
        /*00c0*/ 	.word	0xffffffff


	//   ....[34]....
        /*00c4*/ 	.word	0xffffffff


	//   ....[35]....
        /*00c8*/ 	.word	0xffffffff


	//   ....[36]....
        /*00cc*/ 	.word	0xffffffff


	//   ....[37]....
        /*00d0*/ 	.word	0xffffffff


	//   ....[38]....
        /*00d4*/ 	.word	0xffffffff


	//   ....[39]....
        /*00d8*/ 	.word	0xffffffff


	//   ....[40]....
        /*00dc*/ 	.word	0xffffffff


	//   ....[41]....
        /*00e0*/ 	.word	0xffffffff


	//   ....[42]....
        /*00e4*/ 	.word	0xffffffff


	//   ....[43]....
        /*00e8*/ 	.word	0xffffffff


	//   ....[44]....
        /*00ec*/ 	.word	0xffffffff


	//   ....[45]....
        /*00f0*/ 	.word	0xffffffff


	//   ....[46]....
        /*00f4*/ 	.word	0xffffffff


	//   ....[47]....
        /*00f8*/ 	.word	0xffffffff


	//   ....[48]....
        /*00fc*/ 	.word	0xffffffff


	//   ....[49]....
        /*0100*/ 	.word	0xffffffff


	//   ....[50]....
        /*0104*/ 	.word	0xffffffff


	//   ....[51]....
        /*0108*/ 	.word	0xffffffff


	//   ....[52]....
        /*010c*/ 	.word	0xffffffff


	//   ....[53]....
        /*0110*/ 	.word	0xffffffff


	//----- nvinfo : EIATTR_COOP_GROUP_INSTR_OFFSETS
	.align		4
.L_340:
        /*0114*/ 	.byte	0x04, 0x28
        /*0116*/ 	.short	(.L_342 - .L_341)


	//   ....[0]....
.L_341:
        /*0118*/ 	.word	0x00000d50


	//   ....[1]....
        /*011c*/ 	.word	0x00000da0


	//   ....[2]....
        /*0120*/ 	.word	0x00000e00


	//   ....[3]....
        /*0124*/ 	.word	0x00000eb0


	//   ....[4]....
        /*0128*/ 	.word	0x00001100


	//   ....[5]....
        /*012c*/ 	.word	0x00001140


	//   ....[6]....
        /*0130*/ 	.word	0x00001180


	//   ....[7]....
        /*0134*/ 	.word	0x000011c0


	//   ....[8]....
        /*0138*/ 	.word	0x00002b40


	//   ....[9]....
        /*013c*/ 	.word	0x00002d70


	//   ....[10]....
        /*0140*/ 	.word	0x00003840


	//   ....[11]....
        /*0144*/ 	.word	0x00003940


	//   ....[12]....
        /*0148*/ 	.word	0x00003950


	//   ....[13]....
        /*014c*/ 	.word	0x00003980


	//   ....[14]....
        /*0150*/ 	.word	0x00005530


	//   ....[15]....
        /*0154*/ 	.word	0x00005ec0


	//   ....[16]....
        /*0158*/ 	.word	0x00006890


	//   ....[17]....
        /*015c*/ 	.word	0x000069c0


	//   ....[18]....
        /*0160*/ 	.word	0x000069f0


	//   ....[19]....
        /*0164*/ 	.word	0x00006a10


	//   ....[20]....
        /*0168*/ 	.word	0x00009810


	//   ....[21]....
        /*016c*/ 	.word	0x00009830


	//   ....[22]....
        /*0170*/ 	.word	0x00009850


	//   ....[23]....
        /*0174*/ 	.word	0x00009870


	//   ....[24]....
        /*0178*/ 	.word	0x0000c140


	//   ....[25]....
        /*017c*/ 	.word	0x0000c570


	//   ....[26]....
        /*0180*/ 	.word	0x0000ce10


	//   ....[27]....
        /*0184*/ 	.word	0x0000ceb0


	//   ....[28]....
        /*0188*/ 	.word	0x0000ced0


	//   ....[29]....
        /*018c*/ 	.word	0x0000cef0


	//   ....[30]....
        /*0190*/ 	.word	0x0000e920


	//   ....[31]....
        /*0194*/ 	.word	0x0000e950


	//   ....[32]....
        /*0198*/ 	.word	0x0000e990


	//   ....[33]....
        /*019c*/ 	.word	0x0000e9a0


	//   ....[34]....
        /*01a0*/ 	.word	0x0000ff20


	//   ....[35]....
        /*01a4*/ 	.word	0x0000ff30


	//   ....[36]....
        /*01a8*/ 	.word	0x0000ff40


	//   ....[37]....
        /*01ac*/ 	.word	0x0000ff50


	//   ....[38]....
        /*01b0*/ 	.word	0x0000ff60


	//   ....[39]....
        /*01b4*/ 	.word	0x0000ff70


	//   ....[40]....
        /*01b8*/ 	.word	0x000101a0


	//   ....[41]....
        /*01bc*/ 	.word	0x000101d0


	//   ....[42]....
        /*01c0*/ 	.word	0x00010320


	//   ....[43]....
        /*01c4*/ 	.word	0x00010350


	//   ....[44]....
        /*01c8*/ 	.word	0x000104a0


	//   ....[45]....
        /*01cc*/ 	.word	0x000104c0


	//   ....[46]....
        /*01d0*/ 	.word	0x00010b50


	//   ....[47]....
        /*01d4*/ 	.word	0x00010b70


	//   ....[48]....
        /*01d8*/ 	.word	0x00010ca0


	//   ....[49]....
        /*01dc*/ 	.word	0x00010cd0


	//   ....[50]....
        /*01e0*/ 	.word	0x00010e00


	//   ....[51]....
        /*01e4*/ 	.word	0x00010e30


	//   ....[52]....
        /*01e8*/ 	.word	0x00010f60


	//   ....[53]....
        /*01ec*/ 	.word	0x00010f80


	//----- nvinfo : EIATTR_EXIT_INSTR_OFFSETS
	.align		4
.L_342:
        /*01f0*/ 	.byte	0x04, 0x1c
        /*01f2*/ 	.short	(.L_344 - .L_343)


	//   ....[0]....
.L_343:
        /*01f4*/ 	.word	0x00000030


	//   ....[1]....
        /*01f8*/ 	.word	0x000104d0


	//   ....[2]....
        /*01fc*/ 	.word	0x000105a0


	//   ....[3]....
        /*0200*/ 	.word	0x00010600


	//   ....[4]....
        /*0204*/ 	.word	0x00010f90


	//   ....[5]....
        /*0208*/ 	.word	0x00011040


	//   ....[6]....
        /*020c*/ 	.word	0x000110a0


	//----- nvinfo : EIATTR_CTAIDZ_USED
	.align		4
.L_344:
        /*0210*/ 	.byte	0x01, 0x04
	.zero		2


	//----- nvinfo : EIATTR_MAX_THREADS
	.align		4
        /*0214*/ 	.byte	0x04, 0x05
        /*0216*/ 	.short	(.L_346 - .L_345)
.L_345:
        /*0218*/ 	.word	0x00000100
        /*021c*/ 	.word	0x00000001
        /*0220*/ 	.word	0x00000001


	//----- nvinfo : EIATTR_CRS_STACK_SIZE
	.align		4
.L_346:
        /*0224*/ 	.byte	0x04, 0x1e
        /*0226*/ 	.short	(.L_348 - .L_347)
.L_347:
        /*0228*/ 	.word	0x00000000
.L_348:


//--------------------- .nv.info._ZN7cutlass13device_kernelIN5flash19enable_sm80_to_sm89INS1_16FlashAttnFwdSm80INS1_25CollectiveMainloopFwdSm80ILi8ELi2ELb0EN4cute5tupleIJNS5_1CILi128EEENS7_ILi64EEENS7_ILi192EEEEEELi192ENS_6half_tEfNS_4arch4Sm80ELb0ELb1ELb0ELb1ELb0ELb0ELb1ELb0EEENS1_21CollectiveEpilogueFwdINS6_IJS8_SA_S9_EEENS6_IJNS7_ILi1EEESI_SI_EEESC_SE_Li256ELb1ELb1ELb0ELb0EEENS1_19SingleTileSchedulerILb1ELb0ELb1ELi128EEEEEEEEEvNT_6ParamsE --------------------------
	.section	.nv.info._ZN7cutlass13device_kernelIN5flash19enable_sm80_to_sm89INS1_16FlashAttnFwdSm80INS1_25CollectiveMainloopFwdSm80ILi8ELi2ELb0EN4cute5tupleIJNS5_1CILi128EEENS7_ILi64EEENS7_ILi192EEEEEELi192ENS_6half_tEfNS_4arch4Sm80ELb0ELb1ELb0ELb1ELb0ELb0ELb1ELb0EEENS1_21CollectiveEpilogueFwdINS6_IJS8_SA_S9_EEENS6_IJNS7_ILi1EEESI_SI_EEESC_SE_Li256ELb1ELb1ELb0ELb0EEENS1_19SingleTileSchedulerILb1ELb0ELb1ELi128EEEEEEEEEvNT_6ParamsE,"",@"SHT_CUDA_INFO"
	.sectionflags	@""
	.align	4


	//----- nvinfo : EIATTR_CUDA_API_VERSION
	.align		4
        /*0000*/ 	.byte	0x04, 0x37
        /*0002*/ 	.short	(.L_350 - .L_349)
.L_349:
        /*0004*/ 	.word	0x00000082


	//----- nvinfo : EIATTR_SW2861232_WAR
	.align		4
.L_350:
        /*0008*/ 	.byte	0x01, 0x35
	.zero		2


	//----- nvinfo : EIATTR_PARAM_CBANK
	.align		4
        /*000c*/ 	.byte	0x04, 0x0a
        /*000e*/ 	.short	(.L_352 - .L_351)
	.align		4
.L_351:
        /*0010*/ 	.word	index@(.nv.constant0._ZN7cutlass13device_kernelIN5flash19enable_sm80_to_sm89INS1_16FlashAttnFwdSm80INS1_25CollectiveMainloopFwdSm80ILi8ELi2ELb0EN4cute5tupleIJNS5_1CILi128EEENS7_ILi64EEENS7_ILi192EEEEEELi192ENS_6half_tEfNS_4arch4Sm80ELb0ELb1ELb0ELb1ELb0ELb0ELb1ELb0EEENS1_21CollectiveEpilogueFwdINS6_IJS8_SA_S9_EEENS6_IJNS7_ILi1EEESI_SI_EEESC_SE_Li256ELb1ELb1ELb0ELb0EEENS1_19SingleTileSchedulerILb1ELb0ELb1ELi128EEEEEEEEEvNT_6ParamsE)
        /*0014*/ 	.short	0x0160
        /*0016*/ 	.short	0x0418


	//----- nvinfo : EIATTR_CBANK_PARAM_SIZE
	.align		4
.L_352:
        /*0018*/ 	.byte	0x03, 0x19
        /*001a*/ 	.short	0x0418


	//----- nvinfo : EIATTR_KPARAM_INFO
	.align		4
        /*001c*/ 	.byte	0x04, 0x17
        /*001e*/ 	.short	(.L_354 - .L_353)
.L_353:
        /*0020*/ 	.word	0x00000000
        /*0024*/ 	.short	0x0000
        /*0026*/ 	.short	0x0000
        /*0028*/ 	.byte	0x00, 0xf0, 0x61, 0x10


	//----- nvinfo : EIATTR_MAXREG_COUNT
	.align		4
.L_354:
        /*002c*/ 	.byte	0x03, 0x1b
        /*002e*/ 	.short	0x00ff


	//----- nvinfo : EIATTR_NUM_BARRIERS
	.align		4
        /*0030*/ 	.byte	0x02, 0x4c
        /*0032*/ 	.byte	0x02
	.zero		1


	//----- nvinfo : EIATTR_MERCURY_ISA_VERSION
	.align		4
        /*0034*/ 	.byte	0x03, 0x5f
        /*0036*/ 	.short	0x0000


	//----- nvinfo : EIATTR_COOP_GROUP_MASK_REGIDS
	.align		4
        /*0038*/ 	.byte	0x04, 0x29
        /*003a*/ 	.short	(.L_356 - .L_355)


	//   ....[0]....
.L_355:
        /*003c*/ 	.word	0xffffffff


	//   ....[1]....
        /*0040*/ 	.word	0xffffffff


	//   ....[2]....
        /*0044*/ 	.word	0xffffffff


	//   ....[3]....
        /*0048*/ 	.word	0xffffffff


	//   ....[4]....
        /*004c*/ 	.word	0xffffffff


	//   ....[5]....
        /*0050*/ 	.word	0xffffffff


	//   ....[6]....
        /*0054*/ 	.word	0xffffffff


	//   ....[7]....
        /*0058*/ 	.word	0xffffffff


	//   ....[8]....
        /*005c*/ 	.word	0xffffffff


	//   ....[9]....
        /*0060*/ 	.word	0xffffffff


	//   ....[10]....
        /*0064*/ 	.word	0xffffffff


	//   ....[11]....
        /*0068*/ 	.word	0xffffffff


	//   ....[12]....
        /*006c*/ 	.word	0xffffffff


	//   ....[13]....
        /*0070*/ 	.word	0xffffffff


	//   ....[14]....
        /*0074*/ 	.word	0xffffffff


	//   ....[15]....
        /*0078*/ 	.word	0xffffffff


	//   ....[16]....
        /*007c*/ 	.word	0xffffffff


	//   ....[17]....
        /*0080*/ 	.word	0xffffffff


	//   ....[18]....
        /*0084*/ 	.word	0xffffffff


	//   ....[19]....
        /*0088*/ 	.word	0xffffffff


	//   ....[20]....
        /*008c*/ 	.word	0xffffffff


	//   ....[21]....
        /*0090*/ 	.word	0xffffffff


	//   ....[22]....
        /*0094*/ 	.word	0xffffffff


	//   ....[23]....
        /*0098*/ 	.word	0xffffffff


	//   ....[24]....
        /*009c*/ 	.word	0xffffffff


	//   ....[25]....
        /*00a0*/ 	.word	0xffffffff


	//   ....[26]....
        /*00a4*/ 	.word	0xffffffff


	//   ....[27]....
        /*00a8*/ 	.word	0xffffffff


	//   ....[28]....
        /*00ac*/ 	.word	0xffffffff


	//   ....[29]....
        /*00b0*/ 	.word	0xffffffff


	//   ....[30]....
        /*00b4*/ 	.word	0xffffffff


	//   ....[31]....
        /*00b8*/ 	.word	0xffffffff


	//   ....[32]....
        /*00bc*/ 	.word	0xffffffff


	//   ....[33]....
        /*00c0*/ 	.word	0xffffffff


	//   ....[34]....
        /*00c4*/ 	.word	0xffffffff


	//   ....[35]....
        /*00c8*/ 	.word	0xffffffff


	//   ....[36]....
        /*00cc*/ 	.word	0xffffffff


	//   ....[37]....
        /*00d0*/ 	.word	0xffffffff


	//   ....[38]....
        /*00d4*/ 	.word	0xffffffff


	//   ....[39]....
        /*00d8*/ 	.word	0xffffffff


	//   ....[40]....
        /*00dc*/ 	.word	0xffffffff


	//   ....[41]....
        /*00e0*/ 	.word	0xffffffff


	//   ....[42]....
        /*00e4*/ 	.word	0xffffffff


	//   ....[43]....
        /*00e8*/ 	.word	0xffffffff


	//   ....[44]....
        /*00ec*/ 	.word	0xffffffff


	//   ....[45]....
        /*00f0*/ 	.word	0xffffffff


	//   ....[46]....
        /*00f4*/ 	.word	0xffffffff


	//   ....[47]....
        /*00f8*/ 	.word	0xffffffff


	//   ....[48]....
        /*00fc*/ 	.word	0xffffffff


	//   ....[49]....
        /*0100*/ 	.word	0xffffffff


	//   ....[50]....
        /*0104*/ 	.word	0xffffffff


	//   ....[51]....
        /*0108*/ 	.word	0xffffffff


	//   ....[52]....
        /*010c*/ 	.word	0xffffffff


	//   ....[53]....
        /*0110*/ 	.word	0xffffffff


	//   ....[54]....
        /*0114*/ 	.word	0xffffffff


	//----- nvinfo : EIATTR_COOP_GROUP_INSTR_OFFSETS
	.align		4
.L_356:
        /*0118*/ 	.byte	0x04, 0x28
        /*011a*/ 	.short	(.L_358 - .L_357)


	//   ....[0]....
.L_357:
        /*011c*/ 	.word	0x00000080


	//   ....[1]....
        /*0120*/ 	.word	0x00001450


	//   ....[2]....
        /*0124*/ 	.word	0x00001520


	//   ....[3]....
        /*0128*/ 	.word	0x00001740


	//   ....[4]....
        /*012c*/ 	.word	0x00001770


	//   ....[5]....
        /*0130*/ 	.word	0x000018c0


	//   ....[6]....
        /*0134*/ 	.word	0x000018f0


	//   ....[7]....
        /*0138*/ 	.word	0x00001a30


	//   ....[8]....
        /*013c*/ 	.word	0x00001a70


	//   ....[9]....
        /*0140*/ 	.word	0x00002f20


	//   ....[10]....
        /*0144*/ 	.word	0x00003320


	//   ....[11]....
        /*0148*/ 	.word	0x00003c80


	//   ....[12]....
        /*014c*/ 	.word	0x00003cb0


	//   ....[13]....
        /*0150*/ 	.word	0x00003cf0


	//   ....[14]....
        /*0154*/ 	.word	0x00003d00


	//   ....[15]....
        /*0158*/ 	.word	0x00005ce0


	//   ....[16]....
        /*015c*/ 	.word	0x00005fd0


	//   ....[17]....
        /*0160*/ 	.word	0x00006960


	//   ....[18]....
        /*0164*/ 	.word	0x00006a10


	//   ....[19]....
        /*0168*/ 	.word	0x00006a30


	//   ....[20]....
        /*016c*/ 	.word	0x00006a50


	//   ....[21]....
        /*0170*/ 	.word	0x00009700


	//   ....[22]....
        /*0174*/ 	.word	0x00009720


	//   ....[23]....
        /*0178*/ 	.word	0x00009740


	//   ....[24]....
        /*017c*/ 	.word	0x00009760


	//   ....[25]....
        /*0180*/ 	.word	0x0000bfb0


	//   ....[26]....
        /*0184*/ 	.word	0x0000c290


	//   ....[27]....
        /*0188*/ 	.word	0x0000cb30


	//   ....[28]....
        /*018c*/ 	.word	0x0000ccc0


	//   ....[29]....
        /*0190*/ 	.word	0x0000ccf0


	//   ....[30]....
        /*0194*/ 	.word	0x0000cd60


	//   ....[31]....
        /*0198*/ 	.word	0x0000e780


	//   ....[32]....
        /*019c*/ 	.word	0x0000e7b0


	//   ....[33]....
        /*01a0*/ 	.word	0x0000e7f0


	//   ....[34]....
        /*01a4*/ 	.word	0x0000e800


	//   ....[35]....
        /*01a8*/ 	.word	0x0000fd20


	//   ....[36]....
        /*01ac*/ 	.word	0x0000fd60


	//   ....[37]....
        /*01b0*/ 	.word	0x0000fda0


	//   ....[38]....
        /*01b4*/ 	.word	0x0000fdc0


	//   ....[39]....
        /*01b8*/ 	.word	0x0000ffd0


	//   ....[40]....
        /*01bc*/ 	.word	0x0000ffe0


	//   ....[41]....
        /*01c0*/ 	.word	0x00010160


	//   ....[42]....
        /*01c4*/ 	.word	0x00010190


	//   ....[43]....
        /*01c8*/ 	.word	0x000102e0


	//   ....[44]....
        /*01cc*/ 	.word	0x00010310


	//   ....[45]....
        /*01d0*/ 	.word	0x00010460


	//   ....[46]....
        /*01d4*/ 	.word	0x00010480


	//   ....[47]....
        /*01d8*/ 	.word	0x00010c90


	//   ....[48]....
        /*01dc*/ 	.word	0x00010cb0


	//   ....[49]....
        /*01e0*/ 	.word	0x00010de0


	//   ....[50]....
        /*01e4*/ 	.word	0x00010e10


	//   ....[51]....
        /*01e8*/ 	.word	0x00010f40


	//   ....[52]....
        /*01ec*/ 	.word	0x00010f70


	//   ....[53]....
        /*01f0*/ 	.word	0x000110a0


	//   ....[54]....
        /*01f4*/ 	.word	0x000110c0


	//----- nvinfo : EIATTR_EXIT_INSTR_OFFSETS
	.align		4
.L_358:
        /*01f8*/ 	.byte	0x04, 0x1c
        /*01fa*/ 	.short	(.L_360 - .L_359)


	//   ....[0]....
.L_359:
        /*01fc*/ 	.word	0x00000310


	//   ....[1]....
        /*0200*/ 	.word	0x00010490


	//   ....[2]....
        /*0204*/ 	.word	0x00010560


	//   ....[3]....
        /*0208*/ 	.word	0x000105c0


	//   ....[4]....
        /*020c*/ 	.word	0x000110d0


	//   ....[5]....
        /*0210*/ 	.word	0x00011180


	//   ....[6]....
        /*0214*/ 	.word	0x000111e0


	//----- nvinfo : EIATTR_CTAIDZ_USED
	.align		4
.L_360:
        /*0218*/ 	.byte	0x01, 0x04
	.zero		2


	//----- nvinfo : EIATTR_MAX_THREADS
	.align		4
        /*021c*/ 	.byte	0x04, 0x05
        /*021e*/ 	.short	(.L_362 - .L_361)
.L_361:
        /*0220*/ 	.word	0x00000100
        /*0224*/ 	.word	0x00000001
        /*0228*/ 	.word	0x00000001


	//----- nvinfo : EIATTR_CRS_STACK_SIZE
	.align		4
.L_362:
        /*022c*/ 	.byte	0x04, 0x1e
        /*022e*/ 	.short	(.L_364 - .L_363)
.L_363:
        /*0230*/ 	.word	0x00000000
.L_364:


//--------------------- .nv.info._ZN7cutlass13device_kernelIN5flash19enable_sm80_to_sm89INS1_16FlashAttnFwdSm80INS1_25CollectiveMainloopFwdSm80ILi8ELi2ELb0EN4cute5tupleIJNS5_1CILi128EEENS7_ILi64EEENS7_ILi192EEEEEELi192ENS_6half_tEfNS_4arch4Sm80ELb0ELb1ELb0ELb1ELb0ELb1ELb1ELb0EEENS1_21CollectiveEpilogueFwdINS6_IJS8_SA_S9_EEENS6_IJNS7_ILi1EEESI_SI_EEESC_SE_Li256ELb1ELb1ELb0ELb0EEENS1_19SingleTileSchedulerILb1ELb0ELb1ELi128EEEEEEEEEvNT_6ParamsE --------------------------
	.section	.nv.info._ZN7cutlass13device_kernelIN5flash19enable_sm80_to_sm89INS1_16FlashAttnFwdSm80INS1_25CollectiveMainloopFwdSm80ILi8ELi2ELb0EN4cute5tupleIJNS5_1CILi128EEENS7_ILi64EEENS7_ILi192EEEEEELi192ENS_6half_tEfNS_4arch4Sm80ELb0ELb1ELb0ELb1ELb0ELb1ELb1ELb0EEENS1_21CollectiveEpilogueFwdINS6_IJS8_SA_S9_EEENS6_IJNS7_ILi1EEESI_SI_EEESC_SE_Li256ELb1ELb1ELb0ELb0EEENS1_19SingleTileSchedulerILb1ELb0ELb1ELi128EEEEEEEEEvNT_6ParamsE,"",@"SHT_CUDA_INFO"
	.sectionflags	@""
	.align	4


	//----- nvinfo : EIATTR_CUDA_API_VERSION
	.align		4
        /*0000*/ 	.byte	0x04, 0x37
        /*0002*/ 	.short	(.L_366 - .L_365)
.L_365:
        /*0004*/ 	.word	0x00000082


	//----- nvinfo : EIATTR_SW2861232_WAR
	.align		4
.L_366:
        /*0008*/ 	.byte	0x01, 0x35
	.zero		2


	//----- nvinfo : EIATTR_PARAM_CBANK
	.align		4
        /*000c*/ 	.byte	0x04, 0x0a
        /*000e*/ 	.short	(.L_368 - .L_367)
	.align		4
.L_367:
        /*0010*/ 	.word	index@(.nv.constant0._ZN7cutlass13device_kernelIN5flash19enable_sm80_to_sm89INS1_16FlashAttnFwdSm80INS1_25CollectiveMainloopFwdSm80ILi8ELi2ELb0EN4cute5tupleIJNS5_1CILi128EEENS7_ILi64EEENS7_ILi192EEEEEELi192ENS_6half_tEfNS_4arch4Sm80ELb0ELb1ELb0ELb1ELb0ELb1ELb1ELb0EEENS1_21CollectiveEpilogueFwdINS6_IJS8_SA_S9_EEENS6_IJNS7_ILi1EEESI_SI_EEESC_SE_Li256ELb1ELb1ELb0ELb0EEENS1_19SingleTileSchedulerILb1ELb0ELb1ELi128EEEEEEEEEvNT_6ParamsE)
        /*0014*/ 	.short	0x0160
        /*0016*/ 	.short	0x0418


	//----- nvinfo : EIATTR_CBANK_PARAM_SIZE
	.align		4
.L_368:
        /*0018*/ 	.byte	0x03, 0x19
        /*001a*/ 	.short	0x0418


	//----- nvinfo : EIATTR_KPARAM_INFO
	.align		4
        /*001c*/ 	.byte	0x04, 0x17
        /*001e*/ 	.short	(.L_370 - .L_369)
.L_369:
        /*0020*/ 	.word	0x00000000
        /*0024*/ 	.short	0x0000
        /*0026*/ 	.short	0x0000
        /*0028*/ 	.byte	0x00, 0xf0, 0x61, 0x10


	//----- nvinfo : EIATTR_MAXREG_COUNT
	.align		4
.L_370:
        /*002c*/ 	.byte	0x03, 0x1b
        /*002e*/ 	.short	0x00ff


	//----- nvinfo : EIATTR_NUM_BARRIERS
	.align		4
        /*0030*/ 	.byte	0x02, 0x4c
        /*0032*/ 	.byte	0x02
	.zero		1


	//----- nvinfo : EIATTR_MERCURY_ISA_VERSION
	.align		4
        /*0034*/ 	.byte	0x03, 0x5f
        /*0036*/ 	.short	0x0000


	//----- nvinfo : EIATTR_COOP_GROUP_MASK_REGIDS
	.align		4
        /*0038*/ 	.byte	0x04, 0x29
        /*003a*/ 	.short	(.L_372 - .L_371)


	//   ....[0]....
.L_371:
        /*003c*/ 	.word	0xffffffff


	//   ....[1]....
        /*0040*/ 	.word	0xffffffff


	//   ....[2]....
        /*0044*/ 	.word	0xffffffff


	//   ....[3]....
        /*0048*/ 	.word	0xffffffff


	//   ....[4]....
        /*004c*/ 	.word	0xffffffff


	//   ....[5]....
        /*0050*/ 	.word	0xffffffff


	//   ....[6]....
        /*0054*/ 	.word	0xffffffff


	//   ....[7]....
        /*0058*/ 	.word	0xffffffff


	//   ....[8]....
        /*005c*/ 	.word	0xffffffff


	//   ....[9]....
        /*0060*/ 	.word	0xffffffff


	//   ....[10]....
        /*0064*/ 	.word	0xffffffff


	//   ....[11]....
        /*0068*/ 	.word	0xffffffff


	//   ....[12]....
        /*006c*/ 	.word	0xffffffff


	//   ....[13]....
        /*0070*/ 	.word	0xffffffff


	//   ....[14]....
        /*0074*/ 	.word	0xffffffff


	//   ....[15]....
        /*0078*/ 	.word	0xffffffff


	//   ....[16]....
        /*007c*/ 	.word	0xffffffff


	//   ....[17]....
        /*0080*/ 	.word	0xffffffff


	//   ....[18]....
        /*0084*/ 	.word	0xffffffff


	//   ....[19]....
        /*0088*/ 	.word	0xffffffff


	//   ....[20]....
        /*008c*/ 	.word	0xffffffff


	//   ....[21]....
        /*0090*/ 	.word	0xffffffff


	//   ....[22]....
        /*0094*/ 	.word	0xffffffff


	//   ....[23]....
        /*0098*/ 	.word	0xffffffff


	//   ....[24]....
        /*009c*/ 	.word	0xffffffff


	//   ....[25]....
        /*00a0*/ 	.word	0xffffffff


	//   ....[26]....
        /*00a4*/ 	.word	0xffffffff


	//   ....[27]....
        /*00a8*/ 	.word	0xffffffff


	//   ....[28]....
        /*00ac*/ 	.word	0xffffffff


	//   ....[29]....
        /*00b0*/ 	.word	0xffffffff


	//   ....[30]....
        /*00b4*/ 	.word	0xffffffff


	//   ....[31]....
        /*00b8*/ 	.word	0xffffffff


	//   ....[32]....
        /*00bc*/ 	.word	0xffffffff


	//   ....[33]....
        /*00c0*/ 	.word	0xffffffff


	//   ....[34]....
        /*00c4*/ 	.word	0xffffffff


	//   ....[35]....
        /*00c8*/ 	.word	0xffffffff


	//   ....[36]....
        /*00cc*/ 	.word	0xffffffff


	//   ....[37]....
        /*00d0*/ 	.word	0xffffffff


	//   ....[38]....
        /*00d4*/ 	.word	0xffffffff


	//   ....[39]....
        /*00d8*/ 	.word	0xffffffff


	//   ....[40]....
        /*00dc*/ 	.word	0xffffffff


	//   ....[41]....
        /*00e0*/ 	.word	0xffffffff


	//   ....[42]....
        /*00e4*/ 	.word	0xffffffff


	//   ....[43]....
        /*00e8*/ 	.word	0xffffffff


	//   ....[44]....
        /*00ec*/ 	.word	0xffffffff


	//   ....[45]....
        /*00f0*/ 	.word	0xffffffff


	//   ....[46]....
        /*00f4*/ 	.word	0xffffffff


	//   ....[47]....
        /*00f8*/ 	.word	0xffffffff


	//   ....[48]....
        /*00fc*/ 	.word	0xffffffff


	//   ....[49]....
        /*0100*/ 	.word	0xffffffff


	//   ....[50]....
        /*0104*/ 	.word	0xffffffff


	//   ....[51]....
        /*0108*/ 	.word	0xffffffff


	//   ....[52]....
        /*010c*/ 	.word	0xffffffff


	//   ....[53]....
        /*0110*/ 	.word	0xffffffff


	//   ....[54]....
        /*0114*/ 	.word	0xffffffff


	//   ....[55]....
        /*0118*/ 	.word	0xffffffff


	//   ....[56]....
        /*011c*/ 	.word	0xffffffff


	//   ....[57]....
        /*0120*/ 	.word	0xffffffff


	//   ....[58]....
        /*0124*/ 	.word	0xffffffff


	//   ....[59]....
        /*0128*/ 	.word	0xffffffff


	//   ....[60]....
        /*012c*/ 	.word	0xffffffff


	//   ....[61]....
        /*0130*/ 	.word	0xffffffff


	//   ....[62]....
        /*0134*/ 	.word	0xffffffff


	//   ....[63]....
        /*0138*/ 	.word	0xffffffff


	//   ....[64]....
        /*013c*/ 	.word	0xffffffff


	//   ....[65]....
        /*0140*/ 	.word	0xffffffff


	//   ....[66]....
        /*0144*/ 	.word	0xffffffff


	//   ....[67]....
        /*0148*/ 	.word	0xffffffff


	//   ....[68]....
        /*014c*/ 	.word	0xffffffff


	//   ....[69]....
        /*0150*/ 	.word	0xffffffff


	//   ....[70]....
        /*0154*/ 	.word	0xffffffff


	//----- nvinfo : EIATTR_COOP_GROUP_INSTR_OFFSETS
	.align		4
.L_372:
        /*0158*/ 	.byte	0x04, 0x28
        /*015a*/ 	.short	(.L_374 - .L_373)


	//   ....[0]....
.L_373:
        /*015c*/ 	.word	0x00000080


	//   ....[1]....
        /*0160*/ 	.word	0x00006fd0


	//   ....[2]....
        /*0164*/ 	.word	0x000070a0


	//   ....[3]....
        /*0168*/ 	.word	0x000072c0


	//   ....[4]....
        /*016c*/ 	.word	0x000072f0


	//   ....[5]....
        /*0170*/ 	.word	0x00007440


	//   ....[6]....
        /*0174*/ 	.word	0x00007470


	//   ....[7]....
        /*0178*/ 	.word	0x000075c0


	//   ....[8]....
        /*017c*/ 	.word	0x00007600


	//   ....[9]....
        /*0180*/ 	.word	0x00008000


	//   ....[10]....
        /*0184*/ 	.word	0x00008060


	//   ....[11]....
        /*0188*/ 	.word	0x00008090


	//   ....[12]....
        /*018c*/ 	.word	0x000080a0


	//   ....[13]....
        /*0190*/ 	.word	0x000084e0


	//   ....[14]....
        /*0194*/ 	.word	0x000085c0


	//   ....[15]....
        /*0198*/ 	.word	0x00008770


	//   ....[16]....
        /*019c*/ 	.word	0x000087b0


	//   ....[17]....
        /*01a0*/ 	.word	0x0000b510


	//   ....[18]....
        /*01a4*/ 	.word	0x0000b530


	//   ....[19]....
        /*01a8*/ 	.word	0x0000b560


	//   ....[20]....
        /*01ac*/ 	.word	0x0000b570


	//   ....[21]....
        /*01b0*/ 	.word	0x0000b800


	//   ....[22]....
        /*01b4*/ 	.word	0x0000b8e0


	//   ....[23]....
        /*01b8*/ 	.word	0x0000ba90


	//   ....[24]....
        /*01bc*/ 	.word	0x0000bad0


	//   ....[25]....
        /*01c0*/ 	.word	0x0000f8f0


	//   ....[26]....
        /*01c4*/ 	.word	0x0000fad0


	//   ....[27]....
        /*01c8*/ 	.word	0x00010620


	//   ....[28]....
        /*01cc*/ 	.word	0x00010670


	//   ....[29]....
        /*01d0*/ 	.word	0x00010690


	//   ....[30]....
        /*01d4*/ 	.word	0x00010780


	//   ....[31]....
        /*01d8*/ 	.word	0x000127b0


	//   ....[32]....
        /*01dc*/ 	.word	0x00012b00


	//   ....[33]....
        /*01e0*/ 	.word	0x000132e0


	//   ....[34]....
        /*01e4*/ 	.word	0x00013420


	//   ....[35]....
        /*01e8*/ 	.word	0x00013430


	//   ....[36]....
        /*01ec*/ 	.word	0x00013450


	//   ....[37]....
        /*01f0*/ 	.word	0x00016190


	//   ....[38]....
        /*01f4*/ 	.word	0x000161b0


	//   ....[39]....
        /*01f8*/ 	.word	0x000161d0


	//   ....[40]....
        /*01fc*/ 	.word	0x000161f0


	//   ....[41]....
        /*0200*/ 	.word	0x00018ad0


	//   ....[42]....
        /*0204*/ 	.word	0x00018db0


	//   ....[43]....
        /*0208*/ 	.word	0x00019650


	//   ....[44]....
        /*020c*/ 	.word	0x000197e0


	//   ....[45]....
        /*0210*/ 	.word	0x00019810


	//   ....[46]....
        /*0214*/ 	.word	0x00019880


	//   ....[47]....
        /*0218*/ 	.word	0x0001b2a0


	//   ....[48]....
        /*021c*/ 	.word	0x0001b2d0


	//   ....[49]....
        /*0220*/ 	.word	0x0001b310


	//   ....[50]....
        /*0224*/ 	.word	0x0001b320


	//   ....[51]....
        /*0228*/ 	.word	0x0001c840


	//   ....[52]....
        /*022c*/ 	.word	0x0001c870


	//   ....[53]....
        /*0230*/ 	.word	0x0001c8b0


	//   ....[54]....
        /*0234*/ 	.word	0x0001c8f0


	//   ....[55]....
        /*0238*/ 	.word	0x0001cae0


	//   ....[56]....
        /*023c*/ 	.word	0x0001caf0


	//   ....[57]....
        /*0240*/ 	.word	0x0001cc70


	//   ....[58]....
        /*0244*/ 	.word	0x0001cca0


	//   ....[59]....
        /*0248*/ 	.word	0x0001cdf0


	//   ....[60]....
        /*024c*/ 	.word	0x0001ce20


	//   ....[61]....
        /*0250*/ 	.word	0x0001cf70


	//   ....[62]....
        /*0254*/ 	.word	0x0001cf90


	//   ....[63]....
        /*0258*/ 	.word	0x0001d770


	//   ....[64]....
        /*025c*/ 	.word	0x0001d790


	//   ....[65]....
        /*0260*/ 	.word	0x0001d8c0


	//   ....[66]....
        /*0264*/ 	.word	0x0001d8f0


	//   ....[67]....
        /*0268*/ 	.word	0x0001da20


	//   ....[68]....
        /*026c*/ 	.word	0x0001da50


	//   ....[69]....
        /*0270*/ 	.word	0x0001db80


	//   ....[70]....
        /*0274*/ 	.word	0x0001dba0


	//----- nvinfo : EIATTR_EXIT_INSTR_OFFSETS
	.align		4
.L_374:
        /*0278*/ 	.byte	0x04, 0x1c
        /*027a*/ 	.short	(.L_376 - .L_375)


	//   ....[0]....
.L_375:
        /*027c*/ 	.word	0x00000310


	//   ....[1]....
        /*0280*/ 	.word	0x0001cfa0


	//   ....[2]....
        /*0284*/ 	.word	0x0001d070


	//   ....[3]....
        /*0288*/ 	.word	0x0001d0d0


	//   ....[4]....
        /*028c*/ 	.word	0x0001dbb0


	//   ....[5]....
        /*0290*/ 	.word	0x0001dc60


	//   ....[6]....
        /*0294*/ 	.word	0x0001dcc0


	//----- nvinfo : EIATTR_CTAIDZ_USED
	.align		4
.L_376:
        /*0298*/ 	.byte	0x01, 0x04
	.zero		2


	//----- nvinfo : EIATTR_MAX_THREADS
	.align		4
        /*029c*/ 	.byte	0x04, 0x05
        /*029e*/ 	.short	(.L_378 - .L_377)
.L_377:
        /*02a0*/ 	.word	0x00000100
        /*02a4*/ 	.word	0x00000001
        /*02a8*/ 	.word	0x00000001


	//----- nvinfo : EIATTR_CRS_STACK_SIZE
	.align		4
.L_378:
        /*02ac*/ 	.byte	0x04, 0x1e
        /*02ae*/ 	.short	(.L_380 - .L_379)
.L_379:
        /*02b0*/ 	.word	0x00000000
.L_380:


//--------------------- .nv.info._ZN7cutlass13device_kernelIN5flash19enable_sm80_to_sm89INS1_16FlashAttnFwdSm80INS1_25CollectiveMainloopFwdSm80ILi8ELi2ELb1EN4cute5tupleIJNS5_1CILi128EEENS7_ILi96EEENS7_ILi192EEEEEELi192ENS_6half_tEfNS_4arch4Sm80ELb1ELb0ELb0ELb0ELb0ELb0ELb1ELb0EEENS1_21CollectiveEpilogueFwdINS6_IJS8_SA_S9_EEENS6_IJNS7_ILi1EEESI_SI_EEESC_SE_Li256ELb0ELb1ELb0ELb0EEENS1_30DynamicPersistentTileSchedulerILi256ELi256ELb0ELb1ELb0EEEEEEEEEvNT_6ParamsE --------------------------
	.section	.nv.info._ZN7cutlass13device_kernelIN5flash19enable_sm80_to_sm89INS1_16FlashAttnFwdSm80INS1_25CollectiveMainloopFwdSm80ILi8ELi2ELb1EN4cute5tupleIJNS5_1CILi128EEENS7_ILi96EEENS7_ILi192EEEEEELi192ENS_6half_tEfNS_4arch4Sm80ELb1ELb0ELb0ELb0ELb0ELb0ELb1ELb0EEENS1_21CollectiveEpilogueFwdINS6_IJS8_SA_S9_EEENS6_IJNS7_ILi1EEESI_SI_EEESC_SE_Li256ELb0ELb1ELb0ELb0EEENS1_30DynamicPersistentTileSchedulerILi256ELi256ELb0ELb1ELb0EEEEEEEEEvNT_6ParamsE,"",@"SHT_CUDA_INFO"
	.sectionflags	@""
	.align	4


	//----- nvinfo : EIATTR_CUDA_API_VERSION
	.align		4
        /*0000*/ 	.byte	0x04, 0x37
        /*0002*/ 	.short	(.L_382 - .L_381)
.L_381:
        /*0004*/ 	.word	0x00000082


	//----- nvinfo : EIATTR_SW2861232_WAR
	.align		4
.L_382:
        /*0008*/ 	.byte	0x01, 0x35
	.zero		2


	//----- nvinfo : EIATTR_PARAM_CBANK
	.align		4
        /*000c*/ 	.byte	0x04, 0x0a
        /*000e*/ 	.short	(.L_384 - .L_383)
	.align		4
.L_383:
        /*0010*/ 	.word	index@(.nv.constant0._ZN7cutlass13device_kernelIN5flash19enable_sm80_to_sm89INS1_16FlashAttnFwdSm80INS1_25CollectiveMainloopFwdSm80ILi8ELi2ELb1EN4cute5tupleIJNS5_1CILi128EEENS7_ILi96EEENS7_ILi192EEEEEELi192ENS_6half_tEfNS_4arch4Sm80ELb1ELb0ELb0ELb0ELb0ELb0ELb1ELb0EEENS1_21CollectiveEpilogueFwdINS6_IJS8_SA_S9_EEENS6_IJNS7_ILi1EEESI_SI_EEESC_SE_Li256ELb0ELb1ELb0ELb0EEENS1_30DynamicPersistentTileSchedulerILi256ELi256ELb0ELb1ELb0EEEEEEEEEvNT_6ParamsE)
        /*0014*/ 	.short	0x0160
        /*0016*/ 	.short	0x0428


	//----- nvinfo : EIATTR_CBANK_PARAM_SIZE
	.align		4
.L_384:
        /*0018*/ 	.byte	0x03, 0x19
        /*001a*/ 	.short	0x0428


	//----- nvinfo : EIATTR_KPARAM_INFO
	.align		4
        /*001c*/ 	.byte	0x04, 0x17
        /*001e*/ 	.short	(.L_386 - .L_385)
.L_385:
        /*0020*/ 	.word	0x00000000
        /*0024*/ 	.short	0x0000
        /*0026*/ 	.short	0x0000
        /*0028*/ 	.byte	0x00, 0xf0, 0xa1, 0x10


	//----- nvinfo : EIATTR_MAXREG_COUNT
	.align		4
.L_386:
        /*002c*/ 	.byte	0x03, 0x1b
        /*002e*/ 	.short	0x00ff


	//----- nvinfo : EIATTR_NUM_BARRIERS
	.align		4
        /*0030*/ 	.byte	0x02, 0x4c
        /*0032*/ 	.byte	0x06
	.zero		1


	//----- nvinfo : EIATTR_ANNOTATIONS
	.align		4
        /*0034*/ 	.byte	0x04, 0x55
        /*0036*/ 	.short	(.L_388 - .L_387)


	//   ....[0]....
.L_387:
        /* <DEDUP_REMOVED lines=71> */


	//----- nvinfo : EIATTR_MERCURY_ISA_VERSION
	.align		4
.L_388:
        /*0498*/ 	.byte	0x03, 0x5f
        /*049a*/ 	.short	0x0000


	//----- nvinfo : EIATTR_INT_WARP_WIDE_INSTR_OFFSETS
	.align		4
        /*049c*/ 	.byte	0x04, 0x31
        /*049e*/ 	.short	(.L_390 - .L_389)


	//   ....[0]....
.L_389:
        /*04a0*/ 	.word	0x0000dd50


	//   ....[1]....
        /*04a4*/ 	.word	0x0000ddd0


	//----- nvinfo : EIATTR_COOP_GROUP_MASK_REGIDS
	.align		4
.L_390:
        /*04a8*/ 	.byte	0x04, 0x29
        /*04aa*/ 	.short	(.L_392 - .L_391)


	//   ....[0]....
.L_391:
        /*04ac*/ 	.word	0xffffffff


	//   ....[1]....
        /*04b0*/ 	.word	0xffffffff


	//   ....[2]....
        /*04b4*/ 	.word	0xffffffff


	//   ....[3]....
        /*04b8*/ 	.word	0xffffffff


	//   ....[4]....
        /*04bc*/ 	.word	0xffffffff


	//   ....[5]....
        /*04c0*/ 	.word	0xffffffff


	//   ....[6]....
        /*04c4*/ 	.word	0xffffffff


	//   ....[7]....
        /*04c8*/ 	.word	0xffffffff


	//   ....[8]....
        /*04cc*/ 	.word	0xffffffff


	//   ....[9]....
        /*04d0*/ 	.word	0xffffffff


	//   ....[10]....
        /*04d4*/ 	.word	0xffffffff


	//   ....[11]....
        /*04d8*/ 	.word	0xffffffff


	//   ....[12]....
        /*04dc*/ 	.word	0xffffffff


	//   ....[13]....
        /*04e0*/ 	.word	0xffffffff


	//   ....[14]....
        /*04e4*/ 	.word	0xffffffff


	//   ....[15]....
        /*04e8*/ 	.word	0xffffffff


	//   ....[16]....
        /*04ec*/ 	.word	0xffffffff


	//   ....[17]....
        /*04f0*/ 	.word	0xffffffff


	//   ....[18]....
        /*04f4*/ 	.word	0xffffffff


	//   ....[19]....
        /*04f8*/ 	.word	0xffffffff


	//   ....[20]....
        /*04fc*/ 	.word	0xffffffff


	//   ....[21]....
        /*0500*/ 	.word	0xffffffff


	//   ....[22]....
        /*0504*/ 	.word	0xffffffff


	//   ....[23]....
        /*0508*/ 	.word	0xffffffff


	//   ....[24]....
        /*050c*/ 	.word	0xffffffff


	//   ....[25]....
        /*0510*/ 	.word	0xffffffff


	//   ....[26]....
        /*0514*/ 	.word	0xffffffff


	//   ....[27]....
        /*0518*/ 	.word	0xffffffff


	//   ....[28]....
        /*051c*/ 	.word	0xffffffff


	//   ....[29]....
        /*0520*/ 	.word	0xffffffff


	//   ....[30]....
        /*0524*/ 	.word	0xffffffff


	//   ....[31]....
        /*0528*/ 	.word	0xffffffff


	//   ....[32]....
        /*052c*/ 	.word	0xffffffff


	//   ....[33]....
        /*0530*/ 	.word	0xffffffff


	//   ....[34]....
        /*0534*/ 	.word	0xffffffff


	//   ....[35]....
        /*0538*/ 	.word	0xffffffff


	//   ....[36]....
        /*053c*/ 	.word	0xffffffff


	//   ....[37]....
        /*0540*/ 	.word	0xffffffff


	//   ....[38]....
        /*0544*/ 	.word	0xffffffff


	//   ....[39]....
        /*0548*/ 	.word	0xffffffff


	//   ....[40]....
        /*054c*/ 	.word	0xffffffff


	//   ....[41]....
        /*0550*/ 	.word	0xffffffff


	//   ....[42]....
        /*0554*/ 	.word	0xffffffff


	//   ....[43]....
        /*0558*/ 	.word	0xffffffff


	//   ....[44]....
        /*055c*/ 	.word	0xffffffff


	//   ....[45]....
        /*0560*/ 	.word	0xffffffff


	//   ....[46]....
        /*0564*/ 	.word	0xffffffff


	//   ....[47]....
        /*0568*/ 	.word	0xffffffff


	//   ....[48]....
        /*056c*/ 	.word	0xffffffff


	//   ....[49]....
        /*0570*/ 	.word	0xffffffff


	//   ....[50]....
        /*0574*/ 	.word	0xffffffff


	//   ....[51]....
        /*0578*/ 	.word	0xffffffff


	//   ....[52]....
        /*057c*/ 	.word	0xffffffff


	//   ....[53]....
        /*0580*/ 	.word	0xffffffff


	//   ....[54]....
        /*0584*/ 	.word	0xffffffff


	//   ....[55]....
        /*0588*/ 	.word	0xffffffff


	//   ....[56]....
        /*058c*/ 	.word	0xffffffff


	//   ....[57]....
        /*0590*/ 	.word	0xffffffff


	//   ....[58]....
        /*0594*/ 	.word	0xffffffff


	//   ....[59]....
        /*0598*/ 	.word	0xffffffff


	//   ....[60]....
        /*059c*/ 	.word	0xffffffff


	//   ....[61]....
        /*05a0*/ 	.word	0xffffffff


	//   ....[62]....
        /*05a4*/ 	.word	0xffffffff


	//   ....[63]....
        /*05a8*/ 	.word	0xffffffff


	//----- nvinfo : EIATTR_COOP_GROUP_INSTR_OFFSETS
	.align		4
.L_392:
        /*05ac*/ 	.byte	0x04, 0x28
        /*05ae*/ 	.short	(.L_394 - .L_393)


	//   ....[0]....
.L_393:
        /*05b0*/ 	.word	0x00000050


	//   ....[1]....
        /*05b4*/ 	.word	0x00001660


	//   ....[2]....
        /*05b8*/ 	.word	0x00001680


	//   ....[3]....
        /*05bc*/ 	.word	0x000016b0


	//   ....[4]....
        /*05c0*/ 	.word	0x000016d0


	//   ....[5]....
        /*05c4*/ 	.word	0x00001720


	//   ....[6]....
        /*05c8*/ 	.word	0x00001800


	//   ....[7]....
        /*05cc*/ 	.word	0x00001810


	//   ....[8]....
        /*05d0*/ 	.word	0x00001850


	//   ....[9]....
        /*05d4*/ 	.word	0x00003390


	//   ....[10]....
        /*05d8*/ 	.word	0x000033a0


	//   ....[11]....
        /*05dc*/ 	.word	0x00003c50


	//   ....[12]....
        /*05e0*/ 	.word	0x00003e10


	//   ....[13]....
        /*05e4*/ 	.word	0x00003e50


	//   ....[14]....
        /*05e8*/ 	.word	0x00003ec0


	//   ....[15]....
        /*05ec*/ 	.word	0x00006e30


	//   ....[16]....
        /*05f0*/ 	.word	0x00006e60


	//   ....[17]....
        /*05f4*/ 	.word	0x000077f0


	//   ....[18]....
        /*05f8*/ 	.word	0x00007860


	//   ....[19]....
        /*05fc*/ 	.word	0x00007880


	//   ....[20]....
        /*0600*/ 	.word	0x000078a0


	//   ....[21]....
        /*0604*/ 	.word	0x0000b1c0


	//   ....[22]....
        /*0608*/ 	.word	0x0000b250


	//   ....[23]....
        /*060c*/ 	.word	0x0000b260


	//   ....[24]....
        /*0610*/ 	.word	0x0000b2e0


	//   ....[25]....
        /*0614*/ 	.word	0x0000d500


	//   ....[26]....
        /*0618*/ 	.word	0x0000d550


	//   ....[27]....
        /*061c*/ 	.word	0x0000d570


	//   ....[28]....
        /*0620*/ 	.word	0x0000d590


	//   ....[29]....
        /*0624*/ 	.word	0x0000e5b0


	//   ....[30]....
        /*0628*/ 	.word	0x0000e9b0


	//   ....[31]....
        /*062c*/ 	.word	0x0000e9d0


	//   ....[32]....
        /*0630*/ 	.word	0x0000ea00


	//   ....[33]....
        /*0634*/ 	.word	0x0000ea30


	//   ....[34]....
        /*0638*/ 	.word	0x0000ebb0


	//   ....[35]....
        /*063c*/ 	.word	0x0000ebd0


	//   ....[36]....
        /*0640*/ 	.word	0x0000ed90


	//   ....[37]....
        /*0644*/ 	.word	0x0000edc0


	//   ....[38]....
        /*0648*/ 	.word	0x0000eec0


	//   ....[39]....
        /*064c*/ 	.word	0x0000eef0


	//   ....[40]....
        /*0650*/ 	.word	0x0000eff0


	//   ....[41]....
        /*0654*/ 	.word	0x0000f010


	//   ....[42]....
        /*0658*/ 	.word	0x0000f620


	//   ....[43]....
        /*065c*/ 	.word	0x0000f640


	//   ....[44]....
        /*0660*/ 	.word	0x0000f7d0


	//   ....[45]....
        /*0664*/ 	.word	0x0000f7e0


	//   ....[46]....
        /*0668*/ 	.word	0x0000f960


	//   ....[47]....
        /*066c*/ 	.word	0x0000f980


	//   ....[48]....
        /*0670*/ 	.word	0x0000fb00


	//   ....[49]....
        /*0674*/ 	.word	0x0000fb10


	//   ....[50]....
        /*0678*/ 	.word	0x0000fd00


	//   ....[51]....
        /*067c*/ 	.word	0x0000fde0


	//   ....[52]....
        /*0680*/ 	.word	0x0000fe40


	//   ....[53]....
        /*0684*/ 	.word	0x0000fe90


	//   ....[54]....
        /*0688*/ 	.word	0x0000fee0


	//   ....[55]....
        /*068c*/ 	.word	0x0000ff50


	//   ....[56]....
        /*0690*/ 	.word	0x0000ffc0


	//   ....[57]....
        /*0694*/ 	.word	0x00010020


	//   ....[58]....
        /*0698*/ 	.word	0x00010080


	//   ....[59]....
        /*069c*/ 	.word	0x000100e0


	//   ....[60]....
        /*06a0*/ 	.word	0x00010150


	//   ....[61]....
        /*06a4*/ 	.word	0x000101b0


	//   ....[62]....
        /*06a8*/ 	.word	0x00010210


	//   ....[63]....
        /*06ac*/ 	.word	0x00010270


	//----- nvinfo : EIATTR_EXIT_INSTR_OFFSETS
	.align		4
.L_394:
        /*06b0*/ 	.byte	0x04, 0x1c
        /*06b2*/ 	.short	(.L_396 - .L_395)


	//   ....[0]....
.L_395:
        /*06b4*/ 	.word	0x000000a0


	//   ....[1]....
        /*06b8*/ 	.word	0x0000fda0


	//----- nvinfo : EIATTR_MAX_THREADS
	.align		4
.L_396:
        /*06bc*/ 	.byte	0x04, 0x05
        /*06be*/ 	.short	(.L_398 - .L_397)
.L_397:
        /*06c0*/ 	.word	0x00000100
        /*06c4*/ 	.word	0x00000001
        /*06c8*/ 	.word	0x00000001


	//----- nvinfo : EIATTR_CRS_STACK_SIZE
	.align		4
.L_398:
        /*06cc*/ 	.byte	0x04, 0x1e
        /*06ce*/ 	.short	(.L_400 - .L_399)
.L_399:
        /*06d0*/ 	.word	0x00000000
.L_400:


//--------------------- .nv.info._ZN7cutlass13device_kernelIN5flash19enable_sm80_to_sm89INS1_16FlashAttnFwdSm80INS1_25CollectiveMainloopFwdSm80ILi8ELi2ELb1EN4cute5tupleIJNS5_1CILi128EEENS7_ILi96EEENS7_ILi192EEEEEELi192ENS_6half_tEfNS_4arch4Sm80ELb1ELb0ELb0ELb1ELb0ELb0ELb1ELb0EEENS1_21CollectiveEpilogueFwdINS6_IJS8_SA_S9_EEENS6_IJNS7_ILi1EEESI_SI_EEESC_SE_Li256ELb1ELb1ELb0ELb0EEENS1_19SingleTileSchedulerILb1ELb0ELb1ELi128EEEEEEEEEvNT_6ParamsE --------------------------
	.section	.nv.info._ZN7cutlass13device_kernelIN5flash19enable_sm80_to_sm89INS1_16FlashAttnFwdSm80INS1_25CollectiveMainloopFwdSm80ILi8ELi2ELb1EN4cute5tupleIJNS5_1CILi128EEENS7_ILi96EEENS7_ILi192EEEEEELi192ENS_6half_tEfNS_4arch4Sm80ELb1ELb0ELb0ELb1ELb0ELb0ELb1ELb0EEENS1_21CollectiveEpilogueFwdINS6_IJS8_SA_S9_EEENS6_IJNS7_ILi1EEESI_SI_EEESC_SE_Li256ELb1ELb1ELb0ELb0EEENS1_19SingleTileSchedulerILb1ELb0ELb1ELi128EEEEEEEEEvNT_6ParamsE,"",@"SHT_CUDA_INFO"
	.sectionflags	@""
	.align	4


	//----- nvinfo : EIATTR_CUDA_API_VERSION
	.align		4
        /*0000*/ 	.byte	0x04, 0x37
        /*0002*/ 	.short	(.L_402 - .L_401)
.L_401:
        /*0004*/ 	.word	0x00000082


	//----- nvinfo : EIATTR_SW2861232_WAR
	.align		4
.L_402:
        /*0008*/ 	.byte	0x01, 0x35
	.zero		2


	//----- nvinfo : EIATTR_PARAM_CBANK
	.align		4
        /*000c*/ 	.byte	0x04, 0x0a
        /*000e*/ 	.short	(.L_404 - .L_403)
	.align		4
.L_403:
        /*0010*/ 	.word	index@(.nv.constant0._ZN7cutlass13device_kernelIN5flash19enable_sm80_to_sm89INS1_16FlashAttnFwdSm80INS1_25CollectiveMainloopFwdSm80ILi8ELi2ELb1EN4cute5tupleIJNS5_1CILi128EEENS7_ILi96EEENS7_ILi192EEEEEELi192ENS_6half_tEfNS_4arch4Sm80ELb1ELb0ELb0ELb1ELb0ELb0ELb1ELb0EEENS1_21CollectiveEpilogueFwdINS6_IJS8_SA_S9_EEENS6_IJNS7_ILi1EEESI_SI_EEESC_SE_Li256ELb1ELb1ELb0ELb0EEENS1_19SingleTileSchedulerILb1ELb0ELb1ELi128EEEEEEEEEvNT_6ParamsE)
        /*0014*/ 	.short	0x0160
        /*0016*/ 	.short	0x0418


	//----- nvinfo : EIATTR_CBANK_PARAM_SIZE
	.align		4
.L_404:
        /*0018*/ 	.byte	0x03, 0x19
        /*001a*/ 	.short	0x0418


	//----- nvinfo : EIATTR_KPARAM_INFO
	.align		4
        /*001c*/ 	.byte	0x04, 0x17
        /*001e*/ 	.short	(.L_406 - .L_405)
.L_405:
        /*0020*/ 	.word	0x00000000
        /*0024*/ 	.short	0x0000
        /*0026*/ 	.short	0x0000
        /*0028*/ 	.byte	0x00, 0xf0, 0x61, 0x10


	//----- nvinfo : EIATTR_MAXREG_COUNT
	.align		4
.L_406:
        /*002c*/ 	.byte	0x03, 0x1b
        /*002e*/ 	.short	0x00ff


	//----- nvinfo : EIATTR_NUM_BARRIERS
	.align		4
        /*0030*/ 	.byte	0x02, 0x4c
        /*0032*/ 	.byte	0x02
	.zero		1


	//----- nvinfo : EIATTR_ANNOTATIONS
	.align		4
        /*0034*/ 	.byte	0x04, 0x55
        /*0036*/ 	.short	(.L_408 - .L_407)


	//   ....[0]....
.L_407:
        /* <DEDUP_REMOVED lines=24> */


	//----- nvinfo : EIATTR_MERCURY_ISA_VERSION
	.align		4
.L_408:
        /*01a8*/ 	.byte	0x03, 0x5f
        /*01aa*/ 	.short	0x0000


	//----- nvinfo : EIATTR_COOP_GROUP_MASK_REGIDS
	.align		4
        /*01ac*/ 	.byte	0x04, 0x29
        /*01ae*/ 	.short	(.L_410 - .L_409)


	//   ....[0]....
.L_409:
        /*01b0*/ 	.word	0xffffffff


	//   ....[1]....
        /*01b4*/ 	.word	0xffffffff


	//   ....[2]....
        /*01b8*/ 	.word	0xffffffff


	//   ....[3]....
        /*01bc*/ 	.word	0xffffffff


	//   ....[4]....
        /*01c0*/ 	.word	0xffffffff


	//   ....[5]....
        /*01c4*/ 	.word	0xffffffff


	//   ....[6]....
        /*01c8*/ 	.word	0xffffffff


	//   ....[7]....
        /*01cc*/ 	.word	0xffffffff


	//   ....[8]....
        /*01d0*/ 	.word	0xffffffff


	//   ....[9]....
        /*01d4*/ 	.word	0xffffffff


	//   ....[10]....
        /*01d8*/ 	.word	0xffffffff


	//   ....[11]....
        /*01dc*/ 	.word	0xffffffff


	//   ....[12]....
        /*01e0*/ 	.word	0xffffffff


	//   ....[13]....
        /*01e4*/ 	.word	0xffffffff


	//   ....[14]....
        /*01e8*/ 	.word	0xffffffff


	//   ....[15]....
        /*01ec*/ 	.word	0xffffffff


	//   ....[16]....
        /*01f0*/ 	.word	0xffffffff


	//   ....[17]....
        /*01f4*/ 	.word	0xffffffff


	//   ....[18]....
        /*01f8*/ 	.word	0xffffffff


	//   ....[19]....
        /*01fc*/ 	.word	0xffffffff


	//   ....[20]....
        /*0200*/ 	.word	0xffffffff


	//   ....[21]....
        /*0204*/ 	.word	0xffffffff


	//   ....[22]....
        /*0208*/ 	.word	0xffffffff


	//   ....[23]....
        /*020c*/ 	.word	0xffffffff


	//   ....[24]....
        /*0210*/ 	.word	0xffffffff


	//   ....[25]....
        /*0214*/ 	.word	0xffffffff


	//   ....[26]....
        /*0218*/ 	.word	0xffffffff


	//   ....[27]....
        /*021c*/ 	.word	0xffffffff


	//   ....[28]....
        /*0220*/ 	.word	0xffffffff


	//   ....[29]....
        /*0224*/ 	.word	0xffffffff


	//   ....[30]....
        /*0228*/ 	.word	0xffffffff


	//   ....[31]....
        /*022c*/ 	.word	0xffffffff


	//   ....[32]....
        /*0230*/ 	.word	0xffffffff


	//   ....[33]....
        /*0234*/ 	.word	0xffffffff


	//   ....[34]....
        /*0238*/ 	.word	0xffffffff


	//   ....[35]....
        /*023c*/ 	.word	0xffffffff


	//   ....[36]....
        /*0240*/ 	.word	0xffffffff


	//   ....[37]....
        /*0244*/ 	.word	0xffffffff


	//   ....[38]....
        /*0248*/ 	.word	0xffffffff


	//   ....[39]....
        /*024c*/ 	.word	0xffffffff


	//   ....[40]....
        /*0250*/ 	.word	0xffffffff


	//   ....[41]....
        /*0254*/ 	.word	0xffffffff


	//   ....[42]....
        /*0258*/ 	.word	0xffffffff


	//   ....[43]....
        /*025c*/ 	.word	0xffffffff


	//   ....[44]....
        /*0260*/ 	.word	0xffffffff


	//   ....[45]....
        /*0264*/ 	.word	0xffffffff


	//   ....[46]....
        /*0268*/ 	.word	0xffffffff


	//   ....[47]....
        /*026c*/ 	.word	0xffffffff


	//   ....[48]....
        /*0270*/ 	.word	0xffffffff


	//----- nvinfo : EIATTR_COOP_GROUP_INSTR_OFFSETS
	.align		4
.L_410:
        /*0274*/ 	.byte	0x04, 0x28
        /*0276*/ 	.short	(.L_412 - .L_411)


	//   ....[0]....
.L_411:
        /*0278*/ 	.word	0x00000090


	//   ....[1]....
        /*027c*/ 	.word	0x000011d0


	//   ....[2]....
        /*0280*/ 	.word	0x00001210


	//   ....[3]....
        /*0284*/ 	.word	0x00001350


	//   ....[4]....
        /*0288*/ 	.word	0x00001390


	//   ....[5]....
        /*028c*/ 	.word	0x00001490


	//   ....[6]....
        /*0290*/ 	.word	0x00001510


	//   ....[7]....
        /*0294*/ 	.word	0x00001540


	//   ....[8]....
        /*0298*/ 	.word	0x00001560


	//   ....[9]....
        /*029c*/ 	.word	0x00003410


	//   ....[10]....
        /*02a0*/ 	.word	0x00003420


	//   ....[11]....
        /*02a4*/ 	.word	0x00003db0


	//   ....[12]....
        /*02a8*/ 	.word	0x00003ef0


	//   ....[13]....
        /*02ac*/ 	.word	0x00003f00


	//   ....[14]....
        /*02b0*/ 	.word	0x00003f50


	//   ....[15]....
        /*02b4*/ 	.word	0x00007560


	//   ....[16]....
        /*02b8*/ 	.word	0x00007570


	//   ....[17]....
        /*02bc*/ 	.word	0x00007ec0


	//   ....[18]....
        /*02c0*/ 	.word	0x00007ff0


	//   ....[19]....
        /*02c4*/ 	.word	0x00008000


	//   ....[20]....
        /*02c8*/ 	.word	0x00008060


	//   ....[21]....
        /*02cc*/ 	.word	0x0000bca0


	//   ....[22]....
        /*02d0*/ 	.word	0x0000bcd0


	//   ....[23]....
        /*02d4*/ 	.word	0x0000bcf0


	//   ....[24]....
        /*02d8*/ 	.word	0x0000bd10


	//   ....[25]....
        /*02dc*/ 	.word	0x0000df50


	//   ....[26]....
        /*02e0*/ 	.word	0x0000df60


	//   ....[27]....
        /*02e4*/ 	.word	0x0000df90


	//   ....[28]....
        /*02e8*/ 	.word	0x0000dfa0


	//   ....[29]....
        /*02ec*/ 	.word	0x0000f510


	//   ....[30]....
        /*02f0*/ 	.word	0x0000f560


	//   ....[31]....
        /*02f4*/ 	.word	0x0000f590


	//   ....[32]....
        /*02f8*/ 	.word	0x0000f5b0


	//   ....[33]....
        /*02fc*/ 	.word	0x0000f790


	//   ....[34]....
        /*0300*/ 	.word	0x0000f7a0


	//   ....[35]....
        /*0304*/ 	.word	0x0000f920


	//   ....[36]....
        /*0308*/ 	.word	0x0000f950


	//   ....[37]....
        /*030c*/ 	.word	0x0000faa0


	//   ....[38]....
        /*0310*/ 	.word	0x0000fad0


	//   ....[39]....
        /*0314*/ 	.word	0x0000fc20


	//   ....[40]....
        /*0318*/ 	.word	0x0000fc40


	//   ....[41]....
        /*031c*/ 	.word	0x00010440


	//   ....[42]....
        /*0320*/ 	.word	0x00010460


	//   ....[43]....
        /*0324*/ 	.word	0x000105b0


	//   ....[44]....
        /*0328*/ 	.word	0x000105e0


	//   ....[45]....
        /*032c*/ 	.word	0x00010710


	//   ....[46]....
        /*0330*/ 	.word	0x00010740


	//   ....[47]....
        /*0334*/ 	.word	0x00010870


	//   ....[48]....
        /*0338*/ 	.word	0x00010890


	//----- nvinfo : EIATTR_EXIT_INSTR_OFFSETS
	.align		4
.L_412:
        /*033c*/ 	.byte	0x04, 0x1c
        /*033e*/ 	.short	(.L_414 - .L_413)


	//   ....[0]....
.L_413:
        /*0340*/ 	.word	0x00000350


	//   ....[1]....
        /*0344*/ 	.word	0x0000fc50


	//   ....[2]....
        /*0348*/ 	.word	0x0000fd20


	//   ....[3]....
        /*034c*/ 	.word	0x0000fd80


	//   ....[4]....
        /*0350*/ 	.word	0x000108a0


	//   ....[5]....
        /*0354*/ 	.word	0x00010950


	//   ....[6]....
        /*0358*/ 	.word	0x000109b0


	//----- nvinfo : EIATTR_CTAIDZ_USED
	.align		4
.L_414:
        /*035c*/ 	.byte	0x01, 0x04
	.zero		2


	//----- nvinfo : EIATTR_MAX_THREADS
	.align		4
        /*0360*/ 	.byte	0x04, 0x05
        /*0362*/ 	.short	(.L_416 - .L_415)
.L_415:
        /*0364*/ 	.word	0x00000100
        /*0368*/ 	.word	0x00000001
        /*036c*/ 	.word	0x00000001


	//----- nvinfo : EIATTR_CRS_STACK_SIZE
	.align		4
.L_416:
        /*0370*/ 	.byte	0x04, 0x1e
        /*0372*/ 	.short	(.L_418 - .L_417)
.L_417:
        /*0374*/ 	.word	0x00000000
.L_418:


//--------------------- .nv.info._ZN7cutlass13device_kernelIN5flash19enable_sm80_to_sm89INS1_16FlashAttnFwdSm80INS1_25CollectiveMainloopFwdSm80ILi8ELi2ELb0EN4cute5tupleIJNS5_1CILi128EEENS7_ILi64EEENS7_ILi192EEEEEELi192ENS_6half_tEfNS_4arch4Sm80ELb1ELb0ELb0ELb1ELb0ELb1ELb1ELb0EEENS1_21CollectiveEpilogueFwdINS6_IJS8_SA_S9_EEENS6_IJNS7_ILi1EEESI_SI_EEESC_SE_Li256ELb1ELb1ELb0ELb0EEENS1_19SingleTileSchedulerILb1ELb0ELb1ELi128EEEEEEEEEvNT_6ParamsE --------------------------
	.section	.nv.info._ZN7cutlass13device_kernelIN5flash19enable_sm80_to_sm89INS1_16FlashAttnFwdSm80INS1_25CollectiveMainloopFwdSm80ILi8ELi2ELb0EN4cute5tupleIJNS5_1CILi128EEENS7_ILi64EEENS7_ILi192EEEEEELi192ENS_6half_tEfNS_4arch4Sm80ELb1ELb0ELb0ELb1ELb0ELb1ELb1ELb0EEENS1_21CollectiveEpilogueFwdINS6_IJS8_SA_S9_EEENS6_IJNS7_ILi1EEESI_SI_EEESC_SE_Li256ELb1ELb1ELb0ELb0EEENS1_19SingleTileSchedulerILb1ELb0ELb1ELi128EEEEEEEEEvNT_6ParamsE,"",@"SHT_CUDA_INFO"
	.sectionflags	@""
	.align	4


	//----- nvinfo : EIATTR_CUDA_API_VERSION
	.align		4
        /*0000*/ 	.byte	0x04, 0x37
        /*0002*/ 	.short	(.L_420 - .L_419)
.L_419:
        /*0004*/ 	.word	0x00000082


	//----- nvinfo : EIATTR_SW2861232_WAR
	.align		4
.L_420:
        /*0008*/ 	.byte	0x01, 0x35
	.zero		2


	//----- nvinfo : EIATTR_PARAM_CBANK
	.align		4
        /*000c*/ 	.byte	0x04, 0x0a
        /*000e*/ 	.short	(.L_422 - .L_421)
	.align		4
.L_421:
        /*0010*/ 	.word	index@(.nv.constant0._ZN7cutlass13device_kernelIN5flash19enable_sm80_to_sm89INS1_16FlashAttnFwdSm80INS1_25CollectiveMainloopFwdSm80ILi8ELi2ELb0EN4cute5tupleIJNS5_1CILi128EEENS7_ILi64EEENS7_ILi192EEEEEELi192ENS_6half_tEfNS_4arch4Sm80ELb1ELb0ELb0ELb1ELb0ELb1ELb1ELb0EEENS1_21CollectiveEpilogueFwdINS6_IJS8_SA_S9_EEENS6_IJNS7_ILi1EEESI_SI_EEESC_SE_Li256ELb1ELb1ELb0ELb0EEENS1_19SingleTileSchedulerILb1ELb0ELb1ELi128EEEEEEEEEvNT_6ParamsE)
        /*0014*/ 	.short	0x0160
        /*0016*/ 	.short	0x0418


	//----- nvinfo : EIATTR_CBANK_PARAM_SIZE
	.align		4
.L_422:
        /*0018*/ 	.byte	0x03, 0x19
        /*001a*/ 	.short	0x0418


	//----- nvinfo : EIATTR_KPARAM_INFO
	.align		4
        /*001c*/ 	.byte	0x04, 0x17
        /*001e*/ 	.short	(.L_424 - .L_423)
.L_423:
        /*0020*/ 	.word	0x00000000
        /*0024*/ 	.short	0x0000
        /*0026*/ 	.short	0x0000
        /*0028*/ 	.byte	0x00, 0xf0, 0x61, 0x10


	//----- nvinfo : EIATTR_MAXREG_COUNT
	.align		4
.L_424:
        /*002c*/ 	.byte	0x03, 0x1b
        /*002e*/ 	.short	0x00ff


	//----- nvinfo : EIATTR_NUM_BARRIERS
	.align		4
        /*0030*/ 	.byte	0x02, 0x4c
        /*0032*/ 	.byte	0x02
	.zero		1


	//----- nvinfo : EIATTR_MERCURY_ISA_VERSION
	.align		4
        /*0034*/ 	.byte	0x03, 0x5f
        /*0036*/ 	.short	0x0000


	//----- nvinfo : EIATTR_COOP_GROUP_MASK_REGIDS
	.align		4
        /*0038*/ 	.byte	0x04, 0x29
        /*003a*/ 	.short	(.L_426 - .L_425)


	//   ....[0]....
.L_425:
        /*003c*/ 	.word	0xffffffff


	//   ....[1]....
        /*0040*/ 	.word	0xffffffff


	//   ....[2]....
        /*0044*/ 	.word	0xffffffff


	//   ....[3]....
        /*0048*/ 	.word	0xffffffff


	//   ....[4]....
        /*004c*/ 	.word	0xffffffff


	//   ....[5]....
        /*0050*/ 	.word	0xffffffff


	//   ....[6]....
        /*0054*/ 	.word	0xffffffff


	//   ....[7]....
        /*0058*/ 	.word	0xffffffff


	//   ....[8]....
        /*005c*/ 	.word	0xffffffff


	//   ....[9]....
        /*0060*/ 	.word	0xffffffff


	//   ....[10]....
        /*0064*/ 	.word	0xffffffff


	//   ....[11]....
        /*0068*/ 	.word	0xffffffff


	//   ....[12]....
        /*006c*/ 	.word	0xffffffff


	//   ....[13]....
        /*0070*/ 	.word	0xffffffff


	//   ....[14]....
        /*0074*/ 	.word	0xffffffff


	//   ....[15]....
        /*0078*/ 	.word	0xffffffff


	//   ....[16]....
        /*007c*/ 	.word	0xffffffff


	//   ....[17]....
        /*0080*/ 	.word	0xffffffff


	//   ....[18]....
        /*0084*/ 	.word	0xffffffff


	//   ....[19]....
        /*0088*/ 	.word	0xffffffff


	//   ....[20]....
        /*008c*/ 	.word	0xffffffff


	//   ....[21]....
        /*0090*/ 	.word	0xffffffff


	//   ....[22]....
        /*0094*/ 	.word	0xffffffff


	//   ....[23]....
        /*0098*/ 	.word	0xffffffff


	//   ....[24]....
        /*009c*/ 	.word	0xffffffff


	//   ....[25]....
        /*00a0*/ 	.word	0xffffffff


	//   ....[26]....
        /*00a4*/ 	.word	0xffffffff


	//   ....[27]....
        /*00a8*/ 	.word	0xffffffff


	//   ....[28]....
        /*00ac*/ 	.word	0xffffffff


	//   ....[29]....
        /*00b0*/ 	.word	0xffffffff


	//   ....[30]....
        /*00b4*/ 	.word	0xffffffff


	//   ....[31]....
        /*00b8*/ 	.word	0xffffffff


	//   ....[32]....
        /*00bc*/ 	.word	0xffffffff


	//   ....[33]....
        /*00c0*/ 	.word	0xffffffff


	//   ....[34]....
        /*00c4*/ 	.word	0xffffffff


	//   ....[35]....
        /*00c8*/ 	.word	0xffffffff


	//   ....[36]....
        /*00cc*/ 	.word	0xffffffff


	//   ....[37]....
        /*00d0*/ 	.word	0xffffffff


	//   ....[38]....
        /*00d4*/ 	.word	0xffffffff


	//   ....[39]....
        /*00d8*/ 	.word	0xffffffff


	//   ....[40]....
        /*00dc*/ 	.word	0xffffffff


	//   ....[41]....
        /*00e0*/ 	.word	0xffffffff


	//   ....[42]....
        /*00e4*/ 	.word	0xffffffff


	//   ....[43]....
        /*00e8*/ 	.word	0xffffffff


	//   ....[44]....
        /*00ec*/ 	.word	0xffffffff


	//   ....[45]....
        /*00f0*/ 	.word	0xffffffff


	//   ....[46]....
        /*00f4*/ 	.word	0xffffffff


	//   ....[47]....
        /*00f8*/ 	.word	0xffffffff


	//   ....[48]....
        /*00fc*/ 	.word	0xffffffff


	//   ....[49]....
        /*0100*/ 	.word	0xffffffff


	//   ....[50]....
        /*0104*/ 	.word	0xffffffff


	//   ....[51]....
        /*0108*/ 	.word	0xffffffff


	//   ....[52]....
        /*010c*/ 	.word	0xffffffff


	//   ....[53]....
        /*0110*/ 	.word	0xffffffff


	//   ....[54]....
        /*0114*/ 	.word	0xffffffff


	//   ....[55]....
        /*0118*/ 	.word	0xffffffff


	//   ....[56]....
        /*011c*/ 	.word	0xffffffff


	//   ....[57]....
        /*0120*/ 	.word	0xffffffff


	//   ....[58]....
        /*0124*/ 	.word	0xffffffff


	//   ....[59]....
        /*0128*/ 	.word	0xffffffff


	//   ....[60]....
        /*012c*/ 	.word	0xffffffff


	//   ....[61]....
        /*0130*/ 	.word	0xffffffff


	//   ....[62]....
        /*0134*/ 	.word	0xffffffff


	//   ....[63]....
        /*0138*/ 	.word	0xffffffff


	//   ....[64]....
        /*013c*/ 	.word	0xffffffff


	//----- nvinfo : EIATTR_COOP_GROUP_INSTR_OFFSETS
	.align		4
.L_426:
        /*0140*/ 	.byte	0x04, 0x28
        /*0142*/ 	.short	(.L_428 - .L_427)


	//   ....[0]....
.L_427:
        /*0144*/ 	.word	0x00000080


	//   ....[1]....
        /*0148*/ 	.word	0x00006b30


	//   ....[2]....
        /*014c*/ 	.word	0x00006b90


	//   ....[3]....
        /*0150*/ 	.word	0x00006d60


	//   ....[4]....
        /*0154*/ 	.word	0x00006d90


	//   ....[5]....
        /*0158*/ 	.word	0x00006ed0


	//   ....[6]....
        /*015c*/ 	.word	0x00006f00


	//   ....[7]....
        /*0160*/ 	.word	0x00007030


	//   ....[8]....
        /*0164*/ 	.word	0x00007070


	//   ....[9]....
        /*0168*/ 	.word	0x00007a10


	//   ....[10]....
        /*016c*/ 	.word	0x00007ac0


	//   ....[11]....
        /*0170*/ 	.word	0x00007af0


	//   ....[12]....
        /*0174*/ 	.word	0x00007b00


	//   ....[13]....
        /*0178*/ 	.word	0x00007f40


	//   ....[14]....
        /*017c*/ 	.word	0x00008020


	//   ....[15]....
        /*0180*/ 	.word	0x000081d0


	//   ....[16]....
        /*0184*/ 	.word	0x00008210


	//   ....[17]....
        /*0188*/ 	.word	0x0000af60


	//   ....[18]....
        /*018c*/ 	.word	0x0000af80


	//   ....[19]....
        /*0190*/ 	.word	0x0000afb0


	//   ....[20]....
        /*0194*/ 	.word	0x0000afc0


	//   ....[21]....
        /*0198*/ 	.word	0x0000b250


	//   ....[22]....
        /*019c*/ 	.word	0x0000b330


	//   ....[23]....
        /*01a0*/ 	.word	0x0000b4e0


	//   ....[24]....
        /*01a4*/ 	.word	0x0000b520


	//   ....[25]....
        /*01a8*/ 	.word	0x0000f2d0


	//   ....[26]....
        /*01ac*/ 	.word	0x0000f3b0


	//   ....[27]....
        /*01b0*/ 	.word	0x0000fa40


	//   ....[28]....
        /*01b4*/ 	.word	0x0000fb00


	//   ....[29]....
        /*01b8*/ 	.word	0x0000fb10


	//   ....[30]....
        /*01bc*/ 	.word	0x0000fb40


	//   ....[31]....
        /*01c0*/ 	.word	0x00011ad0


	//   ....[32]....
        /*01c4*/ 	.word	0x00011b00


	//   ....[33]....
        /*01c8*/ 	.word	0x00012270


	//   ....[34]....
        /*01cc*/ 	.word	0x00012290


	//   ....[35]....
        /*01d0*/ 	.word	0x000122b0


	//   ....[36]....
        /*01d4*/ 	.word	0x000122d0


	//   ....[37]....
        /*01d8*/ 	.word	0x00014e60


	//   ....[38]....
        /*01dc*/ 	.word	0x00014e80


	//   ....[39]....
        /*01e0*/ 	.word	0x00014ea0


	//   ....[40]....
        /*01e4*/ 	.word	0x00014ec0


	//   ....[41]....
        /*01e8*/ 	.word	0x00016900


	//   ....[42]....
        /*01ec*/ 	.word	0x00016930


	//   ....[43]....
        /*01f0*/ 	.word	0x00016970


	//   ....[44]....
        /*01f4*/ 	.word	0x00016980


	//   ....[45]....
        /*01f8*/ 	.word	0x00017e90


	//   ....[46]....
        /*01fc*/ 	.word	0x00017ed0


	//   ....[47]....
        /*0200*/ 	.word	0x00017f10


	//   ....[48]....
        /*0204*/ 	.word	0x00017f50


	//   ....[49]....
        /*0208*/ 	.word	0x00018140


	//   ....[50]....
        /*020c*/ 	.word	0x00018150


	//   ....[51]....
        /*0210*/ 	.word	0x000182d0


	//   ....[52]....
        /*0214*/ 	.word	0x00018300


	//   ....[53]....
        /*0218*/ 	.word	0x00018450


	//   ....[54]....
        /*021c*/ 	.word	0x00018480


	//   ....[55]....
        /*0220*/ 	.word	0x000185d0


	//   ....[56]....
        /*0224*/ 	.word	0x000185f0


	//   ....[57]....
        /*0228*/ 	.word	0x00018dd0


	//   ....[58]....
        /*022c*/ 	.word	0x00018df0


	//   ....[59]....
        /*0230*/ 	.word	0x00018f20


	//   ....[60]....
        /*0234*/ 	.word	0x00018f50


	//   ....[61]....
        /*0238*/ 	.word	0x00019080


	//   ....[62]....
        /*023c*/ 	.word	0x000190b0


	//   ....[63]....
        /*0240*/ 	.word	0x000191e0


	//   ....[64]....
        /*0244*/ 	.word	0x00019200


	//----- nvinfo : EIATTR_EXIT_INSTR_OFFSETS
	.align		4
.L_428:
        /*0248*/ 	.byte	0x04, 0x1c
        /*024a*/ 	.short	(.L_430 - .L_429)


	//   ....[0]....
.L_429:
        /*024c*/ 	.word	0x00000330


	//   ....[1]....
        /*0250*/ 	.word	0x00018600


	//   ....[2]....
        /*0254*/ 	.word	0x000186d0


	//   ....[3]....
        /*0258*/ 	.word	0x00018730


	//   ....[4]....
        /*025c*/ 	.word	0x00019210


	//   ....[5]....
        /*0260*/ 	.word	0x000192c0


	//   ....[6]....
        /*0264*/ 	.word	0x00019320


	//----- nvinfo : EIATTR_CTAIDZ_USED
	.align		4
.L_430:
        /*0268*/ 	.byte	0x01, 0x04
	.zero		2


	//----- nvinfo : EIATTR_MAX_THREADS
	.align		4
        /*026c*/ 	.byte	0x04, 0x05
        /*026e*/ 	.short	(.L_432 - .L_431)
.L_431:
        /*0270*/ 	.word	0x00000100
        /*0274*/ 	.word	0x00000001
        /*0278*/ 	.word	0x00000001


	//----- nvinfo : EIATTR_CRS_STACK_SIZE
	.align		4
.L_432:
        /*027c*/ 	.byte	0x04, 0x1e
        /*027e*/ 	.short	(.L_434 - .L_433)
.L_433:
        /*0280*/ 	.word	0x00000000
.L_434:


//--------------------- .nv.callgraph             --------------------------
	.section	.nv.callgraph,"",@"SHT_CUDA_CALLGRAPH"
	.align	4
	.sectionentsize	8
	.align		4
        /*0000*/ 	.word	0x00000000
	.align		4
        /*0004*/ 	.word	0xffffffff
	.align		4
        /*0008*/ 	.word	0x00000000
	.align		4
        /*000c*/ 	.word	0xfffffffe
	.align		4
        /*0010*/ 	.word	0x00000000
	.align		4
        /*0014*/ 	.word	0xfffffffd
	.align		4
        /*0018*/ 	.word	0x00000000
	.align		4
        /*001c*/ 	.word	0xfffffffc


//--------------------- .nv.rel.action            --------------------------
	.section	.nv.rel.action,"",@"SHT_CUDA_RELOCINFO"
	.align	8
	.sectionentsize	8
        /*0000*/ 	.byte	0x73, 0x00, 0x00, 0x00, 0x00, 0x00, 0x00, 0x00, 0x00, 0x00, 0x00, 0x11, 0x25, 0x00, 0x05, 0x36


//--------------------- .nv.constant4             --------------------------
	.section	.nv.constant4,"a",@progbits
	.align	8
	.align		8
.nv.constant4:
        /*0000*/ 	.dword	_ZN66_INTERNAL_0a7204b8_30_flash_fwd_hdim192_fp16_sm80_cu_cf07d2ef_35854cuda3std3__45__cpo5beginE
	.align		8
        /*0008*/ 	.dword	_ZN66_INTERNAL_0a7204b8_30_flash_fwd_hdim192_fp16_sm80_cu_cf07d2ef_35854cuda3std3__45__cpo3endE
	.align		8
        /*0010*/ 	.dword	_ZN66_INTERNAL_0a7204b8_30_flash_fwd_hdim192_fp16_sm80_cu_cf07d2ef_35854cuda3std3__45__cpo6cbeginE
	.align		8
        /*0018*/ 	.dword	_ZN66_INTERNAL_0a7204b8_30_flash_fwd_hdim192_fp16_sm80_cu_cf07d2ef_35854cuda3std3__45__cpo4cendE
	.align		8
        /*0020*/ 	.dword	_ZN66_INTERNAL_0a7204b8_30_flash_fwd_hdim192_fp16_sm80_cu_cf07d2ef_35854cuda3std3__468_GLOBAL__N__0a7204b8_30_flash_fwd_hdim192_fp16_sm80_cu_cf07d2ef_35856ignoreE
	.align		8
        /*0028*/ 	.dword	_ZN66_INTERNAL_0a7204b8_30_flash_fwd_hdim192_fp16_sm80_cu_cf07d2ef_35854cuda3std3__419piecewise_constructE
	.align		8
        /*0030*/ 	.dword	_ZN66_INTERNAL_0a7204b8_30_flash_fwd_hdim192_fp16_sm80_cu_cf07d2ef_35854cuda3std3__48in_placeE
	.align		8
        /*0038*/ 	.dword	_ZN66_INTERNAL_0a7204b8_30_flash_fwd_hdim192_fp16_sm80_cu_cf07d2ef_35854cuda3std6ranges3__45__cpo4swapE
	.align		8
        /*0040*/ 	.dword	_ZN66_INTERNAL_0a7204b8_30_flash_fwd_hdim192_fp16_sm80_cu_cf07d2ef_35854cuda3std6ranges3__45__cpo9iter_moveE
	.align		8
        /*0048*/ 	.dword	_ZN66_INTERNAL_0a7204b8_30_flash_fwd_hdim192_fp16_sm80_cu_cf07d2ef_35854cute7productE
	.align		8
        /*0050*/ 	.dword	_ZN66_INTERNAL_0a7204b8_30_flash_fwd_hdim192_fp16_sm80_cu_cf07d2ef_35854cute1_E


//--------------------- .nv.constant0._ZN7cutlass13device_kernelIN5flash19enable_sm80_to_sm89INS1_16FlashAttnFwdSm80INS1_25CollectiveMainloopFwdSm80ILi8ELi1ELb1EN4cute5tupleIJNS5_1CILi128EEENS7_ILi96EEENS7_ILi192EEEEEELi192ENS_6half_tEfNS_4arch4Sm80ELb0ELb0ELb0ELb0ELb0ELb0ELb1ELb0EEENS1_21CollectiveEpilogueFwdINS6_IJS8_SA_S9_EEENS6_IJNS7_ILi1EEESI_SI_EEESC_SE_Li256ELb0ELb1ELb0ELb0EEENS1_19SingleTileSchedulerILb0ELb0ELb1ELi128EEEEEEEEEvNT_6ParamsE --------------------------
	.section	.nv.constant0._ZN7cutlass13device_kernelIN5flash19enable_sm80_to_sm89INS1_16FlashAttnFwdSm80INS1_25CollectiveMainloopFwdSm80ILi8ELi1ELb1EN4cute5tupleIJNS5_1CILi128EEENS7_ILi96EEENS7_ILi192EEEEEELi192ENS_6half_tEfNS_4arch4Sm80ELb0ELb0ELb0ELb0ELb0ELb0ELb1ELb0EEENS1_21CollectiveEpilogueFwdINS6_IJS8_SA_S9_EEENS6_IJNS7_ILi1EEESI_SI_EEESC_SE_Li256ELb0ELb1ELb0ELb0EEENS1_19SingleTileSchedulerILb0ELb0ELb1ELi128EEEEEEEEEvNT_6ParamsE,"a",@progbits
	.sectionflags	@""
	.align	4
.nv.constant0._ZN7cutlass13device_kernelIN5flash19enable_sm80_to_sm89INS1_16FlashAttnFwdSm80INS1_25CollectiveMainloopFwdSm80ILi8ELi1ELb1EN4cute5tupleIJNS5_1CILi128EEENS7_ILi96EEENS7_ILi192EEEEEELi192ENS_6half_tEfNS_4arch4Sm80ELb0ELb0ELb0ELb0ELb0ELb0ELb1ELb0EEENS1_21CollectiveEpilogueFwdINS6_IJS8_SA_S9_EEENS6_IJNS7_ILi1EEESI_SI_EEESC_SE_Li256ELb0ELb1ELb0ELb0EEENS1_19SingleTileSchedulerILb0ELb0ELb1ELi128EEEEEEEEEvNT_6ParamsE:
	.zero		1400


//--------------------- .nv.constant0._ZN7cutlass13device_kernelIN5flash19enable_sm80_to_sm89INS1_16FlashAttnFwdSm80INS1_25CollectiveMainloopFwdSm80ILi8ELi1ELb1EN4cute5tupleIJNS5_1CILi128EEENS7_ILi96EEENS7_ILi192EEEEEELi192ENS_6half_tEfNS_4arch4Sm80ELb0ELb0ELb0ELb1ELb0ELb0ELb1ELb0EEENS1_21CollectiveEpilogueFwdINS6_IJS8_SA_S9_EEENS6_IJNS7_ILi1EEESI_SI_EEESC_SE_Li256ELb1ELb1ELb0ELb0EEENS1_19SingleTileSchedulerILb1ELb0ELb1ELi128EEEEEEEEEvNT_6ParamsE --------------------------
	.section	.nv.constant0._ZN7cutlass13device_kernelIN5flash19enable_sm80_to_sm89INS1_16FlashAttnFwdSm80INS1_25CollectiveMainloopFwdSm80ILi8ELi1ELb1EN4cute5tupleIJNS5_1CILi128EEENS7_ILi96EEENS7_ILi192EEEEEELi192ENS_6half_tEfNS_4arch4Sm80ELb0ELb0ELb0ELb1ELb0ELb0ELb1ELb0EEENS1_21CollectiveEpilogueFwdINS6_IJS8_SA_S9_EEENS6_IJNS7_ILi1EEESI_SI_EEESC_SE_Li256ELb1ELb1ELb0ELb0EEENS1_19SingleTileSchedulerILb1ELb0ELb1ELi128EEEEEEEEEvNT_6ParamsE,"a",@progbits
	.sectionflags	@""
	.align	4
.nv.constant0._ZN7cutlass13device_kernelIN5flash19enable_sm80_to_sm89INS1_16FlashAttnFwdSm80INS1_25CollectiveMainloopFwdSm80ILi8ELi1ELb1EN4cute5tupleIJNS5_1CILi128EEENS7_ILi96EEENS7_ILi192EEEEEELi192ENS_6half_tEfNS_4arch4Sm80ELb0ELb0ELb0ELb1ELb0ELb0ELb1ELb0EEENS1_21CollectiveEpilogueFwdINS6_IJS8_SA_S9_EEENS6_IJNS7_ILi1EEESI_SI_EEESC_SE_Li256ELb1ELb1ELb0ELb0EEENS1_19SingleTileSchedulerILb1ELb0ELb1ELi128EEEEEEEEEvNT_6ParamsE:
	.zero		1400


//--------------------- .nv.constant0._ZN7cutlass13device_kernelIN5flash19enable_sm80_to_sm89INS1_16FlashAttnFwdSm80INS1_25CollectiveMainloopFwdSm80ILi8ELi1ELb0EN4cute5tupleIJNS5_1CILi128EEENS7_ILi64EEENS7_ILi192EEEEEELi192ENS_6half_tEfNS_4arch4Sm80ELb0ELb0ELb0ELb1ELb0ELb1ELb1ELb0EEENS1_21CollectiveEpilogueFwdINS6_IJS8_SA_S9_EEENS6_IJNS7_ILi1EEESI_SI_EEESC_SE_Li256ELb1ELb1ELb0ELb0EEENS1_19SingleTileSchedulerILb1ELb0ELb1ELi128EEEEEEEEEvNT_6ParamsE --------------------------
	.section	.nv.constant0._ZN7cutlass13device_kernelIN5flash19enable_sm80_to_sm89INS1_16FlashAttnFwdSm80INS1_25CollectiveMainloopFwdSm80ILi8ELi1ELb0EN4cute5tupleIJNS5_1CILi128EEENS7_ILi64EEENS7_ILi192EEEEEELi192ENS_6half_tEfNS_4arch4Sm80ELb0ELb0ELb0ELb1ELb0ELb1ELb1ELb0EEENS1_21CollectiveEpilogueFwdINS6_IJS8_SA_S9_EEENS6_IJNS7_ILi1EEESI_SI_EEESC_SE_Li256ELb1ELb1ELb0ELb0EEENS1_19SingleTileSchedulerILb1ELb0ELb1ELi128EEEEEEEEEvNT_6ParamsE,"a",@progbits
	.sectionflags	@""
	.align	4
.nv.constant0._ZN7cutlass13device_kernelIN5flash19enable_sm80_to_sm89INS1_16FlashAttnFwdSm80INS1_25CollectiveMainloopFwdSm80ILi8ELi1ELb0EN4cute5tupleIJNS5_1CILi128EEENS7_ILi64EEENS7_ILi192EEEEEELi192ENS_6half_tEfNS_4arch4Sm80ELb0ELb0ELb0ELb1ELb0ELb1ELb1ELb0EEENS1_21CollectiveEpilogueFwdINS6_IJS8_SA_S9_EEENS6_IJNS7_ILi1EEESI_SI_EEESC_SE_Li256ELb1ELb1ELb0ELb0EEENS1_19SingleTileSchedulerILb1ELb0ELb1ELi128EEEEEEEEEvNT_6ParamsE:
	.zero		1400


//--------------------- .nv.constant0._ZN7cutlass13device_kernelIN5flash19enable_sm80_to_sm89INS1_16FlashAttnFwdSm80INS1_25CollectiveMainloopFwdSm80ILi8ELi1ELb0EN4cute5tupleIJNS5_1CILi128EEENS7_ILi64EEENS7_ILi192EEEEEELi192ENS_6half_tEfNS_4arch4Sm80ELb0ELb1ELb0ELb0ELb0ELb0ELb1ELb0EEENS1_21CollectiveEpilogueFwdINS6_IJS8_SA_S9_EEENS6_IJNS7_ILi1EEESI_SI_EEESC_SE_Li256ELb0ELb1ELb0ELb0EEENS1_19SingleTileSchedulerILb0ELb0ELb1ELi128EEEEEEEEEvNT_6ParamsE --------------------------
	.section	.nv.constant0._ZN7cutlass13device_kernelIN5flash19enable_sm80_to_sm89INS1_16FlashAttnFwdSm80INS1_25CollectiveMainloopFwdSm80ILi8ELi1ELb0EN4cute5tupleIJNS5_1CILi128EEENS7_ILi64EEENS7_ILi192EEEEEELi192ENS_6half_tEfNS_4arch4Sm80ELb0ELb1ELb0ELb0ELb0ELb0ELb1ELb0EEENS1_21CollectiveEpilogueFwdINS6_IJS8_SA_S9_EEENS6_IJNS7_ILi1EEESI_SI_EEESC_SE_Li256ELb0ELb1ELb0ELb0EEENS1_19SingleTileSchedulerILb0ELb0ELb1ELi128EEEEEEEEEvNT_6ParamsE,"a",@progbits
	.sectionflags	@""
	.align	4
.nv.constant0._ZN7cutlass13device_kernelIN5flash19enable_sm80_to_sm89INS1_16FlashAttnFwdSm80INS1_25CollectiveMainloopFwdSm80ILi8ELi1ELb0EN4cute5tupleIJNS5_1CILi128EEENS7_ILi64EEENS7_ILi192EEEEEELi192ENS_6half_tEfNS_4arch4Sm80ELb0ELb1ELb0ELb0ELb0ELb0ELb1ELb0EEENS1_21CollectiveEpilogueFwdINS6_IJS8_SA_S9_EEENS6_IJNS7_ILi1EEESI_SI_EEESC_SE_Li256ELb0ELb1ELb0ELb0EEENS1_19SingleTileSchedulerILb0ELb0ELb1ELi128EEEEEEEEEvNT_6ParamsE:
	.zero		1400


//--------------------- .nv.constant0._ZN7cutlass13device_kernelIN5flash19enable_sm80_to_sm89INS1_16FlashAttnFwdSm80INS1_25CollectiveMainloopFwdSm80ILi8ELi1ELb0EN4cute5tupleIJNS5_1CILi128EEENS7_ILi64EEENS7_ILi192EEEEEELi192ENS_6half_tEfNS_4arch4Sm80ELb0ELb1ELb0ELb1ELb0ELb0ELb1ELb0EEENS1_21CollectiveEpilogueFwdINS6_IJS8_SA_S9_EEENS6_IJNS7_ILi1EEESI_SI_EEESC_SE_Li256ELb1ELb1ELb0ELb0EEENS1_19SingleTileSchedulerILb1ELb0ELb1ELi128EEEEEEEEEvNT_6ParamsE --------------------------
	.section	.nv.constant0._ZN7cutlass13device_kernelIN5flash19enable_sm80_to_sm89INS1_16FlashAttnFwdSm80INS1_25CollectiveMainloopFwdSm80ILi8ELi1ELb0EN4cute5tupleIJNS5_1CILi128EEENS7_ILi64EEENS7_ILi192EEEEEELi192ENS_6half_tEfNS_4arch4Sm80ELb0ELb1ELb0ELb1ELb0ELb0ELb1ELb0EEENS1_21CollectiveEpilogueFwdINS6_IJS8_SA_S9_EEENS6_IJNS7_ILi1EEESI_SI_EEESC_SE_Li256ELb1ELb1ELb0ELb0EEENS1_19SingleTileSchedulerILb1ELb0ELb1ELi128EEEEEEEEEvNT_6ParamsE,"a",@progbits
	.sectionflags	@""
	.align	4
.nv.constant0._ZN7cutlass13device_kernelIN5flash19enable_sm80_to_sm89INS1_16FlashAttnFwdSm80INS1_25CollectiveMainloopFwdSm80ILi8ELi1ELb0EN4cute5tupleIJNS5_1CILi128EEENS7_ILi64EEENS7_ILi192EEEEEELi192ENS_6half_tEfNS_4arch4Sm80ELb0ELb1ELb0ELb1ELb0ELb0ELb1ELb0EEENS1_21CollectiveEpilogueFwdINS6_IJS8_SA_S9_EEENS6_IJNS7_ILi1EEESI_SI_EEESC_SE_Li256ELb1ELb1ELb0ELb0EEENS1_19SingleTileSchedulerILb1ELb0ELb1ELi128EEEEEEEEEvNT_6ParamsE:
	.zero		1400


//--------------------- .nv.constant0._ZN7cutlass13device_kernelIN5flash19enable_sm80_to_sm89INS1_16FlashAttnFwdSm80INS1_25CollectiveMainloopFwdSm80ILi8ELi1ELb0EN4cute5tupleIJNS5_1CILi128EEENS7_ILi64EEENS7_ILi192EEEEEELi192ENS_6half_tEfNS_4arch4Sm80ELb0ELb1ELb0ELb1ELb0ELb1ELb1ELb0EEENS1_21CollectiveEpilogueFwdINS6_IJS8_SA_S9_EEENS6_IJNS7_ILi1EEESI_SI_EEESC_SE_Li256ELb1ELb1ELb0ELb0EEENS1_19SingleTileSchedulerILb1ELb0ELb1ELi128EEEEEEEEEvNT_6ParamsE --------------------------
	.section	.nv.constant0._ZN7cutlass13device_kernelIN5flash19enable_sm80_to_sm89INS1_16FlashAttnFwdSm80INS1_25CollectiveMainloopFwdSm80ILi8ELi1ELb0EN4cute5tupleIJNS5_1CILi128EEENS7_ILi64EEENS7_ILi192EEEEEELi192ENS_6half_tEfNS_4arch4Sm80ELb0ELb1ELb0ELb1ELb0ELb1ELb1ELb0EEENS1_21CollectiveEpilogueFwdINS6_IJS8_SA_S9_EEENS6_IJNS7_ILi1EEESI_SI_EEESC_SE_Li256ELb1ELb1ELb0ELb0EEENS1_19SingleTileSchedulerILb1ELb0ELb1ELi128EEEEEEEEEvNT_6ParamsE,"a",@progbits
	.sectionflags	@""
	.align	4
.nv.constant0._ZN7cutlass13device_kernelIN5flash19enable_sm80_to_sm89INS1_16FlashAttnFwdSm80INS1_25CollectiveMainloopFwdSm80ILi8ELi1ELb0EN4cute5tupleIJNS5_1CILi128EEENS7_ILi64EEENS7_ILi192EEEEEELi192ENS_6half_tEfNS_4arch4Sm80ELb0ELb1ELb0ELb1ELb0ELb1ELb1ELb0EEENS1_21CollectiveEpilogueFwdINS6_IJS8_SA_S9_EEENS6_IJNS7_ILi1EEESI_SI_EEESC_SE_Li256ELb1ELb1ELb0ELb0EEENS1_19SingleTileSchedulerILb1ELb0ELb1ELi128EEEEEEEEEvNT_6ParamsE:
	.zero		1400


//--------------------- .nv.constant0._ZN7cutlass13device_kernelIN5flash19enable_sm80_to_sm89INS1_16FlashAttnFwdSm80INS1_25CollectiveMainloopFwdSm80ILi8ELi1ELb1EN4cute5tupleIJNS5_1CILi128EEENS7_ILi96EEENS7_ILi192EEEEEELi192ENS_6half_tEfNS_4arch4Sm80ELb1ELb0ELb0ELb0ELb0ELb0ELb1ELb0EEENS1_21CollectiveEpilogueFwdINS6_IJS8_SA_S9_EEENS6_IJNS7_ILi1EEESI_SI_EEESC_SE_Li256ELb0ELb1ELb0ELb0EEENS1_30DynamicPersistentTileSchedulerILi256ELi256ELb0ELb1ELb0EEEEEEEEEvNT_6ParamsE --------------------------
	.section	.nv.constant0._ZN7cutlass13device_kernelIN5flash19enable_sm80_to_sm89INS1_16FlashAttnFwdSm80INS1_25CollectiveMainloopFwdSm80ILi8ELi1ELb1EN4cute5tupleIJNS5_1CILi128EEENS7_ILi96EEENS7_ILi192EEEEEELi192ENS_6half_tEfNS_4arch4Sm80ELb1ELb0ELb0ELb0ELb0ELb0ELb1ELb0EEENS1_21CollectiveEpilogueFwdINS6_IJS8_SA_S9_EEENS6_IJNS7_ILi1EEESI_SI_EEESC_SE_Li256ELb0ELb1ELb0ELb0EEENS1_30DynamicPersistentTileSchedulerILi256ELi256ELb0ELb1ELb0EEEEEEEEEvNT_6ParamsE,"a",@progbits
	.sectionflags	@""
	.align	4
.nv.constant0._ZN7cutlass13device_kernelIN5flash19enable_sm80_to_sm89INS1_16FlashAttnFwdSm80INS1_25CollectiveMainloopFwdSm80ILi8ELi1ELb1EN4cute5tupleIJNS5_1CILi128EEENS7_ILi96EEENS7_ILi192EEEEEELi192ENS_6half_tEfNS_4arch4Sm80ELb1ELb0ELb0ELb0ELb0ELb0ELb1ELb0EEENS1_21CollectiveEpilogueFwdINS6_IJS8_SA_S9_EEENS6_IJNS7_ILi1EEESI_SI_EEESC_SE_Li256ELb0ELb1ELb0ELb0EEENS1_30DynamicPersistentTileSchedulerILi256ELi256ELb0ELb1ELb0EEEEEEEEEvNT_6ParamsE:
	.zero		1416


//--------------------- .nv.constant0._ZN7cutlass13device_kernelIN5flash19enable_sm80_to_sm89INS1_16FlashAttnFwdSm80INS1_25CollectiveMainloopFwdSm80ILi8ELi1ELb1EN4cute5tupleIJNS5_1CILi128EEENS7_ILi96EEENS7_ILi192EEEEEELi192ENS_6half_tEfNS_4arch4Sm80ELb1ELb0ELb0ELb1ELb0ELb0ELb1ELb0EEENS1_21CollectiveEpilogueFwdINS6_IJS8_SA_S9_EEENS6_IJNS7_ILi1EEESI_SI_EEESC_SE_Li256ELb1ELb1ELb0ELb0EEENS1_19SingleTileSchedulerILb1ELb0ELb1ELi128EEEEEEEEEvNT_6ParamsE --------------------------
	.section	.nv.constant0._ZN7cutlass13device_kernelIN5flash19enable_sm80_to_sm89INS1_16FlashAttnFwdSm80INS1_25CollectiveMainloopFwdSm80ILi8ELi1ELb1EN4cute5tupleIJNS5_1CILi128EEENS7_ILi96EEENS7_ILi192EEEEEELi192ENS_6half_tEfNS_4arch4Sm80ELb1ELb0ELb0ELb1ELb0ELb0ELb1ELb0EEENS1_21CollectiveEpilogueFwdINS6_IJS8_SA_S9_EEENS6_IJNS7_ILi1EEESI_SI_EEESC_SE_Li256ELb1ELb1ELb0ELb0EEENS1_19SingleTileSchedulerILb1ELb0ELb1ELi128EEEEEEEEEvNT_6ParamsE,"a",@progbits
	.sectionflags	@""
	.align	4
.nv.constant0._ZN7cutlass13device_kernelIN5flash19enable_sm80_to_sm89INS1_16FlashAttnFwdSm80INS1_25CollectiveMainloopFwdSm80ILi8ELi1ELb1EN4cute5tupleIJNS5_1CILi128EEENS7_ILi96EEENS7_ILi192EEEEEELi192ENS_6half_tEfNS_4arch4Sm80ELb1ELb0ELb0ELb1ELb0ELb0ELb1ELb0EEENS1_21CollectiveEpilogueFwdINS6_IJS8_SA_S9_EEENS6_IJNS7_ILi1EEESI_SI_EEESC_SE_Li256ELb1ELb1ELb0ELb0EEENS1_19SingleTileSchedulerILb1ELb0ELb1ELi128EEEEEEEEEvNT_6ParamsE:
	.zero		1400


//--------------------- .nv.constant0._ZN7cutlass13device_kernelIN5flash19enable_sm80_to_sm89INS1_16FlashAttnFwdSm80INS1_25CollectiveMainloopFwdSm80ILi8ELi1ELb0EN4cute5tupleIJNS5_1CILi128EEENS7_ILi64EEENS7_ILi192EEEEEELi192ENS_6half_tEfNS_4arch4Sm80ELb1ELb0ELb0ELb1ELb0ELb1ELb1ELb0EEENS1_21CollectiveEpilogueFwdINS6_IJS8_SA_S9_EEENS6_IJNS7_ILi1EEESI_SI_EEESC_SE_Li256ELb1ELb1ELb0ELb0EEENS1_19SingleTileSchedulerILb1ELb0ELb1ELi128EEEEEEEEEvNT_6ParamsE --------------------------
	.section	.nv.constant0._ZN7cutlass13device_kernelIN5flash19enable_sm80_to_sm89INS1_16FlashAttnFwdSm80INS1_25CollectiveMainloopFwdSm80ILi8ELi1ELb0EN4cute5tupleIJNS5_1CILi128EEENS7_ILi64EEENS7_ILi192EEEEEELi192ENS_6half_tEfNS_4arch4Sm80ELb1ELb0ELb0ELb1ELb0ELb1ELb1ELb0EEENS1_21CollectiveEpilogueFwdINS6_IJS8_SA_S9_EEENS6_IJNS7_ILi1EEESI_SI_EEESC_SE_Li256ELb1ELb1ELb0ELb0EEENS1_19SingleTileSchedulerILb1ELb0ELb1ELi128EEEEEEEEEvNT_6ParamsE,"a",@progbits
	.sectionflags	@""
	.align	4
.nv.constant0._ZN7cutlass13device_kernelIN5flash19enable_sm80_to_sm89INS1_16FlashAttnFwdSm80INS1_25CollectiveMainloopFwdSm80ILi8ELi1ELb0EN4cute5tupleIJNS5_1CILi128EEENS7_ILi64EEENS7_ILi192EEEEEELi192ENS_6half_tEfNS_4arch4Sm80ELb1ELb0ELb0ELb1ELb0ELb1ELb1ELb0EEENS1_21CollectiveEpilogueFwdINS6_IJS8_SA_S9_EEENS6_IJNS7_ILi1EEESI_SI_EEESC_SE_Li256ELb1ELb1ELb0ELb0EEENS1_19SingleTileSchedulerILb1ELb0ELb1ELi128EEEEEEEEEvNT_6ParamsE:
	.zero		1400


//--------------------- .nv.constant0._ZN7cutlass13device_kernelIN5flash19enable_sm80_to_sm89INS1_16FlashAttnFwdSm80INS1_25CollectiveMainloopFwdSm80ILi8ELi2ELb1EN4cute5tupleIJNS5_1CILi128EEENS7_ILi96EEENS7_ILi192EEEEEELi192ENS_6half_tEfNS_4arch4Sm80ELb0ELb0ELb0ELb0ELb0ELb0ELb1ELb0EEENS1_21CollectiveEpilogueFwdINS6_IJS8_SA_S9_EEENS6_IJNS7_ILi1EEESI_SI_EEESC_SE_Li256ELb0ELb1ELb0ELb0EEENS1_19SingleTileSchedulerILb0ELb0ELb1ELi128EEEEEEEEEvNT_6ParamsE --------------------------
	.section	.nv.constant0._ZN7cutlass13device_kernelIN5flash19enable_sm80_to_sm89INS1_16FlashAttnFwdSm80INS1_25CollectiveMainloopFwdSm80ILi8ELi2ELb1EN4cute5tupleIJNS5_1CILi128EEENS7_ILi96EEENS7_ILi192EEEEEELi192ENS_6half_tEfNS_4arch4Sm80ELb0ELb0ELb0ELb0ELb0ELb0ELb1ELb0EEENS1_21CollectiveEpilogueFwdINS6_IJS8_SA_S9_EEENS6_IJNS7_ILi1EEESI_SI_EEESC_SE_Li256ELb0ELb1ELb0ELb0EEENS1_19SingleTileSchedulerILb0ELb0ELb1ELi128EEEEEEEEEvNT_6ParamsE,"a",@progbits
	.sectionflags	@""
	.align	4
.nv.constant0._ZN7cutlass13device_kernelIN5flash19enable_sm80_to_sm89INS1_16FlashAttnFwdSm80INS1_25CollectiveMainloopFwdSm80ILi8ELi2ELb1EN4cute5tupleIJNS5_1CILi128EEENS7_ILi96EEENS7_ILi192EEEEEELi192ENS_6half_tEfNS_4arch4Sm80ELb0ELb0ELb0ELb0ELb0ELb0ELb1ELb0EEENS1_21CollectiveEpilogueFwdINS6_IJS8_SA_S9_EEENS6_IJNS7_ILi1EEESI_SI_EEESC_SE_Li256ELb0ELb1ELb0ELb0EEENS1_19SingleTileSchedulerILb0ELb0ELb1ELi128EEEEEEEEEvNT_6ParamsE:
	.zero		1400


//--------------------- .nv.constant0._ZN7cutlass13device_kernelIN5flash19enable_sm80_to_sm89INS1_16FlashAttnFwdSm80INS1_25CollectiveMainloopFwdSm80ILi8ELi2ELb1EN4cute5tupleIJNS5_1CILi128EEENS7_ILi96EEENS7_ILi192EEEEEELi192ENS_6half_tEfNS_4arch4Sm80ELb0ELb0ELb0ELb1ELb0ELb0ELb1ELb0EEENS1_21CollectiveEpilogueFwdINS6_IJS8_SA_S9_EEENS6_IJNS7_ILi1EEESI_SI_EEESC_SE_Li256ELb1ELb1ELb0ELb0EEENS1_19SingleTileSchedulerILb1ELb0ELb1ELi128EEEEEEEEEvNT_6ParamsE --------------------------
	.section	.nv.constant0._ZN7cutlass13device_kernelIN5flash19enable_sm80_to_sm89INS1_16FlashAttnFwdSm80INS1_25CollectiveMainloopFwdSm80ILi8ELi2ELb1EN4cute5tupleIJNS5_1CILi128EEENS7_ILi96EEENS7_ILi192EEEEEELi192ENS_6half_tEfNS_4arch4Sm80ELb0ELb0ELb0ELb1ELb0ELb0ELb1ELb0EEENS1_21CollectiveEpilogueFwdINS6_IJS8_SA_S9_EEENS6_IJNS7_ILi1EEESI_SI_EEESC_SE_Li256ELb1ELb1ELb0ELb0EEENS1_19SingleTileSchedulerILb1ELb0ELb1ELi128EEEEEEEEEvNT_6ParamsE,"a",@progbits
	.sectionflags	@""
	.align	4
.nv.constant0._ZN7cutlass13device_kernelIN5flash19enable_sm80_to_sm89INS1_16FlashAttnFwdSm80INS1_25CollectiveMainloopFwdSm80ILi8ELi2ELb1EN4cute5tupleIJNS5_1CILi128EEENS7_ILi96EEENS7_ILi192EEEEEELi192ENS_6half_tEfNS_4arch4Sm80ELb0ELb0ELb0ELb1ELb0ELb0ELb1ELb0EEENS1_21CollectiveEpilogueFwdINS6_IJS8_SA_S9_EEENS6_IJNS7_ILi1EEESI_SI_EEESC_SE_Li256ELb1ELb1ELb0ELb0EEENS1_19SingleTileSchedulerILb1ELb0ELb1ELi128EEEEEEEEEvNT_6ParamsE:
	.zero		1400


//--------------------- .nv.constant0._ZN7cutlass13device_kernelIN5flash19enable_sm80_to_sm89INS1_16FlashAttnFwdSm80INS1_25CollectiveMainloopFwdSm80ILi8ELi2ELb0EN4cute5tupleIJNS5_1CILi128EEENS7_ILi64EEENS7_ILi192EEEEEELi192ENS_6half_tEfNS_4arch4Sm80ELb0ELb0ELb0ELb1ELb0ELb1ELb1ELb0EEENS1_21CollectiveEpilogueFwdINS6_IJS8_SA_S9_EEENS6_IJNS7_ILi1EEESI_SI_EEESC_SE_Li256ELb1ELb1ELb0ELb0EEENS1_19SingleTileSchedulerILb1ELb0ELb1ELi128EEEEEEEEEvNT_6ParamsE --------------------------
	.section	.nv.constant0._ZN7cutlass13device_kernelIN5flash19enable_sm80_to_sm89INS1_16FlashAttnFwdSm80INS1_25CollectiveMainloopFwdSm80ILi8ELi2ELb0EN4cute5tupleIJNS5_1CILi128EEENS7_ILi64EEENS7_ILi192EEEEEELi192ENS_6half_tEfNS_4arch4Sm80ELb0ELb0ELb0ELb1ELb0ELb1ELb1ELb0EEENS1_21CollectiveEpilogueFwdINS6_IJS8_SA_S9_EEENS6_IJNS7_ILi1EEESI_SI_EEESC_SE_Li256ELb1ELb1ELb0ELb0EEENS1_19SingleTileSchedulerILb1ELb0ELb1ELi128EEEEEEEEEvNT_6ParamsE,"a",@progbits
	.sectionflags	@""
	.align	4
.nv.constant0._ZN7cutlass13device_kernelIN5flash19enable_sm80_to_sm89INS1_16FlashAttnFwdSm80INS1_25CollectiveMainloopFwdSm80ILi8ELi2ELb0EN4cute5tupleIJNS5_1CILi128EEENS7_ILi64EEENS7_ILi192EEEEEELi192ENS_6half_tEfNS_4arch4Sm80ELb0ELb0ELb0ELb1ELb0ELb1ELb1ELb0EEENS1_21CollectiveEpilogueFwdINS6_IJS8_SA_S9_EEENS6_IJNS7_ILi1EEESI_SI_EEESC_SE_Li256ELb1ELb1ELb0ELb0EEENS1_19SingleTileSchedulerILb1ELb0ELb1ELi128EEEEEEEEEvNT_6ParamsE:
	.zero		1400


//--------------------- .nv.constant0._ZN7cutlass13device_kernelIN5flash19enable_sm80_to_sm89INS1_16FlashAttnFwdSm80INS1_25CollectiveMainloopFwdSm80ILi8ELi2ELb0EN4cute5tupleIJNS5_1CILi128EEENS7_ILi64EEENS7_ILi192EEEEEELi192ENS_6half_tEfNS_4arch4Sm80ELb0ELb1ELb0ELb0ELb0ELb0ELb1ELb0EEENS1_21CollectiveEpilogueFwdINS6_IJS8_SA_S9_EEENS6_IJNS7_ILi1EEESI_SI_EEESC_SE_Li256ELb0ELb1ELb0ELb0EEENS1_19SingleTileSchedulerILb0ELb0ELb1ELi128EEEEEEEEEvNT_6ParamsE --------------------------
	.section	.nv.constant0._ZN7cutlass13device_kernelIN5flash19enable_sm80_to_sm89INS1_16FlashAttnFwdSm80INS1_25CollectiveMainloopFwdSm80ILi8ELi2ELb0EN4cute5tupleIJNS5_1CILi128EEENS7_ILi64EEENS7_ILi192EEEEEELi192ENS_6half_tEfNS_4arch4Sm80ELb0ELb1ELb0ELb0ELb0ELb0ELb1ELb0EEENS1_21CollectiveEpilogueFwdINS6_IJS8_SA_S9_EEENS6_IJNS7_ILi1EEESI_SI_EEESC_SE_Li256ELb0ELb1ELb0ELb0EEENS1_19SingleTileSchedulerILb0ELb0ELb1ELi128EEEEEEEEEvNT_6ParamsE,"a",@progbits
	.sectionflags	@""
	.align	4
.nv.constant0._ZN7cutlass13device_kernelIN5flash19enable_sm80_to_sm89INS1_16FlashAttnFwdSm80INS1_25CollectiveMainloopFwdSm80ILi8ELi2ELb0EN4cute5tupleIJNS5_1CILi128EEENS7_ILi64EEENS7_ILi192EEEEEELi192ENS_6half_tEfNS_4arch4Sm80ELb0ELb1ELb0ELb0ELb0ELb0ELb1ELb0EEENS1_21CollectiveEpilogueFwdINS6_IJS8_SA_S9_EEENS6_IJNS7_ILi1EEESI_SI_EEESC_SE_Li256ELb0ELb1ELb0ELb0EEENS1_19SingleTileSchedulerILb0ELb0ELb1ELi128EEEEEEEEEvNT_6ParamsE:
	.zero		1400


//--------------------- .nv.constant0._ZN7cutlass13device_kernelIN5flash19enable_sm80_to_sm89INS1_16FlashAttnFwdSm80INS1_25CollectiveMainloopFwdSm80ILi8ELi2ELb0EN4cute5tupleIJNS5_1CILi128EEENS7_ILi64EEENS7_ILi192EEEEEELi192ENS_6half_tEfNS_4arch4Sm80ELb0ELb1ELb0ELb1ELb0ELb0ELb1ELb0EEENS1_21CollectiveEpilogueFwdINS6_IJS8_SA_S9_EEENS6_IJNS7_ILi1EEESI_SI_EEESC_SE_Li256ELb1ELb1ELb0ELb0EEENS1_19SingleTileSchedulerILb1ELb0ELb1ELi128EEEEEEEEEvNT_6ParamsE --------------------------
	.section	.nv.constant0._ZN7cutlass13device_kernelIN5flash19enable_sm80_to_sm89INS1_16FlashAttnFwdSm80INS1_25CollectiveMainloopFwdSm80ILi8ELi2ELb0EN4cute5tupleIJNS5_1CILi128EEENS7_ILi64EEENS7_ILi192EEEEEELi192ENS_6half_tEfNS_4arch4Sm80ELb0ELb1ELb0ELb1ELb0ELb0ELb1ELb0EEENS1_21CollectiveEpilogueFwdINS6_IJS8_SA_S9_EEENS6_IJNS7_ILi1EEESI_SI_EEESC_SE_Li256ELb1ELb1ELb0ELb0EEENS1_19SingleTileSchedulerILb1ELb0ELb1ELi128EEEEEEEEEvNT_6ParamsE,"a",@progbits
	.sectionflags	@""
	.align	4
.nv.constant0._ZN7cutlass13device_kernelIN5flash19enable_sm80_to_sm89INS1_16FlashAttnFwdSm80INS1_25CollectiveMainloopFwdSm80ILi8ELi2ELb0EN4cute5tupleIJNS5_1CILi128EEENS7_ILi64EEENS7_ILi192EEEEEELi192ENS_6half_tEfNS_4arch4Sm80ELb0ELb1ELb0ELb1ELb0ELb0ELb1ELb0EEENS1_21CollectiveEpilogueFwdINS6_IJS8_SA_S9_EEENS6_IJNS7_ILi1EEESI_SI_EEESC_SE_Li256ELb1ELb1ELb0ELb0EEENS1_19SingleTileSchedulerILb1ELb0ELb1ELi128EEEEEEEEEvNT_6ParamsE:
	.zero		1400


//--------------------- .nv.constant0._ZN7cutlass13device_kernelIN5flash19enable_sm80_to_sm89INS1_16FlashAttnFwdSm80INS1_25CollectiveMainloopFwdSm80ILi8ELi2ELb0EN4cute5tupleIJNS5_1CILi128EEENS7_ILi64EEENS7_ILi192EEEEEELi192ENS_6half_tEfNS_4arch4Sm80ELb0ELb1ELb0ELb1ELb0ELb1ELb1ELb0EEENS1_21CollectiveEpilogueFwdINS6_IJS8_SA_S9_EEENS6_IJNS7_ILi1EEESI_SI_EEESC_SE_Li256ELb1ELb1ELb0ELb0EEENS1_19SingleTileSchedulerILb1ELb0ELb1ELi128EEEEEEEEEvNT_6ParamsE --------------------------
	.section	.nv.constant0._ZN7cutlass13device_kernelIN5flash19enable_sm80_to_sm89INS1_16FlashAttnFwdSm80INS1_25CollectiveMainloopFwdSm80ILi8ELi2ELb0EN4cute5tupleIJNS5_1CILi128EEENS7_ILi64EEENS7_ILi192EEEEEELi192ENS_6half_tEfNS_4arch4Sm80ELb0ELb1ELb0ELb1ELb0ELb1ELb1ELb0EEENS1_21CollectiveEpilogueFwdINS6_IJS8_SA_S9_EEENS6_IJNS7_ILi1EEESI_SI_EEESC_SE_Li256ELb1ELb1ELb0ELb0EEENS1_19SingleTileSchedulerILb1ELb0ELb1ELi128EEEEEEEEEvNT_6ParamsE,"a",@progbits
	.sectionflags	@""
	.align	4
.nv.constant0._ZN7cutlass13device_kernelIN5flash19enable_sm80_to_sm89INS1_16FlashAttnFwdSm80INS1_25CollectiveMainloopFwdSm80ILi8ELi2ELb0EN4cute5tupleIJNS5_1CILi128EEENS7_ILi64EEENS7_ILi192EEEEEELi192ENS_6half_tEfNS_4arch4Sm80ELb0ELb1ELb0ELb1ELb0ELb1ELb1ELb0EEENS1_21CollectiveEpilogueFwdINS6_IJS8_SA_S9_EEENS6_IJNS7_ILi1EEESI_SI_EEESC_SE_Li256ELb1ELb1ELb0ELb0EEENS1_19SingleTileSchedulerILb1ELb0ELb1ELi128EEEEEEEEEvNT_6ParamsE:
	.zero		1400


//--------------------- .nv.constant0._ZN7cutlass13device_kernelIN5flash19enable_sm80_to_sm89INS1_16FlashAttnFwdSm80INS1_25CollectiveMainloopFwdSm80ILi8ELi2ELb1EN4cute5tupleIJNS5_1CILi128EEENS7_ILi96EEENS7_ILi192EEEEEELi192ENS_6half_tEfNS_4arch4Sm80ELb1ELb0ELb0ELb0ELb0ELb0ELb1ELb0EEENS1_21CollectiveEpilogueFwdINS6_IJS8_SA_S9_EEENS6_IJNS7_ILi1EEESI_SI_EEESC_SE_Li256ELb0ELb1ELb0ELb0EEENS1_30DynamicPersistentTileSchedulerILi256ELi256ELb0ELb1ELb0EEEEEEEEEvNT_6ParamsE --------------------------
	.section	.nv.constant0._ZN7cutlass13device_kernelIN5flash19enable_sm80_to_sm89INS1_16FlashAttnFwdSm80INS1_25CollectiveMainloopFwdSm80ILi8ELi2ELb1EN4cute5tupleIJNS5_1CILi128EEENS7_ILi96EEENS7_ILi192EEEEEELi192ENS_6half_tEfNS_4arch4Sm80ELb1ELb0ELb0ELb0ELb0ELb0ELb1ELb0EEENS1_21CollectiveEpilogueFwdINS6_IJS8_SA_S9_EEENS6_IJNS7_ILi1EEESI_SI_EEESC_SE_Li256ELb0ELb1ELb0ELb0EEENS1_30DynamicPersistentTileSchedulerILi256ELi256ELb0ELb1ELb0EEEEEEEEEvNT_6ParamsE,"a",@progbits
	.sectionflags	@""
	.align	4
.nv.constant0._ZN7cutlass13device_kernelIN5flash19enable_sm80_to_sm89INS1_16FlashAttnFwdSm80INS1_25CollectiveMainloopFwdSm80ILi8ELi2ELb1EN4cute5tupleIJNS5_1CILi128EEENS7_ILi96EEENS7_ILi192EEEEEELi192ENS_6half_tEfNS_4arch4Sm80ELb1ELb0ELb0ELb0ELb0ELb0ELb1ELb0EEENS1_21CollectiveEpilogueFwdINS6_IJS8_SA_S9_EEENS6_IJNS7_ILi1EEESI_SI_EEESC_SE_Li256ELb0ELb1ELb0ELb0EEENS1_30DynamicPersistentTileSchedulerILi256ELi256ELb0ELb1ELb0EEEEEEEEEvNT_6ParamsE:
	.zero		1416


//--------------------- .nv.constant0._ZN7cutlass13device_kernelIN5flash19enable_sm80_to_sm89INS1_16FlashAttnFwdSm80INS1_25CollectiveMainloopFwdSm80ILi8ELi2ELb1EN4cute5tupleIJNS5_1CILi128EEENS7_ILi96EEENS7_ILi192EEEEEELi192ENS_6half_tEfNS_4arch4Sm80ELb1ELb0ELb0ELb1ELb0ELb0ELb1ELb0EEENS1_21CollectiveEpilogueFwdINS6_IJS8_SA_S9_EEENS6_IJNS7_ILi1EEESI_SI_EEESC_SE_Li256ELb1ELb1ELb0ELb0EEENS1_19SingleTileSchedulerILb1ELb0ELb1ELi128EEEEEEEEEvNT_6ParamsE --------------------------
	.section	.nv.constant0._ZN7cutlass13device_kernelIN5flash19enable_sm80_to_sm89INS1_16FlashAttnFwdSm80INS1_25CollectiveMainloopFwdSm80ILi8ELi2ELb1EN4cute5tupleIJNS5_1CILi128EEENS7_ILi96EEENS7_ILi192EEEEEELi192ENS_6half_tEfNS_4arch4Sm80ELb1ELb0ELb0ELb1ELb0ELb0ELb1ELb0EEENS1_21CollectiveEpilogueFwdINS6_IJS8_SA_S9_EEENS6_IJNS7_ILi1EEESI_SI_EEESC_SE_Li256ELb1ELb1ELb0ELb0EEENS1_19SingleTileSchedulerILb1ELb0ELb1ELi128EEEEEEEEEvNT_6ParamsE,"a",@progbits
	.sectionflags	@""
	.align	4
.nv.constant0._ZN7cutlass13device_kernelIN5flash19enable_sm80_to_sm89INS1_16FlashAttnFwdSm80INS1_25CollectiveMainloopFwdSm80ILi8ELi2ELb1EN4cute5tupleIJNS5_1CILi128EEENS7_ILi96EEENS7_ILi192EEEEEELi192ENS_6half_tEfNS_4arch4Sm80ELb1ELb0ELb0ELb1ELb0ELb0ELb1ELb0EEENS1_21CollectiveEpilogueFwdINS6_IJS8_SA_S9_EEENS6_IJNS7_ILi1EEESI_SI_EEESC_SE_Li256ELb1ELb1ELb0ELb0EEENS1_19SingleTileSchedulerILb1ELb0ELb1ELi128EEEEEEEEEvNT_6ParamsE:
	.zero		1400


//--------------------- .nv.constant0._ZN7cutlass13device_kernelIN5flash19enable_sm80_to_sm89INS1_16FlashAttnFwdSm80INS1_25CollectiveMainloopFwdSm80ILi8ELi2ELb0EN4cute5tupleIJNS5_1CILi128EEENS7_ILi64EEENS7_ILi192EEEEEELi192ENS_6half_tEfNS_4arch4Sm80ELb1ELb0ELb0ELb1ELb0ELb1ELb1ELb0EEENS1_21CollectiveEpilogueFwdINS6_IJS8_SA_S9_EEENS6_IJNS7_ILi1EEESI_SI_EEESC_SE_Li256ELb1ELb1ELb0ELb0EEENS1_19SingleTileSchedulerILb1ELb0ELb1ELi128EEEEEEEEEvNT_6ParamsE --------------------------
	.section	.nv.constant0._ZN7cutlass13device_kernelIN5flash19enable_sm80_to_sm89INS1_16FlashAttnFwdSm80INS1_25CollectiveMainloopFwdSm80ILi8ELi2ELb0EN4cute5tupleIJNS5_1CILi128EEENS7_ILi64EEENS7_ILi192EEEEEELi192ENS_6half_tEfNS_4arch4Sm80ELb1ELb0ELb0ELb1ELb0ELb1ELb1ELb0EEENS1_21CollectiveEpilogueFwdINS6_IJS8_SA_S9_EEENS6_IJNS7_ILi1EEESI_SI_EEESC_SE_Li256ELb1ELb1ELb0ELb0EEENS1_19SingleTileSchedulerILb1ELb0ELb1ELi128EEEEEEEEEvNT_6ParamsE,"a",@progbits
	.sectionflags	@""
	.align	4
.nv.constant0._ZN7cutlass13device_kernelIN5flash19enable_sm80_to_sm89INS1_16FlashAttnFwdSm80INS1_25CollectiveMainloopFwdSm80ILi8ELi2ELb0EN4cute5tupleIJNS5_1CILi128EEENS7_ILi64EEENS7_ILi192EEEEEELi192ENS_6half_tEfNS_4arch4Sm80ELb1ELb0ELb0ELb1ELb0ELb1ELb1ELb0EEENS1_21CollectiveEpilogueFwdINS6_IJS8_SA_S9_EEENS6_IJNS7_ILi1EEESI_SI_EEESC_SE_Li256ELb1ELb1ELb0ELb0EEENS1_19SingleTileSchedulerILb1ELb0ELb1ELi128EEEEEEEEEvNT_6ParamsE:
	.zero		1400


//--------------------- .text._ZN7cutlass13device_kernelIN5flash19enable_sm80_to_sm89INS1_16FlashAttnFwdSm80INS1_25CollectiveMainloopFwdSm80ILi8ELi1ELb1EN4cute5tupleIJNS5_1CILi128EEENS7_ILi96EEENS7_ILi192EEEEEELi192ENS_6half_tEfNS_4arch4Sm80ELb0ELb0ELb0ELb0ELb0ELb0ELb1ELb0EEENS1_21CollectiveEpilogueFwdINS6_IJS8_SA_S9_EEENS6_IJNS7_ILi1EEESI_SI_EEESC_SE_Li256ELb0ELb1ELb0ELb0EEENS1_19SingleTileSchedulerILb0ELb0ELb1ELi128EEEEEEEEEvNT_6ParamsE --------------------------
	.section	.text._ZN7cutlass13device_kernelIN5flash19enable_sm80_to_sm89INS1_16FlashAttnFwdSm80INS1_25CollectiveMainloopFwdSm80ILi8ELi1ELb1EN4cute5tupleIJNS5_1CILi128EEENS7_ILi96EEENS7_ILi192EEEEEELi192ENS_6half_tEfNS_4arch4Sm80ELb0ELb0ELb0ELb0ELb0ELb0ELb1ELb0EEENS1_21CollectiveEpilogueFwdINS6_IJS8_SA_S9_EEENS6_IJNS7_ILi1EEESI_SI_EEESC_SE_Li256ELb0ELb1ELb0ELb0EEENS1_19SingleTileSchedulerILb0ELb0ELb1ELi128EEEEEEEEEvNT_6ParamsE,"ax",@progbits
	.sectioninfo	@"SHI_REGISTERS=255"
	.align	128
.text._ZN7cutlass13device_kernelIN5flash19enable_sm80_to_sm89INS1_16FlashAttnFwdSm80INS1_25CollectiveMainloopFwdSm80ILi8ELi1ELb1EN4cute5tupleIJNS5_1CILi128EEENS7_ILi96EEENS7_ILi192EEEEEELi192ENS_6half_tEfNS_4arch4Sm80ELb0ELb0ELb0ELb0ELb0ELb0ELb1ELb0EEENS1_21CollectiveEpilogueFwdINS6_IJS8_SA_S9_EEENS6_IJNS7_ILi1EEESI_SI_EEESC_SE_Li256ELb0ELb1ELb0ELb0EEENS1_19SingleTileSchedulerILb0ELb0ELb1ELi128EEEEEEEEEvNT_6ParamsE:
        .type           _ZN7cutlass13device_kernelIN5flash19enable_sm80_to_sm89INS1_16FlashAttnFwdSm80INS1_25CollectiveMainloopFwdSm80ILi8ELi1ELb1EN4cute5tupleIJNS5_1CILi128EEENS7_ILi96EEENS7_ILi192EEEEEELi192ENS_6half_tEfNS_4arch4Sm80ELb0ELb0ELb0ELb0ELb0ELb0ELb1ELb0EEENS1_21CollectiveEpilogueFwdINS6_IJS8_SA_S9_EEENS6_IJNS7_ILi1EEESI_SI_EEESC_SE_Li256ELb0ELb1ELb0ELb0EEENS1_19SingleTileSchedulerILb0ELb0ELb1ELi128EEEEEEEEEvNT_6ParamsE,@function
        .size           _ZN7cutlass13device_kernelIN5flash19enable_sm80_to_sm89INS1_16FlashAttnFwdSm80INS1_25CollectiveMainloopFwdSm80ILi8ELi1ELb1EN4cute5tupleIJNS5_1CILi128EEENS7_ILi96EEENS7_ILi192EEEEEELi192ENS_6half_tEfNS_4arch4Sm80ELb0ELb0ELb0ELb0ELb0ELb0ELb1ELb0EEENS1_21CollectiveEpilogueFwdINS6_IJS8_SA_S9_EEENS6_IJNS7_ILi1EEESI_SI_EEESC_SE_Li256ELb0ELb1ELb0ELb0EEENS1_19SingleTileSchedulerILb0ELb0ELb1ELi128EEEEEEEEEvNT_6ParamsE,(.L_x_1283 - _ZN7cutlass13device_kernelIN5flash19enable_sm80_to_sm89INS1_16FlashAttnFwdSm80INS1_25CollectiveMainloopFwdSm80ILi8ELi1ELb1EN4cute5tupleIJNS5_1CILi128EEENS7_ILi96EEENS7_ILi192EEEEEELi192ENS_6half_tEfNS_4arch4Sm80ELb0ELb0ELb0ELb0ELb0ELb0ELb1ELb0EEENS1_21CollectiveEpilogueFwdINS6_IJS8_SA_S9_EEENS6_IJNS7_ILi1EEESI_SI_EEESC_SE_Li256ELb0ELb1ELb0ELb0EEENS1_19SingleTileSchedulerILb0ELb0ELb1ELi128EEEEEEEEEvNT_6ParamsE)
        .other          _ZN7cutlass13device_kernelIN5flash19enable_sm80_to_sm89INS1_16FlashAttnFwdSm80INS1_25CollectiveMainloopFwdSm80ILi8ELi1ELb1EN4cute5tupleIJNS5_1CILi128EEENS7_ILi96EEENS7_ILi192EEEEEELi192ENS_6half_tEfNS_4arch4Sm80ELb0ELb0ELb0ELb0ELb0ELb0ELb1ELb0EEENS1_21CollectiveEpilogueFwdINS6_IJS8_SA_S9_EEENS6_IJNS7_ILi1EEESI_SI_EEESC_SE_Li256ELb0ELb1ELb0ELb0EEENS1_19SingleTileSchedulerILb0ELb0ELb1ELi128EEEEEEEEEvNT_6ParamsE,@"STO_CUDA_ENTRY STV_DEFAULT"
_ZN7cutlass13device_kernelIN5flash19enable_sm80_to_sm89INS1_16FlashAttnFwdSm80INS1_25CollectiveMainloopFwdSm80ILi8ELi1ELb1EN4cute5tupleIJNS5_1CILi128EEENS7_ILi96EEENS7_ILi192EEEEEELi192ENS_6half_tEfNS_4arch4Sm80ELb0ELb0ELb0ELb0ELb0ELb0ELb1ELb0EEENS1_21CollectiveEpilogueFwdINS6_IJS8_SA_S9_EEENS6_IJNS7_ILi1EEESI_SI_EEESC_SE_Li256ELb0ELb1ELb0ELb0EEENS1_19SingleTileSchedulerILb0ELb0ELb1ELi128EEEEEEEEEvNT_6ParamsE:
[----:B------:R-:W-:-:S03]  /*0000*/  MOV R1, c[0x0][0x28] ;  /* 0x00000a0000017a02 */ /* 0x000fc60000000f00 */
[----:B------:R-:W1:Y:S01]  /*0010*/  S2R R17, SR_CTAID.Z ;  /* 0x0000000000117919 */ /* 0x000e620000002700 */
[----:B------:R-:W-:Y:S02]  /*0020*/  IADD3 R1, R1, -0x90, RZ ;  /* 0xffffff7001017810 */ /* 0x000fe40007ffe0ff */
[----:B-1----:R-:W-:-:S13]  /*0030*/  ISETP.GE.AND P0, PT, R17, RZ, PT ;  /* 0x000000ff1100720c */ /* 0x002fda0003f06270 */
[----:B------:R-:W-:Y:S05]  /*0040*/  @!P0 EXIT ;  /* 0x000000000000894d */ /* 0x000fea0003800000 */
[----:B------:R-:W-:Y:S01]  /*0050*/  ISETP.NE.U32.AND P4, PT, RZ, c[0x0][0x340], PT ;  /* 0x0000d000ff007a0c */ /* 0x000fe20003f85070 */
[----:B------:R-:W-:-:S03]  /*0060*/  ULDC.64 UR8, c[0x0][0x118] ;  /* 0x0000460000087ab9 */ /* 0x000fc60000000a00 */
[----:B------:R-:W-:-:S13]  /*0070*/  ISETP.NE.AND.EX P4, PT, RZ, c[0x0][0x344], PT, P4 ;  /* 0x0000d100ff007a0c */ /* 0x000fda0003f85340 */
[----:B------:R-:W-:-:S04]  /*0080*/  @P4 IMAD.MOV.U32 R2, RZ, RZ, 0x4 ;  /* 0x00000004ff024424 */ /* 0x000fc800078e00ff */
[----:B------:R-:W-:-:S05]  /*0090*/  @P4 IMAD.WIDE R2, R17, R2, c[0x0][0x340] ;  /* 0x0000d00011024625 */ /* 0x000fca00078e0202 */
[----:B------:R1:W2:Y:S01]  /*00a0*/  @P4 LDG.E R20, [R2.64] ;  /* 0x0000000802144981 */ /* 0x0002a2000c1e1900 */
[----:B------:R-:W-:Y:S01]  /*00b0*/  IMAD.MOV.U32 R13, RZ, RZ, c[0x0][0x2c4] ;  /* 0x0000b100ff0d7624 */ /* 0x000fe200078e00ff */
[----:B------:R-:W-:Y:S01]  /*00c0*/  SHF.R.S32.HI R22, RZ, 0x1f, R17 ;  /* 0x0000001fff167819 */ /* 0x000fe20000011411 */
[----:B------:R-:W-:Y:S01]  /*00d0*/  IMAD.MOV.U32 R123, RZ, RZ, c[0x0][0x1d0] ;  /* 0x00007400ff7b7624 */ /* 0x000fe200078e00ff */
[----:B------:R-:W3:Y:S01]  /*00e0*/  S2R R35, SR_TID.X ;  /* 0x0000000000237919 */ /* 0x000ee20000002100 */
[----:B------:R-:W-:Y:S01]  /*00f0*/  IMAD.MOV.U32 R119, RZ, RZ, c[0x0][0x1e0] ;  /* 0x00007800ff777624 */ /* 0x000fe200078e00ff */
[----:B------:R-:W-:Y:S01]  /*0100*/  ISETP.NE.AND P0, PT, R13, 0x1, PT ;  /* 0x000000010d00780c */ /* 0x000fe20003f05270 */
[----:B------:R-:W-:Y:S01]  /*0110*/  IMAD R6, R22, c[0x0][0x1c0], RZ ;  /* 0x0000700016067a24 */ /* 0x000fe200078e02ff */
[----:B------:R-:W4:Y:S01]  /*0120*/  S2R R40, SR_CTAID.Y ;  /* 0x0000000000287919 */ /* 0x000f220000002600 */
[----:B------:R-:W-:Y:S01]  /*0130*/  IADD3 R9, R123, 0x5f, RZ ;  /* 0x0000005f7b097810 */ /* 0x000fe20007ffe0ff */
[----:B------:R-:W-:-:S02]  /*0140*/  IMAD R13, R13, c[0x0][0x168], RZ ;  /* 0x00005a000d0d7a24 */ /* 0x000fc400078e02ff */
[----:B------:R-:W5:Y:S01]  /*0150*/  S2R R7, SR_CTAID.X ;  /* 0x0000000000077919 */ /* 0x000f620000002500 */
[----:B------:R-:W-:Y:S02]  /*0160*/  IMAD.MOV.U32 R122, RZ, RZ, c[0x0][0x1e4] ;  /* 0x00007900ff7a7624 */ /* 0x000fe400078e00ff */
[----:B------:R-:W-:Y:S01]  /*0170*/  IMAD.HI R9, R9, 0x2aaaaaab, RZ ;  /* 0x2aaaaaab09097827 */ /* 0x000fe200078e02ff */
[----:B---3--:R-:W-:-:S04]  /*0180*/  SHF.R.S32.HI R34, RZ, 0x1f, R35 ;  /* 0x0000001fff227819 */ /* 0x008fc80000011423 */
[-C--:B-1----:R-:W-:Y:S01]  /*0190*/  LEA.HI R2, R34, R35.reuse, RZ, 0x3 ;  /* 0x0000002322027211 */ /* 0x082fe200078f18ff */
[----:B----4-:R-:W-:Y:S01]  /*01a0*/  IMAD.WIDE.U32 R4, R40, c[0x0][0x1b8], RZ ;  /* 0x00006e0028047a25 */ /* 0x010fe200078e00ff */
[----:B------:R-:W-:Y:S02]  /*01b0*/  SHF.R.S32.HI R41, RZ, 0x1f, R40 ;  /* 0x0000001fff297819 */ /* 0x000fe40000011428 */
[----:B------:R-:W-:Y:S02]  /*01c0*/  LOP3.LUT R0, R2, 0xfffffff8, RZ, 0xc0, !PT ;  /* 0xfffffff802007812 */ /* 0x000fe400078ec0ff */
[----:B------:R-:W-:Y:S01]  /*01d0*/  SHF.R.S32.HI R24, RZ, 0x3, R2 ;  /* 0x00000003ff187819 */ /* 0x000fe20000011402 */
[----:B------:R-:W-:Y:S01]  /*01e0*/  IMAD R3, R41, c[0x0][0x1b8], RZ ;  /* 0x00006e0029037a24 */ /* 0x000fe200078e02ff */
[----:B------:R-:W-:Y:S01]  /*01f0*/  LEA.HI R32, R34, R35, RZ, 0x4 ;  /* 0x0000002322207211 */ /* 0x000fe200078f20ff */
[----:B------:R-:W-:Y:S01]  /*0200*/  IMAD.IADD R30, R35, 0x1, -R0 ;  /* 0x00000001231e7824 */ /* 0x000fe200078e0a00 */
[----:B------:R-:W-:Y:S01]  /*0210*/  SHF.R.S32.HI R33, RZ, 0x1f, R24 ;  /* 0x0000001fff217819 */ /* 0x000fe20000011418 */
[----:B------:R-:W-:Y:S01]  /*0220*/  IMAD R2, R40, c[0x0][0x1bc], R3 ;  /* 0x00006f0028027a24 */ /* 0x000fe200078e0203 */
[----:B------:R-:W-:Y:S01]  /*0230*/  SHF.R.S32.HI R12, RZ, 0x4, R32 ;  /* 0x00000004ff0c7819 */ /* 0x000fe20000011420 */
[----:B------:R-:W-:-:S02]  /*0240*/  IMAD R0, R30, 0x20, R24 ;  /* 0x000000201e007824 */ /* 0x000fc400078e0218 */
[----:B------:R-:W-:Y:S02]  /*0250*/  IMAD.IADD R3, R5, 0x1, R2 ;  /* 0x0000000105037824 */ /* 0x000fe400078e0202 */
[----:B-----5:R-:W-:Y:S02]  /*0260*/  IMAD R8, R7, 0x80, R0 ;  /* 0x0000008007087824 */ /* 0x020fe400078e0200 */
[----:B------:R-:W-:Y:S02]  /*0270*/  IMAD.MOV.U32 R2, RZ, RZ, R4 ;  /* 0x000000ffff027224 */ /* 0x000fe400078e0004 */
[----:B------:R-:W-:Y:S01]  /*0280*/  @P0 IMAD.HI.U32 R5, R8, c[0x0][0x2c8], RZ ;  /* 0x0000b20008050a27 */ /* 0x000fe200078e00ff */
[----:B------:R1:W-:Y:S03]  /*0290*/  STL [R1+0x40], R8 ;  /* 0x0000400801007387 */ /* 0x0003e60000100800 */
[----:B------:R-:W-:Y:S01]  /*02a0*/  IMAD.MOV.U32 R0, RZ, RZ, R8 ;  /* 0x000000ffff007224 */ /* 0x000fe200078e0008 */
[----:B------:R-:W-:Y:S01]  /*02b0*/  @P0 SHF.R.U32.HI R0, RZ, c[0x0][0x2cc], R5 ;  /* 0x0000b300ff000a19 */ /* 0x000fe20000011605 */
[C---:B------:R-:W-:Y:S01]  /*02c0*/  IMAD R4, R17.reuse, c[0x0][0x1c4], R6 ;  /* 0x0000710011047a24 */ /* 0x040fe200078e0206 */
[----:B------:R-:W-:Y:S01]  /*02d0*/  SHF.R.U32.HI R6, RZ, 0x1f, R9 ;  /* 0x0000001fff067819 */ /* 0x000fe20000011609 */
[----:B------:R-:W-:-:S03]  /*02e0*/  IMAD.WIDE.U32 R2, R17, c[0x0][0x1c0], R2 ;  /* 0x0000700011027a25 */ /* 0x000fc600078e0002 */
[----:B------:R-:W-:Y:S01]  /*02f0*/  LEA.HI.SX32 R125, R9, R6, 0x1c ;  /* 0x00000006097d7211 */ /* 0x000fe200078fe2ff */
[----:B------:R-:W-:Y:S01]  /*0300*/  IMAD.IADD R3, R3, 0x1, R4 ;  /* 0x0000000103037824 */ /* 0x000fe200078e0204 */
[--C-:B------:R-:W-:Y:S01]  /*0310*/  SHF.R.S32.HI R4, RZ, 0x1f, R0.reuse ;  /* 0x0000001fff047819 */ /* 0x100fe20000011400 */
[----:B------:R-:W-:Y:S01]  /*0320*/  IMAD.MOV R5, RZ, RZ, -R0 ;  /* 0x000000ffff057224 */ /* 0x000fe200078e0a00 */
[----:B------:R-:W-:Y:S01]  /*0330*/  LEA.HI R9, R32, R12, RZ, 0x1 ;  /* 0x0000000c20097211 */ /* 0x000fe200078f08ff */
[----:B------:R-:W-:-:S03]  /*0340*/  IMAD.WIDE.U32 R2, R0, c[0x0][0x1b0], R2 ;  /* 0x00006c0000027a25 */ /* 0x000fc600078e0002 */
[----:B------:R-:W-:Y:S01]  /*0350*/  LOP3.LUT R9, R9, 0xfffffffe, RZ, 0xc0, !PT ;  /* 0xfffffffe09097812 */ /* 0x000fe200078ec0ff */
[----:B------:R-:W-:Y:S02]  /*0360*/  IMAD R4, R4, c[0x0][0x1b0], RZ ;  /* 0x00006c0004047a24 */ /* 0x000fe400078e02ff */
[----:B------:R-:W-:Y:S02]  /*0370*/  IMAD R10, R7, 0x80, R24 ;  /* 0x00000080070a7824 */ /* 0x000fe400078e0218 */
[----:B------:R-:W-:Y:S02]  /*0380*/  IMAD R4, R0, c[0x0][0x1b4], R4 ;  /* 0x00006d0000047a24 */ /* 0x000fe400078e0204 */
[----:B------:R-:W-:Y:S01]  /*0390*/  IMAD R0, R5, c[0x0][0x2c4], R8 ;  /* 0x0000b10005007a24 */ /* 0x000fe200078e0208 */
[C---:B-1----:R-:W-:Y:S01]  /*03a0*/  IADD3 R8, R10.reuse, 0x20, RZ ;  /* 0x000000200a087810 */ /* 0x042fe20007ffe0ff */
[----:B------:R-:W-:Y:S01]  /*03b0*/  IMAD.IADD R3, R3, 0x1, R4 ;  /* 0x0000000103037824 */ /* 0x000fe200078e0204 */
[----:B------:R-:W-:Y:S01]  /*03c0*/  IADD3 R7, R10, 0x40, RZ ;  /* 0x000000400a077810 */ /* 0x000fe20007ffe0ff */
[----:B------:R-:W-:Y:S01]  /*03d0*/  IMAD.SHL.U32 R42, R30, 0x8, RZ ;  /* 0x000000081e2a7824 */ /* 0x000fe200078e00ff */
[----:B------:R-:W-:Y:S01]  /*03e0*/  SHF.R.S32.HI R5, RZ, 0x1f, R0 ;  /* 0x0000001fff057819 */ /* 0x000fe20000011400 */
[----:B------:R-:W-:Y:S01]  /*03f0*/  IMAD.WIDE.U32 R2, R0, c[0x0][0x1a8], R2 ;  /* 0x00006a0000027a25 */ /* 0x000fe200078e0002 */
[-C--:B------:R-:W-:Y:S01]  /*0400*/  ISETP.GE.AND P3, PT, R8, R13.reuse, PT ;  /* 0x0000000d0800720c */ /* 0x080fe20003f66270 */
[----:B------:R1:W-:Y:S01]  /*0410*/  STL [R1+0x58], R10 ;  /* 0x0000580a01007387 */ /* 0x0003e20000100800 */
[-C--:B------:R-:W-:Y:S01]  /*0420*/  ISETP.GE.AND P2, PT, R7, R13.reuse, PT ;  /* 0x0000000d0700720c */ /* 0x080fe20003f46270 */
[----:B------:R-:W-:Y:S01]  /*0430*/  IMAD R4, R5, c[0x0][0x1a8], RZ ;  /* 0x00006a0005047a24 */ /* 0x000fe200078e02ff */
[CC--:B------:R-:W-:Y:S01]  /*0440*/  ISETP.GE.AND P1, PT, R10.reuse, R13.reuse, PT ;  /* 0x0000000d0a00720c */ /* 0x0c0fe20003f26270 */
[----:B------:R-:W-:Y:S01]  /*0450*/  IMAD R6, R33, c[0x0][0x1e0], RZ ;  /* 0x0000780021067a24 */ /* 0x000fe200078e02ff */
[----:B------:R-:W-:Y:S01]  /*0460*/  IADD3 R8, R10, 0x60, RZ ;  /* 0x000000600a087810 */ /* 0x000fe20007ffe0ff */
[----:B------:R-:W-:Y:S01]  /*0470*/  IMAD R11, R0, c[0x0][0x1ac], R4 ;  /* 0x00006b00000b7a24 */ /* 0x000fe200078e0204 */
[----:B------:R-:W-:Y:S01]  /*0480*/  SHF.R.S32.HI R43, RZ, 0x1f, R42 ;  /* 0x0000001fff2b7819 */ /* 0x000fe2000001142a */
[----:B------:R-:W-:Y:S01]  /*0490*/  IMAD.SHL.U32 R0, R24, 0x40, RZ ;  /* 0x0000004018007824 */ /* 0x000fe200078e00ff */
[----:B------:R-:W-:Y:S01]  /*04a0*/  LEA R16, P0, R2, c[0x0][0x160], 0x1 ;  /* 0x0000580002107a11 */ /* 0x000fe200078008ff */
[----:B------:R-:W-:Y:S01]  /*04b0*/  IMAD R6, R24, c[0x0][0x1e4], R6 ;  /* 0x0000790018067a24 */ /* 0x000fe200078e0206 */
[----:B------:R-:W-:Y:S01]  /*04c0*/  IADD3 R36, R42, 0x80, RZ ;  /* 0x000000802a247810 */ /* 0x000fe20007ffe0ff */
[----:B------:R-:W-:Y:S01]  /*04d0*/  IMAD.WIDE.U32 R4, R24, c[0x0][0x1e0], R42 ;  /* 0x0000780018047a25 */ /* 0x000fe200078e002a */
[----:B------:R-:W-:Y:S01]  /*04e0*/  LOP3.LUT R0, R0, 0x1c0, RZ, 0xc0, !PT ;  /* 0x000001c000007812 */ /* 0x000fe200078ec0ff */
[----:B------:R-:W-:Y:S01]  /*04f0*/  STL [R1+0x3c], R125 ;  /* 0x00003c7d01007387 */ /* 0x000fe20000100800 */
[----:B------:R-:W-:Y:S01]  /*0500*/  IADD3 R37, R42, 0x40, RZ ;  /* 0x000000402a257810 */ /* 0x000fe20007ffe0ff */
[----:B------:R-:W-:Y:S01]  /*0510*/  IMAD.IADD R5, R5, 0x1, R6 ;  /* 0x0000000105057824 */ /* 0x000fe200078e0206 */
[----:B------:R-:W-:Y:S01]  /*0520*/  SHF.R.U32.HI R7, RZ, 0x3, R0 ;  /* 0x00000003ff077819 */ /* 0x000fe20000011600 */
[----:B------:R-:W-:Y:S01]  /*0530*/  IMAD.SHL.U32 R6, R24, 0x8, RZ ;  /* 0x0000000818067824 */ /* 0x000fe200078e00ff */
[----:B------:R-:W-:Y:S01]  /*0540*/  BAR.SYNC.DEFER_BLOCKING 0x0 ;  /* 0x0000000000007b1d */ /* 0x000fe20000010000 */
[----:B------:R-:W-:Y:S01]  /*0550*/  IMAD.IADD R25, R12, 0x1, -R9 ;  /* 0x000000010c197824 */ /* 0x000fe200078e0a09 */
[----:B------:R-:W-:Y:S01]  /*0560*/  ISETP.GE.AND P5, PT, R8, R13, PT ;  /* 0x0000000d0800720c */ /* 0x000fe20003fa6270 */
[----:B------:R-:W-:Y:S01]  /*0570*/  IMAD.WIDE.U32 R4, R40, c[0x0][0x1e8], R4 ;  /* 0x00007a0028047a25 */ /* 0x000fe200078e0004 */
[----:B------:R-:W-:-:S02]  /*0580*/  @!P1 SHF.R.S32.HI R8, RZ, 0x1f, R37 ;  /* 0x0000001fff089819 */ /* 0x000fc40000011425 */
[----:B-1----:R-:W-:Y:S01]  /*0590*/  LOP3.LUT R10, R0, 0x38, R42, 0xf8, !PT ;  /* 0x00000038000a7812 */ /* 0x002fe200078ef82a */
[----:B------:R-:W-:Y:S01]  /*05a0*/  IMAD.IADD R0, R3, 0x1, R11 ;  /* 0x0000000103007824 */ /* 0x000fe200078e020b */
[----:B------:R-:W-:Y:S01]  /*05b0*/  LEA.HI R9, R34, R35, RZ, 0x6 ;  /* 0x0000002322097211 */ /* 0x000fe200078f30ff */
[----:B------:R-:W-:Y:S01]  /*05c0*/  IMAD.MOV.U32 R18, RZ, RZ, R4 ;  /* 0x000000ffff127224 */ /* 0x000fe200078e0004 */
[----:B------:R-:W-:Y:S01]  /*05d0*/  LOP3.LUT R12, R10, R7, RZ, 0x3c, !PT ;  /* 0x000000070a0c7212 */ /* 0x000fe200078e3cff */
[----:B------:R-:W-:Y:S01]  /*05e0*/  IMAD R10, R41, c[0x0][0x1e8], RZ ;  /* 0x00007a00290a7a24 */ /* 0x000fe200078e02ff */
[----:B------:R-:W-:Y:S01]  /*05f0*/  LEA.HI.X R11, R2, c[0x0][0x164], R0, 0x1, P0 ;  /* 0x00005900020b7a11 */ /* 0x000fe200000f0c00 */
[----:B------:R-:W-:Y:S01]  /*0600*/  IMAD.SHL.U32 R0, R30, 0x40, RZ ;  /* 0x000000401e007824 */ /* 0x000fe200078e00ff */
[----:B------:R-:W-:Y:S01]  /*0610*/  SHFL.IDX PT, R2, R16, RZ, 0x181f ;  /* 0x00181fff10027589 */ /* 0x000fe200000e0000 */
[----:B------:R-:W-:Y:S01]  /*0620*/  @!P1 SHF.R.S32.HI R7, RZ, 0x1f, R36 ;  /* 0x0000001fff079819 */ /* 0x000fe20000011424 */
[----:B------:R-:W-:Y:S01]  /*0630*/  IMAD.SHL.U32 R9, R9, 0x8, RZ ;  /* 0x0000000809097824 */ /* 0x000fe200078e00ff */
[----:B------:R-:W-:Y:S01]  /*0640*/  @!P1 LEA.HI R8, R8, R37, RZ, 0x3 ;  /* 0x0000002508089211 */ /* 0x000fe200078f18ff */
[----:B------:R-:W1:Y:S01]  /*0650*/  SHFL.IDX PT, R3, R11, RZ, 0x181f ;  /* 0x00181fff0b037589 */ /* 0x000e6200000e0000 */
[----:B------:R-:W-:Y:S01]  /*0660*/  LOP3.LUT R0, R0, 0x1c0, RZ, 0xc0, !PT ;  /* 0x000001c000007812 */ /* 0x000fe200078ec0ff */
[----:B------:R-:W-:Y:S01]  /*0670*/  IMAD R10, R40, c[0x0][0x1ec], R10 ;  /* 0x00007b00280a7a24 */ /* 0x000fe200078e020a */
[----:B------:R-:W-:Y:S01]  /*0680*/  @!P3 SHF.R.S32.HI R4, RZ, 0x1f, R36 ;  /* 0x0000001fff04b819 */ /* 0x000fe20000011424 */
[----:B------:R-:W-:Y:S01]  /*0690*/  STL.64 [R1+0x18], R42 ;  /* 0x0000182a01007387 */ /* 0x000fe20000100a00 */
[----:B------:R-:W-:Y:S01]  /*06a0*/  LOP3.LUT R6, R0, 0x8, R6, 0xf8, !PT ;  /* 0x0000000800067812 */ /* 0x000fe200078ef806 */
[----:B------:R-:W-:Y:S01]  /*06b0*/  IMAD.IADD R19, R5, 0x1, R10 ;  /* 0x0000000105137824 */ /* 0x000fe200078e020a */
[----:B------:R-:W-:Y:S01]  /*06c0*/  SHF.R.U32.HI R0, RZ, 0x3, R0 ;  /* 0x00000003ff007819 */ /* 0x000fe20000011600 */
[----:B------:R-:W-:Y:S01]  /*06d0*/  SHFL.IDX PT, R5, R11, 0x2, 0x181f ;  /* 0x00581f000b057f89 */ /* 0x000fe200000e0000 */
[----:B------:R-:W-:-:S02]  /*06e0*/  @!P1 LOP3.LUT R8, R8, 0xfffffff8, RZ, 0xc0, !PT ;  /* 0xfffffff808089812 */ /* 0x000fc400078ec0ff */
[----:B------:R-:W-:Y:S01]  /*06f0*/  LOP3.LUT R31, R6, R0, RZ, 0x3c, !PT ;  /* 0x00000000061f7212 */ /* 0x000fe200078e3cff */
[----:B------:R-:W-:Y:S01]  /*0700*/  STL [R1+0x28], R37 ;  /* 0x0000282501007387 */ /* 0x000fe20000100800 */
[-C--:B------:R-:W-:Y:S02]  /*0710*/  @!P1 LEA.HI R0, R7, R36.reuse, RZ, 0x3 ;  /* 0x0000002407009211 */ /* 0x080fe400078f18ff */
[----:B------:R-:W-:Y:S01]  /*0720*/  @!P3 LEA.HI R4, R4, R36, RZ, 0x3 ;  /* 0x000000240404b211 */ /* 0x000fe200078f18ff */
[----:B------:R-:W-:Y:S01]  /*0730*/  SHFL.IDX PT, R6, R16, 0x1, 0x181f ;  /* 0x00381f0010067f89 */ /* 0x000fe200000e0000 */
[----:B------:R-:W-:Y:S02]  /*0740*/  @!P1 LOP3.LUT R0, R0, 0xfffffff8, RZ, 0xc0, !PT ;  /* 0xfffffff800009812 */ /* 0x000fe400078ec0ff */
[----:B------:R-:W-:Y:S01]  /*0750*/  LOP3.LUT R124, R12, 0xfffffe00, R9, 0xf8, !PT ;  /* 0xfffffe000c7c7812 */ /* 0x000fe200078ef809 */
[----:B------:R-:W3:Y:S01]  /*0760*/  SHFL.IDX PT, R7, R11, 0x1, 0x181f ;  /* 0x00381f000b077f89 */ /* 0x000ee200000e0000 */
[----:B------:R-:W-:Y:S01]  /*0770*/  ISETP.GE.AND P0, PT, R37, c[0x0][0x198], PT ;  /* 0x0000660025007a0c */ /* 0x000fe20003f06270 */
[--C-:B-1----:R-:W-:Y:S01]  /*0780*/  @!P1 IMAD.WIDE R12, R8, 0x2, R2.reuse ;  /* 0x00000002080c9825 */ /* 0x102fe200078e0202 */
[----:B------:R-:W-:Y:S01]  /*0790*/  @!P1 LEA R8, P6, R42, R2, 0x1 ;  /* 0x000000022a089211 */ /* 0x000fe200078c08ff */
[----:B------:R-:W-:Y:S02]  /*07a0*/  STL [R1+0x8], R36 ;  /* 0x0000082401007387 */ /* 0x000fe40000100800 */
[----:B------:R-:W-:Y:S01]  /*07b0*/  @!P1 IMAD.WIDE R14, R0, 0x2, R2 ;  /* 0x00000002000e9825 */ /* 0x000fe200078e0202 */
[----:B------:R-:W-:Y:S01]  /*07c0*/  @!P3 SHF.R.S32.HI R0, RZ, 0x1f, R37 ;  /* 0x0000001fff00b819 */ /* 0x000fe20000011425 */
[----:B------:R-:W-:Y:S01]  /*07d0*/  STL [R1+0x38], R124 ;  /* 0x0000387c01007387 */ /* 0x000fe20000100800 */
[----:B------:R-:W-:-:S02]  /*07e0*/  @!P3 LOP3.LUT R2, R4, 0xfffffff8, RZ, 0xc0, !PT ;  /* 0xfffffff80402b812 */ /* 0x000fc400078ec0ff */
[----:B------:R-:W-:Y:S01]  /*07f0*/  @!P1 LEA.HI.X R9, R42, R3, R43, 0x1, P6 ;  /* 0x000000032a099211 */ /* 0x000fe200030f0c2b */
[----:B------:R-:W-:Y:S01]  /*0800*/  SHFL.IDX PT, R4, R16, 0x2, 0x181f ;  /* 0x00581f0010047f89 */ /* 0x000fe200000e0000 */
[----:B------:R-:W-:Y:S02]  /*0810*/  ISETP.GE.AND P6, PT, R36, c[0x0][0x198], PT ;  /* 0x0000660024007a0c */ /* 0x000fe40003fc6270 */
[----:B------:R-:W-:Y:S01]  /*0820*/  @!P3 LEA.HI R0, R0, R37, RZ, 0x3 ;  /* 0x000000250000b211 */ /* 0x000fe200078f18ff */
[----:B------:R1:W-:Y:S03]  /*0830*/  SHFL.IDX PT, R3, R11, 0x3, 0x181f ;  /* 0x00781f000b037f89 */ /* 0x0003e600000e0000 */
[----:B------:R-:W-:Y:S01]  /*0840*/  @!P3 LOP3.LUT R10, R0, 0xfffffff8, RZ, 0xc0, !PT ;  /* 0xfffffff8000ab812 */ /* 0x000fe200078ec0ff */
[----:B------:R-:W-:Y:S02]  /*0850*/  @!P1 IMAD.SHL.U32 R0, R124, 0x2, RZ ;  /* 0x000000027c009824 */ /* 0x000fe400078e00ff */
[----:B---3--:R-:W-:-:S02]  /*0860*/  @!P3 IMAD.WIDE R26, R2, 0x2, R6 ;  /* 0x00000002021ab825 */ /* 0x008fc400078e0206 */
[----:B------:R-:W3:Y:S02]  /*0870*/  SHFL.IDX PT, R2, R16, 0x3, 0x181f ;  /* 0x00781f0010027f89 */ /* 0x000ee400000e0000 */
[----:B------:R-:W-:-:S04]  /*0880*/  @!P3 IMAD.WIDE R28, R10, 0x2, R6 ;  /* 0x000000020a1cb825 */ /* 0x000fc800078e0206 */
[----:B------:R-:W-:Y:S01]  /*0890*/  @!P3 IMAD.SHL.U32 R10, R124, 0x2, RZ ;  /* 0x000000027c0ab824 */ /* 0x000fe200078e00ff */
[----:B-1----:R-:W-:-:S04]  /*08a0*/  @!P5 SHF.R.S32.HI R11, RZ, 0x1f, R37 ;  /* 0x0000001fff0bd819 */ /* 0x002fc80000011425 */
[----:B------:R-:W-:-:S04]  /*08b0*/  @!P5 LEA.HI R11, R11, R37, RZ, 0x3 ;  /* 0x000000250b0bd211 */ /* 0x000fc800078f18ff */
[----:B------:R-:W-:Y:S02]  /*08c0*/  @!P5 LOP3.LUT R11, R11, 0xfffffff8, RZ, 0xc0, !PT ;  /* 0xfffffff80b0bd812 */ /* 0x000fe400078ec0ff */
[----:B--2---:R-:W-:Y:S01]  /*08d0*/  @P4 SHF.R.S32.HI R21, RZ, 0x1f, R20 ;  /* 0x0000001fff154819 */ /* 0x004fe20000011414 */
[----:B------:R-:W-:Y:S02]  /*08e0*/  @!P4 IMAD.MOV.U32 R20, RZ, RZ, R17 ;  /* 0x000000ffff14c224 */ /* 0x000fe400078e0011 */
[----:B------:R-:W-:Y:S01]  /*08f0*/  @!P4 IMAD.MOV.U32 R21, RZ, RZ, R22 ;  /* 0x000000ffff15c224 */ /* 0x000fe200078e0016 */
[----:B------:R-:W-:Y:S01]  /*0900*/  ISETP.GE.AND P4, PT, R42, c[0x0][0x198], PT ;  /* 0x000066002a007a0c */ /* 0x000fe20003f86270 */
[----:B---3--:R-:W-:-:S04]  /*0910*/  @!P5 IMAD.WIDE R16, R11, 0x2, R2 ;  /* 0x000000020b10d825 */ /* 0x008fc800078e0202 */
[----:B------:R-:W-:-:S04]  /*0920*/  IMAD.WIDE.U32 R38, R20, c[0x0][0x1f0], R18 ;  /* 0x00007c0014267a25 */ /* 0x000fc800078e0012 */
[----:B------:R-:W-:Y:S01]  /*0930*/  IMAD.MOV.U32 R126, RZ, RZ, R38 ;  /* 0x000000ffff7e7224 */ /* 0x000fe200078e0026 */
[----:B------:R1:W-:Y:S04]  /*0940*/  STL.64 [R1+0x30], R38 ;  /* 0x0000302601007387 */ /* 0x0003e80000100a00 */
[----:B------:R2:W-:Y:S04]  /*0950*/  @!P1 LDGSTS.E.BYPASS.LTC128B.128 [R0+0x100], [R8.64], !P4 ;  /* 0x0010000008009fae */ /* 0x0005e8000e101d48 */
[----:B------:R3:W-:Y:S04]  /*0960*/  @!P1 LDGSTS.E.BYPASS.LTC128B.128 [R0+0x4100], [R12.64], !P0 ;  /* 0x041000000c009fae */ /* 0x0007e8000c101d48 */
[----:B------:R3:W-:Y:S01]  /*0970*/  @!P1 LDGSTS.E.BYPASS.LTC128B.128 [R0+0x8100], [R14.64], !P6 ;  /* 0x081000000e009fae */ /* 0x0007e2000f101d48 */
[----:B------:R-:W-:-:S04]  /*0980*/  @!P3 LEA R6, P1, R42, R6, 0x1 ;  /* 0x000000062a06b211 */ /* 0x000fc800078208ff */
[----:B------:R-:W-:-:S05]  /*0990*/  @!P3 LEA.HI.X R7, R42, R7, R43, 0x1, P1 ;  /* 0x000000072a07b211 */ /* 0x000fca00008f0c2b */
[----:B------:R4:W-:Y:S04]  /*09a0*/  @!P3 LDGSTS.E.BYPASS.LTC128B.128 [R10+0x1100], [R6.64], !P4 ;  /* 0x01100000060abfae */ /* 0x0009e8000e101d48 */
[----:B------:R5:W-:Y:S04]  /*09b0*/  @!P3 LDGSTS.E.BYPASS.LTC128B.128 [R10+0x5100], [R28.64], !P0 ;  /* 0x051000001c0abfae */ /* 0x000be8000c101d48 */
[----:B------:R1:W-:Y:S01]  /*09c0*/  @!P3 LDGSTS.E.BYPASS.LTC128B.128 [R10+0x9100], [R26.64], !P6 ;  /* 0x091000001a0abfae */ /* 0x0003e2000f101d48 */
[----:B--2---:R-:W-:Y:S02]  /*09d0*/  @!P2 SHF.R.S32.HI R9, RZ, 0x1f, R37 ;  /* 0x0000001fff09a819 */ /* 0x004fe40000011425 */
[----:B------:R-:W-:-:S02]  /*09e0*/  @!P2 SHF.R.S32.HI R8, RZ, 0x1f, R36 ;  /* 0x0000001fff08a819 */ /* 0x000fc40000011424 */
[----:B------:R-:W-:Y:S02]  /*09f0*/  @!P2 LEA.HI R9, R9, R37, RZ, 0x3 ;  /* 0x000000250909a211 */ /* 0x000fe400078f18ff */
[-C--:B------:R-:W-:Y:S02]  /*0a00*/  @!P2 LEA.HI R8, R8, R36.reuse, RZ, 0x3 ;  /* 0x000000240808a211 */ /* 0x080fe400078f18ff */
[----:B---3--:R-:W-:Y:S02]  /*0a10*/  @!P5 SHF.R.S32.HI R0, RZ, 0x1f, R36 ;  /* 0x0000001fff00d819 */ /* 0x008fe40000011424 */
[----:B------:R-:W-:Y:S02]  /*0a20*/  @!P2 LOP3.LUT R9, R9, 0xfffffff8, RZ, 0xc0, !PT ;  /* 0xfffffff80909a812 */ /* 0x000fe400078ec0ff */
[----:B------:R-:W-:Y:S02]  /*0a30*/  @!P5 LEA.HI R0, R0, R36, RZ, 0x3 ;  /* 0x000000240000d211 */ /* 0x000fe400078f18ff */
[----:B------:R-:W-:Y:S01]  /*0a40*/  @!P2 LOP3.LUT R14, R8, 0xfffffff8, RZ, 0xc0, !PT ;  /* 0xfffffff8080ea812 */ /* 0x000fe200078ec0ff */
[----:B------:R-:W-:Y:S01]  /*0a50*/  @!P2 IMAD.WIDE R12, R9, 0x2, R4 ;  /* 0x00000002090ca825 */ /* 0x000fe200078e0204 */
[----:B------:R-:W-:-:S02]  /*0a60*/  @!P2 LEA R8, P1, R42, R4, 0x1 ;  /* 0x000000042a08a211 */ /* 0x000fc400078208ff */
[----:B------:R-:W-:Y:S01]  /*0a70*/  @!P5 LOP3.LUT R0, R0, 0xfffffff8, RZ, 0xc0, !PT ;  /* 0xfffffff80000d812 */ /* 0x000fe200078ec0ff */
[----:B------:R-:W-:Y:S01]  /*0a80*/  @!P2 IMAD.WIDE R14, R14, 0x2, R4 ;  /* 0x000000020e0ea825 */ /* 0x000fe200078e0204 */
[C---:B------:R-:W-:Y:S02]  /*0a90*/  @!P2 LEA.HI.X R9, R42.reuse, R5, R43, 0x1, P1 ;  /* 0x000000052a09a211 */ /* 0x040fe400008f0c2b */
[----:B------:R-:W-:Y:S01]  /*0aa0*/  @!P5 LEA R4, P1, R42, R2, 0x1 ;  /* 0x000000022a04d211 */ /* 0x000fe200078208ff */
[----:B------:R-:W-:Y:S01]  /*0ab0*/  @!P5 IMAD.WIDE R22, R0, 0x2, R2 ;  /* 0x000000020016d825 */ /* 0x000fe200078e0202 */
[----:B------:R-:W-:Y:S02]  /*0ac0*/  LOP3.LUT R2, R32, 0xfffffff0, RZ, 0xc0, !PT ;  /* 0xfffffff020027812 */ /* 0x000fe400078ec0ff */
[----:B------:R-:W-:Y:S01]  /*0ad0*/  @!P5 LEA.HI.X R5, R42, R3, R43, 0x1, P1 ;  /* 0x000000032a05d211 */ /* 0x000fe200008f0c2b */
[----:B------:R-:W-:Y:S02]  /*0ae0*/  @!P2 IMAD.SHL.U32 R0, R124, 0x2, RZ ;  /* 0x000000027c00a824 */ /* 0x000fe400078e00ff */
[----:B------:R-:W-:-:S02]  /*0af0*/  IMAD.MOV.U32 R3, RZ, RZ, 0x60 ;  /* 0x00000060ff037424 */ /* 0x000fc400078e00ff */
[----:B-----5:R-:W-:Y:S01]  /*0b00*/  IMAD.MOV.U32 R28, RZ, RZ, 0x40 ;  /* 0x00000040ff1c7424 */ /* 0x020fe200078e00ff */
[----:B------:R2:W-:Y:S01]  /*0b10*/  @!P2 LDGSTS.E.BYPASS.LTC128B.128 [R0+0x2100], [R8.64], !P4 ;  /* 0x021000000800afae */ /* 0x0005e2000e101d48 */
[----:B------:R-:W-:-:S03]  /*0b20*/  IMAD.WIDE.U32 R120, R3, c[0x0][0x1e0], RZ ;  /* 0x0000780003787a25 */ /* 0x000fc600078e00ff */
[----:B------:R3:W-:Y:S01]  /*0b30*/  @!P2 LDGSTS.E.BYPASS.LTC128B.128 [R0+0x6100], [R12.64], !P0 ;  /* 0x061000000c00afae */ /* 0x0007e2000c101d48 */
[----:B------:R-:W-:-:S03]  /*0b40*/  IMAD R117, R125, -0x60, R3 ;  /* 0xffffffa07d757824 */ /* 0x000fc600078e0203 */
[----:B------:R5:W-:Y:S01]  /*0b50*/  @!P2 LDGSTS.E.BYPASS.LTC128B.128 [R0+0xa100], [R14.64], !P6 ;  /* 0x0a1000000e00afae */ /* 0x000be2000f101d48 */
[----:B--2---:R-:W-:Y:S01]  /*0b60*/  @!P5 IMAD.SHL.U32 R8, R124, 0x2, RZ ;  /* 0x000000027c08d824 */ /* 0x004fe200078e00ff */
[----:B---3--:R-:W-:-:S04]  /*0b70*/  IADD3 R12, R117, c[0x0][0x1d0], -R24 ;  /* 0x00007400750c7a10 */ /* 0x008fc80007ffe818 */
[----:B------:R2:W-:Y:S01]  /*0b80*/  @!P5 LDGSTS.E.BYPASS.LTC128B.128 [R8+0x3100], [R4.64], !P4 ;  /* 0x031000000408dfae */ /* 0x0005e2000e101d48 */
[----:B-----5:R-:W-:Y:S01]  /*0b90*/  IMAD R0, R3, c[0x0][0x1e4], RZ ;  /* 0x0000790003007a24 */ /* 0x020fe200078e02ff */
[----:B------:R-:W-:Y:S02]  /*0ba0*/  IADD3 R15, R125, -0x1, RZ ;  /* 0xffffffff7d0f7810 */ /* 0x000fe40007ffe0ff */
[----:B------:R3:W-:Y:S01]  /*0bb0*/  @!P5 LDGSTS.E.BYPASS.LTC128B.128 [R8+0x7100], [R16.64], !P0 ;  /* 0x071000001008dfae */ /* 0x0007e2000c101d48 */
[C---:B------:R-:W-:Y:S01]  /*0bc0*/  ISETP.GE.AND P3, PT, R12.reuse, 0x1, PT ;  /* 0x000000010c00780c */ /* 0x040fe20003f66270 */
[----:B------:R-:W-:Y:S01]  /*0bd0*/  IMAD.IADD R118, R121, 0x1, R0 ;  /* 0x0000000179767824 */ /* 0x000fe200078e0200 */
[----:B-1----:R-:W-:Y:S01]  /*0be0*/  SHF.R.S32.HI R26, RZ, 0x1f, R15 ;  /* 0x0000001fff1a7819 */ /* 0x002fe2000001140f */
[----:B------:R-:W-:Y:S01]  /*0bf0*/  IMAD R0, R21, c[0x0][0x1f0], RZ ;  /* 0x00007c0015007a24 */ /* 0x000fe200078e02ff */
[----:B------:R-:W-:Y:S01]  /*0c00*/  ISETP.GE.AND P1, PT, R12, 0x41, PT ;  /* 0x000000410c00780c */ /* 0x000fe20003f26270 */
[----:B------:R-:W-:Y:S01]  /*0c10*/  IMAD.SHL.U32 R14, R122, 0x40, RZ ;  /* 0x000000407a0e7824 */ /* 0x000fe200078e00ff */
[----:B------:R-:W-:Y:S01]  /*0c20*/  ISETP.GE.AND P2, PT, R12, 0x21, PT ;  /* 0x000000210c00780c */ /* 0x000fe20003f46270 */
[----:B------:R1:W-:Y:S01]  /*0c30*/  @!P5 LDGSTS.E.BYPASS.LTC128B.128 [R8+0xb100], [R22.64], !P6 ;  /* 0x0b1000001608dfae */ /* 0x0003e2000f101d48 */
[----:B------:R-:W-:-:S02]  /*0c40*/  ISETP.GE.AND P6, PT, R42, c[0x0][0x1d4], PT ;  /* 0x000075002a007a0c */ /* 0x000fc40003fc6270 */
[----:B------:R-:W-:Y:S01]  /*0c50*/  ISETP.GE.AND P5, PT, R37, c[0x0][0x1d4], PT ;  /* 0x0000750025007a0c */ /* 0x000fe20003fa6270 */
[----:B------:R-:W0:Y:S01]  /*0c60*/  LDGDEPBAR ;  /* 0x00000000000079af */ /* 0x000e220000000000 */
[----:B--2---:R-:W-:Y:S02]  /*0c70*/  IMAD.IADD R4, R35, 0x1, -R2 ;  /* 0x0000000123047824 */ /* 0x004fe400078e0a02 */
[----:B------:R-:W-:Y:S02]  /*0c80*/  IMAD R2, R20, c[0x0][0x1f4], R0 ;  /* 0x00007d0014027a24 */ /* 0x000fe400078e0200 */
[----:B------:R-:W-:Y:S01]  /*0c90*/  IMAD R0, R118, R15, RZ ;  /* 0x0000000f76007224 */ /* 0x000fe200078e02ff */
[----:B------:R-:W-:Y:S01]  /*0ca0*/  SHF.R.S32.HI R3, RZ, 0x1f, R4 ;  /* 0x0000001fff037819 */ /* 0x000fe20000011404 */
[----:B------:R-:W-:Y:S02]  /*0cb0*/  IMAD.IADD R127, R39, 0x1, R2 ;  /* 0x00000001277f7824 */ /* 0x000fe400078e0202 */
[----:B------:R-:W-:Y:S01]  /*0cc0*/  IMAD R0, R26, R120, R0 ;  /* 0x000000781a007224 */ /* 0x000fe200078e0200 */
[----:B------:R-:W-:Y:S01]  /*0cd0*/  LEA.HI R13, R3, R4, RZ, 0x3 ;  /* 0x00000004030d7211 */ /* 0x000fe200078f18ff */
[----:B------:R-:W-:Y:S01]  /*0ce0*/  IMAD.WIDE.U32 R2, R15, R120, R126 ;  /* 0x000000780f027225 */ /* 0x000fe200078e007e */
[----:B------:R2:W-:Y:S02]  /*0cf0*/  STL.64 [R1+0x20], R126 ;  /* 0x0000207e01007387 */ /* 0x0005e40000100a00 */
[----:B------:R-:W-:Y:S01]  /*0d00*/  LOP3.LUT R5, R13, 0xfffffff8, RZ, 0xc0, !PT ;  /* 0xfffffff80d057812 */ /* 0x000fe200078ec0ff */
[----:B------:R-:W-:Y:S01]  /*0d10*/  IMAD.IADD R0, R3, 0x1, R0 ;  /* 0x0000000103007824 */ /* 0x000fe200078e0200 */
[----:B----4-:R-:W-:Y:S01]  /*0d20*/  @P3 LEA R6, P0, R2, c[0x0][0x1c8], 0x1 ;  /* 0x0000720002063a11 */ /* 0x010fe200078008ff */
[----:B---3--:R-:W-:-:S03]  /*0d30*/  IMAD.WIDE.U32 R16, R119, 0x40, RZ ;  /* 0x0000004077107825 */ /* 0x008fc600078e00ff */
[----:B------:R-:W-:Y:S01]  /*0d40*/  @P3 LEA.HI.X R7, R2, c[0x0][0x1cc], R0, 0x1, P0 ;  /* 0x0000730002073a11 */ /* 0x000fe200000f0c00 */
[----:B------:R-:W-:Y:S01]  /*0d50*/  IMAD.IADD R11, R4, 0x1, -R5 ;  /* 0x00000001040b7824 */ /* 0x000fe200078e0a05 */
[----:B------:R-:W-:Y:S01]  /*0d60*/  @P1 IADD3 R9, P4, R2, R16, RZ ;  /* 0x0000001002091210 */ /* 0x000fe20007f9e0ff */
[----:B------:R-:W-:Y:S01]  /*0d70*/  IMAD.SHL.U32 R5, R25, 0x8, RZ ;  /* 0x0000000819057824 */ /* 0x000fe200078e00ff */
[----:B------:R-:W-:Y:S01]  /*0d80*/  @P2 LEA R3, P0, R119, R2, 0x5 ;  /* 0x0000000277032211 */ /* 0x000fe200078028ff */
[----:B------:R-:W-:Y:S01]  /*0d90*/  IMAD.SHL.U32 R2, R11, 0x40, RZ ;  /* 0x000000400b027824 */ /* 0x000fe200078e00ff */
[----:B------:R-:W-:Y:S02]  /*0da0*/  @P1 IADD3.X R14, R0, R17, R14, P4, !PT ;  /* 0x00000011000e1210 */ /* 0x000fe400027fe40e */
[----:B------:R-:W-:Y:S02]  /*0db0*/  @P2 LEA.HI.X R0, R119, R0, R122, 0x5, P0 ;  /* 0x0000000077002211 */ /* 0x000fe400000f2c7a */
[----:B------:R-:W-:-:S02]  /*0dc0*/  LOP3.LUT R2, R2, 0x1c0, RZ, 0xc0, !PT ;  /* 0x000001c002027812 */ /* 0x000fc400078ec0ff */
[----:B------:R-:W-:Y:S02]  /*0dd0*/  ISETP.GE.AND P4, PT, R36, c[0x0][0x1d4], PT ;  /* 0x0000750024007a0c */ /* 0x000fe40003f86270 */
[C---:B------:R-:W-:Y:S02]  /*0de0*/  @P2 LEA R4, P0, R3.reuse, c[0x0][0x1c8], 0x1 ;  /* 0x0000720003042a11 */ /* 0x040fe400078008ff */
[----:B------:R-:W-:Y:S02]  /*0df0*/  LOP3.LUT R10, R2, 0x8, R5, 0xf8, !PT ;  /* 0x00000008020a7812 */ /* 0x000fe400078ef805 */
[----:B-1----:R-:W-:Y:S02]  /*0e00*/  SHF.R.U32.HI R8, RZ, 0x3, R2 ;  /* 0x00000003ff087819 */ /* 0x002fe40000011602 */
[----:B------:R-:W-:Y:S01]  /*0e10*/  @P2 LEA.HI.X R5, R3, c[0x0][0x1cc], R0, 0x1, P0 ;  /* 0x0000730003052a11 */ /* 0x000fe200000f0c00 */
[----:B------:R-:W-:Y:S01]  /*0e20*/  IMAD R0, R25, 0x200, R31 ;  /* 0x0000020019007824 */ /* 0x000fe200078e021f */
[----:B------:R-:W-:Y:S01]  /*0e30*/  LOP3.LUT R10, R10, R8, RZ, 0x3c, !PT ;  /* 0x000000080a0a7212 */ /* 0x000fe200078e3cff */
[----:B------:R-:W-:Y:S01]  /*0e40*/  @P3 IMAD.SHL.U32 R8, R124, 0x2, RZ ;  /* 0x000000027c083824 */ /* 0x000fe200078e00ff */
[----:B------:R-:W-:Y:S01]  /*0e50*/  @P1 LEA R2, P0, R9, c[0x0][0x1c8], 0x1 ;  /* 0x0000720009021a11 */ /* 0x000fe200078008ff */
[----:B------:R-:W-:-:S02]  /*0e60*/  IMAD.SHL.U32 R135, R0, 0x2, RZ ;  /* 0x0000000200877824 */ /* 0x000fc400078e00ff */
[----:B------:R-:W-:Y:S01]  /*0e70*/  IMAD.MOV.U32 R0, RZ, RZ, 0x20 ;  /* 0x00000020ff007424 */ /* 0x000fe200078e00ff */
[----:B------:R-:W-:Y:S01]  /*0e80*/  @P1 LEA.HI.X R3, R9, c[0x0][0x1cc], R14, 0x1, P0 ;  /* 0x0000730009031a11 */ /* 0x000fe200000f0c0e */
[----:B------:R-:W-:Y:S01]  /*0e90*/  @P2 IMAD.SHL.U32 R9, R124, 0x2, RZ ;  /* 0x000000027c092824 */ /* 0x000fe200078e00ff */
[----:B------:R1:W-:Y:S01]  /*0ea0*/  @P3 LDGSTS.E.BYPASS.LTC128B.128 [R8+0xc100], [R6.64], !P6 ;  /* 0x0c10000006083fae */ /* 0x0003e2000f101d48 */
[----:B------:R-:W-:Y:S02]  /*0eb0*/  LOP3.LUT P0, RZ, R30, 0x2, RZ, 0xc0, !PT ;  /* 0x000000021eff7812 */ /* 0x000fe4000780c0ff */
[----:B------:R-:W-:Y:S01]  /*0ec0*/  IADD3 R230, R135, 0xc120, RZ ;  /* 0x0000c12087e67810 */ /* 0x000fe20007ffe0ff */
[----:B------:R1:W-:Y:S04]  /*0ed0*/  @P3 LDGSTS.E.BYPASS.LTC128B.128 [R8+0xf100], [R6.64+0x80], !P5 ;  /* 0x0f10008006083fae */ /* 0x0003e8000e901d48 */
[----:B------:R1:W-:Y:S04]  /*0ee0*/  @P3 LDGSTS.E.BYPASS.LTC128B.128 [R8+0x12100], [R6.64+0x100], !P4 ;  /* 0x1210010006083fae */ /* 0x0003e8000e101d48 */
[----:B------:R3:W-:Y:S04]  /*0ef0*/  @P2 LDGSTS.E.BYPASS.LTC128B.128 [R9+0xd100], [R4.64], !P6 ;  /* 0x0d10000004092fae */ /* 0x0007e8000f101d48 */
[----:B------:R3:W-:Y:S04]  /*0f00*/  @P2 LDGSTS.E.BYPASS.LTC128B.128 [R9+0x10100], [R4.64+0x80], !P5 ;  /* 0x1010008004092fae */ /* 0x0007e8000e901d48 */
[----:B------:R3:W-:Y:S01]  /*0f10*/  @P2 LDGSTS.E.BYPASS.LTC128B.128 [R9+0x13100], [R4.64+0x100], !P4 ;  /* 0x1310010004092fae */ /* 0x0007e2000e101d48 */
[----:B------:R-:W-:-:S04]  /*0f20*/  LOP3.LUT P2, RZ, R11, 0x4, RZ, 0xc0, !PT ;  /* 0x000000040bff7812 */ /* 0x000fc8000784c0ff */
[----:B------:R-:W-:Y:S01]  /*0f30*/  SEL R0, R0, 0xffffffe0, !P2 ;  /* 0xffffffe000007807 */ /* 0x000fe20005000000 */
[----:B-1----:R-:W-:Y:S01]  /*0f40*/  @P1 IMAD.SHL.U32 R6, R124, 0x2, RZ ;  /* 0x000000027c061824 */ /* 0x002fe200078e00ff */
[----:B------:R-:W-:-:S04]  /*0f50*/  LEA.HI R7, R34, R35, RZ, 0x5 ;  /* 0x0000002322077211 */ /* 0x000fc800078f28ff */
[----:B------:R1:W-:Y:S01]  /*0f60*/  @P1 LDGSTS.E.BYPASS.LTC128B.128 [R6+0xe100], [R2.64], !P6 ;  /* 0x0e10000002061fae */ /* 0x0003e2000f101d48 */
[----:B------:R-:W-:Y:S02]  /*0f70*/  SHF.R.S32.HI R208, RZ, 0x5, R7 ;  /* 0x00000005ffd07819 */ /* 0x000fe40000011407 */
[----:B------:R-:W-:Y:S01]  /*0f80*/  LOP3.LUT R7, R7, 0xffffffe0, RZ, 0xc0, !PT ;  /* 0xffffffe007077812 */ /* 0x000fe200078ec0ff */
[----:B------:R1:W-:Y:S01]  /*0f90*/  @P1 LDGSTS.E.BYPASS.LTC128B.128 [R6+0x11100], [R2.64+0x80], !P5 ;  /* 0x1110008002061fae */ /* 0x0003e2000e901d48 */
[----:B---3--:R-:W-:-:S03]  /*0fa0*/  IMAD.SHL.U32 R5, R13, 0x40, RZ ;  /* 0x000000400d057824 */ /* 0x008fc600078e00ff */
[----:B------:R1:W-:Y:S01]  /*0fb0*/  @P1 LDGSTS.E.BYPASS.LTC128B.128 [R6+0x14100], [R2.64+0x100], !P4 ;  /* 0x1410010002061fae */ /* 0x0003e2000e101d48 */
[----:B------:R-:W-:Y:S01]  /*0fc0*/  IMAD.MOV.U32 R4, RZ, RZ, 0x10 ;  /* 0x00000010ff047424 */ /* 0x000fe200078e00ff */
[----:B------:R-:W-:Y:S01]  /*0fd0*/  LOP3.LUT P1, RZ, R11, 0x2, RZ, 0xc0, !PT ;  /* 0x000000020bff7812 */ /* 0x000fe2000782c0ff */
[----:B------:R-:W-:Y:S01]  /*0fe0*/  IMAD.IADD R116, R35, 0x1, -R7 ;  /* 0x0000000123747824 */ /* 0x000fe200078e0a07 */
[----:B------:R-:W0:Y:S01]  /*0ff0*/  LDGDEPBAR ;  /* 0x00000000000079af */ /* 0x000e220000000000 */
[----:B------:R-:W-:Y:S02]  /*1000*/  LOP3.LUT R5, R10, 0xfffffe00, R5, 0xf8, !PT ;  /* 0xfffffe000a057812 */ /* 0x000fe400078ef805 */
[----:B------:R-:W-:-:S03]  /*1010*/  SEL R4, R4, 0xfffffff0, !P1 ;  /* 0xfffffff004047807 */ /* 0x000fc60004800000 */
[----:B------:R-:W-:-:S04]  /*1020*/  IMAD R208, R208, 0x400, R5 ;  /* 0x00000400d0d07824 */ /* 0x000fc800078e0205 */
[----:B------:R-:W-:-:S04]  /*1030*/  IMAD.SHL.U32 R208, R208, 0x2, RZ ;  /* 0x00000002d0d07824 */ /* 0x000fc800078e00ff */
[--C-:B------:R-:W-:Y:S02]  /*1040*/  IMAD R212, R4, 0x2, R208.reuse ;  /* 0x0000000204d47824 */ /* 0x100fe400078e02d0 */
[C---:B------:R-:W-:Y:S02]  /*1050*/  IMAD R216, R0.reuse, 0x2, R208 ;  /* 0x0000000200d87824 */ /* 0x040fe400078e02d0 */
[----:B------:R-:W-:Y:S01]  /*1060*/  IMAD R220, R0, 0x2, R212 ;  /* 0x0000000200dc7824 */ /* 0x000fe200078e02d4 */
[----:B-1----:R-:W-:Y:S01]  /*1070*/  IADD3 R3, R135, 0xc100, RZ ;  /* 0x0000c10087037810 */ /* 0x002fe20007ffe0ff */
[----:B------:R-:W-:-:S04]  /*1080*/  DEPBAR.LE SB0, 0x1 ;  /* 0x000080400000791a */ /* 0x000fc80000000000 */
[----:B------:R-:W-:Y:S01]  /*1090*/  BAR.SYNC.DEFER_BLOCKING 0x0 ;  /* 0x0000000000007b1d */ /* 0x000fe20000010000 */
[----:B------:R-:W-:Y:S01]  /*10a0*/  IMAD R2, R33, c[0x0][0x208], RZ ;  /* 0x0000820021027a24 */ /* 0x000fe200078e02ff */
[----:B------:R-:W-:Y:S02]  /*10b0*/  @P0 IADD3 R230, R3, -0x20, RZ ;  /* 0xffffffe003e60810 */ /* 0x000fe40007ffe0ff */
[----:B------:R-:W-:Y:S01]  /*10c0*/  ISETP.GE.AND P0, PT, R123, 0x1, PT ;  /* 0x000000017b00780c */ /* 0x000fe20003f06270 */
[----:B------:R-:W-:Y:S01]  /*10d0*/  IMAD R6, R24, c[0x0][0x20c], R2 ;  /* 0x0000830018067a24 */ /* 0x000fe200078e0202 */
[----:B------:R-:W-:Y:S01]  /*10e0*/  IADD3 R247, R230, 0x800, RZ ;  /* 0x00000800e6f77810 */ /* 0x000fe20007ffe0ff */
[----:B------:R-:W-:Y:S01]  /*10f0*/  IMAD.WIDE.U32 R2, R24, c[0x0][0x208], R42 ;  /* 0x0000820018027a25 */ /* 0x000fe200078e002a */
[C---:B------:R-:W-:Y:S02]  /*1100*/  IADD3 R246, R230.reuse, 0x1000, RZ ;  /* 0x00001000e6f67810 */ /* 0x040fe40007ffe0ff */
[C---:B------:R-:W-:Y:S01]  /*1110*/  IADD3 R245, R230.reuse, 0x1800, RZ ;  /* 0x00001800e6f57810 */ /* 0x040fe20007ffe0ff */
[----:B------:R-:W-:Y:S01]  /*1120*/  IMAD.IADD R3, R3, 0x1, R6 ;  /* 0x0000000103037824 */ /* 0x000fe200078e0206 */
[C---:B------:R-:W-:Y:S01]  /*1130*/  IADD3 R244, R230.reuse, 0x2000, RZ ;  /* 0x00002000e6f47810 */ /* 0x040fe20007ffe0ff */
[----:B------:R-:W-:Y:S01]  /*1140*/  IMAD R6, R41, c[0x0][0x210], RZ ;  /* 0x0000840029067a24 */ /* 0x000fe200078e02ff */
[----:B------:R-:W-:Y:S01]  /*1150*/  IADD3 R243, R230, 0x2800, RZ ;  /* 0x00002800e6f37810 */ /* 0x000fe20007ffe0ff */
[----:B------:R-:W-:-:S04]  /*1160*/  IMAD.WIDE.U32 R2, R40, c[0x0][0x210], R2 ;  /* 0x0000840028027a25 */ /* 0x000fc800078e0002 */
[----:B------:R-:W-:-:S04]  /*1170*/  IMAD R6, R40, c[0x0][0x214], R6 ;  /* 0x0000850028067a24 */ /* 0x000fc800078e0206 */
[----:B------:R-:W-:Y:S01]  /*1180*/  IMAD.IADD R3, R3, 0x1, R6 ;  /* 0x0000000103037824 */ /* 0x000fe200078e0206 */
[----:B------:R2:W1:Y:S01]  /*1190*/  LDSM.16.M88.4 R152, [R208+0x100] ;  /* 0x00010000d098783b */ /* 0x0004620000000200 */
[----:B------:R-:W-:Y:S02]  /*11a0*/  IMAD R6, R21, c[0x0][0x218], RZ ;  /* 0x0000860015067a24 */ /* 0x000fe400078e02ff */
[C---:B------:R-:W-:Y:S01]  /*11b0*/  IMAD.WIDE.U32 R10, R20.reuse, c[0x0][0x218], R2 ;  /* 0x00008600140a7a25 */ /* 0x040fe200078e0002 */
[----:B------:R2:W3:Y:S03]  /*11c0*/  LDSM.16.M88.4 R192, [R208+0x4100] ;  /* 0x00410000d0c0783b */ /* 0x0004e60000000200 */
[----:B------:R-:W-:Y:S01]  /*11d0*/  IMAD R6, R20, c[0x0][0x21c], R6 ;  /* 0x0000870014067a24 */ /* 0x000fe200078e0206 */
[----:B------:R2:W4:Y:S03]  /*11e0*/  LDSM.16.M88.4 R156, [R212+0x100] ;  /* 0x00010000d49c783b */ /* 0x0005260000000200 */
[----:B------:R-:W-:Y:S01]  /*11f0*/  IMAD.IADD R9, R11, 0x1, R6 ;  /* 0x000000010b097824 */ /* 0x000fe200078e0206 */
[----:B------:R2:W1:Y:S04]  /*1200*/  LDSM.16.M88.4 R196, [R212+0x4100] ;  /* 0x00410000d4c4783b */ /* 0x0004680000000200 */
[----:B------:R2:W1:Y:S04]  /*1210*/  LDSM.16.M88.4 R184, [R216+0x100] ;  /* 0x00010000d8b8783b */ /* 0x0004680000000200 */
[----:B------:R2:W1:Y:S04]  /*1220*/  LDSM.16.M88.4 R200, [R216+0x4100] ;  /* 0x00410000d8c8783b */ /* 0x0004680000000200 */
[----:B------:R2:W1:Y:S04]  /*1230*/  LDSM.16.M88.4 R188, [R220+0x100] ;  /* 0x00010000dcbc783b */ /* 0x0004680000000200 */
[----:B------:R2:W1:Y:S04]  /*1240*/  LDSM.16.M88.4 R204, [R220+0x4100] ;  /* 0x00410000dccc783b */ /* 0x0004680000000200 */
[----:B------:R-:W1:Y:S04]  /*1250*/  LDSM.16.M88.4 R208, [R208+0x8100] ;  /* 0x00810000d0d0783b */ /* 0x000e680000000200 */
[----:B------:R-:W1:Y:S04]  /*1260*/  LDSM.16.M88.4 R212, [R212+0x8100] ;  /* 0x00810000d4d4783b */ /* 0x000e680000000200 */
[----:B------:R-:W1:Y:S04]  /*1270*/  LDSM.16.M88.4 R216, [R216+0x8100] ;  /* 0x00810000d8d8783b */ /* 0x000e680000000200 */
[----:B------:R-:W1:Y:S04]  /*1280*/  LDSM.16.M88.4 R220, [R220+0x8100] ;  /* 0x00810000dcdc783b */ /* 0x000e680000000200 */
[----:B------:R-:W-:Y:S06]  /*1290*/  BAR.SYNC.DEFER_BLOCKING 0x0 ;  /* 0x0000000000007b1d */ /* 0x000fec0000010000 */
[----:B------:R2:W-:Y:S04]  /*12a0*/  STL.64 [R1+0x50], R10 ;  /* 0x0000500a01007387 */ /* 0x0005e80000100a00 */
[----:B------:R2:W-:Y:S01]  /*12b0*/  STL [R1+0x4c], R9 ;  /* 0x00004c0901007387 */ /* 0x0005e20000100800 */
[----:B------:R-:W-:-:S04]  /*12c0*/  DEPBAR.LE SB0, 0x0 ;  /* 0x000080000000791a */ /* 0x000fc80000000000 */
[----:B------:R-:W-:Y:S06]  /*12d0*/  BAR.SYNC.DEFER_BLOCKING 0x0 ;  /* 0x0000000000007b1d */ /* 0x000fec0000010000 */
[----:B------:R2:W1:Y:S04]  /*12e0*/  LDSM.16.M88.4 R36, [R135+0xc100] ;  /* 0x00c100008724783b */ /* 0x0004680000000200 */
[----:B------:R2:W1:Y:S04]  /*12f0*/  LDSM.16.M88.4 R16, [R135+0xc900] ;  /* 0x00c900008710783b */ /* 0x0004680000000200 */
[----:B------:R2:W1:Y:S04]  /*1300*/  LDSM.16.M88.4 R44, [R135+0xd100] ;  /* 0x00d10000872c783b */ /* 0x0004680000000200 */
[----:B------:R2:W1:Y:S04]  /*1310*/  LDSM.16.M88.4 R48, [R135+0xd900] ;  /* 0x00d900008730783b */ /* 0x0004680000000200 */
[----:B------:R2:W1:Y:S04]  /*1320*/  LDSM.16.M88.4 R68, [R135+0xe100] ;  /* 0x00e100008744783b */ /* 0x0004680000000200 */
[----:B------:R2:W1:Y:S04]  /*1330*/  LDSM.16.M88.4 R72, [R135+0xe900] ;  /* 0x00e900008748783b */ /* 0x0004680000000200 */
[----:B------:R2:W1:Y:S04]  /*1340*/  LDSM.16.M88.4 R52, [R230] ;  /* 0x00000000e634783b */ /* 0x0004680000000200 */
[----:B------:R2:W1:Y:S04]  /*1350*/  LDSM.16.M88.4 R64, [R230+0x800] ;  /* 0x00080000e640783b */ /* 0x0004680000000200 */
[----:B------:R2:W1:Y:S04]  /*1360*/  LDSM.16.M88.4 R60, [R230+0x1000] ;  /* 0x00100000e63c783b */ /* 0x0004680000000200 */
[----:B------:R2:W1:Y:S04]  /*1370*/  LDSM.16.M88.4 R76, [R230+0x1800] ;  /* 0x00180000e64c783b */ /* 0x0004680000000200 */
[----:B------:R2:W1:Y:S04]  /*1380*/  LDSM.16.M88.4 R104, [R230+0x2000] ;  /* 0x00200000e668783b */ /* 0x0004680000000200 */
[----:B------:R2:W1:Y:S01]  /*1390*/  LDSM.16.M88.4 R108, [R230+0x2800] ;  /* 0x00280000e66c783b */ /* 0x0004620000000200 */
[----:B------:R-:W-:Y:S05]  /*13a0*/  @!P0 BRA `(.L_x_0) ;  /* 0x0000032000008947 */ /* 0x000fea0003800000 */
[----:B---34-:R-:W-:Y:S01]  /*13b0*/  IMAD R2, R26, c[0x0][0x208], RZ ;  /* 0x000082001a027a24 */ /* 0x018fe200078e02ff */
[----:B------:R-:W-:Y:S01]  /*13c0*/  ISETP.LT.OR P3, PT, R12, 0x1, P6 ;  /* 0x000000010c00780c */ /* 0x000fe20003761670 */
[----:B------:R-:W-:-:S04]  /*13d0*/  IMAD.WIDE.U32 R6, R15, c[0x0][0x208], RZ ;  /* 0x000082000f067a25 */ /* 0x000fc800078e00ff */
[----:B------:R-:W-:Y:S02]  /*13e0*/  IMAD R2, R15, c[0x0][0x20c], R2 ;  /* 0x000083000f027a24 */ /* 0x000fe400078e0202 */
[----:B------:R-:W-:Y:S01]  /*13f0*/  IMAD.MOV.U32 R8, RZ, RZ, R10 ;  /* 0x000000ffff087224 */ /* 0x000fe200078e000a */
[----:B--2---:R-:W-:Y:S01]  /*1400*/  SEL R10, RZ, 0x2, P5 ;  /* 0x00000002ff0a7807 */ /* 0x004fe20002800000 */
[----:B------:R-:W-:Y:S02]  /*1410*/  IMAD.IADD R2, R7, 0x1, R2 ;  /* 0x0000000107027824 */ /* 0x000fe400078e0202 */
[----:B------:R-:W-:Y:S01]  /*1420*/  IMAD.WIDE.U32 R6, R6, 0x60, R8 ;  /* 0x0000006006067825 */ /* 0x000fe200078e0008 */
[----:B------:R2:W-:Y:S03]  /*1430*/  STL.64 [R1+0x48], R8 ;  /* 0x0000480801007387 */ /* 0x0005e60000100a00 */
[----:B------:R-:W-:Y:S01]  /*1440*/  IMAD R3, R2, 0x60, RZ ;  /* 0x0000006002037824 */ /* 0x000fe200078e02ff */
[----:B------:R-:W-:Y:S01]  /*1450*/  LEA R2, P0, R6, c[0x0][0x1f8], 0x1 ;  /* 0x00007e0006027a11 */ /* 0x000fe200078008ff */
[----:B------:R-:W-:-:S02]  /*1460*/  IMAD R11, R28, c[0x0][0x20c], RZ ;  /* 0x000083001c0b7a24 */ /* 0x000fc400078e02ff */
[----:B------:R-:W-:Y:S01]  /*1470*/  IMAD.IADD R3, R7, 0x1, R3 ;  /* 0x0000000107037824 */ /* 0x000fe200078e0203 */
[----:B------:R-:W-:Y:S01]  /*1480*/  SEL R7, RZ, 0x4, P4 ;  /* 0x00000004ff077807 */ /* 0x000fe20002000000 */
[----:B------:R-:W-:-:S03]  /*1490*/  IMAD.WIDE.U32 R14, R28, c[0x0][0x208], RZ ;  /* 0x000082001c0e7a25 */ /* 0x000fc600078e00ff */
[----:B------:R-:W-:Y:S01]  /*14a0*/  LEA.HI.X R3, R6, c[0x0][0x1fc], R3, 0x1, P0 ;  /* 0x00007f0006037a11 */ /* 0x000fe200000f0c03 */
[----:B------:R-:W-:Y:S01]  /*14b0*/  IMAD.IADD R11, R15, 0x1, R11 ;  /* 0x000000010f0b7824 */ /* 0x000fe200078e020b */
[----:B------:R-:W-:Y:S01]  /*14c0*/  SEL R6, RZ, 0x1, P6 ;  /* 0x00000001ff067807 */ /* 0x000fe20003000000 */
[----:B------:R-:W-:-:S03]  /*14d0*/  IMAD.SHL.U32 R13, R124, 0x2, RZ ;  /* 0x000000027c0d7824 */ /* 0x000fc600078e00ff */
[----:B------:R-:W-:Y:S02]  /*14e0*/  IADD3 R10, R7, R10, R6 ;  /* 0x0000000a070a7210 */ /* 0x000fe40007ffe006 */
[----:B------:R-:W-:Y:S01]  /*14f0*/  @!PT LDS RZ, [RZ] ;  /* 0x00000000fffff984 */ /* 0x000fe20000000800 */
[----:B------:R-:W-:Y:S01]  /*1500*/  @!PT LDS RZ, [RZ] ;  /* 0x00000000fffff984 */ /* 0x000fe20000000800 */
[----:B------:R-:W-:Y:S01]  /*1510*/  @!PT LDS RZ, [RZ] ;  /* 0x00000000fffff984 */ /* 0x000fe20000000800 */
[----:B------:R3:W-:Y:S02]  /*1520*/  LDGSTS.E.BYPASS.LTC128B.128 [R13+0x100], [R2.64], !P3 ;  /* 0x00100000020d7fae */ /* 0x0007e4000d901d48 */
[----:B------:R-:W-:Y:S02]  /*1530*/  LOP3.LUT P2, RZ, R10, 0x2, RZ, 0xc0, !PT ;  /* 0x000000020aff7812 */ /* 0x000fe4000784c0ff */
[----:B--2---:R-:W-:-:S04]  /*1540*/  IADD3 R8, P1, P0, R14, 0x80, R2 ;  /* 0x000000800e087810 */ /* 0x004fc8000783e002 */
[----:B------:R-:W-:Y:S02]  /*1550*/  IADD3.X R9, R11, RZ, R3, P1, P0 ;  /* 0x000000ff0b097210 */ /* 0x000fe40000fe0403 */
[----:B------:R-:W-:-:S04]  /*1560*/  IADD3 R6, P1, P0, R14, 0x100, R2 ;  /* 0x000001000e067810 */ /* 0x000fc8000783e002 */
[----:B------:R-:W-:Y:S02]  /*1570*/  IADD3.X R7, R11, RZ, R3, P1, P0 ;  /* 0x000000ff0b077210 */ /* 0x000fe40000fe0403 */
[----:B------:R-:W-:Y:S02]  /*1580*/  LOP3.LUT P1, RZ, R10, 0x4, RZ, 0xc0, !PT ;  /* 0x000000040aff7812 */ /* 0x000fe4000782c0ff */
[C---:B------:R-:W-:Y:S02]  /*1590*/  ISETP.LT.OR P0, PT, R12.reuse, 0x1, !P2 ;  /* 0x000000010c00780c */ /* 0x040fe40005701670 */
[----:B------:R-:W-:-:S11]  /*15a0*/  ISETP.LT.OR P3, PT, R12, 0x1, !P1 ;  /* 0x000000010c00780c */ /* 0x000fd60004f61670 */
[----:B------:R3:W-:Y:S01]  /*15b0*/  LDGSTS.E.BYPASS.LTC128B.128 [R13+0x3100], [R2.64+0x80], !P0 ;  /* 0x03100080020d7fae */ /* 0x0007e2000c101d48 */
[----:B------:R-:W-:-:S03]  /*15c0*/  ISETP.LT.OR P0, PT, R12, 0x21, P6 ;  /* 0x000000210c00780c */ /* 0x000fc60003701670 */
[----:B------:R3:W-:Y:S02]  /*15d0*/  LDGSTS.E.BYPASS.LTC128B.128 [R13+0x6100], [R2.64+0x100], !P3 ;  /* 0x06100100020d7fae */ /* 0x0007e4000d901d48 */
[----:B---3--:R-:W-:-:S05]  /*15e0*/  IADD3 R2, P3, R2, R14, RZ ;  /* 0x0000000e02027210 */ /* 0x008fca0007f7e0ff */
[----:B------:R-:W-:Y:S01]  /*15f0*/  IMAD.X R3, R11, 0x1, R3, P3 ;  /* 0x000000010b037824 */ /* 0x000fe200018e0603 */
[C---:B------:R-:W-:Y:S02]  /*1600*/  ISETP.LT.OR P3, PT, R12.reuse, 0x21, !P2 ;  /* 0x000000210c00780c */ /* 0x040fe40005761670 */
[C---:B------:R-:W-:Y:S02]  /*1610*/  ISETP.LT.OR P2, PT, R12.reuse, 0x41, !P2 ;  /* 0x000000410c00780c */ /* 0x040fe40005741670 */
[----:B------:R2:W-:Y:S01]  /*1620*/  LDGSTS.E.BYPASS.LTC128B.128 [R13+0x1100], [R2.64], !P0 ;  /* 0x01100000020d7fae */ /* 0x0005e2000c101d48 */
[C---:B------:R-:W-:Y:S02]  /*1630*/  ISETP.LT.OR P0, PT, R12.reuse, 0x21, !P1 ;  /* 0x000000210c00780c */ /* 0x040fe40004f01670 */
[----:B------:R-:W-:-:S06]  /*1640*/  ISETP.LT.OR P1, PT, R12, 0x41, !P1 ;  /* 0x000000410c00780c */ /* 0x000fcc0004f21670 */
[----:B------:R3:W-:Y:S01]  /*1650*/  LDGSTS.E.BYPASS.LTC128B.128 [R13+0x4100], [R8.64], !P3 ;  /* 0x04100000080d7fae */ /* 0x0007e2000d901d48 */
[----:B------:R-:W-:-:S04]  /*1660*/  ISETP.LT.OR P3, PT, R12, 0x41, P6 ;  /* 0x000000410c00780c */ /* 0x000fc80003761670 */
[----:B------:R3:W-:Y:S01]  /*1670*/  LDGSTS.E.BYPASS.LTC128B.128 [R13+0x7100], [R6.64], !P0 ;  /* 0x07100000060d7fae */ /* 0x0007e2000c101d48 */
[----:B--2---:R-:W-:-:S05]  /*1680*/  IADD3 R2, P0, R2, R14, RZ ;  /* 0x0000000e02027210 */ /* 0x004fca0007f1e0ff */
[----:B------:R-:W-:-:S05]  /*1690*/  IMAD.X R3, R3, 0x1, R11, P0 ;  /* 0x0000000103037824 */ /* 0x000fca00000e060b */
[----:B------:R3:W-:Y:S04]  /*16a0*/  LDGSTS.E.BYPASS.LTC128B.128 [R13+0x2100], [R2.64], !P3 ;  /* 0x02100000020d7fae */ /* 0x0007e8000d901d48 */
[----:B------:R3:W-:Y:S04]  /*16b0*/  LDGSTS.E.BYPASS.LTC128B.128 [R13+0x5100], [R2.64+0x80], !P2 ;  /* 0x05100080020d7fae */ /* 0x0007e8000d101d48 */
[----:B------:R3:W-:Y:S02]  /*16c0*/  LDGSTS.E.BYPASS.LTC128B.128 [R13+0x8100], [R2.64+0x100], !P1 ;  /* 0x08100100020d7fae */ /* 0x0007e4000c901d48 */
.L_x_0:
[----:B-1-34-:R-:W-:Y:S01]  /*16d0*/  HMMA.16816.F32 R32, R152, R16, RZ ;  /* 0x000000109820723c */ /* 0x01afe200000018ff */
[----:B------:R-:W-:Y:S01]  /*16e0*/  LOP3.LUT P0, RZ, R30, 0x4, RZ, 0xc0, !PT ;  /* 0x000000041eff7812 */ /* 0x000fe2000780c0ff */
[----:B------:R-:W0:Y:S01]  /*16f0*/  LDGDEPBAR ;  /* 0x00000000000079af */ /* 0x000e220000000000 */
[----:B------:R-:W-:-:S02]  /*1700*/  ISETP.GE.AND P3, PT, R123, 0x61, PT ;  /* 0x000000617b00780c */ /* 0x000fc40003f66270 */
[----:B------:R-:W-:Y:S02]  /*1710*/  SEL R2, R28, 0xffffffc0, !P0 ;  /* 0xffffffc01c027807 */ /* 0x000fe40004000000 */
[C---:B------:R-:W-:Y:S01]  /*1720*/  IADD3 R242, R230.reuse, 0x3000, RZ ;  /* 0x00003000e6f27810 */ /* 0x040fe20007ffe0ff */
[C---:B------:R-:W-:Y:S01]  /*1730*/  HMMA.16816.F32 R24, R152.reuse, R18, RZ ;  /* 0x000000129818723c */ /* 0x040fe200000018ff */
[C---:B------:R-:W-:Y:S01]  /*1740*/  IADD3 R241, R230.reuse, 0x3800, RZ ;  /* 0x00003800e6f17810 */ /* 0x040fe20007ffe0ff */
[--C-:B------:R-:W-:Y:S01]  /*1750*/  IMAD.IADD R229, R135, 0x1, R2.reuse ;  /* 0x0000000187e57824 */ /* 0x100fe200078e0202 */
[C---:B------:R-:W-:Y:S01]  /*1760*/  IADD3 R240, R230.reuse, 0x4000, RZ ;  /* 0x00004000e6f07810 */ /* 0x040fe20007ffe0ff */
[C---:B------:R-:W-:Y:S01]  /*1770*/  IMAD.IADD R226, R230.reuse, 0x1, R2 ;  /* 0x00000001e6e27824 */ /* 0x040fe200078e0202 */
[C---:B------:R-:W-:Y:S02]  /*1780*/  IADD3 R239, R230.reuse, 0x4800, RZ ;  /* 0x00004800e6ef7810 */ /* 0x040fe40007ffe0ff */
[C---:B------:R-:W-:Y:S01]  /*1790*/  IADD3 R238, R230.reuse, 0x5000, RZ ;  /* 0x00005000e6ee7810 */ /* 0x040fe20007ffe0ff */
[----:B------:R-:W-:Y:S01]  /*17a0*/  HMMA.16816.F32 R20, R152, R44, RZ ;  /* 0x0000002c9814723c */ /* 0x000fe200000018ff */
[----:B------:R-:W-:Y:S01]  /*17b0*/  LDSM.16.M88.4 R28, [R226] ;  /* 0x00000000e21c783b */ /* 0x000fe20000000200 */
[----:B------:R-:W-:-:S02]  /*17c0*/  IADD3 R237, R230, 0x5800, RZ ;  /* 0x00005800e6ed7810 */ /* 0x000fc40007ffe0ff */
[C---:B------:R-:W-:Y:S01]  /*17d0*/  IADD3 R236, R230.reuse, 0x6000, RZ ;  /* 0x00006000e6ec7810 */ /* 0x040fe20007ffe0ff */
[----:B------:R-:W-:Y:S01]  /*17e0*/  LDSM.16.M88.4 R112, [R226+0x5000] ;  /* 0x00500000e270783b */ /* 0x000fe20000000200 */
[C---:B------:R-:W-:Y:S02]  /*17f0*/  IADD3 R235, R230.reuse, 0x6800, RZ ;  /* 0x00006800e6eb7810 */ /* 0x040fe40007ffe0ff */
[----:B------:R-:W-:Y:S01]  /*1800*/  HMMA.16816.F32 R16, R152, R46, RZ ;  /* 0x0000002e9810723c */ /* 0x000fe200000018ff */
[----:B------:R-:W-:Y:S01]  /*1810*/  LDSM.16.M88.4 R44, [R229+0xc900] ;  /* 0x00c90000e52c783b */ /* 0x000fe20000000200 */
[C---:B------:R-:W-:Y:S02]  /*1820*/  IADD3 R234, R230.reuse, 0x7000, RZ ;  /* 0x00007000e6ea7810 */ /* 0x040fe40007ffe0ff */
[C---:B------:R-:W-:Y:S02]  /*1830*/  IADD3 R233, R230.reuse, 0x7800, RZ ;  /* 0x00007800e6e97810 */ /* 0x040fe40007ffe0ff */
[----:B------:R-:W-:-:S02]  /*1840*/  IADD3 R232, R230, 0x8000, RZ ;  /* 0x00008000e6e87810 */ /* 0x000fc40007ffe0ff */
[----:B------:R-:W-:Y:S01]  /*1850*/  HMMA.16816.F32 R12, R152, R48, RZ ;  /* 0x00000030980c723c */ /* 0x000fe200000018ff */
[----:B------:R-:W-:-:S07]  /*1860*/  IADD3 R231, R230, 0x8800, RZ ;  /* 0x00008800e6e77810 */ /* 0x000fce0007ffe0ff */
[C---:B--2---:R-:W-:Y:S08]  /*1870*/  HMMA.16816.F32 R8, R152.reuse, R50, RZ ;  /* 0x000000329808723c */ /* 0x044ff000000018ff */
[C---:B------:R-:W-:Y:S08]  /*1880*/  HMMA.16816.F32 R40, R152.reuse, R36, RZ ;  /* 0x000000249828723c */ /* 0x040ff000000018ff */
[----:B------:R-:W-:Y:S08]  /*1890*/  HMMA.16816.F32 R36, R152, R38, RZ ;  /* 0x000000269824723c */ /* 0x000ff000000018ff */
[C---:B------:R-:W-:Y:S01]  /*18a0*/  HMMA.16816.F32 R96, R156.reuse, R64, R32 ;  /* 0x000000409c60723c */ /* 0x040fe20000001820 */
[----:B------:R-:W1:Y:S07]  /*18b0*/  LDSM.16.M88.4 R32, [R229+0xc100] ;  /* 0x00c10000e520783b */ /* 0x000e6e0000000200 */
[C---:B------:R-:W-:Y:S08]  /*18c0*/  HMMA.16816.F32 R88, R156.reuse, R60, R20 ;  /* 0x0000003c9c58723c */ /* 0x040ff00000001814 */
[----:B------:R-:W-:Y:S01]  /*18d0*/  HMMA.16816.F32 R84, R156, R62, R16 ;  /* 0x0000003e9c54723c */ /* 0x000fe20000001810 */
[----:B------:R-:W2:Y:S07]  /*18e0*/  LDSM.16.M88.4 R60, [R229+0xd100] ;  /* 0x00d10000e53c783b */ /* 0x000eae0000000200 */
[----:B------:R-:W-:Y:S08]  /*18f0*/  HMMA.16816.F32 R20, R152, R68, RZ ;  /* 0x000000449814723c */ /* 0x000ff000000018ff */
[C---:B------:R-:W-:Y:S08]  /*1900*/  HMMA.16816.F32 R80, R156.reuse, R76, R12 ;  /* 0x0000004c9c50723c */ /* 0x040ff0000000180c */
[----:B------:R-:W-:Y:S08]  /*1910*/  HMMA.16816.F32 R76, R156, R78, R8 ;  /* 0x0000004e9c4c723c */ /* 0x000ff00000001808 */
[C---:B------:R-:W-:Y:S01]  /*1920*/  HMMA.16816.F32 R16, R152.reuse, R70, RZ ;  /* 0x000000469810723c */ /* 0x040fe200000018ff */
[----:B------:R-:W3:Y:S07]  /*1930*/  LDSM.16.M88.4 R68, [R229+0xd900] ;  /* 0x00d90000e544783b */ /* 0x000eee0000000200 */
[C---:B------:R-:W-:Y:S08]  /*1940*/  HMMA.16816.F32 R12, R152.reuse, R72, RZ ;  /* 0x00000048980c723c */ /* 0x040ff000000018ff */
[----:B------:R-:W-:Y:S08]  /*1950*/  HMMA.16816.F32 R8, R152, R74, RZ ;  /* 0x0000004a9808723c */ /* 0x000ff000000018ff */
[C---:B------:R-:W-:Y:S01]  /*1960*/  HMMA.16816.F32 R100, R156.reuse, R54, R36 ;  /* 0x000000369c64723c */ /* 0x040fe20000001824 */
[----:B------:R-:W-:Y:S07]  /*1970*/  LDSM.16.M88.4 R36, [R229+0xe900] ;  /* 0x00e90000e524783b */ /* 0x000fee0000000200 */
[C---:B------:R-:W-:Y:S01]  /*1980*/  HMMA.16816.F32 R92, R156.reuse, R66, R24 ;  /* 0x000000429c5c723c */ /* 0x040fe20000001818 */
[----:B------:R-:W-:Y:S07]  /*1990*/  LDSM.16.M88.4 R24, [R226+0x800] ;  /* 0x00080000e218783b */ /* 0x000fee0000000200 */
[C---:B------:R-:W-:Y:S01]  /*19a0*/  HMMA.16816.F32 R56, R156.reuse, R52, R40 ;  /* 0x000000349c38723c */ /* 0x040fe20000001828 */
[----:B------:R-:W4:Y:S07]  /*19b0*/  LDSM.16.M88.4 R52, [R229+0xe100] ;  /* 0x00e10000e534783b */ /* 0x000f2e0000000200 */
[C---:B------:R-:W-:Y:S08]  /*19c0*/  HMMA.16816.F32 R72, R156.reuse, R104, R20 ;  /* 0x000000689c48723c */ /* 0x040ff00000001814 */
[C---:B------:R-:W-:Y:S01]  /*19d0*/  HMMA.16816.F32 R64, R156.reuse, R106, R16 ;  /* 0x0000006a9c40723c */ /* 0x040fe20000001810 */
[----:B------:R-:W-:Y:S07]  /*19e0*/  LDSM.16.M88.4 R104, [R226+0x1000] ;  /* 0x00100000e268783b */ /* 0x000fee0000000200 */
[C---:B------:R-:W-:Y:S08]  /*19f0*/  HMMA.16816.F32 R48, R156.reuse, R108, R12 ;  /* 0x0000006c9c30723c */ /* 0x040ff0000000180c */
[----:B------:R-:W-:Y:S01]  /*1a00*/  HMMA.16816.F32 R40, R156, R110, R8 ;  /* 0x0000006e9c28723c */ /* 0x000fe20000001808 */
[----:B------:R-:W-:Y:S07]  /*1a10*/  LDSM.16.M88.4 R108, [R135+0x13900] ;  /* 0x01390000876c783b */ /* 0x000fee0000000200 */
[C---:B-1----:R-:W-:Y:S01]  /*1a20*/  HMMA.16816.F32 R16, R184.reuse, R34, R100 ;  /* 0x00000022b810723c */ /* 0x042fe20000001864 */
[----:B------:R-:W1:Y:S07]  /*1a30*/  LDSM.16.M88.4 R100, [R226+0x1800] ;  /* 0x00180000e264783b */ /* 0x000e6e0000000200 */
[C---:B------:R-:W-:Y:S01]  /*1a40*/  HMMA.16816.F32 R12, R184.reuse, R44, R96 ;  /* 0x0000002cb80c723c */ /* 0x040fe20000001860 */
[----:B------:R-:W-:Y:S07]  /*1a50*/  LDSM.16.M88.4 R96, [R230+0x3800] ;  /* 0x00380000e660783b */ /* 0x000fee0000000200 */
[C---:B------:R-:W-:Y:S01]  /*1a60*/  HMMA.16816.F32 R8, R184.reuse, R46, R92 ;  /* 0x0000002eb808723c */ /* 0x040fe2000000185c */
[----:B------:R-:W-:Y:S07]  /*1a70*/  LDSM.16.M88.4 R92, [R226+0x2800] ;  /* 0x00280000e25c783b */ /* 0x000fee0000000200 */
[C---:B------:R-:W-:Y:S08]  /*1a80*/  HMMA.16816.F32 R20, R184.reuse, R32, R56 ;  /* 0x00000020b814723c */ /* 0x040ff00000001838 */
[C---:B--2---:R-:W-:Y:S01]  /*1a90*/  HMMA.16816.F32 R44, R184.reuse, R60, R88 ;  /* 0x0000003cb82c723c */ /* 0x044fe20000001858 */
[----:B------:R-:W2:Y:S07]  /*1aa0*/  LDSM.16.M88.4 R88, [R226+0x2000] ;  /* 0x00200000e258783b */ /* 0x000eae0000000200 */
[C---:B------:R-:W-:Y:S08]  /*1ab0*/  HMMA.16816.F32 R56, R184.reuse, R62, R84 ;  /* 0x0000003eb838723c */ /* 0x040ff00000001854 */
[C---:B---3--:R-:W-:Y:S08]  /*1ac0*/  HMMA.16816.F32 R60, R184.reuse, R68, R80 ;  /* 0x00000044b83c723c */ /* 0x048ff00000001850 */
[C---:B----4-:R-:W-:Y:S08]  /*1ad0*/  HMMA.16816.F32 R72, R184.reuse, R52, R72 ;  /* 0x00000034b848723c */ /* 0x050ff00000001848 */
[----:B------:R-:W-:Y:S08]  /*1ae0*/  HMMA.16816.F32 R84, R184, R54, R64 ;  /* 0x00000036b854723c */ /* 0x000ff00000001840 */
[C---:B------:R-:W-:Y:S01]  /*1af0*/  HMMA.16816.F32 R64, R188.reuse, R28, R20 ;  /* 0x0000001cbc40723c */ /* 0x040fe20000001814 */
[----:B------:R-:W-:Y:S07]  /*1b00*/  LDSM.16.M88.4 R20, [R135+0x10100] ;  /* 0x010100008714783b */ /* 0x000fee0000000200 */
[----:B------:R-:W-:Y:S01]  /*1b10*/  HMMA.16816.F32 R52, R188, R30, R16 ;  /* 0x0000001ebc34723c */ /* 0x000fe20000001810 */
[----:B------:R-:W3:Y:S07]  /*1b20*/  LDSM.16.M88.4 R28, [R135+0xf100] ;  /* 0x00f10000871c783b */ /* 0x000eee0000000200 */
[----:B------:R-:W-:Y:S08]  /*1b30*/  HMMA.16816.F32 R80, R184, R70, R76 ;  /* 0x00000046b850723c */ /* 0x000ff0000000184c */
[C---:B------:R-:W-:Y:S08]  /*1b40*/  HMMA.16816.F32 R32, R188.reuse, R24, R12 ;  /* 0x00000018bc20723c */ /* 0x040ff0000000180c */
[----:B------:R-:W-:Y:S01]  /*1b50*/  HMMA.16816.F32 R16, R188, R26, R8 ;  /* 0x0000001abc10723c */ /* 0x000fe20000001808 */
[----:B------:R-:W4:Y:S07]  /*1b60*/  LDSM.16.M88.4 R24, [R135+0xf900] ;  /* 0x00f900008718783b */ /* 0x000f2e0000000200 */
[C---:B------:R-:W-:Y:S08]  /*1b70*/  HMMA.16816.F32 R76, R184.reuse, R36, R48 ;  /* 0x00000024b84c723c */ /* 0x040ff00000001830 */
[----:B------:R-:W-:Y:S01]  /*1b80*/  HMMA.16816.F32 R68, R184, R38, R40 ;  /* 0x00000026b844723c */ /* 0x000fe20000001828 */
[----:B------:R-:W5:Y:S07]  /*1b90*/  LDSM.16.M88.4 R40, [R135+0x10900] ;  /* 0x010900008728783b */ /* 0x000f6e0000000200 */
[C---:B-1----:R-:W-:Y:S08]  /*1ba0*/  HMMA.16816.F32 R36, R188.reuse, R100, R60 ;  /* 0x00000064bc24723c */ /* 0x042ff0000000183c */
[C---:B--2---:R-:W-:Y:S01]  /*1bb0*/  HMMA.16816.F32 R60, R188.reuse, R88, R72 ;  /* 0x00000058bc3c723c */ /* 0x044fe20000001848 */
[----:B------:R-:W1:Y:S07]  /*1bc0*/  LDSM.16.M88.4 R72, [R135+0x11100] ;  /* 0x011100008748783b */ /* 0x000e6e0000000200 */
[C---:B------:R-:W-:Y:S08]  /*1bd0*/  HMMA.16816.F32 R12, R188.reuse, R104, R44 ;  /* 0x00000068bc0c723c */ /* 0x040ff0000000182c */
[C---:B------:R-:W-:Y:S01]  /*1be0*/  HMMA.16816.F32 R8, R188.reuse, R106, R56 ;  /* 0x0000006abc08723c */ /* 0x040fe20000001838 */
[----:B------:R-:W-:Y:S07]  /*1bf0*/  LDSM.16.M88.4 R104, [R230+0x4800] ;  /* 0x00480000e668783b */ /* 0x000fee0000000200 */
[C---:B------:R-:W-:Y:S01]  /*1c00*/  HMMA.16816.F32 R48, R188.reuse, R102, R80 ;  /* 0x00000066bc30723c */ /* 0x040fe20000001850 */
[----:B------:R-:W-:Y:S07]  /*1c10*/  LDSM.16.M88.4 R100, [R230+0x4000] ;  /* 0x00400000e664783b */ /* 0x000fee0000000200 */
[----:B------:R-:W-:Y:S01]  /*1c20*/  HMMA.16816.F32 R80, R188, R90, R84 ;  /* 0x0000005abc50723c */ /* 0x000fe20000001854 */
[----:B------:R-:W2:Y:S04]  /*1c30*/  LDSM.16.M88.4 R84, [R135+0x11900] ;  /* 0x011900008754783b */ /* 0x000ea80000000200 */
[----:B------:R-:W1:Y:S03]  /*1c40*/  LDSM.16.M88.4 R88, [R230+0x3000] ;  /* 0x00300000e658783b */ /* 0x000e660000000200 */
[C---:B---3--:R-:W-:Y:S08]  /*1c50*/  HMMA.16816.F32 R64, R192.reuse, R28, R64 ;  /* 0x0000001cc040723c */ /* 0x048ff00000001840 */
[----:B------:R-:W-:Y:S01]  /*1c60*/  HMMA.16816.F32 R56, R192, R30, R52 ;  /* 0x0000001ec038723c */ /* 0x000fe20000001834 */
[----:B------:R-:W3:Y:S07]  /*1c70*/  LDSM.16.M88.4 R28, [R230+0x5000] ;  /* 0x00500000e61c783b */ /* 0x000eee0000000200 */
[C---:B------:R-:W-:Y:S08]  /*1c80*/  HMMA.16816.F32 R76, R188.reuse, R92, R76 ;  /* 0x0000005cbc4c723c */ /* 0x040ff0000000184c */
[----:B------:R-:W-:Y:S01]  /*1c90*/  HMMA.16816.F32 R68, R188, R94, R68 ;  /* 0x0000005ebc44723c */ /* 0x000fe20000001844 */
[----:B------:R-:W1:Y:S07]  /*1ca0*/  LDSM.16.M88.4 R92, [R230+0x5800] ;  /* 0x00580000e65c783b */ /* 0x000e6e0000000200 */
[C---:B----4-:R-:W-:Y:S08]  /*1cb0*/  HMMA.16816.F32 R52, R192.reuse, R24, R32 ;  /* 0x00000018c034723c */ /* 0x050ff00000001820 */
[C---:B------:R-:W-:Y:S08]  /*1cc0*/  HMMA.16816.F32 R44, R192.reuse, R26, R16 ;  /* 0x0000001ac02c723c */ /* 0x040ff00000001810 */
[C---:B------:R-:W-:Y:S08]  /*1cd0*/  HMMA.16816.F32 R32, R192.reuse, R20, R12 ;  /* 0x00000014c020723c */ /* 0x040ff0000000180c */
[C---:B------:R-:W-:Y:S08]  /*1ce0*/  HMMA.16816.F32 R24, R192.reuse, R22, R8 ;  /* 0x00000016c018723c */ /* 0x040ff00000001808 */
[C---:B-----5:R-:W-:Y:S08]  /*1cf0*/  HMMA.16816.F32 R16, R192.reuse, R42, R48 ;  /* 0x0000002ac010723c */ /* 0x060ff00000001830 */
[C---:B-1----:R-:W-:Y:S08]  /*1d00*/  HMMA.16816.F32 R12, R192.reuse, R72, R60 ;  /* 0x00000048c00c723c */ /* 0x042ff0000000183c */
[C---:B------:R-:W-:Y:S08]  /*1d10*/  HMMA.16816.F32 R8, R192.reuse, R74, R80 ;  /* 0x0000004ac008723c */ /* 0x040ff00000001850 */
[C---:B------:R-:W-:Y:S08]  /*1d20*/  HMMA.16816.F32 R20, R192.reuse, R40, R36 ;  /* 0x00000028c014723c */ /* 0x040ff00000001824 */
[C---:B--2---:R-:W-:Y:S08]  /*1d30*/  HMMA.16816.F32 R72, R192.reuse, R84, R76 ;  /* 0x00000054c048723c */ /* 0x044ff0000000184c */
[----:B------:R-:W-:Y:S08]  /*1d40*/  HMMA.16816.F32 R84, R192, R86, R68 ;  /* 0x00000056c054723c */ /* 0x000ff00000001844 */
[C---:B------:R-:W-:Y:S01]  /*1d50*/  HMMA.16816.F32 R68, R196.reuse, R96, R52 ;  /* 0x00000060c444723c */ /* 0x040fe20000001834 */
[----:B------:R-:W1:Y:S07]  /*1d60*/  LDSM.16.M88.4 R52, [R229+0xf100] ;  /* 0x00f10000e534783b */ /* 0x000e6e0000000200 */
[C---:B------:R-:W-:Y:S08]  /*1d70*/  HMMA.16816.F32 R80, R196.reuse, R88, R64 ;  /* 0x00000058c450723c */ /* 0x040ff00000001840 */
[C---:B------:R-:W-:Y:S01]  /*1d80*/  HMMA.16816.F32 R64, R196.reuse, R98, R44 ;  /* 0x00000062c440723c */ /* 0x040fe2000000182c */
[----:B------:R-:W2:Y:S04]  /*1d90*/  LDSM.16.M88.4 R44, [R229+0xf900] ;  /* 0x00f90000e52c783b */ /* 0x000ea80000000200 */
[----:B------:R-:W-:Y:S03]  /*1da0*/  LDSM.16.M88.4 R96, [R135+0x13100] ;  /* 0x013100008760783b */ /* 0x000fe60000000200 */
[C---:B------:R-:W-:Y:S01]  /*1db0*/  HMMA.16816.F32 R60, R196.reuse, R100, R32 ;  /* 0x00000064c43c723c */ /* 0x040fe20000001820 */
[----:B------:R-:W4:Y:S07]  /*1dc0*/  LDSM.16.M88.4 R32, [R229+0x10100] ;  /* 0x01010000e520783b */ /* 0x000f2e0000000200 */
[C---:B------:R-:W-:Y:S08]  /*1dd0*/  HMMA.16816.F32 R40, R196.reuse, R106, R16 ;  /* 0x0000006ac428723c */ /* 0x040ff00000001810 */
[C---:B---3--:R-:W-:Y:S08]  /*1de0*/  HMMA.16816.F32 R36, R196.reuse, R28, R12 ;  /* 0x0000001cc424723c */ /* 0x048ff0000000180c */
[C---:B------:R-:W-:Y:S01]  /*1df0*/  HMMA.16816.F32 R16, R196.reuse, R30, R8 ;  /* 0x0000001ec410723c */ /* 0x040fe20000001808 */
[----:B------:R-:W3:Y:S07]  /*1e00*/  LDSM.16.M88.4 R28, [R229+0x10900] ;  /* 0x01090000e51c783b */ /* 0x000eee0000000200 */
[C---:B------:R-:W-:Y:S01]  /*1e10*/  HMMA.16816.F32 R76, R196.reuse, R90, R56 ;  /* 0x0000005ac44c723c */ /* 0x040fe20000001838 */
[----:B------:R-:W-:Y:S07]  /*1e20*/  LDSM.16.M88.4 R88, [R226+0x3800] ;  /* 0x00380000e258783b */ /* 0x000fee0000000200 */
[C---:B------:R-:W-:Y:S01]  /*1e30*/  HMMA.16816.F32 R56, R196.reuse, R102, R24 ;  /* 0x00000066c438723c */ /* 0x040fe20000001818 */
[----:B------:R-:W5:Y:S04]  /*1e40*/  LDSM.16.M88.4 R24, [R229+0x11100] ;  /* 0x01110000e518783b */ /* 0x000f680000000200 */
[----:B------:R-:W-:Y:S03]  /*1e50*/  LDSM.16.M88.4 R100, [R226+0x4000] ;  /* 0x00400000e264783b */ /* 0x000fe60000000200 */
[C---:B------:R-:W-:Y:S01]  /*1e60*/  HMMA.16816.F32 R48, R196.reuse, R104, R20 ;  /* 0x00000068c430723c */ /* 0x040fe20000001814 */
[----:B------:R-:W3:Y:S04]  /*1e70*/  LDSM.16.M88.4 R20, [R229+0x11900] ;  /* 0x01190000e514783b */ /* 0x000ee80000000200 */
[----:B------:R-:W-:Y:S03]  /*1e80*/  LDSM.16.M88.4 R104, [R226+0x4800] ;  /* 0x00480000e268783b */ /* 0x000fe60000000200 */
[C---:B------:R-:W-:Y:S08]  /*1e90*/  HMMA.16816.F32 R12, R196.reuse, R92, R72 ;  /* 0x0000005cc40c723c */ /* 0x040ff00000001848 */
[----:B------:R-:W-:Y:S01]  /*1ea0*/  HMMA.16816.F32 R8, R196, R94, R84 ;  /* 0x0000005ec408723c */ /* 0x000fe20000001854 */
[----:B------:R-:W3:Y:S07]  /*1eb0*/  LDSM.16.M88.4 R92, [R226+0x3000] ;  /* 0x00300000e25c783b */ /* 0x000eee0000000200 */
[C---:B-1----:R-:W-:Y:S08]  /*1ec0*/  HMMA.16816.F32 R84, R200.reuse, R52, R80 ;  /* 0x00000034c854723c */ /* 0x042ff00000001850 */
[C---:B------:R-:W-:Y:S08]  /*1ed0*/  HMMA.16816.F32 R80, R200.reuse, R54, R76 ;  /* 0x00000036c850723c */ /* 0x040ff0000000184c */
[C---:B--2---:R-:W-:Y:S08]  /*1ee0*/  HMMA.16816.F32 R76, R200.reuse, R44, R68 ;  /* 0x0000002cc84c723c */ /* 0x044ff00000001844 */
[C---:B------:R-:W-:Y:S08]  /*1ef0*/  HMMA.16816.F32 R72, R200.reuse, R46, R64 ;  /* 0x0000002ec848723c */ /* 0x040ff00000001840 */
[C---:B----4-:R-:W-:Y:S08]  /*1f00*/  HMMA.16816.F32 R44, R200.reuse, R32, R60 ;  /* 0x00000020c82c723c */ /* 0x050ff0000000183c */
[C---:B---3--:R-:W-:Y:S08]  /*1f10*/  HMMA.16816.F32 R64, R200.reuse, R28, R48 ;  /* 0x0000001cc840723c */ /* 0x048ff00000001830 */
[C---:B------:R-:W-:Y:S01]  /*1f20*/  HMMA.16816.F32 R68, R200.reuse, R34, R56 ;  /* 0x00000022c844723c */ /* 0x040fe20000001838 */
[----:B------:R-:W-:Y:S07]  /*1f30*/  LDSM.16.M88.4 R32, [R135+0x12900] ;  /* 0x012900008720783b */ /* 0x000fee0000000200 */
[C---:B------:R-:W-:Y:S01]  /*1f40*/  HMMA.16816.F32 R60, R200.reuse, R30, R40 ;  /* 0x0000001ec83c723c */ /* 0x040fe20000001828 */
[----:B------:R-:W1:Y:S07]  /*1f50*/  LDSM.16.M88.4 R28, [R226+0x5800] ;  /* 0x00580000e21c783b */ /* 0x000e6e0000000200 */
[C---:B-----5:R-:W-:Y:S08]  /*1f60*/  HMMA.16816.F32 R56, R200.reuse, R24, R36 ;  /* 0x00000018c838723c */ /* 0x060ff00000001824 */
[C---:B------:R-:W-:Y:S08]  /*1f70*/  HMMA.16816.F32 R52, R200.reuse, R26, R16 ;  /* 0x0000001ac834723c */ /* 0x040ff00000001810 */
[C---:B------:R-:W-:Y:S08]  /*1f80*/  HMMA.16816.F32 R40, R200.reuse, R20, R12 ;  /* 0x00000014c828723c */ /* 0x040ff0000000180c */
[----:B------:R-:W-:Y:S01]  /*1f90*/  HMMA.16816.F32 R24, R200, R22, R8 ;  /* 0x00000016c818723c */ /* 0x000fe20000001808 */
[----:B------:R-:W2:Y:S07]  /*1fa0*/  LDSM.16.M88.4 R20, [R135+0x12100] ;  /* 0x012100008714783b */ /* 0x000eae0000000200 */
[C---:B------:R-:W-:Y:S01]  /*1fb0*/  HMMA.16816.F32 R16, R204.reuse, R92, R84 ;  /* 0x0000005ccc10723c */ /* 0x040fe20000001854 */
[----:B------:R-:W3:Y:S07]  /*1fc0*/  LDSM.16.M88.4 R84, [R135+0x14100] ;  /* 0x014100008754783b */ /* 0x000eee0000000200 */
[C---:B------:R-:W-:Y:S01]  /*1fd0*/  HMMA.16816.F32 R12, R204.reuse, R94, R80 ;  /* 0x0000005ecc0c723c */ /* 0x040fe20000001850 */
[----:B------:R-:W-:Y:S07]  /*1fe0*/  LDSM.16.M88.4 R92, [R230+0x6000] ;  /* 0x00600000e65c783b */ /* 0x000fee0000000200 */
[C---:B------:R-:W-:Y:S08]  /*1ff0*/  HMMA.16816.F32 R8, R204.reuse, R88, R76 ;  /* 0x00000058cc08723c */ /* 0x040ff0000000184c */
[C---:B------:R-:W-:Y:S01]  /*2000*/  HMMA.16816.F32 R36, R204.reuse, R90, R72 ;  /* 0x0000005acc24723c */ /* 0x040fe20000001848 */
[----:B------:R-:W4:Y:S07]  /*2010*/  LDSM.16.M88.4 R88, [R135+0x14900] ;  /* 0x014900008758783b */ /* 0x000f2e0000000200 */
[C---:B------:R-:W-:Y:S08]  /*2020*/  HMMA.16816.F32 R44, R204.reuse, R100, R44 ;  /* 0x00000064cc2c723c */ /* 0x040ff0000000182c */
[C---:B------:R-:W-:Y:S08]  /*2030*/  HMMA.16816.F32 R64, R204.reuse, R104, R64 ;  /* 0x00000068cc40723c */ /* 0x040ff00000001840 */
[C---:B------:R-:W-:Y:S01]  /*2040*/  HMMA.16816.F32 R48, R204.reuse, R102, R68 ;  /* 0x00000066cc30723c */ /* 0x040fe20000001844 */
[----:B------:R-:W-:Y:S07]  /*2050*/  LDSM.16.M88.4 R100, [R230+0x6800] ;  /* 0x00680000e664783b */ /* 0x000fee0000000200 */
[C---:B------:R-:W-:Y:S01]  /*2060*/  HMMA.16816.F32 R80, R204.reuse, R106, R60 ;  /* 0x0000006acc50723c */ /* 0x040fe2000000183c */
[----:B------:R-:W5:Y:S07]  /*2070*/  LDSM.16.M88.4 R104, [R230+0x7000] ;  /* 0x00700000e668783b */ /* 0x000f6e0000000200 */
[C---:B------:R-:W-:Y:S08]  /*2080*/  HMMA.16816.F32 R76, R204.reuse, R112, R56 ;  /* 0x00000070cc4c723c */ /* 0x040ff00000001838 */
[C---:B------:R-:W-:Y:S01]  /*2090*/  HMMA.16816.F32 R72, R204.reuse, R114, R52 ;  /* 0x00000072cc48723c */ /* 0x040fe20000001834 */
[----:B------:R-:W-:Y:S07]  /*20a0*/  LDSM.16.M88.4 R112, [R229+0x12100] ;  /* 0x01210000e570783b */ /* 0x000fee0000000200 */
[C---:B-1----:R-:W-:Y:S08]  /*20b0*/  HMMA.16816.F32 R68, R204.reuse, R28, R40 ;  /* 0x0000001ccc44723c */ /* 0x042ff00000001828 */
[----:B------:R-:W-:Y:S08]  /*20c0*/  HMMA.16816.F32 R56, R204, R30, R24 ;  /* 0x0000001ecc38723c */ /* 0x000ff00000001818 */
[C---:B--2---:R-:W-:Y:S08]  /*20d0*/  HMMA.16816.F32 R60, R208.reuse, R20, R16 ;  /* 0x00000014d03c723c */ /* 0x044ff00000001810 */
[C---:B------:R-:W-:Y:S08]  /*20e0*/  HMMA.16816.F32 R52, R208.reuse, R22, R12 ;  /* 0x00000016d034723c */ /* 0x040ff0000000180c */
[C---:B------:R-:W-:Y:S08]  /*20f0*/  HMMA.16816.F32 R28, R208.reuse, R32, R8 ;  /* 0x00000020d01c723c */ /* 0x040ff00000001808 */
[C---:B------:R-:W-:Y:S01]  /*2100*/  HMMA.16816.F32 R24, R208.reuse, R34, R36 ;  /* 0x00000022d018723c */ /* 0x040fe20000001824 */
[----:B------:R-:W1:Y:S07]  /*2110*/  LDSM.16.M88.4 R32, [R230+0x7800] ;  /* 0x00780000e620783b */ /* 0x000e6e0000000200 */
[C---:B------:R-:W-:Y:S08]  /*2120*/  HMMA.16816.F32 R20, R208.reuse, R96, R44 ;  /* 0x00000060d014723c */ /* 0x040ff0000000182c */
[C---:B------:R-:W-:Y:S01]  /*2130*/  HMMA.16816.F32 R12, R208.reuse, R108, R64 ;  /* 0x0000006cd00c723c */ /* 0x040fe20000001840 */
[----:B------:R-:W2:Y:S07]  /*2140*/  LDSM.16.M88.4 R64, [R230+0x8000] ;  /* 0x00800000e640783b */ /* 0x000eae0000000200 */
[C---:B------:R-:W-:Y:S01]  /*2150*/  HMMA.16816.F32 R16, R208.reuse, R98, R48 ;  /* 0x00000062d010723c */ /* 0x040fe20000001830 */
[----:B------:R-:W1:Y:S07]  /*2160*/  LDSM.16.M88.4 R96, [R230+0x8800] ;  /* 0x00880000e660783b */ /* 0x000e6e0000000200 */
[C---:B------:R-:W-:Y:S01]  /*2170*/  HMMA.16816.F32 R8, R208.reuse, R110, R80 ;  /* 0x0000006ed008723c */ /* 0x040fe20000001850 */
[----:B------:R-:W-:Y:S07]  /*2180*/  LDSM.16.M88.4 R108, [R229+0x14900] ;  /* 0x01490000e56c783b */ /* 0x000fee0000000200 */
[C---:B---3--:R-:W-:Y:S08]  /*2190*/  HMMA.16816.F32 R36, R208.reuse, R84, R76 ;  /* 0x00000054d024723c */ /* 0x048ff0000000184c */
[C---:B------:R-:W-:Y:S01]  /*21a0*/  HMMA.16816.F32 R40, R208.reuse, R86, R72 ;  /* 0x00000056d028723c */ /* 0x040fe20000001848 */
[----:B------:R-:W-:Y:S07]  /*21b0*/  LDSM.16.M88.4 R84, [R229+0x13100] ;  /* 0x01310000e554783b */ /* 0x000fee0000000200 */
[C---:B----4-:R-:W-:Y:S01]  /*21c0*/  HMMA.16816.F32 R44, R208.reuse, R88, R68 ;  /* 0x00000058d02c723c */ /* 0x050fe20000001844 */
[----:B------:R-:W-:Y:S07]  /*21d0*/  LDSM.16.M88.4 R68, [R226+0x6000] ;  /* 0x00600000e244783b */ /* 0x000fee0000000200 */
[----:B------:R-:W-:Y:S01]  /*21e0*/  HMMA.16816.F32 R48, R208, R90, R56 ;  /* 0x0000005ad030723c */ /* 0x000fe20000001838 */
[----:B------:R-:W-:Y:S07]  /*21f0*/  LDSM.16.M88.4 R88, [R226+0x7000] ;  /* 0x00700000e258783b */ /* 0x000fee0000000200 */
[C---:B------:R-:W-:Y:S08]  /*2200*/  HMMA.16816.F32 R60, R212.reuse, R92, R60 ;  /* 0x0000005cd43c723c */ /* 0x040ff0000000183c */
[C---:B------:R-:W-:Y:S01]  /*2210*/  HMMA.16816.F32 R56, R212.reuse, R94, R52 ;  /* 0x0000005ed438723c */ /* 0x040fe20000001834 */
[----:B------:R-:W-:Y:S07]  /*2220*/  LDSM.16.M88.4 R92, [R229+0x13900] ;  /* 0x01390000e55c783b */ /* 0x000fee0000000200 */
[C---:B-----5:R-:W-:Y:S01]  /*2230*/  HMMA.16816.F32 R76, R212.reuse, R104, R20 ;  /* 0x00000068d44c723c */ /* 0x060fe20000001814 */
[----:B------:R-:W3:Y:S07]  /*2240*/  LDSM.16.M88.4 R20, [R229+0x12900] ;  /* 0x01290000e514783b */ /* 0x000eee0000000200 */
[C---:B------:R-:W-:Y:S08]  /*2250*/  HMMA.16816.F32 R52, R212.reuse, R100, R28 ;  /* 0x00000064d434723c */ /* 0x040ff0000000181c */
[C---:B------:R-:W-:Y:S01]  /*2260*/  HMMA.16816.F32 R80, R212.reuse, R102, R24 ;  /* 0x00000066d450723c */ /* 0x040fe20000001818 */
[----:B------:R-:W4:Y:S07]  /*2270*/  LDSM.16.M88.4 R100, [R229+0x14100] ;  /* 0x01410000e564783b */ /* 0x000f2e0000000200 */
[C---:B------:R-:W-:Y:S01]  /*2280*/  HMMA.16816.F32 R72, R212.reuse, R106, R16 ;  /* 0x0000006ad448723c */ /* 0x040fe20000001810 */
[----:B------:R-:W-:Y:S07]  /*2290*/  LDSM.16.M88.4 R104, [R226+0x8000] ;  /* 0x00800000e268783b */ /* 0x000fee0000000200 */
[C---:B-1----:R-:W-:Y:S08]  /*22a0*/  HMMA.16816.F32 R28, R212.reuse, R32, R12 ;  /* 0x00000020d41c723c */ /* 0x042ff0000000180c */
[C---:B------:R-:W-:Y:S08]  /*22b0*/  HMMA.16816.F32 R16, R212.reuse, R34, R8 ;  /* 0x00000022d410723c */ /* 0x040ff00000001808 */
[C---:B--2---:R-:W-:Y:S08]  /*22c0*/  HMMA.16816.F32 R12, R212.reuse, R64, R36 ;  /* 0x00000040d40c723c */ /* 0x044ff00000001824 */
[C---:B------:R-:W-:Y:S01]  /*22d0*/  HMMA.16816.F32 R8, R212.reuse, R66, R40 ;  /* 0x00000042d408723c */ /* 0x040fe20000001828 */
[----:B------:R-:W1:Y:S07]  /*22e0*/  LDSM.16.M88.4 R64, [R226+0x6800] ;  /* 0x00680000e240783b */ /* 0x000e6e0000000200 */
[C---:B------:R-:W-:Y:S08]  /*22f0*/  HMMA.16816.F32 R24, R212.reuse, R96, R44 ;  /* 0x00000060d418723c */ /* 0x040ff0000000182c */
[----:B------:R-:W-:Y:S01]  /*2300*/  HMMA.16816.F32 R48, R212, R98, R48 ;  /* 0x00000062d430723c */ /* 0x000fe20000001830 */
[----:B------:R-:W2:Y:S07]  /*2310*/  LDSM.16.M88.4 R96, [R226+0x7800] ;  /* 0x00780000e260783b */ /* 0x000eae0000000200 */
[C---:B------:R-:W-:Y:S08]  /*2320*/  HMMA.16816.F32 R60, R216.reuse, R112, R60 ;  /* 0x00000070d83c723c */ /* 0x040ff0000000183c */
[----:B------:R-:W-:Y:S01]  /*2330*/  HMMA.16816.F32 R56, R216, R114, R56 ;  /* 0x00000072d838723c */ /* 0x000fe20000001838 */
[----:B------:R-:W5:Y:S01]  /*2340*/  LDSM.16.M88.4 R112, [R226+0x8800] ;  /* 0x00880000e270783b */ /* 0x000f620000000200 */
[----:B------:R-:W-:-:S06]  /*2350*/  DEPBAR.LE SB0, 0x0 ;  /* 0x000080000000791a */ /* 0x000fcc0000000000 */
[C---:B---3--:R-:W-:Y:S08]  /*2360*/  HMMA.16816.F32 R52, R216.reuse, R20, R52 ;  /* 0x00000014d834723c */ /* 0x048ff00000001834 */
[C---:B------:R-:W-:Y:S08]  /*2370*/  HMMA.16816.F32 R32, R216.reuse, R92, R28 ;  /* 0x0000005cd820723c */ /* 0x040ff0000000181c */
[C---:B------:R-:W-:Y:S08]  /*2380*/  HMMA.16816.F32 R44, R216.reuse, R22, R80 ;  /* 0x00000016d82c723c */ /* 0x040ff00000001850 */
[C---:B------:R-:W-:Y:S08]  /*2390*/  HMMA.16816.F32 R28, R216.reuse, R94, R16 ;  /* 0x0000005ed81c723c */ /* 0x040ff00000001810 */
[C---:B------:R-:W-:Y:S08]  /*23a0*/  HMMA.16816.F32 R40, R216.reuse, R84, R76 ;  /* 0x00000054d828723c */ /* 0x040ff0000000184c */
[C---:B------:R-:W-:Y:S08]  /*23b0*/  HMMA.16816.F32 R36, R216.reuse, R86, R72 ;  /* 0x00000056d824723c */ /* 0x040ff00000001848 */
[C---:B----4-:R-:W-:Y:S08]  /*23c0*/  HMMA.16816.F32 R20, R216.reuse, R100, R12 ;  /* 0x00000064d814723c */ /* 0x050ff0000000180c */
[C---:B------:R-:W-:Y:S08]  /*23d0*/  HMMA.16816.F32 R16, R216.reuse, R102, R8 ;  /* 0x00000066d810723c */ /* 0x040ff00000001808 */
[C---:B------:R-:W-:Y:S08]  /*23e0*/  HMMA.16816.F32 R12, R216.reuse, R108, R24 ;  /* 0x0000006cd80c723c */ /* 0x040ff00000001818 */
[----:B------:R-:W-:Y:S08]  /*23f0*/  HMMA.16816.F32 R8, R216, R110, R48 ;  /* 0x0000006ed808723c */ /* 0x000ff00000001830 */
[C---:B------:R-:W-:Y:S08]  /*2400*/  HMMA.16816.F32 R24, R220.reuse, R68, R60 ;  /* 0x00000044dc18723c */ /* 0x040ff0000000183c */
[C---:B-1----:R-:W-:Y:S08]  /*2410*/  HMMA.16816.F32 R52, R220.reuse, R64, R52 ;  /* 0x00000040dc34723c */ /* 0x042ff00000001834 */
[C---:B------:R-:W-:Y:S08]  /*2420*/  HMMA.16816.F32 R68, R220.reuse, R70, R56 ;  /* 0x00000046dc44723c */ /* 0x040ff00000001838 */
[C---:B------:R-:W-:Y:S08]  /*2430*/  HMMA.16816.F32 R64, R220.reuse, R66, R44 ;  /* 0x00000042dc40723c */ /* 0x040ff0000000182c */
[C---:B------:R-:W-:Y:S08]  /*2440*/  HMMA.16816.F32 R56, R220.reuse, R88, R40 ;  /* 0x00000058dc38723c */ /* 0x040ff00000001828 */
[C---:B------:R-:W-:Y:S08]  /*2450*/  HMMA.16816.F32 R48, R220.reuse, R90, R36 ;  /* 0x0000005adc30723c */ /* 0x040ff00000001824 */
[C---:B--2---:R-:W-:Y:S08]  /*2460*/  HMMA.16816.F32 R44, R220.reuse, R96, R32 ;  /* 0x00000060dc2c723c */ /* 0x044ff00000001820 */
[C---:B------:R-:W-:Y:S08]  /*2470*/  HMMA.16816.F32 R32, R220.reuse, R98, R28 ;  /* 0x00000062dc20723c */ /* 0x040ff0000000181c */
[C---:B------:R-:W-:Y:S08]  /*2480*/  HMMA.16816.F32 R36, R220.reuse, R104, R20 ;  /* 0x00000068dc24723c */ /* 0x040ff00000001814 */
[C---:B------:R-:W-:Y:S08]  /*2490*/  HMMA.16816.F32 R40, R220.reuse, R106, R16 ;  /* 0x0000006adc28723c */ /* 0x040ff00000001810 */
[C---:B-----5:R-:W-:Y:S08]  /*24a0*/  HMMA.16816.F32 R60, R220.reuse, R112, R12 ;  /* 0x00000070dc3c723c */ /* 0x060ff0000000180c */
[----:B------:R-:W-:Y:S01]  /*24b0*/  HMMA.16816.F32 R72, R220, R114, R8 ;  /* 0x00000072dc48723c */ /* 0x000fe20000001808 */
[----:B------:R-:W-:Y:S06]  /*24c0*/  BAR.SYNC.DEFER_BLOCKING 0x0 ;  /* 0x0000000000007b1d */ /* 0x000fec0000010000 */
[----:B------:R-:W-:Y:S05]  /*24d0*/  @!P3 BRA `(.L_x_1) ;  /* 0x000001f00000b947 */ /* 0x000fea0003800000 */
[----:B------:R-:W-:Y:S01]  /*24e0*/  IADD3 R6, R125, -0x2, RZ ;  /* 0xfffffffe7d067810 */ /* 0x000fe20007ffe0ff */
[C---:B------:R-:W-:Y:S01]  /*24f0*/  IMAD.SHL.U32 R8, R119.reuse, 0x40, RZ ;  /* 0x0000004077087824 */ /* 0x040fe200078e00ff */
[----:B------:R-:W-:Y:S01]  /*2500*/  SHF.L.U64.HI R9, R119, 0x6, R122 ;  /* 0x0000000677097819 */ /* 0x000fe2000001027a */
[----:B------:R-:W-:Y:S01]  /*2510*/  IMAD.SHL.U32 R14, R124, 0x2, RZ ;  /* 0x000000027c0e7824 */ /* 0x000fe200078e00ff */
[----:B------:R-:W-:Y:S01]  /*2520*/  SHF.R.S32.HI R3, RZ, 0x1f, R6 ;  /* 0x0000001fff037819 */ /* 0x000fe20000011406 */
[----:B------:R-:W-:-:S02]  /*2530*/  IMAD R2, R118, R6, RZ ;  /* 0x0000000676027224 */ /* 0x000fc400078e02ff */
[----:B------:R-:W-:-:S04]  /*2540*/  IMAD.WIDE.U32 R6, R6, R120, R126 ;  /* 0x0000007806067225 */ /* 0x000fc800078e007e */
[----:B------:R-:W-:Y:S01]  /*2550*/  IMAD R3, R3, R120, R2 ;  /* 0x0000007803037224 */ /* 0x000fe200078e0202 */
[----:B------:R-:W-:-:S03]  /*2560*/  LEA R2, P0, R6, c[0x0][0x1c8], 0x1 ;  /* 0x0000720006027a11 */ /* 0x000fc600078008ff */
[----:B------:R-:W-:Y:S01]  /*2570*/  IMAD.IADD R3, R7, 0x1, R3 ;  /* 0x0000000107037824 */ /* 0x000fe200078e0203 */
[----:B------:R-:W-:-:S04]  /*2580*/  IADD3 R12, P2, P1, R8, 0x80, R2 ;  /* 0x00000080080c7810 */ /* 0x000fc8000795e002 */
[----:B------:R-:W-:Y:S02]  /*2590*/  LEA.HI.X R3, R6, c[0x0][0x1cc], R3, 0x1, P0 ;  /* 0x0000730006037a11 */ /* 0x000fe400000f0c03 */
[C---:B------:R-:W-:Y:S02]  /*25a0*/  IADD3 R6, P0, R8.reuse, R2, RZ ;  /* 0x0000000208067210 */ /* 0x040fe40007f1e0ff */
[C-C-:B------:R-:W-:Y:S01]  /*25b0*/  IADD3.X R13, R9.reuse, RZ, R3.reuse, P2, P1 ;  /* 0x000000ff090d7210 */ /* 0x140fe200017e2403 */
[----:B------:R-:W-:Y:S01]  /*25c0*/  @!PT LDS RZ, [RZ] ;  /* 0x00000000fffff984 */ /* 0x000fe20000000800 */
[----:B------:R-:W-:Y:S01]  /*25d0*/  @!PT LDS RZ, [RZ] ;  /* 0x00000000fffff984 */ /* 0x000fe20000000800 */
[----:B------:R-:W-:Y:S01]  /*25e0*/  @!PT LDS RZ, [RZ] ;  /* 0x00000000fffff984 */ /* 0x000fe20000000800 */
[----:B------:R1:W-:Y:S01]  /*25f0*/  LDGSTS.E.BYPASS.LTC128B.128 [R14+0xc100], [R2.64], !P6 ;  /* 0x0c100000020e7fae */ /* 0x0003e2000f101d48 */
[----:B------:R-:W-:Y:S01]  /*2600*/  IADD3 R10, P2, P1, R8, 0x100, R2 ;  /* 0x00000100080a7810 */ /* 0x000fe2000795e002 */
[C-C-:B------:R-:W-:Y:S01]  /*2610*/  IMAD.X R7, R9.reuse, 0x1, R3.reuse, P0 ;  /* 0x0000000109077824 */ /* 0x140fe200000e0603 */
[----:B------:R-:W-:Y:S01]  /*2620*/  IADD3 R8, P0, R6, R8, RZ ;  /* 0x0000000806087210 */ /* 0x000fe20007f1e0ff */
[----:B------:R1:W-:Y:S01]  /*2630*/  LDGSTS.E.BYPASS.LTC128B.128 [R14+0xf100], [R2.64+0x80], !P5 ;  /* 0x0f100080020e7fae */ /* 0x0003e2000e901d48 */
[----:B------:R-:W-:-:S03]  /*2640*/  IADD3.X R11, R9, RZ, R3, P2, P1 ;  /* 0x000000ff090b7210 */ /* 0x000fc600017e2403 */
[----:B------:R-:W-:Y:S01]  /*2650*/  IMAD.X R9, R7, 0x1, R9, P0 ;  /* 0x0000000107097824 */ /* 0x000fe200000e0609 */
[----:B------:R1:W-:Y:S04]  /*2660*/  LDGSTS.E.BYPASS.LTC128B.128 [R14+0x12100], [R2.64+0x100], !P4 ;  /* 0x12100100020e7fae */ /* 0x0003e8000e101d48 */
[----:B------:R1:W-:Y:S04]  /*2670*/  LDGSTS.E.BYPASS.LTC128B.128 [R14+0xd100], [R6.64], !P6 ;  /* 0x0d100000060e7fae */ /* 0x0003e8000f101d48 */
[----:B------:R1:W-:Y:S04]  /*2680*/  LDGSTS.E.BYPASS.LTC128B.128 [R14+0x10100], [R12.64], !P5 ;  /* 0x101000000c0e7fae */ /* 0x0003e8000e901d48 */
[----:B------:R1:W-:Y:S04]  /*2690*/  LDGSTS.E.BYPASS.LTC128B.128 [R14+0x13100], [R10.64], !P4 ;  /* 0x131000000a0e7fae */ /* 0x0003e8000e101d48 */
[----:B------:R1:W-:Y:S04]  /*26a0*/  LDGSTS.E.BYPASS.LTC128B.128 [R14+0xe100], [R8.64], !P6 ;  /* 0x0e100000080e7fae */ /* 0x0003e8000f101d48 */
[----:B------:R1:W-:Y:S04]  /*26b0*/  LDGSTS.E.BYPASS.LTC128B.128 [R14+0x11100], [R8.64+0x80], !P5 ;  /* 0x11100080080e7fae */ /* 0x0003e8000e901d48 */
[----:B------:R1:W-:Y:S02]  /*26c0*/  LDGSTS.E.BYPASS.LTC128B.128 [R14+0x14100], [R8.64+0x100], !P4 ;  /* 0x14100100080e7fae */ /* 0x0003e4000e101d48 */
.L_x_1:
[----:B------:R-:W-:Y:S01]  /*26d0*/  STL [R1+0x88], R185 ;  /* 0x000088b901007387 */ /* 0x000fe20000100800 */
[----:B-1----:R-:W-:-:S02]  /*26e0*/  SHF.R.S32.HI R2, RZ, 0x1f, R116 ;  /* 0x0000001fff027819 */ /* 0x002fc40000011474 */
[----:B------:R-:W-:Y:S01]  /*26f0*/  SHF.L.U32 R224, R5, 0x1, RZ ;  /* 0x0000000105e07819 */ /* 0x000fe200000006ff */
[----:B------:R-:W-:Y:S01]  /*2700*/  STL [R1+0x84], R184 ;  /* 0x000084b801007387 */ /* 0x000fe20000100800 */
[----:B------:R-:W-:-:S03]  /*2710*/  LEA.HI R3, R2, R116, RZ, 0x2 ;  /* 0x0000007402037211 */ /* 0x000fc600078f10ff */
[----:B------:R-:W-:Y:S01]  /*2720*/  STL [R1+0x80], R159 ;  /* 0x0000809f01007387 */ /* 0x000fe20000100800 */
[----:B------:R-:W-:Y:S01]  /*2730*/  LOP3.LUT R2, R3, 0x7ffffffc, RZ, 0xc0, !PT ;  /* 0x7ffffffc03027812 */ /* 0x000fe200078ec0ff */
[--C-:B------:R-:W-:Y:S02]  /*2740*/  IMAD R225, R4, 0x2, R224.reuse ;  /* 0x0000000204e17824 */ /* 0x100fe400078e02e0 */
[----:B------:R-:W-:Y:S01]  /*2750*/  STL [R1+0x7c], R158 ;  /* 0x00007c9e01007387 */ /* 0x000fe20000100800 */
[----:B------:R-:W-:Y:S02]  /*2760*/  IMAD R228, R0, 0x2, R224 ;  /* 0x0000000200e47824 */ /* 0x000fe400078e02e0 */
[----:B------:R-:W-:Y:S01]  /*2770*/  IMAD.IADD R2, R116, 0x1, -R2 ;  /* 0x0000000174027824 */ /* 0x000fe200078e0a02 */
[----:B------:R-:W-:Y:S01]  /*2780*/  STL [R1+0x78], R157 ;  /* 0x0000789d01007387 */ /* 0x000fe20000100800 */
[----:B------:R-:W-:-:S03]  /*2790*/  LEA R227, R0, R225, 0x1 ;  /* 0x000000e100e37211 */ /* 0x000fc600078e08ff */
[----:B------:R-:W-:Y:S04]  /*27a0*/  STL [R1+0x74], R156 ;  /* 0x0000749c01007387 */ /* 0x000fe80000100800 */
[----:B------:R-:W-:Y:S04]  /*27b0*/  STL [R1+0x70], R155 ;  /* 0x0000709b01007387 */ /* 0x000fe80000100800 */
[----:B------:R-:W-:Y:S04]  /*27c0*/  STL [R1+0x6c], R154 ;  /* 0x00006c9a01007387 */ /* 0x000fe80000100800 */
[----:B------:R-:W-:Y:S04]  /*27d0*/  STL [R1+0x68], R153 ;  /* 0x0000689901007387 */ /* 0x000fe80000100800 */
[----:B------:R-:W-:Y:S04]  /*27e0*/  STL [R1+0x64], R152 ;  /* 0x0000649801007387 */ /* 0x000fe80000100800 */
[----:B------:R-:W-:Y:S04]  /*27f0*/  STL [R1+0x60], R135 ;  /* 0x0000608701007387 */ /* 0x000fe80000100800 */
[----:B------:R1:W-:Y:S04]  /*2800*/  STL [R1+0x5c], R3 ;  /* 0x00005c0301007387 */ /* 0x0003e80000100800 */
[----:B------:R-:W-:Y:S04]  /*2810*/  LDSM.16.MT88.4 R76, [R228+0x3900] ;  /* 0x00390000e44c783b */ /* 0x000fe80000004200 */
[----:B------:R-:W0:Y:S01]  /*2820*/  LDGDEPBAR ;  /* 0x00000000000079af */ /* 0x000e220000000000 */
[----:B-1----:R-:W-:-:S05]  /*2830*/  IADD3 R3, R117, c[0x0][0x1d0], RZ ;  /* 0x0000740075037a10 */ /* 0x002fca0007ffe0ff */
[----:B------:R-:W-:-:S05]  /*2840*/  IMAD R2, R2, -0x2, R3 ;  /* 0xfffffffe02027824 */ /* 0x000fca00078e0203 */
[C---:B------:R-:W-:Y:S02]  /*2850*/  ISETP.GT.AND P2, PT, R2.reuse, RZ, PT ;  /* 0x000000ff0200720c */ /* 0x040fe40003f44270 */
[C---:B------:R-:W-:Y:S02]  /*2860*/  ISETP.GT.AND P0, PT, R2.reuse, 0x1, PT ;  /* 0x000000010200780c */ /* 0x040fe40003f04270 */
[----:B------:R-:W-:Y:S02]  /*2870*/  ISETP.GT.AND P1, PT, R2, 0x8, PT ;  /* 0x000000080200780c */ /* 0x000fe40003f24270 */
[----:B------:R-:W-:Y:S02]  /*2880*/  FSEL R7, R24, -INF , P2 ;  /* 0xff80000018077808 */ /* 0x000fe40001000000 */
[----:B------:R-:W-:Y:S02]  /*2890*/  FSEL R8, R25, -INF , P0 ;  /* 0xff80000019087808 */ /* 0x000fe40000000000 */
[----:B------:R-:W-:-:S02]  /*28a0*/  FSEL R20, R27, -INF , P0 ;  /* 0xff8000001b147808 */ /* 0x000fc40000000000 */
[----:B------:R-:W-:Y:S02]  /*28b0*/  ISETP.GT.AND P0, PT, R2, 0x9, PT ;  /* 0x000000090200780c */ /* 0x000fe40003f04270 */
[----:B------:R-:W-:Y:S02]  /*28c0*/  FSEL R9, R68, -INF , P1 ;  /* 0xff80000044097808 */ /* 0x000fe40000800000 */
[----:B------:R-:W-:Y:S02]  /*28d0*/  FMNMX.FTZ R3, R7, R8, !PT ;  /* 0x0000000807037209 */ /* 0x000fe40007810000 */
[----:B------:R-:W-:Y:S02]  /*28e0*/  FSEL R16, R26, -INF , P2 ;  /* 0xff8000001a107808 */ /* 0x000fe40001000000 */
[----:B------:R-:W-:Y:S02]  /*28f0*/  ISETP.GT.AND P2, PT, R2, 0x10, PT ;  /* 0x000000100200780c */ /* 0x000fe40003f44270 */
[----:B------:R-:W-:-:S02]  /*2900*/  FSEL R10, R69, -INF , P0 ;  /* 0xff800000450a7808 */ /* 0x000fc40000000000 */
[----:B------:R-:W-:Y:S02]  /*2910*/  FMNMX.FTZ R3, R9, R3, !PT ;  /* 0x0000000309037209 */ /* 0x000fe40007810000 */
[----:B------:R-:W-:Y:S02]  /*2920*/  FSEL R21, R70, -INF , P1 ;  /* 0xff80000046157808 */ /* 0x000fe40000800000 */
[----:B------:R-:W-:Y:S02]  /*2930*/  ISETP.GT.AND P1, PT, R2, 0x11, PT ;  /* 0x000000110200780c */ /* 0x000fe40003f24270 */
[----:B------:R-:W-:Y:S02]  /*2940*/  FSEL R11, R52, -INF , P2 ;  /* 0xff800000340b7808 */ /* 0x000fe40001000000 */
[----:B------:R-:W-:Y:S02]  /*2950*/  FMNMX.FTZ R3, R10, R3, !PT ;  /* 0x000000030a037209 */ /* 0x000fe40007810000 */
[----:B------:R-:W-:-:S02]  /*2960*/  FSEL R22, R71, -INF , P0 ;  /* 0xff80000047167808 */ /* 0x000fc40000000000 */
[C---:B------:R-:W-:Y:S01]  /*2970*/  ISETP.GT.AND P0, PT, R2.reuse, 0x18, PT ;  /* 0x000000180200780c */ /* 0x040fe20003f04270 */
[----:B------:R-:W-:Y:S01]  /*2980*/  LDSM.16.MT88.4 R68, [R227+0x900] ;  /* 0x00090000e344783b */ /* 0x000fe20000004200 */
[----:B------:R-:W-:Y:S02]  /*2990*/  FSEL R13, R53, -INF , P1 ;  /* 0xff800000350d7808 */ /* 0x000fe40000800000 */
[----:B------:R-:W-:Y:S02]  /*29a0*/  FMNMX.FTZ R3, R11, R3, !PT ;  /* 0x000000030b037209 */ /* 0x000fe40007810000 */
[----:B------:R-:W-:Y:S02]  /*29b0*/  FSEL R24, R55, -INF , P1 ;  /* 0xff80000037187808 */ /* 0x000fe40000800000 */
[----:B------:R-:W-:Y:S02]  /*29c0*/  ISETP.GT.AND P1, PT, R2, 0x19, PT ;  /* 0x000000190200780c */ /* 0x000fe40003f24270 */
[----:B------:R-:W-:-:S02]  /*29d0*/  FSEL R14, R64, -INF , P0 ;  /* 0xff800000400e7808 */ /* 0x000fc40000000000 */
[----:B------:R-:W-:Y:S02]  /*29e0*/  FMNMX.FTZ R3, R13, R3, !PT ;  /* 0x000000030d037209 */ /* 0x000fe40007810000 */
[----:B------:R-:W-:Y:S02]  /*29f0*/  FSEL R23, R54, -INF , P2 ;  /* 0xff80000036177808 */ /* 0x000fe40001000000 */
[----:B------:R-:W-:Y:S01]  /*2a00*/  FSEL R15, R65, -INF , P1 ;  /* 0xff800000410f7808 */ /* 0x000fe20000800000 */
[----:B------:R-:W-:Y:S01]  /*2a10*/  LDSM.16.MT88.4 R52, [R225+0x900] ;  /* 0x00090000e134783b */ /* 0x000fe20000004200 */
[----:B------:R-:W-:Y:S02]  /*2a20*/  ISETP.GT.AND P2, PT, R2, 0x20, PT ;  /* 0x000000200200780c */ /* 0x000fe40003f44270 */
[----:B------:R-:W-:Y:S02]  /*2a30*/  FMNMX.FTZ R3, R14, R3, !PT ;  /* 0x000000030e037209 */ /* 0x000fe40007810000 */
[----:B------:R-:W-:-:S02]  /*2a40*/  FSEL R29, R67, -INF , P1 ;  /* 0xff800000431d7808 */ /* 0x000fc40000800000 */
[----:B------:R-:W-:Y:S02]  /*2a50*/  ISETP.GT.AND P1, PT, R2, 0x21, PT ;  /* 0x000000210200780c */ /* 0x000fe40003f24270 */
[----:B------:R-:W-:Y:S02]  /*2a60*/  FSEL R83, R56, -INF , P2 ;  /* 0xff80000038537808 */ /* 0x000fe40001000000 */
[----:B------:R-:W-:Y:S02]  /*2a70*/  FMNMX.FTZ R3, R15, R3, !PT ;  /* 0x000000030f037209 */ /* 0x000fe40007810000 */
[----:B------:R-:W-:Y:S02]  /*2a80*/  FSEL R28, R66, -INF , P0 ;  /* 0xff800000421c7808 */ /* 0x000fe40000000000 */
[----:B------:R-:W-:Y:S01]  /*2a90*/  ISETP.GT.AND P0, PT, R2, 0x28, PT ;  /* 0x000000280200780c */ /* 0x000fe20003f04270 */
[----:B------:R-:W-:Y:S01]  /*2aa0*/  LDSM.16.MT88.4 R64, [R224+0x3900] ;  /* 0x00390000e040783b */ /* 0x000fe20000004200 */
[----:B------:R-:W-:-:S02]  /*2ab0*/  FSEL R82, R57, -INF , P1 ;  /* 0xff80000039527808 */ /* 0x000fc40000800000 */
[----:B------:R-:W-:Y:S02]  /*2ac0*/  FMNMX.FTZ R3, R83, R3, !PT ;  /* 0x0000000353037209 */ /* 0x000fe40007810000 */
[----:B------:R-:W-:Y:S02]  /*2ad0*/  FSEL R89, R59, -INF , P1 ;  /* 0xff8000003b597808 */ /* 0x000fe40000800000 */
[----:B------:R-:W-:Y:S02]  /*2ae0*/  ISETP.GT.AND P1, PT, R2, 0x29, PT ;  /* 0x000000290200780c */ /* 0x000fe40003f24270 */
[----:B------:R-:W-:Y:S02]  /*2af0*/  FSEL R81, R48, -INF , P0 ;  /* 0xff80000030517808 */ /* 0x000fe40000000000 */
[----:B------:R-:W-:Y:S02]  /*2b00*/  FMNMX.FTZ R3, R82, R3, !PT ;  /* 0x0000000352037209 */ /* 0x000fe40007810000 */
[----:B------:R-:W-:-:S02]  /*2b10*/  FSEL R90, R58, -INF , P2 ;  /* 0xff8000003a5a7808 */ /* 0x000fc40001000000 */
[----:B------:R-:W-:Y:S01]  /*2b20*/  FSEL R80, R49, -INF , P1 ;  /* 0xff80000031507808 */ /* 0x000fe20000800000 */
[----:B------:R-:W-:Y:S01]  /*2b30*/  LDSM.16.MT88.4 R56, [R225+0x3100] ;  /* 0x00310000e138783b */ /* 0x000fe20000004200 */
[C---:B------:R-:W-:Y:S02]  /*2b40*/  ISETP.GT.AND P2, PT, R2.reuse, 0x30, PT ;  /* 0x000000300200780c */ /* 0x040fe40003f44270 */
[----:B------:R-:W-:Y:S02]  /*2b50*/  FMNMX.FTZ R3, R81, R3, !PT ;  /* 0x0000000351037209 */ /* 0x000fe40007810000 */
[----:B------:R-:W-:Y:S02]  /*2b60*/  FSEL R91, R51, -INF , P1 ;  /* 0xff800000335b7808 */ /* 0x000fe40000800000 */
[----:B------:R-:W-:Y:S02]  /*2b70*/  ISETP.GT.AND P1, PT, R2, 0x31, PT ;  /* 0x000000310200780c */ /* 0x000fe40003f24270 */
[----:B------:R-:W-:-:S02]  /*2b80*/  FSEL R100, R44, -INF , P2 ;  /* 0xff8000002c647808 */ /* 0x000fc40001000000 */
[----:B------:R-:W-:Y:S02]  /*2b90*/  FMNMX.FTZ R3, R80, R3, !PT ;  /* 0x0000000350037209 */ /* 0x000fe40007810000 */
[----:B------:R-:W-:Y:S02]  /*2ba0*/  FSEL R88, R50, -INF , P0 ;  /* 0xff80000032587808 */ /* 0x000fe40000000000 */
[----:B------:R-:W-:Y:S01]  /*2bb0*/  ISETP.GT.AND P0, PT, R2, 0x38, PT ;  /* 0x000000380200780c */ /* 0x000fe20003f04270 */
[----:B------:R-:W-:Y:S01]  /*2bc0*/  LDSM.16.MT88.4 R48, [R224+0x3100] ;  /* 0x00310000e030783b */ /* 0x000fe20000004200 */
[----:B------:R-:W-:Y:S02]  /*2bd0*/  FSEL R252, R45, -INF , P1 ;  /* 0xff8000002dfc7808 */ /* 0x000fe40000800000 */
[----:B------:R-:W-:Y:S02]  /*2be0*/  FMNMX.FTZ R6, R16, R20, !PT ;  /* 0x0000001410067209 */ /* 0x000fe40007810000 */
[----:B------:R-:W-:-:S02]  /*2bf0*/  FMNMX.FTZ R3, R100, R3, !PT ;  /* 0x0000000364037209 */ /* 0x000fc40007810000 */
[----:B------:R-:W-:Y:S02]  /*2c00*/  FSEL R87, R47, -INF , P1 ;  /* 0xff8000002f577808 */ /* 0x000fe40000800000 */
[----:B------:R-:W-:Y:S02]  /*2c10*/  ISETP.GT.AND P1, PT, R2, 0x39, PT ;  /* 0x000000390200780c */ /* 0x000fe40003f24270 */
[----:B------:R-:W-:Y:S02]  /*2c20*/  FSEL R134, R32, -INF , P0 ;  /* 0xff80000020867808 */ /* 0x000fe40000000000 */
[----:B------:R-:W-:Y:S02]  /*2c30*/  FMNMX.FTZ R6, R21, R6, !PT ;  /* 0x0000000615067209 */ /* 0x000fe40007810000 */
[----:B------:R-:W-:Y:S02]  /*2c40*/  FMNMX.FTZ R3, R252, R3, !PT ;  /* 0x00000003fc037209 */ /* 0x000fe40007810000 */
[----:B------:R-:W-:-:S02]  /*2c50*/  FSEL R99, R35, -INF , P1 ;  /* 0xff80000023637808 */ /* 0x000fc40000800000 */
[----:B------:R-:W-:Y:S02]  /*2c60*/  FSEL R133, R33, -INF , P1 ;  /* 0xff80000021857808 */ /* 0x000fe40000800000 */
[----:B------:R-:W-:Y:S02]  /*2c70*/  ISETP.GT.AND P1, PT, R2, 0x40, PT ;  /* 0x000000400200780c */ /* 0x000fe40003f24270 */
[----:B------:R-:W-:Y:S02]  /*2c80*/  FMNMX.FTZ R6, R22, R6, !PT ;  /* 0x0000000616067209 */ /* 0x000fe40007810000 */
[----:B------:R-:W-:Y:S02]  /*2c90*/  FMNMX.FTZ R3, R134, R3, !PT ;  /* 0x0000000386037209 */ /* 0x000fe40007810000 */
[----:B------:R-:W-:Y:S02]  /*2ca0*/  FSEL R107, R34, -INF , P0 ;  /* 0xff800000226b7808 */ /* 0x000fe40000000000 */
[----:B------:R-:W-:Y:S01]  /*2cb0*/  ISETP.GT.AND P0, PT, R2, 0x41, PT ;  /* 0x000000410200780c */ /* 0x000fe20003f04270 */
[----:B------:R-:W-:Y:S01]  /*2cc0*/  LDSM.16.MT88.4 R32, [R228+0x900] ;  /* 0x00090000e420783b */ /* 0x000fe20000004200 */
[----:B------:R-:W-:-:S02]  /*2cd0*/  FSEL R106, R36, -INF , P1 ;  /* 0xff800000246a7808 */ /* 0x000fc40000800000 */
[----:B------:R-:W-:Y:S02]  /*2ce0*/  FMNMX.FTZ R6, R23, R6, !PT ;  /* 0x0000000617067209 */ /* 0x000fe40007810000 */
[----:B------:R-:W-:Y:S02]  /*2cf0*/  FMNMX.FTZ R3, R133, R3, !PT ;  /* 0x0000000385037209 */ /* 0x000fe40007810000 */
[----:B------:R-:W-:Y:S02]  /*2d00*/  FSEL R159, R38, -INF , P1 ;  /* 0xff800000269f7808 */ /* 0x000fe40000800000 */
[----:B------:R-:W-:Y:S02]  /*2d10*/  FSEL R96, R37, -INF , P0 ;  /* 0xff80000025607808 */ /* 0x000fe40000000000 */
[----:B------:R-:W-:Y:S02]  /*2d20*/  ISETP.GT.AND P1, PT, R2, 0x48, PT ;  /* 0x000000480200780c */ /* 0x000fe40003f24270 */
[----:B------:R-:W-:-:S02]  /*2d30*/  FMNMX.FTZ R6, R24, R6, !PT ;  /* 0x0000000618067209 */ /* 0x000fc40007810000 */
        /* <DEDUP_REMOVED lines=8> */
[----:B------:R-:W-:Y:S02]  /*2dc0*/  FSEL R97, R41, -INF , P0 ;  /* 0xff80000029617808 */ /* 0x000fe40000000000 */
[----:B------:R-:W-:Y:S02]  /*2dd0*/  ISETP.GT.AND P0, PT, R2, 0x50, PT ;  /* 0x000000500200780c */ /* 0x000fe40003f04270 */
[----:B------:R-:W-:Y:S02]  /*2de0*/  FMNMX.FTZ R6, R29, R6, !PT ;  /* 0x000000061d067209 */ /* 0x000fe40007810000 */
[----:B------:R-:W-:Y:S02]  /*2df0*/  FMNMX.FTZ R3, R108, R3, !PT ;  /* 0x000000036c037209 */ /* 0x000fe40007810000 */
[----:B------:R-:W-:-:S02]  /*2e00*/  FSEL R111, R46, -INF , P2 ;  /* 0xff8000002e6f7808 */ /* 0x000fc40001000000 */
[----:B------:R-:W-:Y:S01]  /*2e10*/  ISETP.GT.AND P2, PT, R2, 0x51, PT ;  /* 0x000000510200780c */ /* 0x000fe20003f44270 */
[----:B------:R-:W-:Y:S01]  /*2e20*/  LDSM.16.MT88.4 R44, [R228+0x100] ;  /* 0x00010000e42c783b */ /* 0x000fe20000004200 */
[----:B------:R-:W-:Y:S02]  /*2e30*/  FSEL R102, R60, -INF , P0 ;  /* 0xff8000003c667808 */ /* 0x000fe40000000000 */
        /* <DEDUP_REMOVED lines=9> */
[----:B------:R-:W-:Y:S02]  /*2ed0*/  ISETP.GT.AND P0, PT, R2, 0x59, PT ;  /* 0x000000590200780c */ /* 0x000fe40003f04270 */
[----:B------:R-:W-:Y:S02]  /*2ee0*/  FSEL R155, R72, -INF , P1 ;  /* 0xff800000489b7808 */ /* 0x000fe40000800000 */
[----:B------:R-:W-:-:S02]  /*2ef0*/  FMNMX.FTZ R2, R88, R6, !PT ;  /* 0x0000000658027209 */ /* 0x000fc40007810000 */
[----:B------:R-:W-:Y:S02]  /*2f00*/  FMNMX.FTZ R132, R156, R3, !PT ;  /* 0x000000039c847209 */ /* 0x000fe40007810000 */
[----:B------:R-:W-:Y:S02]  /*2f10*/  FSEL R154, R73, -INF , P0 ;  /* 0xff800000499a7808 */ /* 0x000fe40000000000 */
[----:B------:R-:W-:Y:S02]  /*2f20*/  FMNMX.FTZ R2, R91, R2, !PT ;  /* 0x000000025b027209 */ /* 0x000fe40007810000 */
[----:B------:R-:W-:Y:S02]  /*2f30*/  FMNMX.FTZ R132, R155, R132, !PT ;  /* 0x000000849b847209 */ /* 0x000fe40007810000 */
[----:B------:R-:W-:Y:S02]  /*2f40*/  FMNMX.FTZ R2, R111, R2, !PT ;  /* 0x000000026f027209 */ /* 0x000fe40007810000 */
[----:B------:R-:W-:-:S02]  /*2f50*/  FMNMX.FTZ R132, R154, R132, !PT ;  /* 0x000000849a847209 */ /* 0x000fc40007810000 */
[----:B------:R-:W-:Y:S02]  /*2f60*/  FMNMX.FTZ R2, R87, R2, !PT ;  /* 0x0000000257027209 */ /* 0x000fe40007810000 */
[----:B------:R-:W-:Y:S01]  /*2f70*/  FSEL R152, R63, -INF , P2 ;  /* 0xff8000003f987808 */ /* 0x000fe20001000000 */
[----:B------:R-:W1:Y:S01]  /*2f80*/  SHFL.BFLY PT, R3, R132, 0x2, 0x1f ;  /* 0x0c401f0084037f89 */ /* 0x000e6200000e0000 */
[----:B------:R-:W-:Y:S02]  /*2f90*/  FMNMX.FTZ R2, R107, R2, !PT ;  /* 0x000000026b027209 */ /* 0x000fe40007810000 */
[----:B------:R-:W-:Y:S01]  /*2fa0*/  FSEL R135, R74, -INF , P1 ;  /* 0xff8000004a877808 */ /* 0x000fe20000800000 */
[----:B------:R-:W-:Y:S01]  /*2fb0*/  LDSM.16.MT88.4 R60, [R225+0x3900] ;  /* 0x00390000e13c783b */ /* 0x000fe20000004200 */
[----:B------:R-:W-:Y:S02]  /*2fc0*/  FMNMX.FTZ R2, R99, R2, !PT ;  /* 0x0000000263027209 */ /* 0x000fe40007810000 */
[----:B------:R-:W-:-:S02]  /*2fd0*/  FSEL R101, R75, -INF , P0 ;  /* 0xff8000004b657808 */ /* 0x000fc40000000000 */
[----:B------:R-:W-:Y:S01]  /*2fe0*/  FMNMX.FTZ R2, R159, R2, !PT ;  /* 0x000000029f027209 */ /* 0x000fe20007810000 */
[----:B------:R-:W-:Y:S03]  /*2ff0*/  LDSM.16.MT88.4 R72, [R228+0x3100] ;  /* 0x00310000e448783b */ /* 0x000fe60000004200 */
[----:B------:R-:W-:-:S04]  /*3000*/  FMNMX.FTZ R2, R98, R2, !PT ;  /* 0x0000000262027209 */ /* 0x000fc80007810000 */
[----:B------:R-:W-:-:S04]  /*3010*/  FMNMX.FTZ R2, R84, R2, !PT ;  /* 0x0000000254027209 */ /* 0x000fc80007810000 */
[----:B------:R-:W-:Y:S02]  /*3020*/  FMNMX.FTZ R2, R110, R2, !PT ;  /* 0x000000026e027209 */ /* 0x000fe40007810000 */
[----:B-1----:R-:W-:Y:S02]  /*3030*/  FMNMX.FTZ R132, R132, R3, !PT ;  /* 0x0000000384847209 */ /* 0x002fe40007810000 */
[----:B------:R-:W-:-:S03]  /*3040*/  FMNMX.FTZ R3, R153, R2, !PT ;  /* 0x0000000299037209 */ /* 0x000fc60007810000 */
[----:B------:R-:W1:Y:S01]  /*3050*/  SHFL.BFLY PT, R2, R132, 0x1, 0x1f ;  /* 0x0c201f0084027f89 */ /* 0x000e6200000e0000 */
[----:B------:R-:W-:-:S04]  /*3060*/  FMNMX.FTZ R3, R152, R3, !PT ;  /* 0x0000000398037209 */ /* 0x000fc80007810000 */
[----:B------:R-:W-:-:S04]  /*3070*/  FMNMX.FTZ R3, R135, R3, !PT ;  /* 0x0000000387037209 */ /* 0x000fc80007810000 */
[----:B------:R-:W-:-:S05]  /*3080*/  FMNMX.FTZ R3, R101, R3, !PT ;  /* 0x0000000365037209 */ /* 0x000fca0007810000 */
[----:B------:R-:W2:Y:S01]  /*3090*/  SHFL.BFLY PT, R6, R3, 0x2, 0x1f ;  /* 0x0c401f0003067f89 */ /* 0x000ea200000e0000 */
[----:B-1----:R-:W-:-:S04]  /*30a0*/  FMNMX.FTZ R132, R132, R2, !PT ;  /* 0x0000000284847209 */ /* 0x002fc80007810000 */
[C---:B------:R-:W-:Y:S01]  /*30b0*/  FSETP.NEU.FTZ.AND P0, PT, R132.reuse, -INF , PT ;  /* 0xff8000008400780b */ /* 0x040fe20003f1d000 */
[----:B------:R-:W-:-:S05]  /*30c0*/  FMUL.FTZ R12, R132, c[0x0][0x2d0] ;  /* 0x0000b400840c7a20 */ /* 0x000fca0000410000 */
[----:B------:R-:W-:Y:S02]  /*30d0*/  FSEL R12, R12, RZ, P0 ;  /* 0x000000ff0c0c7208 */ /* 0x000fe40000000000 */
[----:B--2---:R-:W-:-:S03]  /*30e0*/  FMNMX.FTZ R3, R3, R6, !PT ;  /* 0x0000000603037209 */ /* 0x004fc60007810000 */
[----:B------:R-:W-:-:S04]  /*30f0*/  FFMA.FTZ R2, R7, c[0x0][0x2d0], -R12 ;  /* 0x0000b40007027a23 */ /* 0x000fc8000001080c */
[----:B------:R1:W-:Y:S01]  /*3100*/  MUFU.EX2 R112, R2 ;  /* 0x0000000200707308 */ /* 0x0003e20000000800 */
[----:B------:R-:W2:Y:S01]  /*3110*/  SHFL.BFLY PT, R6, R3, 0x1, 0x1f ;  /* 0x0c201f0003067f89 */ /* 0x000ea200000e0000 */
[----:B-1----:R-:W-:-:S06]  /*3120*/  FFMA.FTZ R2, R8, c[0x0][0x2d0], -R12 ;  /* 0x0000b40008027a23 */ /* 0x002fcc000001080c */
[----:B------:R1:W3:Y:S01]  /*3130*/  MUFU.EX2 R85, R2 ;  /* 0x0000000200557308 */ /* 0x0002e20000000800 */
[----:B--2---:R-:W-:Y:S01]  /*3140*/  FMNMX.FTZ R3, R3, R6, !PT ;  /* 0x0000000603037209 */ /* 0x004fe20007810000 */
[----:B------:R-:W-:-:S03]  /*3150*/  FFMA.FTZ R6, R14, c[0x0][0x2d0], -R12 ;  /* 0x0000b4000e067a23 */ /* 0x000fc6000001080c */
[----:B------:R-:W-:-:S03]  /*3160*/  FSETP.NEU.FTZ.AND P0, PT, R3, -INF , PT ;  /* 0xff8000000300780b */ /* 0x000fc60003f1d000 */
[----:B------:R2:W-:Y:S01]  /*3170*/  MUFU.EX2 R86, R6 ;  /* 0x0000000600567308 */ /* 0x0005e20000000800 */
[----:B-1----:R-:W-:Y:S01]  /*3180*/  FFMA.FTZ R2, R9, c[0x0][0x2d0], -R12 ;  /* 0x0000b40009027a23 */ /* 0x002fe2000001080c */
[----:B---3--:R-:W-:-:S06]  /*3190*/  F2FP.PACK_AB R8, R85, R112 ;  /* 0x000000705508723e */ /* 0x008fcc00000000ff */
[----:B------:R1:W-:Y:S01]  /*31a0*/  MUFU.EX2 R109, R2 ;  /* 0x00000002006d7308 */ /* 0x0003e20000000800 */
[----:B--2---:R-:W-:-:S07]  /*31b0*/  FFMA.FTZ R6, R15, c[0x0][0x2d0], -R12 ;  /* 0x0000b4000f067a23 */ /* 0x004fce000001080c */
[----:B------:R-:W2:Y:S01]  /*31c0*/  MUFU.EX2 R184, R6 ;  /* 0x0000000600b87308 */ /* 0x000ea20000000800 */
[----:B-1----:R-:W-:-:S07]  /*31d0*/  FFMA.FTZ R2, R10, c[0x0][0x2d0], -R12 ;  /* 0x0000b4000a027a23 */ /* 0x002fce000001080c */
[----:B------:R1:W3:Y:S01]  /*31e0*/  MUFU.EX2 R104, R2 ;  /* 0x0000000200687308 */ /* 0x0002e20000000800 */
[----:B--2---:R-:W-:Y:S01]  /*31f0*/  F2FP.PACK_AB R6, R184, R86 ;  /* 0x00000056b806723e */ /* 0x004fe200000000ff */
[----:B-1----:R-:W-:Y:S01]  /*3200*/  FFMA.FTZ R2, R11, c[0x0][0x2d0], -R12 ;  /* 0x0000b4000b027a23 */ /* 0x002fe2000001080c */
[----:B---3--:R-:W-:-:S05]  /*3210*/  F2FP.PACK_AB R10, R104, R109 ;  /* 0x0000006d680a723e */ /* 0x008fca00000000ff */
[----:B------:R1:W-:Y:S02]  /*3220*/  MUFU.EX2 R103, R2 ;  /* 0x0000000200677308 */ /* 0x0003e40000000800 */
[----:B-1----:R-:W-:-:S06]  /*3230*/  FFMA.FTZ R2, R13, c[0x0][0x2d0], -R12 ;  /* 0x0000b4000d027a23 */ /* 0x002fcc000001080c */
[----:B------:R1:W2:Y:S02]  /*3240*/  MUFU.EX2 R17, R2 ;  /* 0x0000000200117308 */ /* 0x0002a40000000800 */
[----:B-1----:R-:W-:Y:S02]  /*3250*/  FMUL.FTZ R2, R3, c[0x0][0x2d0] ;  /* 0x0000b40003027a20 */ /* 0x002fe40000410000 */
[----:B--2---:R-:W-:-:S03]  /*3260*/  IMAD.MOV.U32 R15, RZ, RZ, R17 ;  /* 0x000000ffff0f7224 */ /* 0x004fc600078e0011 */
[----:B------:R-:W-:-:S05]  /*3270*/  FSEL R2, R2, RZ, P0 ;  /* 0x000000ff02027208 */ /* 0x000fca0000000000 */
[--C-:B------:R-:W-:Y:S02]  /*3280*/  FFMA.FTZ R5, R16, c[0x0][0x2d0], -R2.reuse ;  /* 0x0000b40010057a23 */ /* 0x100fe40000010802 */
[----:B------:R-:W1:Y:S01]  /*3290*/  LDSM.16.MT88.4 R16, [R224+0x100] ;  /* 0x00010000e010783b */ /* 0x000e620000004200 */
[--C-:B------:R-:W-:Y:S01]  /*32a0*/  FFMA.FTZ R4, R24, c[0x0][0x2d0], -R2.reuse ;  /* 0x0000b40018047a23 */ /* 0x100fe20000010802 */
[----:B------:R2:W-:Y:S02]  /*32b0*/  MUFU.EX2 R105, R5 ;  /* 0x0000000500697308 */ /* 0x0005e40000000800 */
[----:B------:R-:W3:Y:S06]  /*32c0*/  LDSM.16.MT88.4 R24, [R224+0x900] ;  /* 0x00090000e018783b */ /* 0x000eec0000004200 */
[----:B------:R4:W-:Y:S01]  /*32d0*/  MUFU.EX2 R14, R4 ;  /* 0x00000004000e7308 */ /* 0x0009e20000000800 */
[----:B--2---:R-:W-:-:S07]  /*32e0*/  FFMA.FTZ R5, R20, c[0x0][0x2d0], -R2 ;  /* 0x0000b40014057a23 */ /* 0x004fce0000010802 */
[----:B------:R2:W2:Y:S01]  /*32f0*/  MUFU.EX2 R113, R5 ;  /* 0x0000000500717308 */ /* 0x0004a20000000800 */
[----:B----4-:R-:W-:-:S07]  /*3300*/  FFMA.FTZ R4, R28, c[0x0][0x2d0], -R2 ;  /* 0x0000b4001c047a23 */ /* 0x010fce0000010802 */
[----:B------:R4:W-:Y:S01]  /*3310*/  MUFU.EX2 R185, R4 ;  /* 0x0000000400b97308 */ /* 0x0009e20000000800 */
[----:B--2---:R-:W-:Y:S01]  /*3320*/  FFMA.FTZ R5, R21, c[0x0][0x2d0], -R2 ;  /* 0x0000b40015057a23 */ /* 0x004fe20000010802 */
[----:B------:R-:W-:Y:S01]  /*3330*/  F2FP.PACK_AB R9, R113, R105 ;  /* 0x000000697109723e */ /* 0x000fe200000000ff */
[----:B------:R-:W-:-:S05]  /*3340*/  IMAD.MOV.U32 R0, RZ, RZ, R113 ;  /* 0x000000ffff007224 */ /* 0x000fca00078e0071 */
[----:B------:R2:W-:Y:S01]  /*3350*/  MUFU.EX2 R13, R5 ;  /* 0x00000005000d7308 */ /* 0x0005e20000000800 */
[----:B----4-:R-:W-:-:S07]  /*3360*/  FFMA.FTZ R4, R29, c[0x0][0x2d0], -R2 ;  /* 0x0000b4001d047a23 */ /* 0x010fce0000010802 */
[----:B------:R4:W1:Y:S01]  /*3370*/  MUFU.EX2 R114, R4 ;  /* 0x0000000400727308 */ /* 0x0008620000000800 */
[----:B--2---:R-:W-:-:S07]  /*3380*/  FFMA.FTZ R5, R22, c[0x0][0x2d0], -R2 ;  /* 0x0000b40016057a23 */ /* 0x004fce0000010802 */
[----:B------:R-:W2:Y:S01]  /*3390*/  MUFU.EX2 R157, R5 ;  /* 0x00000005009d7308 */ /* 0x000ea20000000800 */
[----:B----4-:R-:W-:Y:S02]  /*33a0*/  F2FP.PACK_AB R4, R15, R103 ;  /* 0x000000670f04723e */ /* 0x010fe400000000ff */
[----:B-1----:R-:W-:Y:S02]  /*33b0*/  F2FP.PACK_AB R7, R114, R185 ;  /* 0x000000b97207723e */ /* 0x002fe400000000ff */
[----:B--2---:R-:W-:Y:S01]  /*33c0*/  F2FP.PACK_AB R11, R157, R13 ;  /* 0x0000000d9d0b723e */ /* 0x004fe200000000ff */
[----:B------:R-:W-:-:S04]  /*33d0*/  FFMA.FTZ R5, R23, c[0x0][0x2d0], -R2 ;  /* 0x0000b40017057a23 */ /* 0x000fc80000010802 */
[----:B------:R-:W1:Y:S02]  /*33e0*/  MUFU.EX2 R158, R5 ;  /* 0x00000005009e7308 */ /* 0x000e640000000800 */
[C---:B------:R-:W-:Y:S08]  /*33f0*/  HMMA.16816.F32 R20, R8.reuse, R16, RZ ;  /* 0x000000100814723c */ /* 0x040ff000000018ff */
[----:B------:R-:W-:Y:S01]  /*3400*/  HMMA.16816.F32 R16, R8, R18, RZ ;  /* 0x000000120810723c */ /* 0x000fe200000018ff */
[----:B-1----:R-:W-:-:S07]  /*3410*/  F2FP.PACK_AB R5, R14, R158 ;  /* 0x0000009e0e05723e */ /* 0x002fce00000000ff */
[----:B------:R-:W-:Y:S08]  /*3420*/  HMMA.16816.F32 R28, R8, R40, RZ ;  /* 0x00000028081c723c */ /* 0x000ff000000018ff */
[C---:B---3--:R-:W-:Y:S08]  /*3430*/  HMMA.16816.F32 R248, R4.reuse, R24, R20 ;  /* 0x0000001804f8723c */ /* 0x048ff00000001814 */
[----:B------:R-:W-:Y:S08]  /*3440*/  HMMA.16816.F32 R180, R4, R26, R16 ;  /* 0x0000001a04b4723c */ /* 0x000ff00000001810 */
[C---:B------:R-:W-:Y:S08]  /*3450*/  HMMA.16816.F32 R24, R8.reuse, R42, RZ ;  /* 0x0000002a0818723c */ /* 0x040ff000000018ff */
[C---:B------:R-:W-:Y:S08]  /*3460*/  HMMA.16816.F32 R20, R8.reuse, R44, RZ ;  /* 0x0000002c0814723c */ /* 0x040ff000000018ff */
[----:B------:R-:W-:Y:S08]  /*3470*/  HMMA.16816.F32 R16, R8, R46, RZ ;  /* 0x0000002e0810723c */ /* 0x000ff000000018ff */
[C---:B------:R-:W-:Y:S08]  /*3480*/  HMMA.16816.F32 R176, R4.reuse, R54, R24 ;  /* 0x0000003604b0723c */ /* 0x040ff00000001818 */
[----:B------:R-:W-:Y:S01]  /*3490*/  HMMA.16816.F32 R164, R4, R52, R28 ;  /* 0x0000003404a4723c */ /* 0x000fe2000000181c */
[----:B------:R-:W1:Y:S07]  /*34a0*/  LDSM.16.MT88.4 R52, [R227+0x3100] ;  /* 0x00310000e334783b */ /* 0x000e6e0000004200 */
[----:B------:R-:W-:Y:S08]  /*34b0*/  HMMA.16816.F32 R24, R8, R56, RZ ;  /* 0x000000380818723c */ /* 0x000ff000000018ff */
[C---:B------:R-:W-:Y:S08]  /*34c0*/  HMMA.16816.F32 R172, R4.reuse, R32, R20 ;  /* 0x0000002004ac723c */ /* 0x040ff00000001814 */
[----:B------:R-:W-:Y:S08]  /*34d0*/  HMMA.16816.F32 R168, R4, R34, R16 ;  /* 0x0000002204a8723c */ /* 0x000ff00000001810 */
[C---:B------:R-:W-:Y:S08]  /*34e0*/  HMMA.16816.F32 R40, R8.reuse, R36, RZ ;  /* 0x000000240828723c */ /* 0x040ff000000018ff */
[C---:B------:R-:W-:Y:S08]  /*34f0*/  HMMA.16816.F32 R36, R8.reuse, R38, RZ ;  /* 0x000000260824723c */ /* 0x040ff000000018ff */
[C---:B------:R-:W-:Y:S08]  /*3500*/  HMMA.16816.F32 R32, R8.reuse, R48, RZ ;  /* 0x000000300820723c */ /* 0x040ff000000018ff */
[C---:B------:R-:W-:Y:S08]  /*3510*/  HMMA.16816.F32 R28, R8.reuse, R50, RZ ;  /* 0x00000032081c723c */ /* 0x040ff000000018ff */
[C---:B------:R-:W-:Y:S01]  /*3520*/  HMMA.16816.F32 R20, R8.reuse, R58, RZ ;  /* 0x0000003a0814723c */ /* 0x040fe200000018ff */
[----:B------:R-:W2:Y:S07]  /*3530*/  LDSM.16.MT88.4 R56, [R224+0x6100] ;  /* 0x00610000e038783b */ /* 0x000eae0000004200 */
[C---:B------:R-:W-:Y:S08]  /*3540*/  HMMA.16816.F32 R16, R8.reuse, R72, RZ ;  /* 0x000000480810723c */ /* 0x040ff000000018ff */
[----:B------:R-:W-:Y:S01]  /*3550*/  HMMA.16816.F32 R44, R8, R74, RZ ;  /* 0x0000004a082c723c */ /* 0x000fe200000018ff */
[----:B------:R-:W3:Y:S07]  /*3560*/  LDSM.16.MT88.4 R72, [R225+0x6100] ;  /* 0x00610000e148783b */ /* 0x000eee0000004200 */
[C---:B------:R-:W-:Y:S01]  /*3570*/  HMMA.16816.F32 R92, R4.reuse, R60, R24 ;  /* 0x0000003c045c723c */ /* 0x040fe20000001818 */
[----:B------:R-:W4:Y:S07]  /*3580*/  LDSM.16.MT88.4 R24, [R227+0x3900] ;  /* 0x00390000e318783b */ /* 0x000f2e0000004200 */
[C---:B------:R-:W-:Y:S08]  /*3590*/  HMMA.16816.F32 R124, R4.reuse, R68, R40 ;  /* 0x00000044047c723c */ /* 0x040ff00000001828 */
[C---:B------:R-:W-:Y:S01]  /*35a0*/  HMMA.16816.F32 R160, R4.reuse, R70, R36 ;  /* 0x0000004604a0723c */ /* 0x040fe20000001824 */
[----:B------:R-:W3:Y:S07]  /*35b0*/  LDSM.16.MT88.4 R68, [R224+0x6900] ;  /* 0x00690000e044783b */ /* 0x000eee0000004200 */
[C---:B------:R-:W-:Y:S08]  /*35c0*/  HMMA.16816.F32 R144, R4.reuse, R64, R32 ;  /* 0x000000400490723c */ /* 0x040ff00000001820 */
[C---:B------:R-:W-:Y:S01]  /*35d0*/  HMMA.16816.F32 R136, R4.reuse, R66, R28 ;  /* 0x000000420488723c */ /* 0x040fe2000000181c */
[----:B------:R-:W4:Y:S07]  /*35e0*/  LDSM.16.MT88.4 R64, [R225+0x6900] ;  /* 0x00690000e140783b */ /* 0x000f2e0000004200 */
[----:B------:R-:W-:Y:S07]  /*35f0*/  HMMA.16816.F32 R140, R4, R76, R16 ;  /* 0x0000004c048c723c */ /* 0x000fee0000001810 */
[----:B------:R-:W-:Y:S01]  /*3600*/  IMAD.MOV.U32 R77, RZ, RZ, R114 ;  /* 0x000000ffff4d7224 */ /* 0x000fe200078e0072 */
[----:B-1----:R-:W-:Y:S01]  /*3610*/  HMMA.16816.F32 R16, R8, R52, RZ ;  /* 0x000000340810723c */ /* 0x002fe200000018ff */
[----:B------:R-:W-:-:S07]  /*3620*/  MOV R76, R112 ;  /* 0x00000070004c7202 */ /* 0x000fce0000000f00 */
[C---:B--2---:R-:W-:Y:S08]  /*3630*/  HMMA.16816.F32 R48, R8.reuse, R56, RZ ;  /* 0x000000380830723c */ /* 0x044ff000000018ff */
[----:B---3--:R-:W-:Y:S07]  /*3640*/  HMMA.16816.F32 R40, R8, R72, RZ ;  /* 0x000000480828723c */ /* 0x008fee00000018ff */
[----:B------:R-:W-:Y:S01]  /*3650*/  MOV R73, R97 ;  /* 0x0000006100497202 */ /* 0x000fe20000000f00 */
[----:B------:R-:W-:Y:S01]  /*3660*/  HMMA.16816.F32 R148, R4, R62, R20 ;  /* 0x0000003e0494723c */ /* 0x000fe20000001814 */
[----:B------:R-:W1:Y:S01]  /*3670*/  LDSM.16.MT88.4 R20, [R228+0x6100] ;  /* 0x00610000e414783b */ /* 0x000e620000004200 */
[----:B------:R-:W-:-:S03]  /*3680*/  IMAD.MOV.U32 R72, RZ, RZ, R96 ;  /* 0x000000ffff487224 */ /* 0x000fc600078e0060 */
[----:B------:R-:W2:Y:S03]  /*3690*/  LDSM.16.MT88.4 R60, [R227+0x6100] ;  /* 0x00610000e33c783b */ /* 0x000ea60000004200 */
[----:B------:R-:W-:Y:S07]  /*36a0*/  HMMA.16816.F32 R128, R4, R78, R44 ;  /* 0x0000004e0480723c */ /* 0x000fee000000182c */
[----:B------:R-:W-:Y:S01]  /*36b0*/  IMAD.MOV.U32 R79, RZ, RZ, R99 ;  /* 0x000000ffff4f7224 */ /* 0x000fe200078e0063 */
[----:B------:R-:W-:Y:S01]  /*36c0*/  HMMA.16816.F32 R44, R8, R58, RZ ;  /* 0x0000003a082c723c */ /* 0x000fe200000018ff */
[----:B------:R-:W-:-:S07]  /*36d0*/  IMAD.MOV.U32 R78, RZ, RZ, R98 ;  /* 0x000000ffff4e7224 */ /* 0x000fce00078e0062 */
[----:B----4-:R-:W-:Y:S07]  /*36e0*/  HMMA.16816.F32 R96, R4, R24, R16 ;  /* 0x000000180460723c */ /* 0x010fee0000001810 */
[----:B------:R-:W-:Y:S01]  /*36f0*/  IMAD.MOV.U32 R16, RZ, RZ, R107 ;  /* 0x000000ffff107224 */ /* 0x000fe200078e006b */
[----:B------:R-:W-:Y:S01]  /*3700*/  MOV R17, R106 ;  /* 0x0000006a00117202 */ /* 0x000fe20000000f00 */
[----:B------:R-:W-:Y:S01]  /*3710*/  IMAD.MOV.U32 R18, RZ, RZ, R105 ;  /* 0x000000ffff127224 */ /* 0x000fe200078e0069 */
[----:B------:R-:W-:Y:S01]  /*3720*/  HMMA.16816.F32 R56, R8, R74, RZ ;  /* 0x0000004a0838723c */ /* 0x000fe200000018ff */
[----:B------:R-:W-:Y:S01]  /*3730*/  IMAD.MOV.U32 R19, RZ, RZ, R104 ;  /* 0x000000ffff137224 */ /* 0x000fe200078e0068 */
[----:B------:R-:W-:Y:S01]  /*3740*/  MOV R25, R159 ;  /* 0x0000009f00197202 */ /* 0x000fe20000000f00 */
[----:B------:R-:W-:-:S04]  /*3750*/  IMAD.MOV.U32 R24, RZ, RZ, R111 ;  /* 0x000000ffff187224 */ /* 0x000fc800078e006f */
[----:B------:R-:W-:Y:S01]  /*3760*/  IMAD.MOV.U32 R75, RZ, RZ, R17 ;  /* 0x000000ffff4b7224 */ /* 0x000fe200078e0011 */
[C---:B------:R-:W-:Y:S07]  /*3770*/  HMMA.16816.F32 R116, R4.reuse, R68, R48 ;  /* 0x000000440474723c */ /* 0x040fee0000001830 */
[----:B------:R-:W-:Y:S01]  /*3780*/  IMAD.MOV.U32 R51, RZ, RZ, R18 ;  /* 0x000000ffff337224 */ /* 0x000fe200078e0012 */
[----:B------:R-:W-:Y:S01]  /*3790*/  HMMA.16816.F32 R104, R4, R64, R40 ;  /* 0x000000400468723c */ /* 0x000fe20000001828 */
[----:B------:R-:W-:Y:S01]  /*37a0*/  MOV R50, R19 ;  /* 0x0000001300327202 */ /* 0x000fe20000000f00 */
[----:B------:R-:W-:Y:S01]  /*37b0*/  IMAD.MOV.U32 R49, RZ, RZ, R108 ;  /* 0x000000ffff317224 */ /* 0x000fe200078e006c */
[----:B------:R-:W-:-:S04]  /*37c0*/  MOV R48, R103 ;  /* 0x0000006700307202 */ /* 0x000fc80000000f00 */
[----:B------:R-:W-:Y:S01]  /*37d0*/  MOV R43, R16 ;  /* 0x00000010002b7202 */ /* 0x000fe20000000f00 */
[C---:B------:R-:W-:Y:S01]  /*37e0*/  HMMA.16816.F32 R52, R8.reuse, R54, RZ ;  /* 0x000000360834723c */ /* 0x040fe200000018ff */
[----:B------:R-:W3:Y:S07]  /*37f0*/  LDSM.16.MT88.4 R16, [R227+0x6900] ;  /* 0x00690000e310783b */ /* 0x000eee0000004200 */
[C---:B-1----:R-:W-:Y:S08]  /*3800*/  HMMA.16816.F32 R36, R8.reuse, R20, RZ ;  /* 0x000000140824723c */ /* 0x042ff000000018ff */
[C---:B------:R-:W-:Y:S01]  /*3810*/  HMMA.16816.F32 R32, R8.reuse, R22, RZ ;  /* 0x000000160820723c */ /* 0x040fe200000018ff */
[----:B------:R-:W1:Y:S07]  /*3820*/  LDSM.16.MT88.4 R20, [R228+0x6900] ;  /* 0x00690000e414783b */ /* 0x000e6e0000004200 */
[C---:B--2---:R-:W-:Y:S07]  /*3830*/  HMMA.16816.F32 R28, R8.reuse, R60, RZ ;  /* 0x0000003c081c723c */ /* 0x044fee00000018ff */
[----:B------:R-:W-:Y:S01]  /*3840*/  IMAD.MOV.U32 R61, RZ, RZ, R0 ;  /* 0x000000ffff3d7224 */ /* 0x000fe200078e0000 */
[----:B------:R-:W-:Y:S01]  /*3850*/  HMMA.16816.F32 R8, R8, R62, RZ ;  /* 0x0000003e0808723c */ /* 0x000fe200000018ff */
[----:B------:R-:W-:-:S02]  /*3860*/  FFMA.FTZ R0, R83, c[0x0][0x2d0], -R12 ;  /* 0x0000b40053007a23 */ /* 0x000fc4000001080c */
[----:B------:R-:W-:-:S04]  /*3870*/  IMAD.MOV.U32 R60, RZ, RZ, R184 ;  /* 0x000000ffff3c7224 */ /* 0x000fc800078e00b8 */
[----:B------:R-:W-:Y:S01]  /*3880*/  MOV R62, R13 ;  /* 0x0000000d003e7202 */ /* 0x000fe20000000f00 */
[----:B------:R-:W-:Y:S01]  /*3890*/  HMMA.16816.F32 R120, R4, R26, R52 ;  /* 0x0000001a0478723c */ /* 0x000fe20000001834 */
[----:B------:R2:W-:Y:S01]  /*38a0*/  MUFU.EX2 R13, R0 ;  /* 0x00000000000d7308 */ /* 0x0005e20000000800 */
[----:B------:R-:W-:-:S05]  /*38b0*/  IMAD.MOV.U32 R63, RZ, RZ, R110 ;  /* 0x000000ffff3f7224 */ /* 0x000fca00078e006e */
[----:B------:R-:W-:Y:S01]  /*38c0*/  IMAD.MOV.U32 R26, RZ, RZ, R109 ;  /* 0x000000ffff1a7224 */ /* 0x000fe200078e006d */
[----:B------:R-:W-:Y:S01]  /*38d0*/  HMMA.16816.F32 R112, R4, R70, R44 ;  /* 0x000000460470723c */ /* 0x000fe2000000182c */
[----:B------:R-:W-:-:S06]  /*38e0*/  IMAD.MOV.U32 R55, RZ, RZ, R86 ;  /* 0x000000ffff377224 */ /* 0x000fcc00078e0056 */
[----:B------:R-:W-:Y:S01]  /*38f0*/  IMAD.MOV.U32 R47, RZ, RZ, R102 ;  /* 0x000000ffff2f7224 */ /* 0x000fe200078e0066 */
[C---:B---3--:R-:W-:Y:S01]  /*3900*/  HMMA.16816.F32 R68, R4.reuse, R16, R28 ;  /* 0x000000100444723c */ /* 0x048fe2000000181c */
[--C-:B--2---:R-:W-:Y:S01]  /*3910*/  FFMA.FTZ R0, R82, c[0x0][0x2d0], -R12.reuse ;  /* 0x0000b40052007a23 */ /* 0x104fe2000001080c */
[----:B------:R-:W-:Y:S01]  /*3920*/  MOV R45, R100 ;  /* 0x00000064002d7202 */ /* 0x000fe20000000f00 */
[----:B------:R-:W-:Y:S02]  /*3930*/  IMAD.MOV.U32 R46, RZ, RZ, R101 ;  /* 0x000000ffff2e7224 */ /* 0x000fe400078e0065 */
[----:B------:R2:W3:Y:S01]  /*3940*/  MUFU.EX2 R40, R0 ;  /* 0x0000000000287308 */ /* 0x0004e20000000800 */
[----:B------:R-:W-:Y:S02]  /*3950*/  IMAD.MOV.U32 R44, RZ, RZ, R87 ;  /* 0x000000ffff2c7224 */ /* 0x000fe400078e0057 */
[C---:B------:R-:W-:Y:S01]  /*3960*/  HMMA.16816.F32 R28, R4.reuse, R18, R8 ;  /* 0x00000012041c723c */ /* 0x040fe20000001808 */
[----:B------:R-:W4:Y:S04]  /*3970*/  LDSM.16.MT88.4 R8, [R224+0x1100] ;  /* 0x00110000e008783b */ /* 0x000f280000004200 */
[----:B------:R-:W4:Y:S03]  /*3980*/  LDSM.16.MT88.4 R16, [R225+0x1100] ;  /* 0x00110000e110783b */ /* 0x000f260000004200 */
[----:B------:R-:W-:Y:S01]  /*3990*/  HMMA.16816.F32 R108, R4, R66, R56 ;  /* 0x00000042046c723c */ /* 0x000fe20000001838 */
[----:B--2---:R-:W-:-:S06]  /*39a0*/  FFMA.FTZ R0, R81, c[0x0][0x2d0], -R12 ;  /* 0x0000b40051007a23 */ /* 0x004fcc000001080c */
[----:B------:R-:W-:Y:S01]  /*39b0*/  MOV R58, R85 ;  /* 0x00000055003a7202 */ /* 0x000fe20000000f00 */
[----:B------:R-:W-:Y:S01]  /*39c0*/  IMAD.MOV.U32 R59, RZ, RZ, R84 ;  /* 0x000000ffff3b7224 */ /* 0x000fe200078e0054 */
[----:B------:R2:W-:Y:S01]  /*39d0*/  MUFU.EX2 R27, R0 ;  /* 0x00000000001b7308 */ /* 0x0005e20000000800 */
[----:B-1----:R-:W-:Y:S01]  /*39e0*/  HMMA.16816.F32 R100, R4, R20, R36 ;  /* 0x000000140464723c */ /* 0x002fe20000001824 */
[----:B------:R-:W-:Y:S02]  /*39f0*/  IMAD.MOV.U32 R57, RZ, RZ, R79 ;  /* 0x000000ffff397224 */ /* 0x000fe400078e004f */
[----:B------:R-:W-:-:S04]  /*3a00*/  IMAD.MOV.U32 R56, RZ, RZ, R76 ;  /* 0x000000ffff387224 */ /* 0x000fc800078e004c */
[----:B------:R-:W-:Y:S01]  /*3a10*/  IMAD.MOV.U32 R39, RZ, RZ, R59 ;  /* 0x000000ffff277224 */ /* 0x000fe200078e003b */
[----:B------:R-:W-:Y:S01]  /*3a20*/  HMMA.16816.F32 R84, R4, R22, R32 ;  /* 0x000000160454723c */ /* 0x000fe20000001820 */
[----:B------:R-:W1:Y:S01]  /*3a30*/  LDSM.16.MT88.4 R20, [R227+0x1100] ;  /* 0x00110000e314783b */ /* 0x000e620000004200 */
[----:B------:R-:W-:Y:S02]  /*3a40*/  IMAD.MOV.U32 R59, RZ, RZ, R43 ;  /* 0x000000ffff3b7224 */ /* 0x000fe400078e002b */
[----:B--2---:R-:W-:-:S03]  /*3a50*/  FFMA.FTZ R0, R80, c[0x0][0x2d0], -R12 ;  /* 0x0000b40050007a23 */ /* 0x004fc6000001080c */
[----:B---3--:R-:W-:Y:S01]  /*3a60*/  F2FP.PACK_AB R4, R40, R13 ;  /* 0x0000000d2804723e */ /* 0x008fe200000000ff */
[----:B------:R-:W-:Y:S01]  /*3a70*/  IMAD.MOV.U32 R33, RZ, RZ, R44 ;  /* 0x000000ffff217224 */ /* 0x000fe200078e002c */
[----:B------:R-:W-:Y:S01]  /*3a80*/  MOV R32, R77 ;  /* 0x0000004d00207202 */ /* 0x000fe20000000f00 */
[----:B------:R2:W3:Y:S01]  /*3a90*/  MUFU.EX2 R184, R0 ;  /* 0x0000000000b87308 */ /* 0x0004e20000000800 */
[----:B------:R-:W-:Y:S01]  /*3aa0*/  IMAD.MOV.U32 R44, RZ, RZ, R47 ;  /* 0x000000ffff2c7224 */ /* 0x000fe200078e002f */
[----:B------:R-:W-:Y:S01]  /*3ab0*/  MOV R34, R45 ;  /* 0x0000002d00227202 */ /* 0x000fe20000000f00 */
[----:B------:R-:W-:Y:S01]  /*3ac0*/  IMAD.MOV.U32 R47, RZ, RZ, R26 ;  /* 0x000000ffff2f7224 */ /* 0x000fe200078e001a */
[----:B------:R-:W-:Y:S01]  /*3ad0*/  MOV R26, R62 ;  /* 0x0000003e001a7202 */ /* 0x000fe20000000f00 */
[----:B------:R-:W-:Y:S01]  /*3ae0*/  IMAD.MOV.U32 R35, RZ, RZ, R46 ;  /* 0x000000ffff237224 */ /* 0x000fe200078e002e */
[----:B------:R-:W-:Y:S01]  /*3af0*/  MOV R45, R48 ;  /* 0x00000030002d7202 */ /* 0x000fe20000000f00 */
[----:B------:R-:W-:-:S02]  /*3b00*/  IMAD.MOV.U32 R46, RZ, RZ, R49 ;  /* 0x000000ffff2e7224 */ /* 0x000fc400078e0031 */
[----:B--2---:R-:W-:Y:S01]  /*3b10*/  FFMA.FTZ R0, R90, c[0x0][0x2d0], -R2 ;  /* 0x0000b4005a007a23 */ /* 0x004fe20000010802 */
[----:B---3--:R-:W-:-:S03]  /*3b20*/  F2FP.PACK_AB R6, R184, R27 ;  /* 0x0000001bb806723e */ /* 0x008fc600000000ff */
[----:B------:R2:W-:Y:S02]  /*3b30*/  MUFU.EX2 R41, R0 ;  /* 0x0000000000297308 */ /* 0x0005e40000000800 */
[----:B--2---:R-:W-:-:S06]  /*3b40*/  FFMA.FTZ R0, R89, c[0x0][0x2d0], -R2 ;  /* 0x0000b40059007a23 */ /* 0x004fcc0000010802 */
[----:B------:R2:W3:Y:S02]  /*3b50*/  MUFU.EX2 R42, R0 ;  /* 0x00000000002a7308 */ /* 0x0004e40000000800 */
[----:B--2---:R-:W-:Y:S01]  /*3b60*/  FFMA.FTZ R0, R88, c[0x0][0x2d0], -R2 ;  /* 0x0000b40058007a23 */ /* 0x004fe20000010802 */
[----:B---3--:R-:W-:-:S05]  /*3b70*/  F2FP.PACK_AB R5, R42, R41 ;  /* 0x000000292a05723e */ /* 0x008fca00000000ff */
[----:B------:R2:W-:Y:S02]  /*3b80*/  MUFU.EX2 R74, R0 ;  /* 0x00000000004a7308 */ /* 0x0005e40000000800 */
[----:B--2---:R-:W-:-:S06]  /*3b90*/  FFMA.FTZ R0, R91, c[0x0][0x2d0], -R2 ;  /* 0x0000b4005b007a23 */ /* 0x004fcc0000010802 */
[----:B------:R-:W2:Y:S02]  /*3ba0*/  MUFU.EX2 R159, R0 ;  /* 0x00000000009f7308 */ /* 0x000ea40000000800 */
[----:B--2---:R-:W-:Y:S01]  /*3bb0*/  F2FP.PACK_AB R7, R159, R74 ;  /* 0x0000004a9f07723e */ /* 0x004fe200000000ff */
[----:B------:R-:W-:-:S04]  /*3bc0*/  IMAD.MOV.U32 R0, RZ, RZ, R34 ;  /* 0x000000ffff007224 */ /* 0x000fc800078e0022 */
[----:B------:R-:W-:Y:S02]  /*3bd0*/  FFMA.FTZ R0, R0, c[0x0][0x2d0], -R12 ;  /* 0x0000b40000007a23 */ /* 0x000fe4000001080c */
[C---:B----4-:R-:W-:Y:S07]  /*3be0*/  HMMA.16816.F32 R64, R4.reuse, R8, R248 ;  /* 0x000000080440723c */ /* 0x050fee00000018f8 */
[----:B------:R-:W-:Y:S01]  /*3bf0*/  IMAD.MOV.U32 R248, RZ, RZ, R55 ;  /* 0x000000fffff87224 */ /* 0x000fe200078e0037 */
[----:B------:R-:W-:Y:S01]  /*3c00*/  MOV R251, R47 ;  /* 0x0000002f00fb7202 */ /* 0x000fe20000000f00 */
[----:B------:R-:W-:Y:S01]  /*3c10*/  HMMA.16816.F32 R52, R4, R10, R180 ;  /* 0x0000000a0434723c */ /* 0x000fe200000018b4 */
[----:B------:R-:W2:Y:S01]  /*3c20*/  LDSM.16.MT88.4 R8, [R228+0x1100] ;  /* 0x00110000e408783b */ /* 0x000ea20000004200 */
[----:B------:R-:W-:-:S02]  /*3c30*/  IMAD.MOV.U32 R250, RZ, RZ, R26 ;  /* 0x000000fffffa7224 */ /* 0x000fc400078e001a */
[----:B------:R-:W-:-:S03]  /*3c40*/  IMAD.MOV.U32 R249, RZ, RZ, R27 ;  /* 0x000000fffff97224 */ /* 0x000fc600078e001b */
[----:B------:R-:W-:Y:S01]  /*3c50*/  MOV R183, R58 ;  /* 0x0000003a00b77202 */ /* 0x000fe20000000f00 */
[----:B------:R-:W-:Y:S01]  /*3c60*/  IMAD.MOV.U32 R182, RZ, RZ, R42 ;  /* 0x000000ffffb67224 */ /* 0x000fe200078e002a */
[----:B------:R-:W-:Y:S01]  /*3c70*/  MOV R58, R78 ;  /* 0x0000004e003a7202 */ /* 0x000fe20000000f00 */
[----:B------:R-:W-:Y:S01]  /*3c80*/  IMAD.MOV.U32 R180, RZ, RZ, R40 ;  /* 0x000000ffffb47224 */ /* 0x000fe200078e0028 */
[----:B------:R-:W-:Y:S01]  /*3c90*/  HMMA.16816.F32 R76, R4, R18, R176 ;  /* 0x00000012044c723c */ /* 0x000fe200000018b0 */
[----:B------:R-:W-:-:S06]  /*3ca0*/  MOV R181, R41 ;  /* 0x0000002900b57202 */ /* 0x000fcc0000000f00 */
[----:B------:R-:W-:Y:S01]  /*3cb0*/  IMAD.MOV.U32 R178, RZ, RZ, R63 ;  /* 0x000000ffffb27224 */ /* 0x000fe200078e003f */
[----:B------:R-:W-:Y:S01]  /*3cc0*/  MOV R176, R61 ;  /* 0x0000003d00b07202 */ /* 0x000fe20000000f00 */
[----:B------:R-:W-:Y:S01]  /*3cd0*/  IMAD.MOV.U32 R177, RZ, RZ, R60 ;  /* 0x000000ffffb17224 */ /* 0x000fe200078e003c */
[----:B------:R-:W-:Y:S01]  /*3ce0*/  HMMA.16816.F32 R40, R4, R16, R164 ;  /* 0x000000100428723c */ /* 0x000fe200000018a4 */
[----:B------:R-:W3:Y:S01]  /*3cf0*/  LDSM.16.MT88.4 R16, [R225+0x4100] ;  /* 0x00410000e110783b */ /* 0x000ee20000004200 */
[----:B------:R-:W-:-:S05]  /*3d00*/  IMAD.MOV.U32 R179, RZ, RZ, R39 ;  /* 0x000000ffffb37224 */ /* 0x000fca00078e0027 */
[----:B------:R-:W-:Y:S01]  /*3d10*/  MOV R164, R74 ;  /* 0x0000004a00a47202 */ /* 0x000fe20000000f00 */
[----:B------:R-:W-:Y:S01]  /*3d20*/  IMAD.MOV.U32 R166, RZ, RZ, R35 ;  /* 0x000000ffffa67224 */ /* 0x000fe200078e0023 */
[----:B------:R-:W-:Y:S01]  /*3d30*/  MOV R165, R44 ;  /* 0x0000002c00a57202 */ /* 0x000fe20000000f00 */
[----:B------:R-:W-:Y:S01]  /*3d40*/  IMAD.MOV.U32 R167, RZ, RZ, R25 ;  /* 0x000000ffffa77224 */ /* 0x000fe200078e0019 */
[C---:B-1----:R-:W-:Y:S08]  /*3d50*/  HMMA.16816.F32 R36, R4.reuse, R20, R124 ;  /* 0x000000140424723c */ /* 0x042ff0000000187c */
[----:B--2---:R-:W-:Y:S07]  /*3d60*/  HMMA.16816.F32 R60, R4, R8, R172 ;  /* 0x00000008043c723c */ /* 0x004fee00000018ac */
[----:B------:R-:W-:-:S02]  /*3d70*/  IMAD.MOV.U32 R175, RZ, RZ, R50 ;  /* 0x000000ffffaf7224 */ /* 0x000fc400078e0032 */
[----:B------:R-:W-:Y:S02]  /*3d80*/  IMAD.MOV.U32 R174, RZ, RZ, R51 ;  /* 0x000000ffffae7224 */ /* 0x000fe400078e0033 */
[----:B------:R-:W-:Y:S01]  /*3d90*/  HMMA.16816.F32 R48, R4, R10, R168 ;  /* 0x0000000a0430723c */ /* 0x000fe200000018a8 */
[----:B------:R-:W1:Y:S01]  /*3da0*/  LDSM.16.MT88.4 R8, [R224+0x4100] ;  /* 0x00410000e008783b */ /* 0x000e620000004200 */
[----:B------:R-:W-:Y:S02]  /*3db0*/  IMAD.MOV.U32 R173, RZ, RZ, R75 ;  /* 0x000000ffffad7224 */ /* 0x000fe400078e004b */
[----:B------:R-:W-:-:S03]  /*3dc0*/  IMAD.MOV.U32 R172, RZ, RZ, R72 ;  /* 0x000000ffffac7224 */ /* 0x000fc600078e0048 */
[----:B------:R-:W-:Y:S01]  /*3dd0*/  MOV R171, R73 ;  /* 0x0000004900ab7202 */ /* 0x000fe20000000f00 */
[----:B------:R-:W-:Y:S01]  /*3de0*/  IMAD.MOV.U32 R170, RZ, RZ, R58 ;  /* 0x000000ffffaa7224 */ /* 0x000fe200078e003a */
[----:B------:R-:W-:Y:S01]  /*3df0*/  HMMA.16816.F32 R72, R4, R22, R160 ;  /* 0x000000160448723c */ /* 0x000fe200000018a0 */
[----:B------:R-:W-:Y:S01]  /*3e00*/  IMAD.MOV.U32 R169, RZ, RZ, R45 ;  /* 0x000000ffffa97224 */ /* 0x000fe200078e002d */
[----:B------:R-:W2:Y:S01]  /*3e10*/  LDSM.16.MT88.4 R20, [R225+0x7100] ;  /* 0x00710000e114783b */ /* 0x000ea20000004200 */
[----:B------:R-:W-:-:S04]  /*3e20*/  IMAD.MOV.U32 R168, RZ, RZ, R46 ;  /* 0x000000ffffa87224 */ /* 0x000fc800078e002e */
[----:B------:R-:W-:Y:S01]  /*3e30*/  IMAD.MOV.U32 R162, RZ, RZ, R56 ;  /* 0x000000ffffa27224 */ /* 0x000fe200078e0038 */
[----:B------:R-:W-:Y:S01]  /*3e40*/  MOV R161, R57 ;  /* 0x0000003900a17202 */ /* 0x000fe20000000f00 */
[----:B------:R-:W-:Y:S01]  /*3e50*/  IMAD.MOV.U32 R160, RZ, RZ, R59 ;  /* 0x000000ffffa07224 */ /* 0x000fe200078e003b */
[----:B---3--:R-:W-:Y:S01]  /*3e60*/  HMMA.16816.F32 R80, R4, R18, R148 ;  /* 0x000000120450723c */ /* 0x008fe20000001894 */
[----:B------:R-:W-:-:S07]  /*3e70*/  IMAD.MOV.U32 R163, RZ, RZ, R32 ;  /* 0x000000ffffa37224 */ /* 0x000fce00078e0020 */
[C---:B-1----:R-:W-:Y:S07]  /*3e80*/  HMMA.16816.F32 R56, R4.reuse, R8, R144 ;  /* 0x000000080438723c */ /* 0x042fee0000001890 */
[----:B------:R-:W-:Y:S01]  /*3e90*/  MOV R147, R33 ;  /* 0x0000002100937202 */ /* 0x000fe20000000f00 */
[----:B------:R-:W-:Y:S01]  /*3ea0*/  HMMA.16816.F32 R44, R4, R10, R136 ;  /* 0x0000000a042c723c */ /* 0x000fe20000001888 */
[----:B------:R-:W1:Y:S01]  /*3eb0*/  LDSM.16.MT88.4 R8, [R228+0x4100] ;  /* 0x00410000e408783b */ /* 0x000e620000004200 */
[----:B------:R-:W-:-:S02]  /*3ec0*/  MOV R146, R24 ;  /* 0x0000001800927202 */ /* 0x000fc40000000f00 */
[----:B------:R-:W-:Y:S01]  /*3ed0*/  MOV R145, R147 ;  /* 0x0000009300917202 */ /* 0x000fe20000000f00 */
[----:B------:R-:W3:Y:S01]  /*3ee0*/  LDSM.16.MT88.4 R24, [R227+0x4100] ;  /* 0x00410000e318783b */ /* 0x000ee20000004200 */
[----:B------:R-:W-:Y:S01]  /*3ef0*/  IMAD.MOV.U32 R147, RZ, RZ, R161 ;  /* 0x000000ffff937224 */ /* 0x000fe200078e00a1 */
[----:B------:R-:W-:Y:S01]  /*3f00*/  MOV R161, R162 ;  /* 0x000000a200a17202 */ /* 0x000fe20000000f00 */
[C---:B------:R-:W-:Y:S01]  /*3f10*/  HMMA.16816.F32 R32, R4.reuse, R16, R92 ;  /* 0x000000100420723c */ /* 0x040fe2000000185c */
[----:B------:R-:W-:Y:S01]  /*3f20*/  IMAD.MOV.U32 R162, RZ, RZ, R163 ;  /* 0x000000ffffa27224 */ /* 0x000fe200078e00a3 */
[----:B------:R-:W4:Y:S01]  /*3f30*/  LDSM.16.MT88.4 R16, [R228+0x7100] ;  /* 0x00710000e410783b */ /* 0x000f220000004200 */
[----:B------:R-:W-:Y:S01]  /*3f40*/  IMAD.MOV.U32 R163, RZ, RZ, R171 ;  /* 0x000000ffffa37224 */ /* 0x000fe200078e00ab */
[----:B------:R-:W-:Y:S01]  /*3f50*/  MOV R171, R172 ;  /* 0x000000ac00ab7202 */ /* 0x000fe20000000f00 */
[----:B------:R-:W-:Y:S02]  /*3f60*/  IMAD.MOV.U32 R172, RZ, RZ, R173 ;  /* 0x000000ffffac7224 */ /* 0x000fe400078e00ad */
[----:B------:R-:W-:Y:S01]  /*3f70*/  IMAD.MOV.U32 R173, RZ, RZ, R174 ;  /* 0x000000ffffad7224 */ /* 0x000fe200078e00ae */
[----:B------:R-:W-:Y:S01]  /*3f80*/  MOV R174, R175 ;  /* 0x000000af00ae7202 */ /* 0x000fe20000000f00 */
[----:B------:R-:W-:Y:S01]  /*3f90*/  IMAD.MOV.U32 R175, RZ, RZ, R176 ;  /* 0x000000ffffaf7224 */ /* 0x000fe200078e00b0 */
[----:B--2---:R-:W-:Y:S01]  /*3fa0*/  HMMA.16816.F32 R124, R4, R22, R108 ;  /* 0x00000016047c723c */ /* 0x004fe2000000186c */
[----:B------:R-:W-:Y:S01]  /*3fb0*/  IMAD.MOV.U32 R176, RZ, RZ, R177 ;  /* 0x000000ffffb07224 */ /* 0x000fe200078e00b1 */
[----:B------:R-:W-:Y:S01]  /*3fc0*/  MOV R177, R178 ;  /* 0x000000b200b17202 */ /* 0x000fe20000000f00 */
[----:B------:R-:W-:-:S02]  /*3fd0*/  IMAD.MOV.U32 R178, RZ, RZ, R179 ;  /* 0x000000ffffb27224 */ /* 0x000fc400078e00b3 */
[----:B------:R-:W-:Y:S01]  /*3fe0*/  IMAD.MOV.U32 R179, RZ, RZ, R180 ;  /* 0x000000ffffb37224 */ /* 0x000fe200078e00b4 */
[----:B------:R-:W-:Y:S01]  /*3ff0*/  MOV R180, R181 ;  /* 0x000000b500b47202 */ /* 0x000fe20000000f00 */
[----:B------:R-:W-:Y:S01]  /*4000*/  IMAD.MOV.U32 R181, RZ, RZ, R182 ;  /* 0x000000ffffb57224 */ /* 0x000fe200078e00b6 */
[----:B------:R-:W-:Y:S01]  /*4010*/  HMMA.16816.F32 R104, R4, R20, R104 ;  /* 0x000000140468723c */ /* 0x000fe20000001868 */
[----:B------:R-:W-:Y:S01]  /*4020*/  IMAD.MOV.U32 R182, RZ, RZ, R183 ;  /* 0x000000ffffb67224 */ /* 0x000fe200078e00b7 */
[----:B------:R-:W-:Y:S01]  /*4030*/  MOV R183, R248 ;  /* 0x000000f800b77202 */ /* 0x000fe20000000f00 */
[----:B------:R-:W-:Y:S01]  /*4040*/  IMAD.MOV.U32 R248, RZ, RZ, R159 ;  /* 0x000000fffff87224 */ /* 0x000fe200078e009f */
[----:B------:R-:W-:Y:S01]  /*4050*/  MOV R148, R251 ;  /* 0x000000fb00947202 */ /* 0x000fe20000000f00 */
[----:B------:R2:W-:Y:S01]  /*4060*/  MUFU.EX2 R159, R0 ;  /* 0x00000000009f7308 */ /* 0x0005e20000000800 */
[----:B------:R-:W-:Y:S01]  /*4070*/  IMAD.MOV.U32 R144, RZ, RZ, R146 ;  /* 0x000000ffff907224 */ /* 0x000fe200078e0092 */
[----:B------:R-:W-:Y:S01]  /*4080*/  LDSM.16.MT88.4 R20, [R227+0x1900] ;  /* 0x00190000e314783b */ /* 0x000fe20000004200 */
[----:B------:R-:W-:-:S02]  /*4090*/  IMAD.MOV.U32 R146, RZ, RZ, R160 ;  /* 0x000000ffff927224 */ /* 0x000fc400078e00a0 */
[----:B------:R-:W-:Y:S02]  /*40a0*/  IMAD.MOV.U32 R139, RZ, RZ, R145 ;  /* 0x000000ffff8b7224 */ /* 0x000fe400078e0091 */
[----:B------:R-:W-:Y:S01]  /*40b0*/  IMAD.MOV.U32 R145, RZ, RZ, R147 ;  /* 0x000000ffff917224 */ /* 0x000fe200078e0093 */
[----:B------:R-:W-:Y:S01]  /*40c0*/  MOV R147, R162 ;  /* 0x000000a200937202 */ /* 0x000fe20000000f00 */
[----:B------:R-:W-:Y:S01]  /*40d0*/  IMAD.MOV.U32 R162, RZ, RZ, R168 ;  /* 0x000000ffffa27224 */ /* 0x000fe200078e00a8 */
[----:B-1----:R-:W-:Y:S01]  /*40e0*/  HMMA.16816.F32 R88, R4, R8, R140 ;  /* 0x000000080458723c */ /* 0x002fe2000000188c */
[----:B------:R-:W-:Y:S02]  /*40f0*/  IMAD.MOV.U32 R168, RZ, RZ, R165 ;  /* 0x000000ffffa87224 */ /* 0x000fe400078e00a5 */
[----:B--2---:R-:W-:-:S05]  /*4100*/  FFMA.FTZ R0, R252, c[0x0][0x2d0], -R12 ;  /* 0x0000b400fc007a23 */ /* 0x004fca000001080c */
[C---:B------:R-:W-:Y:S01]  /*4110*/  HMMA.16816.F32 R92, R4.reuse, R10, R128 ;  /* 0x0000000a045c723c */ /* 0x040fe20000001880 */
[----:B------:R-:W1:Y:S07]  /*4120*/  LDSM.16.MT88.4 R8, [R224+0x7100] ;  /* 0x00710000e008783b */ /* 0x000e6e0000004200 */
[C---:B---3--:R-:W-:Y:S08]  /*4130*/  HMMA.16816.F32 R128, R4.reuse, R26, R120 ;  /* 0x0000001a0480723c */ /* 0x048ff00000001878 */
[C---:B------:R-:W-:Y:S01]  /*4140*/  HMMA.16816.F32 R96, R4.reuse, R24, R96 ;  /* 0x000000180460723c */ /* 0x040fe20000001860 */
[----:B------:R2:W3:Y:S07]  /*4150*/  MUFU.EX2 R24, R0 ;  /* 0x0000000000187308 */ /* 0x0004ee0000000800 */
[----:B----4-:R-:W-:Y:S01]  /*4160*/  HMMA.16816.F32 R108, R4, R18, R84 ;  /* 0x00000012046c723c */ /* 0x010fe20000001854 */
[----:B--2---:R-:W-:-:S04]  /*4170*/  FFMA.FTZ R0, R134, c[0x0][0x2d0], -R12 ;  /* 0x0000b40086007a23 */ /* 0x004fc8000001080c */
[----:B------:R2:W-:Y:S03]  /*4180*/  MUFU.EX2 R160, R0 ;  /* 0x0000000000a07308 */ /* 0x0005e60000000800 */
[C---:B-1----:R-:W-:Y:S08]  /*4190*/  HMMA.16816.F32 R120, R4.reuse, R8, R116 ;  /* 0x000000080478723c */ /* 0x042ff00000001874 */
[----:B------:R-:W-:Y:S01]  /*41a0*/  HMMA.16816.F32 R112, R4, R10, R112 ;  /* 0x0000000a0470723c */ /* 0x000fe20000001870 */
[----:B------:R-:W1:Y:S01]  /*41b0*/  LDSM.16.MT88.4 R8, [R227+0x7100] ;  /* 0x00710000e308783b */ /* 0x000e620000004200 */
[----:B--2---:R-:W-:-:S04]  /*41c0*/  FFMA.FTZ R0, R133, c[0x0][0x2d0], -R12 ;  /* 0x0000b40085007a23 */ /* 0x004fc8000001080c */
[----:B------:R2:W4:Y:S02]  /*41d0*/  MUFU.EX2 R25, R0 ;  /* 0x0000000000197308 */ /* 0x0005240000000800 */
[----:B------:R-:W-:Y:S01]  /*41e0*/  HMMA.16816.F32 R116, R4, R16, R100 ;  /* 0x000000100474723c */ /* 0x000fe20000001864 */
[----:B------:R-:W-:Y:S01]  /*41f0*/  IMAD.MOV.U32 R150, RZ, RZ, R180 ;  /* 0x000000ffff967224 */ /* 0x000fe200078e00b4 */
[----:B------:R-:W-:Y:S01]  /*4200*/  MOV R143, R181 ;  /* 0x000000b5008f7202 */ /* 0x000fe20000000f00 */
[----:B------:R-:W-:Y:S01]  /*4210*/  IMAD.MOV.U32 R149, RZ, RZ, R249 ;  /* 0x000000ffff957224 */ /* 0x000fe200078e00f9 */
[----:B------:R-:W-:Y:S01]  /*4220*/  MOV R142, R172 ;  /* 0x000000ac008e7202 */ /* 0x000fe20000000f00 */
[----:B------:R-:W-:Y:S01]  /*4230*/  IMAD.MOV.U32 R151, RZ, RZ, R179 ;  /* 0x000000ffff977224 */ /* 0x000fe200078e00b3 */
[----:B------:R-:W-:Y:S01]  /*4240*/  LDSM.16.MT88.4 R16, [R225+0x1900] ;  /* 0x00190000e110783b */ /* 0x000fe20000004200 */
[----:B--2---:R-:W-:Y:S01]  /*4250*/  FFMA.FTZ R0, R144, c[0x0][0x2d0], -R2 ;  /* 0x0000b40090007a23 */ /* 0x004fe20000010802 */
[----:B------:R-:W-:Y:S01]  /*4260*/  MOV R144, R146 ;  /* 0x0000009200907202 */ /* 0x000fe20000000f00 */
[----:B------:R-:W-:-:S02]  /*4270*/  IMAD.MOV.U32 R146, RZ, RZ, R161 ;  /* 0x000000ffff927224 */ /* 0x000fc400078e00a1 */
[----:B------:R2:W-:Y:S01]  /*4280*/  MUFU.EX2 R165, R0 ;  /* 0x0000000000a57308 */ /* 0x0005e20000000800 */
[----:B------:R-:W-:Y:S01]  /*4290*/  IMAD.MOV.U32 R161, RZ, RZ, R163 ;  /* 0x000000ffffa17224 */ /* 0x000fe200078e00a3 */
[----:B------:R-:W-:Y:S01]  /*42a0*/  MOV R163, R169 ;  /* 0x000000a900a37202 */ /* 0x000fe20000000f00 */
[----:B------:R-:W-:Y:S01]  /*42b0*/  IMAD.MOV.U32 R169, RZ, RZ, R166 ;  /* 0x000000ffffa97224 */ /* 0x000fe200078e00a6 */
[----:B------:R-:W-:Y:S01]  /*42c0*/  MOV R166, R185 ;  /* 0x000000b900a67202 */ /* 0x000fe20000000f00 */
[C---:B-1----:R-:W-:Y:S08]  /*42d0*/  HMMA.16816.F32 R100, R4.reuse, R8, R68 ;  /* 0x000000080464723c */ /* 0x042ff00000001844 */
[----:B------:R-:W-:Y:S01]  /*42e0*/  HMMA.16816.F32 R28, R4, R10, R28 ;  /* 0x0000000a041c723c */ /* 0x000fe2000000181c */
[----:B--2---:R-:W-:Y:S01]  /*42f0*/  FFMA.FTZ R0, R139, c[0x0][0x2d0], -R2 ;  /* 0x0000b4008b007a23 */ /* 0x004fe20000010802 */
[----:B------:R-:W1:Y:S01]  /*4300*/  LDSM.16.MT88.4 R8, [R224+0x1900] ;  /* 0x00190000e008783b */ /* 0x000e620000004200 */
[----:B------:R-:W-:-:S02]  /*4310*/  IMAD.MOV.U32 R139, RZ, RZ, R144 ;  /* 0x000000ffff8b7224 */ /* 0x000fc400078e0090 */
[----:B------:R-:W-:Y:S01]  /*4320*/  IMAD.MOV.U32 R144, RZ, RZ, R145 ;  /* 0x000000ffff907224 */ /* 0x000fe200078e0091 */
[----:B------:R-:W-:Y:S01]  /*4330*/  MOV R145, R146 ;  /* 0x0000009200917202 */ /* 0x000fe20000000f00 */
[----:B------:R-:W-:Y:S01]  /*4340*/  IMAD.MOV.U32 R146, RZ, RZ, R147 ;  /* 0x000000ffff927224 */ /* 0x000fe200078e0093 */
[----:B------:R2:W5:Y:S01]  /*4350*/  LDL.LU R185, [R1+0x88] ;  /* 0x0000880001b97983 */ /* 0x0005620000300800 */
[----:B------:R-:W-:Y:S01]  /*4360*/  IMAD.MOV.U32 R147, RZ, RZ, R161 ;  /* 0x000000ffff937224 */ /* 0x000fe200078e00a1 */
[----:B------:R-:W-:Y:S01]  /*4370*/  MOV R161, R162 ;  /* 0x000000a200a17202 */ /* 0x000fe20000000f00 */
[----:B------:R-:W-:Y:S01]  /*4380*/  IMAD.MOV.U32 R162, RZ, RZ, R163 ;  /* 0x000000ffffa27224 */ /* 0x000fe200078e00a3 */
[----:B---3--:R-:W-:Y:S01]  /*4390*/  F2FP.PACK_AB R4, R24, R159 ;  /* 0x0000009f1804723e */ /* 0x008fe200000000ff */
[----:B------:R-:W-:Y:S01]  /*43a0*/  IMAD.MOV.U32 R163, RZ, RZ, R168 ;  /* 0x000000ffffa37224 */ /* 0x000fe200078e00a8 */
[----:B------:R-:W-:Y:S01]  /*43b0*/  MOV R168, R169 ;  /* 0x000000a900a87202 */ /* 0x000fe20000000f00 */
[----:B------:R-:W-:Y:S01]  /*43c0*/  IMAD.MOV.U32 R169, RZ, RZ, R166 ;  /* 0x000000ffffa97224 */ /* 0x000fe200078e00a6 */
[----:B----4-:R-:W-:Y:S01]  /*43d0*/  F2FP.PACK_AB R6, R25, R160 ;  /* 0x000000a01906723e */ /* 0x010fe200000000ff */
[----:B------:R-:W-:-:S02]  /*43e0*/  IMAD.MOV.U32 R166, RZ, RZ, R167 ;  /* 0x000000ffffa67224 */ /* 0x000fc400078e00a7 */
[----:B------:R3:W4:Y:S01]  /*43f0*/  MUFU.EX2 R167, R0 ;  /* 0x0000000000a77308 */ /* 0x0007220000000800 */
[----:B------:R-:W-:Y:S01]  /*4400*/  IMAD.MOV.U32 R180, RZ, RZ, R182 ;  /* 0x000000ffffb47224 */ /* 0x000fe200078e00b6 */
[----:B------:R-:W-:Y:S01]  /*4410*/  MOV R182, R248 ;  /* 0x000000f800b67202 */ /* 0x000fe20000000f00 */
[----:B------:R-:W-:Y:S02]  /*4420*/  IMAD.MOV.U32 R181, RZ, RZ, R183 ;  /* 0x000000ffffb57224 */ /* 0x000fe400078e00b7 */
[----:B------:R-:W-:Y:S02]  /*4430*/  IMAD.MOV.U32 R183, RZ, RZ, R250 ;  /* 0x000000ffffb77224 */ /* 0x000fe400078e00fa */
[----:B---3--:R-:W-:Y:S01]  /*4440*/  FFMA.FTZ R0, R139, c[0x0][0x2d0], -R2 ;  /* 0x0000b4008b007a23 */ /* 0x008fe20000010802 */
[----:B------:R-:W-:Y:S01]  /*4450*/  MOV R139, R144 ;  /* 0x00000090008b7202 */ /* 0x000fe20000000f00 */
[----:B------:R-:W-:Y:S01]  /*4460*/  IMAD.MOV.U32 R144, RZ, RZ, R145 ;  /* 0x000000ffff907224 */ /* 0x000fe200078e0091 */
[----:B----4-:R-:W-:Y:S01]  /*4470*/  F2FP.PACK_AB R5, R167, R165 ;  /* 0x000000a5a705723e */ /* 0x010fe200000000ff */
[----:B------:R-:W-:Y:S01]  /*4480*/  IMAD.MOV.U32 R145, RZ, RZ, R146 ;  /* 0x000000ffff917224 */ /* 0x000fe200078e0092 */
[----:B------:R-:W-:Y:S01]  /*4490*/  MOV R146, R147 ;  /* 0x0000009300927202 */ /* 0x000fe20000000f00 */
[----:B------:R-:W-:-:S02]  /*44a0*/  IMAD.MOV.U32 R147, RZ, RZ, R161 ;  /* 0x000000ffff937224 */ /* 0x000fc400078e00a1 */
[----:B------:R-:W-:Y:S01]  /*44b0*/  IMAD.MOV.U32 R161, RZ, RZ, R162 ;  /* 0x000000ffffa17224 */ /* 0x000fe200078e00a2 */
[----:B------:R-:W-:Y:S01]  /*44c0*/  MOV R162, R163 ;  /* 0x000000a300a27202 */ /* 0x000fe20000000f00 */
[----:B------:R-:W-:Y:S01]  /*44d0*/  IMAD.MOV.U32 R163, RZ, RZ, R168 ;  /* 0x000000ffffa37224 */ /* 0x000fe200078e00a8 */
[----:B------:R-:W-:Y:S01]  /*44e0*/  MOV R69, R146 ;  /* 0x0000009200457202 */ /* 0x000fe20000000f00 */
[----:B------:R-:W-:Y:S01]  /*44f0*/  IMAD.MOV.U32 R168, RZ, RZ, R169 ;  /* 0x000000ffffa87224 */ /* 0x000fe200078e00a9 */
[----:B------:R-:W-:Y:S01]  /*4500*/  MOV R169, R166 ;  /* 0x000000a600a97202 */ /* 0x000fe20000000f00 */
[----:B------:R-:W-:Y:S01]  /*4510*/  IMAD.MOV.U32 R70, RZ, RZ, R145 ;  /* 0x000000ffff467224 */ /* 0x000fe200078e0091 */
[----:B------:R3:W-:Y:S01]  /*4520*/  MUFU.EX2 R166, R0 ;  /* 0x0000000000a67308 */ /* 0x0007e20000000800 */
[----:B------:R-:W-:Y:S01]  /*4530*/  IMAD.MOV.U32 R71, RZ, RZ, R144 ;  /* 0x000000ffff477224 */ /* 0x000fe200078e0090 */
[----:B------:R-:W-:Y:S01]  /*4540*/  MOV R145, R169 ;  /* 0x000000a900917202 */ /* 0x000fe20000000f00 */
[----:B------:R-:W-:Y:S01]  /*4550*/  IMAD.MOV.U32 R68, RZ, RZ, R147 ;  /* 0x000000ffff447224 */ /* 0x000fe200078e0093 */
[----:B------:R-:W-:Y:S01]  /*4560*/  MOV R140, R162 ;  /* 0x000000a2008c7202 */ /* 0x000fe20000000f00 */
[----:B------:R-:W-:Y:S01]  /*4570*/  IMAD.MOV.U32 R146, RZ, RZ, R168 ;  /* 0x000000ffff927224 */ /* 0x000fe200078e00a8 */
[----:B------:R-:W-:Y:S01]  /*4580*/  MOV R162, R175 ;  /* 0x000000af00a27202 */ /* 0x000fe20000000f00 */
[----:B------:R-:W-:-:S02]  /*4590*/  IMAD.MOV.U32 R147, RZ, RZ, R163 ;  /* 0x000000ffff937224 */ /* 0x000fc400078e00a3 */
[----:B------:R-:W-:Y:S02]  /*45a0*/  IMAD.MOV.U32 R144, RZ, RZ, R170 ;  /* 0x000000ffff907224 */ /* 0x000fe400078e00aa */
[----:B------:R-:W-:Y:S02]  /*45b0*/  IMAD.MOV.U32 R141, RZ, RZ, R161 ;  /* 0x000000ffff8d7224 */ /* 0x000fe400078e00a1 */
[----:B------:R-:W-:Y:S02]  /*45c0*/  IMAD.MOV.U32 R161, RZ, RZ, R173 ;  /* 0x000000ffffa17224 */ /* 0x000fe400078e00ad */
[----:B------:R-:W-:Y:S02]  /*45d0*/  IMAD.MOV.U32 R163, RZ, RZ, R174 ;  /* 0x000000ffffa37224 */ /* 0x000fe400078e00ae */
[----:B---3--:R-:W-:Y:S01]  /*45e0*/  FFMA.FTZ R0, R139, c[0x0][0x2d0], -R2 ;  /* 0x0000b4008b007a23 */ /* 0x008fe20000010802 */
[----:B------:R-:W-:-:S03]  /*45f0*/  MOV R134, R161 ;  /* 0x000000a100867202 */ /* 0x000fc60000000f00 */
[----:B------:R-:W3:Y:S02]  /*4600*/  MUFU.EX2 R252, R0 ;  /* 0x0000000000fc7308 */ /* 0x000ee40000000800 */
[----:B---3--:R-:W-:Y:S01]  /*4610*/  F2FP.PACK_AB R7, R252, R166 ;  /* 0x000000a6fc07723e */ /* 0x008fe200000000ff */
[----:B------:R-:W-:-:S04]  /*4620*/  IMAD.MOV.U32 R0, RZ, RZ, R142 ;  /* 0x000000ffff007224 */ /* 0x000fc800078e008e */
[----:B------:R-:W-:Y:S02]  /*4630*/  FFMA.FTZ R0, R0, c[0x0][0x2d0], -R12 ;  /* 0x0000b40000007a23 */ /* 0x000fe4000001080c */
[C---:B-1----:R-:W-:Y:S07]  /*4640*/  HMMA.16816.F32 R136, R4.reuse, R8, R64 ;  /* 0x000000080488723c */ /* 0x042fee0000001840 */
[----:B------:R-:W-:Y:S01]  /*4650*/  IMAD.MOV.U32 R67, RZ, RZ, R171 ;  /* 0x000000ffff437224 */ /* 0x000fe200078e00ab */
[----:B------:R-:W-:Y:S01]  /*4660*/  HMMA.16816.F32 R248, R4, R10, R52 ;  /* 0x0000000a04f8723c */ /* 0x000fe20000001834 */
[----:B------:R-:W1:Y:S01]  /*4670*/  LDSM.16.MT88.4 R8, [R228+0x1900] ;  /* 0x00190000e408783b */ /* 0x000e620000004200 */
[----:B------:R-:W-:Y:S01]  /*4680*/  MOV R64, R178 ;  /* 0x000000b200407202 */ /* 0x000fe20000000f00 */
[----:B------:R-:W-:-:S02]  /*4690*/  IMAD.MOV.U32 R66, RZ, RZ, R176 ;  /* 0x000000ffff427224 */ /* 0x000fc400078e00b0 */
[----:B------:R-:W-:-:S03]  /*46a0*/  IMAD.MOV.U32 R65, RZ, RZ, R177 ;  /* 0x000000ffff417224 */ /* 0x000fc600078e00b1 */
[C---:B------:R-:W-:Y:S08]  /*46b0*/  HMMA.16816.F32 R172, R4.reuse, R18, R76 ;  /* 0x0000001204ac723c */ /* 0x040ff0000000184c */
[C---:B------:R-:W-:Y:S01]  /*46c0*/  HMMA.16816.F32 R176, R4.reuse, R16, R40 ;  /* 0x0000001004b0723c */ /* 0x040fe20000001828 */
[----:B------:R-:W3:Y:S07]  /*46d0*/  LDSM.16.MT88.4 R16, [R225+0x4900] ;  /* 0x00490000e110783b */ /* 0x000eee0000004200 */
[----:B-1----:R-:W-:Y:S07]  /*46e0*/  HMMA.16816.F32 R168, R4, R8, R60 ;  /* 0x0000000804a8723c */ /* 0x002fee000000183c */
[----:B------:R-:W-:Y:S01]  /*46f0*/  IMAD.MOV.U32 R63, RZ, RZ, R144 ;  /* 0x000000ffff3f7224 */ /* 0x000fe200078e0090 */
[----:B------:R-:W-:Y:S01]  /*4700*/  MOV R61, R146 ;  /* 0x00000092003d7202 */ /* 0x000fe20000000f00 */
[----:B------:R-:W-:-:S02]  /*4710*/  IMAD.MOV.U32 R62, RZ, RZ, R145 ;  /* 0x000000ffff3e7224 */ /* 0x000fc400078e0091 */
[----:B------:R-:W-:Y:S02]  /*4720*/  IMAD.MOV.U32 R60, RZ, RZ, R147 ;  /* 0x000000ffff3c7224 */ /* 0x000fe400078e0093 */
[C---:B------:R-:W-:Y:S07]  /*4730*/  HMMA.16816.F32 R144, R4.reuse, R10, R48 ;  /* 0x0000000a0490723c */ /* 0x040fee0000001830 */
[----:B------:R-:W-:Y:S01]  /*4740*/  MOV R49, R24 ;  /* 0x0000001800317202 */ /* 0x000fe20000000f00 */
[----:B------:R-:W-:Y:S01]  /*4750*/  HMMA.16816.F32 R8, R4, R20, R36 ;  /* 0x000000140408723c */ /* 0x000fe20000001824 */
[----:B------:R-:W-:Y:S01]  /*4760*/  IMAD.MOV.U32 R48, RZ, RZ, R162 ;  /* 0x000000ffff307224 */ /* 0x000fe200078e00a2 */
[----:B------:R-:W-:Y:S01]  /*4770*/  MOV R51, R140 ;  /* 0x0000008c00337202 */ /* 0x000fe20000000f00 */
[----:B------:R-:W-:-:S04]  /*4780*/  IMAD.MOV.U32 R50, RZ, RZ, R141 ;  /* 0x000000ffff327224 */ /* 0x000fc800078e008d */
[----:B------:R-:W-:Y:S01]  /*4790*/  IMAD.MOV.U32 R21, RZ, RZ, R180 ;  /* 0x000000ffff157224 */ /* 0x000fe200078e00b4 */
[----:B------:R-:W-:Y:S01]  /*47a0*/  MOV R36, R181 ;  /* 0x000000b500247202 */ /* 0x000fe20000000f00 */
[----:B------:R-:W-:Y:S01]  /*47b0*/  IMAD.MOV.U32 R37, RZ, RZ, R182 ;  /* 0x000000ffff257224 */ /* 0x000fe200078e00b6 */
[----:B------:R-:W-:Y:S01]  /*47c0*/  MOV R20, R143 ;  /* 0x0000008f00147202 */ /* 0x000fe20000000f00 */
[----:B------:R-:W-:Y:S01]  /*47d0*/  IMAD.MOV.U32 R39, RZ, RZ, R183 ;  /* 0x000000ffff277224 */ /* 0x000fe200078e00b7 */
[----:B------:R-:W-:Y:S01]  /*47e0*/  MOV R38, R25 ;  /* 0x0000001900267202 */ /* 0x000fe20000000f00 */
[C---:B------:R-:W-:Y:S07]  /*47f0*/  HMMA.16816.F32 R180, R4.reuse, R22, R72 ;  /* 0x0000001604b4723c */ /* 0x040fee0000001848 */
[----:B------:R-:W-:Y:S01]  /*4800*/  IMAD.MOV.U32 R72, RZ, RZ, R148 ;  /* 0x000000ffff487224 */ /* 0x000fe200078e0094 */
[----:B------:R-:W-:Y:S01]  /*4810*/  MOV R73, R149 ;  /* 0x0000009500497202 */ /* 0x000fe20000000f00 */
[----:B------:R-:W-:Y:S01]  /*4820*/  IMAD.MOV.U32 R74, RZ, RZ, R150 ;  /* 0x000000ffff4a7224 */ /* 0x000fe200078e0096 */
[----:B------:R-:W-:Y:S01]  /*4830*/  MOV R75, R151 ;  /* 0x00000097004b7202 */ /* 0x000fe20000000f00 */
[----:B------:R-:W-:Y:S01]  /*4840*/  IMAD.MOV.U32 R133, RZ, RZ, R8 ;  /* 0x000000ffff857224 */ /* 0x000fe200078e0008 */
[----:B------:R-:W-:Y:S01]  /*4850*/  MOV R24, R9 ;  /* 0x0000000900187202 */ /* 0x000fe20000000f00 */
[----:B------:R-:W-:Y:S01]  /*4860*/  IMAD.MOV.U32 R162, RZ, RZ, R11 ;  /* 0x000000ffffa27224 */ /* 0x000fe200078e000b */
[----:B------:R-:W-:Y:S01]  /*4870*/  MOV R161, R10 ;  /* 0x0000000a00a17202 */ /* 0x000fe20000000f00 */
[----:B------:R-:W-:Y:S01]  /*4880*/  IMAD.MOV.U32 R22, RZ, RZ, R73 ;  /* 0x000000ffff167224 */ /* 0x000fe200078e0049 */
[----:B------:R-:W1:Y:S01]  /*4890*/  LDSM.16.MT88.4 R8, [R224+0x4900] ;  /* 0x00490000e008783b */ /* 0x000e620000004200 */
[----:B------:R-:W-:Y:S01]  /*48a0*/  MOV R23, R24 ;  /* 0x0000001800177202 */ /* 0x000fe20000000f00 */
[C---:B---3--:R-:W-:Y:S01]  /*48b0*/  HMMA.16816.F32 R40, R4.reuse, R18, R80 ;  /* 0x000000120428723c */ /* 0x048fe20000001850 */
[----:B------:R-:W-:Y:S01]  /*48c0*/  MOV R73, R20 ;  /* 0x0000001400497202 */ /* 0x000fe20000000f00 */
[----:B------:R-:W-:Y:S01]  /*48d0*/  LDSM.16.MT88.4 R24, [R227+0x4900] ;  /* 0x00490000e318783b */ /* 0x000fe20000004200 */
        /* <DEDUP_REMOVED lines=8> */
[C---:B------:R-:W-:Y:S01]  /*4960*/  HMMA.16816.F32 R52, R4.reuse, R16, R32 ;  /* 0x000000100434723c */ /* 0x040fe20000001820 */
[----:B------:R-:W-:Y:S07]  /*4970*/  LDSM.16.MT88.4 R16, [R228+0x7900] ;  /* 0x00790000e410783b */ /* 0x000fee0000004200 */
[C---:B-1----:R-:W-:Y:S07]  /*4980*/  HMMA.16816.F32 R148, R4.reuse, R8, R56 ;  /* 0x000000080494723c */ /* 0x042fee0000001838 */
[----:B------:R-:W-:Y:S01]  /*4990*/  MOV R59, R72 ;  /* 0x00000048003b7202 */ /* 0x000fe20000000f00 */
[----:B------:R-:W-:Y:S01]  /*49a0*/  HMMA.16816.F32 R140, R4, R10, R44 ;  /* 0x0000000a048c723c */ /* 0x000fe2000000182c */
[----:B------:R-:W1:Y:S01]  /*49b0*/  LDSM.16.MT88.4 R8, [R228+0x4900] ;  /* 0x00490000e408783b */ /* 0x000e620000004200 */
        /* <DEDUP_REMOVED lines=9> */
[----:B------:R-:W-:-:S02]  /*4a50*/  MOV R66, R68 ;  /* 0x0000004400427202 */ /* 0x000fc40000000f00 */
[----:B------:R-:W-:Y:S02]  /*4a60*/  MOV R36, R37 ;  /* 0x0000002500247202 */ /* 0x000fe40000000f00 */
[----:B------:R-:W-:Y:S02]  /*4a70*/  MOV R37, R39 ;  /* 0x0000002700257202 */ /* 0x000fe40000000f00 */
[----:B------:R-:W-:Y:S01]  /*4a80*/  MOV R58, R73 ;  /* 0x00000049003a7202 */ /* 0x000fe20000000f00 */
[----:B------:R-:W-:Y:S01]  /*4a90*/  IMAD.MOV.U32 R73, RZ, RZ, R20 ;  /* 0x000000ffff497224 */ /* 0x000fe200078e0014 */
[C---:B-1----:R-:W-:Y:S07]  /*4aa0*/  HMMA.16816.F32 R84, R4.reuse, R8, R88 ;  /* 0x000000080454723c */ /* 0x042fee0000001858 */
[----:B------:R-:W-:Y:S01]  /*4ab0*/  IMAD.MOV.U32 R88, RZ, RZ, R48 ;  /* 0x000000ffff587224 */ /* 0x000fe200078e0030 */
[----:B------:R-:W-:Y:S01]  /*4ac0*/  HMMA.16816.F32 R76, R4, R10, R92 ;  /* 0x0000000a044c723c */ /* 0x000fe2000000185c */
[----:B------:R-:W1:Y:S01]  /*4ad0*/  LDSM.16.MT88.4 R8, [R224+0x7900] ;  /* 0x00790000e008783b */ /* 0x000e620000004200 */
[----:B------:R-:W-:Y:S01]  /*4ae0*/  MOV R91, R49 ;  /* 0x00000031005b7202 */ /* 0x000fe20000000f00 */
[----:B------:R-:W-:Y:S01]  /*4af0*/  IMAD.MOV.U32 R90, RZ, RZ, R75 ;  /* 0x000000ffff5a7224 */ /* 0x000fe200078e004b */
[----:B------:R-:W-:-:S03]  /*4b00*/  MOV R89, R36 ;  /* 0x0000002400597202 */ /* 0x000fc60000000f00 */
        /* <DEDUP_REMOVED lines=12> */
[----:B------:R-:W-:Y:S01]  /*4bd0*/  HMMA.16816.F32 R68, R4, R24, R96 ;  /* 0x000000180444723c */ /* 0x000fe20000001860 */
[----:B------:R-:W-:-:S06]  /*4be0*/  IMAD.MOV.U32 R94, RZ, RZ, R73 ;  /* 0x000000ffff5e7224 */ /* 0x000fcc00078e0049 */
[----:B------:R-:W-:Y:S01]  /*4bf0*/  IMAD.MOV.U32 R96, RZ, RZ, R38 ;  /* 0x000000ffff607224 */ /* 0x000fe200078e0026 */
[----:B------:R-:W-:Y:S01]  /*4c00*/  MOV R24, R63 ;  /* 0x0000003f00187202 */ /* 0x000fe20000000f00 */
[----:B------:R-:W-:Y:S01]  /*4c10*/  IMAD.MOV.U32 R38, RZ, RZ, R60 ;  /* 0x000000ffff267224 */ /* 0x000fe200078e003c */
[----:B------:R-:W-:Y:S01]  /*4c20*/  MOV R97, R59 ;  /* 0x0000003b00617202 */ /* 0x000fe20000000f00 */
[----:B------:R-:W-:Y:S01]  /*4c30*/  IMAD.MOV.U32 R25, RZ, RZ, R62 ;  /* 0x000000ffff197224 */ /* 0x000fe200078e003e */
[----:B------:R-:W-:Y:S01]  /*4c40*/  MOV R98, R72 ;  /* 0x0000004800627202 */ /* 0x000fe20000000f00 */
[C---:B------:R-:W-:Y:S01]  /*4c50*/  HMMA.16816.F32 R60, R4.reuse, R26, R128 ;  /* 0x0000001a043c723c */ /* 0x040fe20000001880 */
[----:B------:R-:W-:Y:S01]  /*4c60*/  IMAD.MOV.U32 R59, RZ, RZ, R74 ;  /* 0x000000ffff3b7224 */ /* 0x000fe200078e004a */
[----:B------:R-:W-:Y:S02]  /*4c70*/  MOV R74, R21 ;  /* 0x00000015004a7202 */ /* 0x000fe40000000f00 */
[----:B------:R-:W3:Y:S01]  /*4c80*/  LDSM.16.MT88.4 R20, [R225+0x7900] ;  /* 0x00790000e114783b */ /* 0x000ee20000004200 */
[----:B------:R-:W-:Y:S01]  /*4c90*/  IMAD.MOV.U32 R99, RZ, RZ, R59 ;  /* 0x000000ffff637224 */ /* 0x000fe200078e003b */
[----:B------:R-:W-:Y:S01]  /*4ca0*/  MOV R95, R74 ;  /* 0x0000004a005f7202 */ /* 0x000fe20000000f00 */
[----:B------:R-:W-:Y:S01]  /*4cb0*/  IMAD.MOV.U32 R26, RZ, RZ, R50 ;  /* 0x000000ffff1a7224 */ /* 0x000fe200078e0032 */
[----:B------:R-:W-:Y:S01]  /*4cc0*/  MOV R27, R51 ;  /* 0x00000033001b7202 */ /* 0x000fe20000000f00 */
[----:B------:R-:W-:Y:S01]  /*4cd0*/  IMAD.MOV.U32 R129, RZ, RZ, R57 ;  /* 0x000000ffff817224 */ /* 0x000fe200078e0039 */
[----:B-1----:R-:W-:Y:S01]  /*4ce0*/  HMMA.16816.F32 R48, R4, R8, R120 ;  /* 0x000000080430723c */ /* 0x002fe20000001878 */
[----:B------:R-:W-:Y:S01]  /*4cf0*/  MOV R128, R58 ;  /* 0x0000003a00807202 */ /* 0x000fe20000000f00 */
[----:B------:R-:W-:Y:S01]  /*4d00*/  IMAD.MOV.U32 R131, RZ, RZ, R47 ;  /* 0x000000ffff837224 */ /* 0x000fe200078e002f */
[----:B------:R-:W-:-:S04]  /*4d10*/  MOV R130, R56 ;  /* 0x0000003800827202 */ /* 0x000fc80000000f00 */
[----:B------:R-:W-:Y:S01]  /*4d20*/  IMAD.MOV.U32 R120, RZ, RZ, R37 ;  /* 0x000000ffff787224 */ /* 0x000fe200078e0025 */
[----:B------:R-:W-:Y:S01]  /*4d30*/  MOV R121, R38 ;  /* 0x0000002600797202 */ /* 0x000fe20000000f00 */
[----:B------:R-:W-:Y:S01]  /*4d40*/  IMAD.MOV.U32 R122, RZ, RZ, R39 ;  /* 0x000000ffff7a7224 */ /* 0x000fe200078e0027 */
[----:B------:R-:W-:Y:S01]  /*4d50*/  MOV R123, R64 ;  /* 0x00000040007b7202 */ /* 0x000fe20000000f00 */
[C---:B------:R-:W-:Y:S01]  /*4d60*/  HMMA.16816.F32 R36, R4.reuse, R10, R112 ;  /* 0x0000000a0424723c */ /* 0x040fe20000001870 */
[----:B------:R-:W1:Y:S06]  /*4d70*/  LDSM.16.MT88.4 R8, [R227+0x7900] ;  /* 0x00790000e308783b */ /* 0x000e6c0000004200 */
[----:B------:R-:W-:Y:S01]  /*4d80*/  IMAD.MOV.U32 R113, RZ, RZ, R65 ;  /* 0x000000ffff717224 */ /* 0x000fe200078e0041 */
[----:B------:R-:W-:Y:S01]  /*4d90*/  MOV R114, R66 ;  /* 0x0000004200727202 */ /* 0x000fe20000000f00 */
[----:B------:R-:W-:Y:S01]  /*4da0*/  IMAD.MOV.U32 R115, RZ, RZ, R67 ;  /* 0x000000ffff737224 */ /* 0x000fe200078e0043 */
[C---:B------:R-:W-:Y:S02]  /*4db0*/  HMMA.16816.F32 R56, R4.reuse, R18, R108 ;  /* 0x000000120438723c */ /* 0x040fe4000000186c */
        /* <DEDUP_REMOVED lines=19> */
[C---:B---3--:R-:W-:Y:S01]  /*4ef0*/  HMMA.16816.F32 R80, R4.reuse, R20, R104 ;  /* 0x000000140450723c */ /* 0x048fe20000001868 */
[----:B------:R3:W-:Y:S07]  /*4f00*/  MUFU.EX2 R133, R0 ;  /* 0x0000000000857308 */ /* 0x0007ee0000000800 */
[C---:B------:R-:W-:Y:S01]  /*4f10*/  HMMA.16816.F32 R72, R4.reuse, R22, R124 ;  /* 0x000000160448723c */ /* 0x040fe2000000187c */
[----:B------:R-:W4:Y:S07]  /*4f20*/  LDSM.16.MT88.4 R20, [R224+0x2100] ;  /* 0x00210000e014783b */ /* 0x000f2e0000004200 */
[----:B-1----:R-:W-:Y:S01]  /*4f30*/  HMMA.16816.F32 R32, R4, R10, R28 ;  /* 0x0000000a0420723c */ /* 0x002fe2000000181c */
[----:B---3--:R-:W-:-:S02]  /*4f40*/  FFMA.FTZ R0, R112, c[0x0][0x2d0], -R12 ;  /* 0x0000b40070007a23 */ /* 0x008fc4000001080c */
        /* <DEDUP_REMOVED lines=21> */
[C---:B------:R-:W-:Y:S01]  /*50a0*/  HMMA.16816.F32 R64, R4.reuse, R16, R116 ;  /* 0x000000100440723c */ /* 0x040fe20000001874 */
[----:B------:R1:W3:Y:S01]  /*50b0*/  MUFU.EX2 R161, R0 ;  /* 0x0000000000a17308 */ /* 0x0002e20000000800 */
[----:B------:R-:W2:Y:S06]  /*50c0*/  LDSM.16.MT88.4 R16, [R225+0x2100] ;  /* 0x00210000e110783b */ /* 0x000eac0000004200 */
[----:B------:R-:W-:Y:S01]  /*50d0*/  HMMA.16816.F32 R44, R4, R8, R100 ;  /* 0x00000008042c723c */ /* 0x000fe20000001864 */
[----:B------:R-:W2:Y:S01]  /*50e0*/  LDSM.16.MT88.4 R8, [R228+0x2100] ;  /* 0x00210000e408783b */ /* 0x000ea20000004200 */
[----:B-1----:R-:W-:Y:S01]  /*50f0*/  FFMA.FTZ R0, R112, c[0x0][0x2d0], -R12 ;  /* 0x0000b40070007a23 */ /* 0x002fe2000001080c */
        /* <DEDUP_REMOVED lines=23> */
[----:B------:R1:W-:Y:S01]  /*5270*/  MUFU.EX2 R162, R0 ;  /* 0x0000000000a27308 */ /* 0x0003e20000000800 */
[----:B------:R-:W-:-:S02]  /*5280*/  MOV R113, R115 ;  /* 0x0000007300717202 */ /* 0x000fc40000000f00 */
[----:B------:R-:W-:Y:S01]  /*5290*/  MOV R115, R121 ;  /* 0x0000007900737202 */ /* 0x000fe20000000f00 */
[----:B------:R-:W-:Y:S02]  /*52a0*/  IMAD.MOV.U32 R121, RZ, RZ, R26 ;  /* 0x000000ffff797224 */ /* 0x000fe400078e001a */
[----:B------:R-:W-:Y:S01]  /*52b0*/  IMAD.MOV.U32 R26, RZ, RZ, R128 ;  /* 0x000000ffff1a7224 */ /* 0x000fe200078e0080 */
[----:B------:R-:W-:Y:S01]  /*52c0*/  MOV R128, R129 ;  /* 0x0000008100807202 */ /* 0x000fe20000000f00 */
[----:B------:R-:W-:Y:S01]  /*52d0*/  IMAD.MOV.U32 R129, RZ, RZ, R130 ;  /* 0x000000ffff817224 */ /* 0x000fe200078e0082 */
[----:B------:R-:W-:Y:S02]  /*52e0*/  MOV R130, R131 ;  /* 0x0000008300827202 */ /* 0x000fe40000000f00 */
[----:B------:R-:W-:Y:S02]  /*52f0*/  MOV R131, R25 ;  /* 0x0000001900837202 */ /* 0x000fe40000000f00 */
[----:B------:R-:W-:-:S02]  /*5300*/  MOV R25, R97 ;  /* 0x0000006100197202 */ /* 0x000fc40000000f00 */
[----:B------:R-:W-:Y:S01]  /*5310*/  MOV R97, R99 ;  /* 0x0000006300617202 */ /* 0x000fe20000000f00 */
[----:B-1----:R-:W-:Y:S01]  /*5320*/  FFMA.FTZ R0, R112, c[0x0][0x2d0], -R12 ;  /* 0x0000b40070007a23 */ /* 0x002fe2000001080c */
[----:B------:R-:W-:Y:S01]  /*5330*/  MOV R99, R93 ;  /* 0x0000005d00637202 */ /* 0x000fe20000000f00 */
[----:B------:R-:W-:Y:S01]  /*5340*/  IMAD.MOV.U32 R112, RZ, RZ, R114 ;  /* 0x000000ffff707224 */ /* 0x000fe200078e0072 */
[----:B------:R-:W-:Y:S01]  /*5350*/  MOV R93, R184 ;  /* 0x000000b8005d7202 */ /* 0x000fe20000000f00 */
[----:B------:R-:W-:Y:S01]  /*5360*/  IMAD.MOV.U32 R114, RZ, RZ, R120 ;  /* 0x000000ffff727224 */ /* 0x000fe200078e0078 */
[----:B---3--:R-:W-:Y:S01]  /*5370*/  F2FP.PACK_AB R4, R161, R133 ;  /* 0x00000085a104723e */ /* 0x008fe200000000ff */
[----:B------:R-:W-:Y:S01]  /*5380*/  IMAD.MOV.U32 R120, RZ, RZ, R122 ;  /* 0x000000ffff787224 */ /* 0x000fe200078e007a */
[----:B------:R-:W-:Y:S01]  /*5390*/  MOV R122, R123 ;  /* 0x0000007b007a7202 */ /* 0x000fe20000000f00 */
[----:B------:R-:W-:Y:S01]  /*53a0*/  FFMA.FTZ R29, R135, c[0x0][0x2d0], -R2 ;  /* 0x0000b400871d7a23 */ /* 0x000fe20000010802 */
[----:B------:R-:W-:Y:S01]  /*53b0*/  MOV R123, R27 ;  /* 0x0000001b007b7202 */ /* 0x000fe20000000f00 */
[----:B------:R-:W-:Y:S01]  /*53c0*/  IMAD.MOV.U32 R27, RZ, RZ, R24 ;  /* 0x000000ffff1b7224 */ /* 0x000fe200078e0018 */
[----:B------:R1:W5:Y:S01]  /*53d0*/  LDL.LU R184, [R1+0x84] ;  /* 0x0000840001b87983 */ /* 0x0003620000300800 */
[----:B------:R-:W-:-:S02]  /*53e0*/  IMAD.MOV.U32 R24, RZ, RZ, R96 ;  /* 0x000000ffff187224 */ /* 0x000fc400078e0060 */
[----:B------:R-:W-:Y:S02]  /*53f0*/  IMAD.MOV.U32 R96, RZ, RZ, R98 ;  /* 0x000000ffff607224 */ /* 0x000fe400078e0062 */
[----:B------:R-:W-:Y:S02]  /*5400*/  IMAD.MOV.U32 R98, RZ, RZ, R92 ;  /* 0x000000ffff627224 */ /* 0x000fe400078e005c */
[----:B------:R-:W-:Y:S02]  /*5410*/  IMAD.MOV.U32 R92, RZ, RZ, R164 ;  /* 0x000000ffff5c7224 */ /* 0x000fe400078e00a4 */
[----:B------:R3:W1:Y:S02]  /*5420*/  MUFU.EX2 R164, R0 ;  /* 0x0000000000a47308 */ /* 0x0006640000000800 */
[----:B---3--:R-:W-:Y:S02]  /*5430*/  FFMA.FTZ R0, R107, c[0x0][0x2d0], -R2 ;  /* 0x0000b4006b007a23 */ /* 0x008fe40000010802 */
        /* <DEDUP_REMOVED lines=18> */
[----:B------:R-:W-:Y:S01]  /*5560*/  MOV R112, R114 ;  /* 0x0000007200707202 */ /* 0x000fe20000000f00 */
[----:B------:R-:W-:Y:S01]  /*5570*/  IMAD.MOV.U32 R114, RZ, RZ, R27 ;  /* 0x000000ffff727224 */ /* 0x000fe200078e001b */
[----:B------:R-:W-:Y:S01]  /*5580*/  MOV R93, R94 ;  /* 0x0000005e005d7202 */ /* 0x000fe20000000f00 */
[----:B------:R3:W-:Y:S01]  /*5590*/  MUFU.EX2 R31, R0 ;  /* 0x00000000001f7308 */ /* 0x0007e20000000800 */
[----:B------:R-:W-:Y:S02]  /*55a0*/  MOV R27, R25 ;  /* 0x00000019001b7202 */ /* 0x000fe40000000f00 */
[----:B------:R-:W-:Y:S02]  /*55b0*/  MOV R25, R97 ;  /* 0x0000006100197202 */ /* 0x000fe40000000f00 */
[----:B------:R-:W-:Y:S02]  /*55c0*/  MOV R97, R99 ;  /* 0x0000006300617202 */ /* 0x000fe40000000f00 */
[----:B------:R-:W-:-:S02]  /*55d0*/  MOV R99, R93 ;  /* 0x0000005d00637202 */ /* 0x000fc40000000f00 */
[----:B------:R-:W-:Y:S01]  /*55e0*/  MOV R93, R134 ;  /* 0x00000086005d7202 */ /* 0x000fe20000000f00 */
[----:B---3--:R-:W-:Y:S02]  /*55f0*/  FFMA.FTZ R0, R107, c[0x0][0x2d0], -R2 ;  /* 0x0000b4006b007a23 */ /* 0x008fe40000010802 */
[----:B------:R-:W-:Y:S02]  /*5600*/  IMAD.MOV.U32 R107, RZ, RZ, R113 ;  /* 0x000000ffff6b7224 */ /* 0x000fe400078e0071 */
[----:B------:R-:W-:Y:S01]  /*5610*/  IMAD.MOV.U32 R113, RZ, RZ, R115 ;  /* 0x000000ffff717224 */ /* 0x000fe200078e0073 */
[----:B------:R-:W-:Y:S01]  /*5620*/  MOV R115, R26 ;  /* 0x0000001a00737202 */ /* 0x000fe20000000f00 */
[----:B------:R3:W2:Y:S01]  /*5630*/  MUFU.EX2 R134, R0 ;  /* 0x0000000000867308 */ /* 0x0006a20000000800 */
[----:B------:R-:W-:Y:S01]  /*5640*/  MOV R26, R131 ;  /* 0x00000083001a7202 */ /* 0x000fe20000000f00 */
[----:B------:R-:W-:Y:S02]  /*5650*/  IMAD.MOV.U32 R131, RZ, RZ, R24 ;  /* 0x000000ffff837224 */ /* 0x000fe400078e0018 */
[----:B------:R-:W-:-:S02]  /*5660*/  IMAD.MOV.U32 R24, RZ, RZ, R96 ;  /* 0x000000ffff187224 */ /* 0x000fc400078e0060 */
[----:B------:R-:W-:Y:S02]  /*5670*/  IMAD.MOV.U32 R94, RZ, RZ, R159 ;  /* 0x000000ffff5e7224 */ /* 0x000fe400078e009f */
[----:B------:R-:W-:Y:S01]  /*5680*/  IMAD.MOV.U32 R96, RZ, RZ, R98 ;  /* 0x000000ffff607224 */ /* 0x000fe200078e0062 */
[----:B-1----:R-:W-:Y:S01]  /*5690*/  F2FP.PACK_AB R6, R164, R162 ;  /* 0x000000a2a406723e */ /* 0x002fe200000000ff */
[----:B------:R-:W-:Y:S01]  /*56a0*/  IMAD.MOV.U32 R98, RZ, RZ, R92 ;  /* 0x000000ffff627224 */ /* 0x000fe200078e005c */
[----:B------:R1:W5:Y:S01]  /*56b0*/  LDL.LU R159, [R1+0x80] ;  /* 0x00008000019f7983 */ /* 0x0003620000300800 */
[----:B---3--:R-:W-:Y:S01]  /*56c0*/  FFMA.FTZ R0, R106, c[0x0][0x2d0], -R2 ;  /* 0x0000b4006a007a23 */ /* 0x008fe20000010802 */
        /* <DEDUP_REMOVED lines=8> */
[----:B------:R-:W-:Y:S01]  /*5750*/  IMAD.MOV.U32 R25, RZ, RZ, R96 ;  /* 0x000000ffff197224 */ /* 0x000fe200078e0060 */
[----:B------:R-:W-:Y:S01]  /*5760*/  MOV R96, R97 ;  /* 0x0000006100607202 */ /* 0x000fe20000000f00 */
[----:B------:R-:W-:Y:S02]  /*5770*/  IMAD.MOV.U32 R94, RZ, RZ, R158 ;  /* 0x000000ffff5e7224 */ /* 0x000fe400078e009e */
        /* <DEDUP_REMOVED lines=9> */
[----:B------:R-:W-:Y:S01]  /*5810*/  MOV R107, R26 ;  /* 0x0000001a006b7202 */ /* 0x000fe20000000f00 */
[----:B------:R1:W5:Y:S01]  /*5820*/  LDL.LU R158, [R1+0x7c] ;  /* 0x00007c00019e7983 */ /* 0x0003620000300800 */
[----:B------:R-:W-:Y:S01]  /*5830*/  MOV R26, R24 ;  /* 0x00000018001a7202 */ /* 0x000fe20000000f00 */
[----:B------:R-:W-:-:S02]  /*5840*/  FFMA.FTZ R28, R105, c[0x0][0x2d0], -R12 ;  /* 0x0000b400691c7a23 */ /* 0x000fc4000001080c */
[----:B---3--:R-:W-:Y:S02]  /*5850*/  FFMA.FTZ R0, R106, c[0x0][0x2d0], -R2 ;  /* 0x0000b4006a007a23 */ /* 0x008fe40000010802 */
[----:B------:R-:W-:Y:S02]  /*5860*/  IMAD.MOV.U32 R106, RZ, RZ, R112 ;  /* 0x000000ffff6a7224 */ /* 0x000fe400078e0070 */
[----:B------:R-:W-:Y:S02]  /*5870*/  IMAD.MOV.U32 R112, RZ, RZ, R27 ;  /* 0x000000ffff707224 */ /* 0x000fe400078e001b */
[----:B------:R-:W-:Y:S02]  /*5880*/  IMAD.MOV.U32 R27, RZ, RZ, R25 ;  /* 0x000000ffff1b7224 */ /* 0x000fe400078e0019 */
[----:B------:R-:W-:Y:S02]  /*5890*/  IMAD.MOV.U32 R25, RZ, RZ, R97 ;  /* 0x000000ffff197224 */ /* 0x000fe400078e0061 */
[----:B------:R-:W-:-:S02]  /*58a0*/  IMAD.MOV.U32 R97, RZ, RZ, R99 ;  /* 0x000000ffff617224 */ /* 0x000fc400078e0063 */
[----:B------:R-:W-:Y:S02]  /*58b0*/  IMAD.MOV.U32 R99, RZ, RZ, R93 ;  /* 0x000000ffff637224 */ /* 0x000fe400078e005d */
[----:B------:R-:W-:Y:S02]  /*58c0*/  IMAD.MOV.U32 R93, RZ, RZ, R95 ;  /* 0x000000ffff5d7224 */ /* 0x000fe400078e005f */
[----:B------:R-:W-:Y:S02]  /*58d0*/  IMAD.MOV.U32 R95, RZ, RZ, R89 ;  /* 0x000000ffff5f7224 */ /* 0x000fe400078e0059 */
[----:B------:R-:W-:Y:S02]  /*58e0*/  IMAD.MOV.U32 R89, RZ, RZ, R163 ;  /* 0x000000ffff597224 */ /* 0x000fe400078e00a3 */
[----:B------:R-:W-:Y:S01]  /*58f0*/  IMAD.MOV.U32 R105, RZ, RZ, R106 ;  /* 0x000000ffff697224 */ /* 0x000fe200078e006a */
[----:B------:R-:W3:Y:S01]  /*5900*/  MUFU.EX2 R163, R0 ;  /* 0x0000000000a37308 */ /* 0x000ee20000000800 */
        /* <DEDUP_REMOVED lines=14> */
[----:B------:R-:W-:Y:S01]  /*59f0*/  IMAD.MOV.U32 R107, RZ, RZ, R112 ;  /* 0x000000ffff6b7224 */ /* 0x000fe200078e0070 */
[----:B------:R-:W-:Y:S01]  /*5a00*/  MOV R112, R24 ;  /* 0x0000001800707202 */ /* 0x000fe20000000f00 */
[----:B------:R-:W-:Y:S01]  /*5a10*/  IMAD.MOV.U32 R24, RZ, RZ, R25 ;  /* 0x000000ffff187224 */ /* 0x000fe200078e0019 */
[----:B------:R-:W-:Y:S02]  /*5a20*/  MOV R96, R98 ;  /* 0x0000006200607202 */ /* 0x000fe40000000f00 */
[----:B------:R-:W-:Y:S02]  /*5a30*/  MOV R98, R92 ;  /* 0x0000005c00627202 */ /* 0x000fe40000000f00 */
[----:B--2---:R-:W-:-:S02]  /*5a40*/  F2FP.PACK_AB R5, R134, R31 ;  /* 0x0000001f8605723e */ /* 0x004fc400000000ff */
[----:B---3--:R-:W-:Y:S02]  /*5a50*/  F2FP.PACK_AB R7, R163, R160 ;  /* 0x000000a0a307723e */ /* 0x008fe400000000ff */
[----:B------:R-:W-:Y:S02]  /*5a60*/  MOV R92, R94 ;  /* 0x0000005e005c7202 */ /* 0x000fe40000000f00 */
[----:B------:R-:W-:Y:S02]  /*5a70*/  MOV R94, R88 ;  /* 0x00000058005e7202 */ /* 0x000fe40000000f00 */
[----:B------:R-:W-:Y:S01]  /*5a80*/  MOV R126, R127 ;  /* 0x0000007f007e7202 */ /* 0x000fe20000000f00 */
[----:B------:R-:W-:Y:S01]  /*5a90*/  IMAD.MOV.U32 R127, RZ, RZ, R112 ;  /* 0x000000ffff7f7224 */ /* 0x000fe200078e0070 */
[----:B------:R-:W-:Y:S02]  /*5aa0*/  MOV R88, R90 ;  /* 0x0000005a00587202 */ /* 0x000fe40000000f00 */
[----:B------:R-:W-:-:S02]  /*5ab0*/  MOV R90, R157 ;  /* 0x0000009d005a7202 */ /* 0x000fc40000000f00 */
[----:B------:R-:W-:Y:S01]  /*5ac0*/  MOV R112, R24 ;  /* 0x0000001800707202 */ /* 0x000fe20000000f00 */
[C---:B----4-:R-:W-:Y:S01]  /*5ad0*/  HMMA.16816.F32 R136, R4.reuse, R20, R136 ;  /* 0x000000140488723c */ /* 0x050fe20000001888 */
[----:B------:R-:W-:Y:S01]  /*5ae0*/  FFMA.FTZ R30, R126, c[0x0][0x2d0], -R2 ;  /* 0x0000b4007e1e7a23 */ /* 0x000fe20000010802 */
[----:B------:R-:W-:Y:S01]  /*5af0*/  MOV R110, R93 ;  /* 0x0000005d006e7202 */ /* 0x000fe20000000f00 */
[----:B------:R-:W-:Y:S01]  /*5b00*/  IMAD.MOV.U32 R116, RZ, RZ, R127 ;  /* 0x000000ffff747224 */ /* 0x000fe200078e007f */
[----:B------:R-:W-:Y:S01]  /*5b10*/  MOV R117, R112 ;  /* 0x0000007000757202 */ /* 0x000fe20000000f00 */
[--C-:B------:R-:W-:Y:S01]  /*5b20*/  FFMA.FTZ R27, R156, c[0x0][0x2d0], -R12.reuse ;  /* 0x0000b4009c1b7a23 */ /* 0x100fe2000001080c */
[----:B------:R-:W-:Y:S01]  /*5b30*/  MOV R124, R95 ;  /* 0x0000005f007c7202 */ /* 0x000fe20000000f00 */
[--C-:B------:R-:W-:Y:S01]  /*5b40*/  FFMA.FTZ R26, R155, c[0x0][0x2d0], -R12.reuse ;  /* 0x0000b4009b1a7a23 */ /* 0x100fe2000001080c */
[C---:B------:R-:W-:Y:S01]  /*5b50*/  HMMA.16816.F32 R20, R4.reuse, R22, R248 ;  /* 0x000000160414723c */ /* 0x040fe200000018f8 */
[----:B------:R-:W-:Y:S01]  /*5b60*/  FFMA.FTZ R25, R154, c[0x0][0x2d0], -R12 ;  /* 0x0000b4009a197a23 */ /* 0x000fe2000001080c */
        /* <DEDUP_REMOVED lines=8> */
[----:B------:R-:W-:Y:S01]  /*5bf0*/  HMMA.16816.F32 R92, R4, R18, R172 ;  /* 0x00000012045c723c */ /* 0x000fe200000018ac */
[----:B------:R-:W-:Y:S01]  /*5c00*/  IMAD.MOV.U32 R249, RZ, RZ, R15 ;  /* 0x000000fffff97224 */ /* 0x000fe200078e000f */
[----:B------:R-:W-:Y:S01]  /*5c10*/  MOV R108, R99 ;  /* 0x00000063006c7202 */ /* 0x000fe20000000f00 */
[----:B------:R-:W-:Y:S01]  /*5c20*/  IMAD.MOV.U32 R251, RZ, RZ, R13 ;  /* 0x000000fffffb7224 */ /* 0x000fe200078e000d */
[----:B------:R1:W5:Y:S01]  /*5c30*/  LDL.LU R157, [R1+0x78] ;  /* 0x00007800019d7983 */ /* 0x0003620000300800 */
[----:B------:R-:W-:-:S03]  /*5c40*/  FFMA.FTZ R24, R153, c[0x0][0x2d0], -R2 ;  /* 0x0000b40099187a23 */ /* 0x000fc60000010802 */
[----:B------:R-:W-:Y:S01]  /*5c50*/  HMMA.16816.F32 R88, R4, R16, R176 ;  /* 0x000000100458723c */ /* 0x000fe200000018b0 */
[----:B------:R-:W2:Y:S01]  /*5c60*/  LDSM.16.MT88.4 R12, [R224+0x5100] ;  /* 0x00510000e00c783b */ /* 0x000ea20000004200 */
[----:B------:R-:W-:-:S03]  /*5c70*/  FFMA.FTZ R0, R152, c[0x0][0x2d0], -R2 ;  /* 0x0000b40098007a23 */ /* 0x000fc60000010802 */
[----:B------:R-:W3:Y:S01]  /*5c80*/  LDSM.16.MT88.4 R16, [R227+0x2100] ;  /* 0x00210000e310783b */ /* 0x000ee20000004200 */
[----:B------:R-:W-:Y:S02]  /*5c90*/  IMAD.MOV.U32 R118, RZ, RZ, R96 ;  /* 0x000000ffff767224 */ /* 0x000fe400078e0060 */
[----:B------:R-:W-:Y:S01]  /*5ca0*/  IMAD.MOV.U32 R2, RZ, RZ, R98 ;  /* 0x000000ffff027224 */ /* 0x000fe200078e0062 */
[C---:B------:R-:W-:Y:S01]  /*5cb0*/  HMMA.16816.F32 R100, R4.reuse, R10, R144 ;  /* 0x0000000a0464723c */ /* 0x040fe20000001890 */
[----:B------:R-:W-:Y:S01]  /*5cc0*/  IMAD.MOV.U32 R248, RZ, RZ, R124 ;  /* 0x000000fffff87224 */ /* 0x000fe200078e007c */
[----:B------:R1:W5:Y:S06]  /*5cd0*/  LDL.LU R156, [R1+0x74] ;  /* 0x00007400019c7983 */ /* 0x00036c0000300800 */
[----:B------:R-:W-:Y:S01]  /*5ce0*/  HMMA.16816.F32 R96, R4, R8, R168 ;  /* 0x000000080460723c */ /* 0x000fe200000018a8 */
[----:B------:R-:W4:Y:S01]  /*5cf0*/  LDSM.16.MT88.4 R8, [R225+0x5100] ;  /* 0x00510000e108783b */ /* 0x000f220000004200 */
        /* <DEDUP_REMOVED lines=9> */
[----:B------:R1:W5:Y:S01]  /*5d90*/  LDL.LU R155, [R1+0x70] ;  /* 0x00007000019b7983 */ /* 0x0003620000300800 */
[----:B------:R-:W-:-:S03]  /*5da0*/  MOV R127, R115 ;  /* 0x00000073007f7202 */ /* 0x000fc60000000f00 */
[----:B------:R1:W5:Y:S04]  /*5db0*/  LDL.LU R154, [R1+0x6c] ;  /* 0x00006c00019a7983 */ /* 0x0003680000300800 */
[----:B------:R1:W5:Y:S04]  /*5dc0*/  LDL.LU R153, [R1+0x68] ;  /* 0x0000680001997983 */ /* 0x0003680000300800 */
[----:B------:R1:W5:Y:S01]  /*5dd0*/  LDL.LU R152, [R1+0x64] ;  /* 0x0000640001987983 */ /* 0x0003620000300800 */
[C---:B--2---:R-:W-:Y:S03]  /*5de0*/  HMMA.16816.F32 R172, R4.reuse, R12, R148 ;  /* 0x0000000c04ac723c */ /* 0x044fe60000001894 */
[----:B------:R1:W5:Y:S05]  /*5df0*/  LDL.LU R135, [R1+0x60] ;  /* 0x0000600001877983 */ /* 0x00036a0000300800 */
[C---:B---3--:R-:W-:Y:S08]  /*5e00*/  HMMA.16816.F32 R104, R4.reuse, R16, R104 ;  /* 0x000000100468723c */ /* 0x048ff00000001868 */
[C---:B------:R-:W-:Y:S01]  /*5e10*/  HMMA.16816.F32 R112, R4.reuse, R18, R180 ;  /* 0x000000120470723c */ /* 0x040fe200000018b4 */
[----:B------:R-:W2:Y:S07]  /*5e20*/  LDSM.16.MT88.4 R16, [R228+0x5100] ;  /* 0x00510000e410783b */ /* 0x000eae0000004200 */
[C---:B------:R-:W-:Y:S01]  /*5e30*/  HMMA.16816.F32 R148, R4.reuse, R14, R140 ;  /* 0x0000000e0494723c */ /* 0x040fe2000000188c */
[----:B------:R-:W3:Y:S06]  /*5e40*/  LDSM.16.MT88.4 R12, [R227+0x5100] ;  /* 0x00510000e30c783b */ /* 0x000eec0000004200 */
        /* <DEDUP_REMOVED lines=11> */
[C---:B----4-:R-:W-:Y:S08]  /*5f00*/  HMMA.16816.F32 R144, R4.reuse, R8, R52 ;  /* 0x000000080490723c */ /* 0x050ff00000001834 */
[----:B------:R-:W-:Y:S01]  /*5f10*/  HMMA.16816.F32 R124, R4, R10, R40 ;  /* 0x0000000a047c723c */ /* 0x000fe20000001828 */
[----:B------:R-:W4:Y:S01]  /*5f20*/  LDSM.16.MT88.4 R8, [R224+0x8100] ;  /* 0x00810000e008783b */ /* 0x000f220000004200 */
[----:B------:R-:W-:Y:S01]  /*5f30*/  MOV R55, R120 ;  /* 0x0000007800377202 */ /* 0x000fe20000000f00 */
[----:B------:R-:W-:Y:S01]  /*5f40*/  IMAD.MOV.U32 R54, RZ, RZ, R121 ;  /* 0x000000ffff367224 */ /* 0x000fe200078e0079 */
[----:B------:R-:W-:Y:S01]  /*5f50*/  MOV R53, R122 ;  /* 0x0000007a00357202 */ /* 0x000fe20000000f00 */
[----:B------:R-:W-:-:S03]  /*5f60*/  IMAD.MOV.U32 R52, RZ, RZ, R123 ;  /* 0x000000ffff347224 */ /* 0x000fc600078e007b */
[----:B--2---:R-:W-:Y:S07]  /*5f70*/  HMMA.16816.F32 R120, R4, R16, R84 ;  /* 0x000000100478723c */ /* 0x004fee0000001854 */
[----:B------:R-:W-:Y:S01]  /*5f80*/  MOV R87, R116 ;  /* 0x0000007400577202 */ /* 0x000fe20000000f00 */
[----:B------:R-:W-:Y:S01]  /*5f90*/  IMAD.MOV.U32 R86, RZ, RZ, R117 ;  /* 0x000000ffff567224 */ /* 0x000fe200078e0075 */
[----:B------:R-:W-:Y:S01]  /*5fa0*/  MOV R85, R118 ;  /* 0x0000007600557202 */ /* 0x000fe20000000f00 */
[----:B------:R-:W-:-:S02]  /*5fb0*/  IMAD.MOV.U32 R84, RZ, RZ, R119 ;  /* 0x000000ffff547224 */ /* 0x000fc400078e0077 */
[C---:B------:R-:W-:Y:S01]  /*5fc0*/  HMMA.16816.F32 R116, R4.reuse, R18, R76 ;  /* 0x000000120474723c */ /* 0x040fe2000000184c */
[----:B------:R-:W2:Y:S06]  /*5fd0*/  LDSM.16.MT88.4 R16, [R225+0x8100] ;  /* 0x00810000e110783b */ /* 0x000eac0000004200 */
[----:B------:R-:W-:Y:S01]  /*5fe0*/  MOV R76, R108 ;  /* 0x0000006c004c7202 */ /* 0x000fe20000000f00 */
[----:B------:R-:W-:Y:S01]  /*5ff0*/  IMAD.MOV.U32 R77, RZ, RZ, R109 ;  /* 0x000000ffff4d7224 */ /* 0x000fe200078e006d */
[----:B------:R-:W-:Y:S01]  /*6000*/  MOV R78, R110 ;  /* 0x0000006e004e7202 */ /* 0x000fe20000000f00 */
[----:B------:R-:W-:Y:S01]  /*6010*/  IMAD.MOV.U32 R79, RZ, RZ, R111 ;  /* 0x000000ffff4f7224 */ /* 0x000fe200078e006f */
[C---:B---3--:R-:W-:Y:S08]  /*6020*/  HMMA.16816.F32 R40, R4.reuse, R14, R60 ;  /* 0x0000000e0428723c */ /* 0x048ff0000000183c */
[C---:B------:R-:W-:Y:S01]  /*6030*/  HMMA.16816.F32 R108, R4.reuse, R12, R68 ;  /* 0x0000000c046c723c */ /* 0x040fe20000001844 */
[----:B------:R-:W3:Y:S07]  /*6040*/  LDSM.16.MT88.4 R12, [R228+0x8100] ;  /* 0x00810000e40c783b */ /* 0x000eee0000004200 */
[C---:B----4-:R-:W-:Y:S08]  /*6050*/  HMMA.16816.F32 R48, R4.reuse, R8, R48 ;  /* 0x000000080430723c */ /* 0x050ff00000001830 */
[C---:B------:R-:W-:Y:S01]  /*6060*/  HMMA.16816.F32 R36, R4.reuse, R10, R36 ;  /* 0x0000000a0424723c */ /* 0x040fe20000001824 */
        /* <DEDUP_REMOVED lines=8> */
[----:B--2---:R-:W-:Y:S01]  /*60f0*/  HMMA.16816.F32 R168, R4, R16, R80 ;  /* 0x0000001004a8723c */ /* 0x004fe20000001850 */
[----:B------:R-:W-:Y:S01]  /*6100*/  IMAD.MOV.U32 R60, RZ, RZ, R63 ;  /* 0x000000ffff3c7224 */ /* 0x000fe200078e003f */
[----:B------:R-:W-:Y:S01]  /*6110*/  LDSM.16.MT88.4 R80, [R224+0x5900] ;  /* 0x00590000e050783b */ /* 0x000fe20000004200 */
[----:B------:R-:W-:-:S05]  /*6120*/  MOV R63, R70 ;  /* 0x00000046003f7202 */ /* 0x000fca0000000f00 */
[----:B------:R-:W-:Y:S01]  /*6130*/  HMMA.16816.F32 R176, R4, R18, R72 ;  /* 0x0000001204b0723c */ /* 0x000fe20000001848 */
[----:B------:R-:W-:Y:S01]  /*6140*/  IMAD.MOV.U32 R70, RZ, RZ, R77 ;  /* 0x000000ffff467224 */ /* 0x000fe200078e004d */
[----:B------:R-:W-:-:S06]  /*6150*/  MOV R77, R84 ;  /* 0x00000054004d7202 */ /* 0x000fcc0000000f00 */
[----:B---3--:R-:W-:Y:S01]  /*6160*/  HMMA.16816.F32 R180, R4, R12, R64 ;  /* 0x0000000c04b4723c */ /* 0x008fe20000001840 */
[----:B------:R-:W-:-:S07]  /*6170*/  IMAD.MOV.U32 R84, RZ, RZ, R87 ;  /* 0x000000ffff547224 */ /* 0x000fce00078e0057 */
[C---:B------:R-:W-:Y:S08]  /*6180*/  HMMA.16816.F32 R248, R4.reuse, R14, R56 ;  /* 0x0000000e04f8723c */ /* 0x040ff00000001838 */
[C---:B----4-:R-:W-:Y:S08]  /*6190*/  HMMA.16816.F32 R44, R4.reuse, R8, R44 ;  /* 0x00000008042c723c */ /* 0x050ff0000000182c */
[----:B------:R-:W-:Y:S01]  /*61a0*/  HMMA.16816.F32 R32, R4, R10, R32 ;  /* 0x0000000a0420723c */ /* 0x000fe20000001820 */
[----:B------:R2:W-:Y:S01]  /*61b0*/  MUFU.EX2 R7, R0 ;  /* 0x0000000000077308 */ /* 0x0005e20000000800 */
[----:B------:R-:W-:Y:S01]  /*61c0*/  MOV R87, R54 ;  /* 0x0000003600577202 */ /* 0x000fe20000000f00 */
[----:B------:R-:W-:Y:S01]  /*61d0*/  FADD.FTZ R2, R2, R140 ;  /* 0x0000008c02027221 */ /* 0x000fe20000010000 */
[----:B------:R-:W-:Y:S01]  /*61e0*/  LDSM.16.MT88.4 R56, [R225+0x2900] ;  /* 0x00290000e138783b */ /* 0x000fe20000004200 */
[----:B------:R-:W-:-:S03]  /*61f0*/  IMAD.MOV.U32 R54, RZ, RZ, R142 ;  /* 0x000000ffff367224 */ /* 0x000fc600078e008e */
[----:B------:R-:W-:Y:S01]  /*6200*/  LDSM.16.MT88.4 R64, [R228+0x2900] ;  /* 0x00290000e440783b */ /* 0x000fe20000004200 */
[----:B------:R-:W-:Y:S01]  /*6210*/  MOV R17, R128 ;  /* 0x0000008000117202 */ /* 0x000fe20000000f00 */
[----:B------:R-:W-:Y:S01]  /*6220*/  IMAD.MOV.U32 R16, RZ, RZ, R129 ;  /* 0x000000ffff107224 */ /* 0x000fe200078e0081 */
[----:B------:R-:W-:Y:S01]  /*6230*/  MOV R19, R130 ;  /* 0x0000008200137202 */ /* 0x000fe20000000f00 */
[----:B------:R-:W-:Y:S01]  /*6240*/  IMAD.MOV.U32 R18, RZ, RZ, R131 ;  /* 0x000000ffff127224 */ /* 0x000fe200078e0083 */
[----:B------:R-:W-:Y:S01]  /*6250*/  LDSM.16.MT88.4 R72, [R227+0x2900] ;  /* 0x00290000e348783b */ /* 0x000fe20000004200 */
[----:B--2---:R-:W-:Y:S01]  /*6260*/  FADD.FTZ R0, R62, R61 ;  /* 0x0000003d3e007221 */ /* 0x004fe20000010000 */
        /* <DEDUP_REMOVED lines=13> */
[----:B------:R-:W2:Y:S01]  /*6340*/  LDSM.16.MT88.4 R140, [R224+0x2900] ;  /* 0x00290000e08c783b */ /* 0x000ea20000004200 */
[----:B------:R-:W-:Y:S08]  /*6350*/  MUFU.EX2 R12, R28 ;  /* 0x0000001c000c7308 */ /* 0x000ff00000000800 */
[----:B------:R-:W3:Y:S08]  /*6360*/  MUFU.EX2 R11, R27 ;  /* 0x0000001b000b7308 */ /* 0x000ef00000000800 */
[----:B------:R-:W-:Y:S08]  /*6370*/  MUFU.EX2 R10, R26 ;  /* 0x0000001a000a7308 */ /* 0x000ff00000000800 */
[----:B------:R-:W4:Y:S08]  /*6380*/  MUFU.EX2 R9, R25 ;  /* 0x0000001900097308 */ /* 0x000f300000000800 */
[----:B------:R-:W1:Y:S08]  /*6390*/  MUFU.EX2 R8, R24 ;  /* 0x0000001800087308 */ /* 0x000e700000000800 */
[----:B------:R-:W-:Y:S08]  /*63a0*/  MUFU.EX2 R5, R29 ;  /* 0x0000001d00057308 */ /* 0x000ff00000000800 */
[----:B------:R-:W2:Y:S01]  /*63b0*/  MUFU.EX2 R6, R30 ;  /* 0x0000001e00067308 */ /* 0x000ea20000000800 */
[----:B---3--:R-:W-:-:S02]  /*63c0*/  F2FP.PACK_AB R128, R11, R12 ;  /* 0x0000000c0b80723e */ /* 0x008fc400000000ff */
[----:B----4-:R-:W-:Y:S02]  /*63d0*/  F2FP.PACK_AB R130, R9, R10 ;  /* 0x0000000a0982723e */ /* 0x010fe400000000ff */
[----:B-1----:R-:W-:Y:S01]  /*63e0*/  F2FP.PACK_AB R129, R7, R8 ;  /* 0x000000080781723e */ /* 0x002fe200000000ff */
[----:B------:R-:W-:Y:S02]  /*63f0*/  FADD.FTZ R0, R60, R0 ;  /* 0x000000003c007221 */ /* 0x000fe40000010000 */
[----:B------:R-:W-:Y:S02]  /*6400*/  FADD.FTZ R4, R61, R2 ;  /* 0x000000023d047221 */ /* 0x000fe40000010000 */
[----:B------:R-:W-:Y:S01]  /*6410*/  FADD.FTZ R2, R62, R0 ;  /* 0x000000003e027221 */ /* 0x000fe20000010000 */
[----:B--2---:R-:W-:Y:S01]  /*6420*/  F2FP.PACK_AB R131, R6, R5 ;  /* 0x000000050683723e */ /* 0x004fe200000000ff */
[----:B------:R-:W-:Y:S02]  /*6430*/  FADD.FTZ R0, R63, R4 ;  /* 0x000000043f007221 */ /* 0x000fe40000010000 */
[----:B------:R-:W-:-:S04]  /*6440*/  FADD.FTZ R2, R68, R2 ;  /* 0x0000000244027221 */ /* 0x000fc80000010000 */
[----:B------:R-:W-:Y:S01]  /*6450*/  HMMA.16816.F32 R136, R128, R140, R136 ;  /* 0x0000008c8088723c */ /* 0x000fe20000001888 */
[----:B------:R-:W-:-:S07]  /*6460*/  FADD.FTZ R0, R69, R0 ;  /* 0x0000000045007221 */ /* 0x000fce0000010000 */
[----:B------:R-:W-:Y:S07]  /*6470*/  HMMA.16816.F32 R140, R128, R142, R20 ;  /* 0x0000008e808c723c */ /* 0x000fee0000001814 */
[----:B------:R-:W-:Y:S01]  /*6480*/  MOV R21, R53 ;  /* 0x0000003500157202 */ /* 0x000fe20000000f00 */
[----:B------:R-:W-:-:S04]  /*6490*/  IMAD.MOV.U32 R22, RZ, RZ, R54 ;  /* 0x000000ffff167224 */ /* 0x000fc800078e0036 */
[----:B------:R-:W-:Y:S02]  /*64a0*/  FADD.FTZ R2, R21, R2 ;  /* 0x0000000215027221 */ /* 0x000fe40000010000 */
[----:B------:R-:W-:Y:S02]  /*64b0*/  FADD.FTZ R0, R22, R0 ;  /* 0x0000000016007221 */ /* 0x000fe40000010000 */
[----:B------:R-:W-:Y:S02]  /*64c0*/  FADD.FTZ R2, R18, R2 ;  /* 0x0000000212027221 */ /* 0x000fe40000010000 */
[----:B------:R-:W-:Y:S01]  /*64d0*/  FADD.FTZ R0, R19, R0 ;  /* 0x0000000013007221 */ /* 0x000fe20000010000 */
[----:B------:R-:W-:Y:S01]  /*64e0*/  MOV R23, R55 ;  /* 0x0000003700177202 */ /* 0x000fe20000000f00 */
[----:B------:R-:W-:Y:S02]  /*64f0*/  FADD.FTZ R2, R16, R2 ;  /* 0x0000000210027221 */ /* 0x000fe40000010000 */
[----:B------:R-:W-:-:S02]  /*6500*/  IMAD.MOV.U32 R4, RZ, RZ, R52 ;  /* 0x000000ffff047224 */ /* 0x000fc400078e0034 */
[----:B------:R-:W-:Y:S01]  /*6510*/  FADD.FTZ R0, R17, R0 ;  /* 0x0000000011007221 */ /* 0x000fe20000010000 */
[----:B------:R-:W-:Y:S01]  /*6520*/  MOV R30, R87 ;  /* 0x00000057001e7202 */ /* 0x000fe20000000f00 */
[C---:B------:R-:W-:Y:S01]  /*6530*/  HMMA.16816.F32 R52, R128.reuse, R56, R88 ;  /* 0x000000388034723c */ /* 0x040fe20000001858 */
[----:B------:R-:W1:Y:S01]  /*6540*/  LDSM.16.MT88.4 R88, [R225+0x5900] ;  /* 0x00590000e158783b */ /* 0x000e620000004200 */
[----:B------:R-:W-:Y:S02]  /*6550*/  FADD.FTZ R2, R23, R2 ;  /* 0x0000000217027221 */ /* 0x000fe40000010000 */
[----:B------:R-:W-:Y:S01]  /*6560*/  IMAD.MOV.U32 R29, RZ, RZ, R86 ;  /* 0x000000ffff1d7224 */ /* 0x000fe200078e0056 */
[----:B------:R-:W-:Y:S01]  /*6570*/  MOV R24, R85 ;  /* 0x0000005500187202 */ /* 0x000fe20000000f00 */
[----:B------:R-:W-:Y:S01]  /*6580*/  FADD.FTZ R0, R4, R0 ;  /* 0x0000000004007221 */ /* 0x000fe20000010000 */
[----:B------:R-:W-:Y:S01]  /*6590*/  MOV R26, R79 ;  /* 0x0000004f001a7202 */ /* 0x000fe20000000f00 */
[----:B------:R-:W-:Y:S01]  /*65a0*/  HMMA.16816.F32 R60, R128, R64, R96 ;  /* 0x00000040803c723c */ /* 0x000fe20000001860 */
[----:B------:R-:W2:Y:S01]  /*65b0*/  LDSM.16.MT88.4 R96, [R228+0x5900] ;  /* 0x00590000e460783b */ /* 0x000ea20000004200 */
[----:B------:R-:W-:-:S02]  /*65c0*/  FADD.FTZ R2, R30, R2 ;  /* 0x000000021e027221 */ /* 0x000fc40000010000 */
[----:B------:R-:W-:Y:S01]  /*65d0*/  IMAD.MOV.U32 R25, RZ, RZ, R84 ;  /* 0x000000ffff197224 */ /* 0x000fe200078e0054 */
[----:B------:R-:W-:Y:S01]  /*65e0*/  MOV R28, R77 ;  /* 0x0000004d001c7202 */ /* 0x000fe20000000f00 */
[----:B------:R-:W-:Y:S01]  /*65f0*/  FADD.FTZ R0, R29, R0 ;  /* 0x000000001d007221 */ /* 0x000fe20000010000 */
[----:B------:R-:W-:Y:S01]  /*6600*/  MOV R15, R71 ;  /* 0x00000047000f7202 */ /* 0x000fe20000000f00 */
[----:B------:R-:W-:Y:S01]  /*6610*/  FADD.FTZ R2, R24, R2 ;  /* 0x0000000218027221 */ /* 0x000fe20000010000 */
[----:B------:R-:W-:Y:S01]  /*6620*/  LDSM.16.MT88.4 R16, [R227+0x8900] ;  /* 0x00890000e310783b */ /* 0x000fe20000004200 */
[----:B------:R-:W-:Y:S02]  /*6630*/  IMAD.MOV.U32 R27, RZ, RZ, R78 ;  /* 0x000000ffff1b7224 */ /* 0x000fe400078e004e */
[----:B------:R-:W-:Y:S02]  /*6640*/  FADD.FTZ R0, R25, R0 ;  /* 0x0000000019007221 */ /* 0x000fe40000010000 */
[----:B------:R-:W-:-:S02]  /*6650*/  FADD.FTZ R2, R26, R2 ;  /* 0x000000021a027221 */ /* 0x000fc40000010000 */
[----:B------:R-:W-:Y:S02]  /*6660*/  FADD.FTZ R0, R27, R0 ;  /* 0x000000001b007221 */ /* 0x000fe40000010000 */
[----:B------:R-:W-:Y:S02]  /*6670*/  IMAD.MOV.U32 R14, RZ, RZ, R76 ;  /* 0x000000ffff0e7224 */ /* 0x000fe400078e004c */
[----:B------:R-:W-:Y:S02]  /*6680*/  FADD.FTZ R2, R28, R2 ;  /* 0x000000021c027221 */ /* 0x000fe40000010000 */
[----:B------:R-:W-:Y:S02]  /*6690*/  FADD.FTZ R0, R165, R0 ;  /* 0x00000000a5007221 */ /* 0x000fe40000010000 */
[----:B------:R-:W-:Y:S02]  /*66a0*/  FADD.FTZ R2, R14, R2 ;  /* 0x000000020e027221 */ /* 0x000fe40000010000 */
[----:B------:R-:W-:-:S02]  /*66b0*/  FADD.FTZ R0, R167, R0 ;  /* 0x00000000a7007221 */ /* 0x000fc40000010000 */
[----:B------:R-:W-:Y:S02]  /*66c0*/  IMAD.MOV.U32 R13, RZ, RZ, R70 ;  /* 0x000000ffff0d7224 */ /* 0x000fe400078e0046 */
[----:B------:R-:W-:Y:S02]  /*66d0*/  FADD.FTZ R2, R15, R2 ;  /* 0x000000020f027221 */ /* 0x000fe40000010000 */
[----:B------:R-:W-:Y:S02]  /*66e0*/  FADD.FTZ R0, R166, R0 ;  /* 0x00000000a6007221 */ /* 0x000fe40000010000 */
[----:B------:R-:W-:Y:S02]  /*66f0*/  FADD.FTZ R2, R13, R2 ;  /* 0x000000020d027221 */ /* 0x000fe40000010000 */
[----:B------:R-:W-:Y:S02]  /*6700*/  FADD.FTZ R0, R252, R0 ;  /* 0x00000000fc007221 */ /* 0x000fe40000010000 */
[----:B------:R-:W-:-:S02]  /*6710*/  FADD.FTZ R2, R133, R2 ;  /* 0x0000000285027221 */ /* 0x000fc40000010000 */
[----:B------:R-:W-:Y:S02]  /*6720*/  FADD.FTZ R0, R31, R0 ;  /* 0x000000001f007221 */ /* 0x000fe40000010000 */
[----:B------:R-:W-:Y:S02]  /*6730*/  FADD.FTZ R2, R161, R2 ;  /* 0x00000002a1027221 */ /* 0x000fe40000010000 */
[----:B------:R-:W-:Y:S01]  /*6740*/  FADD.FTZ R0, R134, R0 ;  /* 0x0000000086007221 */ /* 0x000fe20000010000 */
[----:B------:R-:W-:Y:S01]  /*6750*/  HMMA.16816.F32 R56, R128, R58, R92 ;  /* 0x0000003a8038723c */ /* 0x000fe2000000185c */
[----:B------:R-:W-:Y:S02]  /*6760*/  FADD.FTZ R4, R162, R2 ;  /* 0x00000002a2047221 */ /* 0x000fe40000010000 */
[----:B------:R-:W-:-:S05]  /*6770*/  FADD.FTZ R2, R160, R0 ;  /* 0x00000000a0027221 */ /* 0x000fca0000010000 */
[----:B------:R-:W-:Y:S01]  /*6780*/  HMMA.16816.F32 R68, R128, R72, R104 ;  /* 0x000000488044723c */ /* 0x000fe20000001868 */
[----:B------:R-:W3:Y:S01]  /*6790*/  LDSM.16.MT88.4 R104, [R227+0x5900] ;  /* 0x00590000e368783b */ /* 0x000ee20000004200 */
[----:B------:R-:W-:-:S06]  /*67a0*/  FADD.FTZ R2, R163, R2 ;  /* 0x00000002a3027221 */ /* 0x000fcc0000010000 */
[----:B-1----:R-:W-:Y:S01]  /*67b0*/  HMMA.16816.F32 R84, R128, R88, R144 ;  /* 0x000000588054723c */ /* 0x002fe20000001890 */
[----:B------:R-:W-:-:S07]  /*67c0*/  FADD.FTZ R0, R164, R4 ;  /* 0x00000004a4007221 */ /* 0x000fce0000010000 */
[C---:B------:R-:W-:Y:S01]  /*67d0*/  HMMA.16816.F32 R72, R128.reuse, R74, R112 ;  /* 0x0000004a8048723c */ /* 0x040fe20000001870 */
[----:B------:R-:W1:Y:S07]  /*67e0*/  LDSM.16.MT88.4 R112, [R224+0x8900] ;  /* 0x00890000e070783b */ /* 0x000e6e0000004200 */
[C---:B------:R-:W-:Y:S01]  /*67f0*/  HMMA.16816.F32 R88, R128.reuse, R90, R124 ;  /* 0x0000005a8058723c */ /* 0x040fe2000000187c */
[----:B------:R-:W-:Y:S07]  /*6800*/  LDSM.16.MT88.4 R124, [R228+0x8900] ;  /* 0x00890000e47c783b */ /* 0x000fee0000004200 */
[----:B--2---:R-:W-:Y:S01]  /*6810*/  HMMA.16816.F32 R92, R128, R96, R120 ;  /* 0x00000060805c723c */ /* 0x004fe20000001878 */
[----:B------:R-:W2:Y:S01]  /*6820*/  LDSM.16.MT88.4 R120, [R225+0x8900] ;  /* 0x00890000e178783b */ /* 0x000ea20000004200 */
[----:B------:R-:W-:-:S02]  /*6830*/  FADD.FTZ R8, R8, R2 ;  /* 0x0000000208087221 */ /* 0x000fc40000010000 */
[----:B------:R-:W-:Y:S02]  /*6840*/  FADD.FTZ R12, R12, R0 ;  /* 0x000000000c0c7221 */ /* 0x000fe40000010000 */
[----:B------:R-:W-:Y:S02]  /*6850*/  FADD.FTZ R7, R7, R8 ;  /* 0x0000000807077221 */ /* 0x000fe40000010000 */
[----:B------:R-:W-:Y:S02]  /*6860*/  FADD.FTZ R11, R11, R12 ;  /* 0x0000000c0b0b7221 */ /* 0x000fe40000010000 */
[----:B------:R-:W-:Y:S02]  /*6870*/  FADD.FTZ R5, R5, R7 ;  /* 0x0000000705057221 */ /* 0x000fe40000010000 */
[----:B------:R-:W-:Y:S02]  /*6880*/  FADD.FTZ R10, R10, R11 ;  /* 0x0000000b0a0a7221 */ /* 0x000fe40000010000 */
[----:B------:R-:W-:-:S02]  /*6890*/  FADD.FTZ R0, R6, R5 ;  /* 0x0000000506007221 */ /* 0x000fc40000010000 */
[----:B------:R-:W-:-:S03]  /*68a0*/  FADD.FTZ R2, R9, R10 ;  /* 0x0000000a09027221 */ /* 0x000fc60000010000 */
[----:B------:R4:W-:Y:S04]  /*68b0*/  STL [R1+0x4], R0 ;  /* 0x0000040001007387 */ /* 0x0009e80000100800 */
[----:B------:R4:W-:Y:S01]  /*68c0*/  STL [R1], R2 ;  /* 0x0000000201007387 */ /* 0x0009e20000100800 */
[C---:B------:R-:W-:Y:S08]  /*68d0*/  HMMA.16816.F32 R64, R128.reuse, R66, R100 ;  /* 0x000000428040723c */ /* 0x040ff00000001864 */
[C---:B------:R-:W-:Y:S08]  /*68e0*/  HMMA.16816.F32 R76, R128.reuse, R80, R172 ;  /* 0x00000050804c723c */ /* 0x040ff000000018ac */
[C---:B------:R-:W-:Y:S08]  /*68f0*/  HMMA.16816.F32 R96, R128.reuse, R98, R116 ;  /* 0x000000628060723c */ /* 0x040ff00000001874 */
[C---:B---3--:R-:W-:Y:S08]  /*6900*/  HMMA.16816.F32 R100, R128.reuse, R104, R108 ;  /* 0x000000688064723c */ /* 0x048ff0000000186c */
[C---:B------:R-:W-:Y:S08]  /*6910*/  HMMA.16816.F32 R80, R128.reuse, R82, R148 ;  /* 0x000000528050723c */ /* 0x040ff00000001894 */
[C---:B-1----:R-:W-:Y:S08]  /*6920*/  HMMA.16816.F32 R108, R128.reuse, R112, R48 ;  /* 0x00000070806c723c */ /* 0x042ff00000001830 */
[C---:B--2---:R-:W-:Y:S08]  /*6930*/  HMMA.16816.F32 R116, R128.reuse, R120, R168 ;  /* 0x000000788074723c */ /* 0x044ff000000018a8 */
[C---:B------:R-:W-:Y:S08]  /*6940*/  HMMA.16816.F32 R144, R128.reuse, R124, R180 ;  /* 0x0000007c8090723c */ /* 0x040ff000000018b4 */
[C---:B------:R-:W-:Y:S08]  /*6950*/  HMMA.16816.F32 R104, R128.reuse, R106, R40 ;  /* 0x0000006a8068723c */ /* 0x040ff00000001828 */
[C---:B------:R-:W-:Y:S08]  /*6960*/  HMMA.16816.F32 R112, R128.reuse, R114, R36 ;  /* 0x000000728070723c */ /* 0x040ff00000001824 */
[C---:B------:R-:W-:Y:S08]  /*6970*/  HMMA.16816.F32 R120, R128.reuse, R122, R176 ;  /* 0x0000007a8078723c */ /* 0x040ff000000018b0 */
[C---:B------:R-:W-:Y:S08]  /*6980*/  HMMA.16816.F32 R124, R128.reuse, R126, R248 ;  /* 0x0000007e807c723c */ /* 0x040ff000000018f8 */
[C---:B------:R-:W-:Y:S08]  /*6990*/  HMMA.16816.F32 R148, R128.reuse, R16, R44 ;  /* 0x000000108094723c */ /* 0x040ff0000000182c */
[----:B------:R-:W-:Y:S01]  /*69a0*/  HMMA.16816.F32 R128, R128, R18, R32 ;  /* 0x000000128080723c */ /* 0x000fe20000001820 */
[----:B------:R-:W-:Y:S07]  /*69b0*/  @!P3 BRA `(.L_x_2) ;  /* 0x000036f00000b947 */ /* 0x000fee0003800000 */
[----:B----4-:R-:W2:Y:S01]  /*69c0*/  LDL.LU R13, [R1+0x3c] ;  /* 0x00003c00010d7983 */ /* 0x010ea20000300800 */
[----:B------:R-:W-:Y:S01]  /*69d0*/  UMOV UR6, 0x6 ;  /* 0x0000000600067882 */ /* 0x000fe20000000000 */
[----:B------:R-:W-:Y:S01]  /*69e0*/  IMAD.MOV.U32 R134, RZ, RZ, R3 ;  /* 0x000000ffff867224 */ /* 0x000fe200078e0003 */
[----:B------:R-:W-:Y:S01]  /*69f0*/  ULDC.64 UR4, c[0x0][0x208] ;  /* 0x0000820000047ab9 */ /* 0x000fe20000000a00 */
[----:B------:R-:W-:Y:S01]  /*6a00*/  MOV R133, R132 ;  /* 0x0000008400857202 */ /* 0x000fe20000000f00 */
[----:B------:R-:W-:-:S02]  /*6a10*/  USHF.L.U64.HI UR5, UR4, UR6, UR5 ;  /* 0x0000000604057299 */ /* 0x000fc40008010205 */
[----:B------:R-:W-:Y:S01]  /*6a20*/  USHF.L.U32 UR4, UR4, 0x6, URZ ;  /* 0x0000000604047899 */ /* 0x000fe2000800063f */
[----:B--2---:R-:W-:-:S08]  /*6a30*/  IADD3 R249, R13, -0x2, RZ ;  /* 0xfffffffe0df97810 */ /* 0x004fd00007ffe0ff */
[----:B------:R-:W2:Y:S04]  /*6a40*/  LDL.LU.64 R26, [R1+0x48] ;  /* 0x00004800011a7983 */ /* 0x000ea80000300a00 */
[----:B------:R-:W3:Y:S04]  /*6a50*/  LDL.LU.64 R14, [R1+0x50] ;  /* 0x00005000010e7983 */ /* 0x000ee80000300a00 */
[----:B------:R-:W4:Y:S01]  /*6a60*/  LDL R13, [R1+0x38] ;  /* 0x00003800010d7983 */ /* 0x000f220000100800 */
[----:B--2---:R-:W-:-:S02]  /*6a70*/  MOV R3, R27 ;  /* 0x0000001b00037202 */ /* 0x004fc40000000f00 */
[----:B---3--:R-:W-:Y:S02]  /*6a80*/  MOV R2, R14 ;  /* 0x0000000e00027202 */ /* 0x008fe40000000f00 */
[----:B----4-:R-:W-:-:S03]  /*6a90*/  SHF.L.U32 R248, R13, 0x1, RZ ;  /* 0x000000010df87819 */ /* 0x010fc600000006ff */
[----:B------:R1:W-:Y:S04]  /*6aa0*/  STL.64 [R1+0x10], R2 ;  /* 0x0000100201007387 */ /* 0x0003e80000100a00 */
.L_x_3:
[----:B------:R-:W2:Y:S01]  /*6ab0*/  LDL.64 R20, [R1+0x10] ;  /* 0x0000100001147983 */ /* 0x000ea20000100a00 */
[----:B------:R-:W-:Y:S04]  /*6ac0*/  DEPBAR.LE SB0, 0x0 ;  /* 0x000080000000791a */ /* 0x000fe80000000000 */
[----:B-1----:R-:W-:Y:S01]  /*6ad0*/  SHF.R.S32.HI R0, RZ, 0x1f, R249 ;  /* 0x0000001fff007819 */ /* 0x002fe200000114f9 */
[----:B------:R-:W-:Y:S01]  /*6ae0*/  BAR.SYNC.DEFER_BLOCKING 0x0 ;  /* 0x0000000000007b1d */ /* 0x000fe20000010000 */
[C---:B-1----:R-:W-:Y:S01]  /*6af0*/  IMAD.WIDE.U32 R2, R249.reuse, c[0x0][0x208], RZ ;  /* 0x00008200f9027a25 */ /* 0x042fe200078e00ff */
[----:B------:R-:W-:Y:S03]  /*6b00*/  MOV R252, c[0x0][0x1e4] ;  /* 0x0000790000fc7a02 */ /* 0x000fe60000000f00 */
[----:B------:R-:W-:Y:S04]  /*6b10*/  IMAD R0, R0, c[0x0][0x208], RZ ;  /* 0x0000820000007a24 */ /* 0x000fe800078e02ff */
[----:B------:R-:W-:Y:S05]  /*6b20*/  IMAD R0, R249, c[0x0][0x20c], R0 ;  /* 0x00008300f9007a24 */ /* 0x000fea00078e0200 */
[----:B------:R-:W-:Y:S05]  /*6b30*/  IADD3 R0, R3, R0, RZ ;  /* 0x0000000003007210 */ /* 0x000fea0007ffe0ff */
[----:B------:R-:W-:Y:S01]  /*6b40*/  IMAD R0, R0, 0x60, RZ ;  /* 0x0000006000007824 */ /* 0x000fe200078e02ff */
[----:B-----5:R-:W1:Y:S08]  /*6b50*/  LDSM.16.M88.4 R8, [R135+0xc100] ;  /* 0x00c100008708783b */ /* 0x020e700000000200 */
[----:B------:R-:W3:Y:S08]  /*6b60*/  LDSM.16.M88.4 R16, [R135+0xc900] ;  /* 0x00c900008710783b */ /* 0x000ef00000000200 */
[----:B------:R-:W4:Y:S08]  /*6b70*/  LDSM.16.M88.4 R24, [R135+0xd100] ;  /* 0x00d100008718783b */ /* 0x000f300000000200 */
[----:B------:R-:W2:Y:S08]  /*6b80*/  LDSM.16.M88.4 R32, [R135+0xd900] ;  /* 0x00d900008720783b */ /* 0x000eb00000000200 */
[----:B------:R-:W2:Y:S01]  /*6b90*/  LDSM.16.M88.4 R40, [R135+0xe100] ;  /* 0x00e100008728783b */ /* 0x000ea20000000200 */
[C---:B-1----:R-:W-:Y:S07]  /*6ba0*/  HMMA.16816.F32 R4, R152.reuse, R8, RZ ;  /* 0x000000089804723c */ /* 0x042fee00000018ff */
[----:B------:R-:W1:Y:S01]  /*6bb0*/  LDSM.16.M88.4 R48, [R135+0xe900] ;  /* 0x00e900008730783b */ /* 0x000e620000000200 */
[C---:B------:R-:W-:Y:S07]  /*6bc0*/  HMMA.16816.F32 R8, R152.reuse, R10, RZ ;  /* 0x0000000a9808723c */ /* 0x040fee00000018ff */
[----:B------:R-:W1:Y:S01]  /*6bd0*/  LDSM.16.M88.4 R160, [R230] ;  /* 0x00000000e6a0783b */ /* 0x000e620000000200 */
[C---:B---3--:R-:W-:Y:S07]  /*6be0*/  HMMA.16816.F32 R12, R152.reuse, R16, RZ ;  /* 0x00000010980c723c */ /* 0x048fee00000018ff */
[----:B------:R-:W3:Y:S01]  /*6bf0*/  LDSM.16.M88.4 R164, [R247] ;  /* 0x00000000f7a4783b */ /* 0x000ee20000000200 */
[C---:B------:R-:W-:Y:S07]  /*6c00*/  HMMA.16816.F32 R16, R152.reuse, R18, RZ ;  /* 0x000000129810723c */ /* 0x040fee00000018ff */
[----:B------:R-:W1:Y:S08]  /*6c10*/  LDSM.16.M88.4 R168, [R246] ;  /* 0x00000000f6a8783b */ /* 0x000e700000000200 */
[----:B------:R-:W1:Y:S08]  /*6c20*/  LDSM.16.M88.4 R172, [R245] ;  /* 0x00000000f5ac783b */ /* 0x000e700000000200 */
[----:B------:R-:W1:Y:S08]  /*6c30*/  LDSM.16.M88.4 R176, [R244] ;  /* 0x00000000f4b0783b */ /* 0x000e700000000200 */
[----:B------:R-:W1:Y:S08]  /*6c40*/  LDSM.16.M88.4 R180, [R243] ;  /* 0x00000000f3b4783b */ /* 0x000e700000000200 */
[----:B------:R-:W3:Y:S01]  /*6c50*/  LDL.64 R250, [R1+0x30] ;  /* 0x0000300001fa7983 */ /* 0x000ee20000100a00 */
[----:B--2---:R-:W-:Y:S02]  /*6c60*/  IMAD.WIDE.U32 R2, R2, 0x60, R20 ;  /* 0x0000006002027825 */ /* 0x004fe400078e0014 */
[C---:B----4-:R-:W-:Y:S03]  /*6c70*/  HMMA.16816.F32 R20, R152.reuse, R24, RZ ;  /* 0x000000189814723c */ /* 0x050fe600000018ff */
[----:B------:R-:W-:Y:S02]  /*6c80*/  IADD3 R36, R3, R0, RZ ;  /* 0x0000000003247210 */ /* 0x000fe40007ffe0ff */
[C---:B------:R-:W-:Y:S02]  /*6c90*/  SHF.L.U32 R0, R2.reuse, 0x1, RZ ;  /* 0x0000000102007819 */ /* 0x040fe400000006ff */
[----:B------:R-:W-:Y:S01]  /*6ca0*/  SHF.L.U64.HI R36, R2, 0x1, R36 ;  /* 0x0000000102247819 */ /* 0x000fe20000010224 */
[C---:B------:R-:W-:Y:S01]  /*6cb0*/  HMMA.16816.F32 R24, R152.reuse, R26, RZ ;  /* 0x0000001a9818723c */ /* 0x040fe200000018ff */
[C---:B------:R-:W-:Y:S03]  /*6cc0*/  IADD3 R2, P0, R0.reuse, c[0x0][0x1f8], RZ ;  /* 0x00007e0000027a10 */ /* 0x040fe60007f1e0ff */
[----:B------:R-:W-:Y:S02]  /*6cd0*/  IADD3 R38, P3, R0, 0x80, RZ ;  /* 0x0000008000267810 */ /* 0x000fe40007f7e0ff */
[----:B------:R-:W-:Y:S02]  /*6ce0*/  IADD3.X R3, R36, c[0x0][0x1fc], RZ, P0, !PT ;  /* 0x00007f0024037a10 */ /* 0x000fe400007fe4ff */
[C---:B------:R-:W-:Y:S01]  /*6cf0*/  HMMA.16816.F32 R28, R152.reuse, R32, RZ ;  /* 0x00000020981c723c */ /* 0x040fe200000018ff */
[----:B------:R-:W-:Y:S02]  /*6d00*/  IADD3 R38, P2, R38, c[0x0][0x1f8], RZ ;  /* 0x00007e0026267a10 */ /* 0x000fe40007f5e0ff */
[----:B------:R-:W-:Y:S01]  /*6d10*/  @!PT LDS RZ, [RZ] ;  /* 0x00000000fffff984 */ /* 0x000fe20000000800 */
[----:B------:R-:W-:Y:S01]  /*6d20*/  @!PT LDS RZ, [RZ] ;  /* 0x00000000fffff984 */ /* 0x000fe20000000800 */
[----:B------:R-:W-:Y:S01]  /*6d30*/  @!PT LDS RZ, [RZ] ;  /* 0x00000000fffff984 */ /* 0x000fe20000000800 */
[----:B------:R2:W-:Y:S01]  /*6d40*/  LDGSTS.E.BYPASS.LTC128B.128 [R248+0x100], [R2.64], !P6 ;  /* 0x0010000002f87fae */ /* 0x0005e2000f101d48 */
[----:B------:R-:W-:Y:S02]  /*6d50*/  IADD3 R0, P1, R0, 0x100, RZ ;  /* 0x0000010000007810 */ /* 0x000fe40007f3e0ff */
[--C-:B------:R-:W-:Y:S02]  /*6d60*/  IADD3.X R39, RZ, c[0x0][0x1fc], R36.reuse, P2, P3 ;  /* 0x00007f00ff277a10 */ /* 0x100fe400017e6424 */
[C---:B------:R-:W-:Y:S01]  /*6d70*/  HMMA.16816.F32 R32, R152.reuse, R34, RZ ;  /* 0x000000229820723c */ /* 0x040fe200000018ff */
[----:B------:R-:W-:Y:S02]  /*6d80*/  IADD3 R46, P0, R0, c[0x0][0x1f8], RZ ;  /* 0x00007e00002e7a10 */ /* 0x000fe40007f1e0ff */
[----:B------:R4:W-:Y:S02]  /*6d90*/  LDGSTS.E.BYPASS.LTC128B.128 [R248+0x3100], [R38.64], !P5 ;  /* 0x0310000026f87fae */ /* 0x0009e4000e901d48 */
[----:B------:R-:W-:Y:S06]  /*6da0*/  IADD3.X R47, RZ, c[0x0][0x1fc], R36, P0, P1 ;  /* 0x00007f00ff2f7a10 */ /* 0x000fec00007e2424 */
[----:B------:R1:W-:Y:S01]  /*6db0*/  LDGSTS.E.BYPASS.LTC128B.128 [R248+0x6100], [R46.64], !P4 ;  /* 0x061000002ef87fae */ /* 0x0003e2000e101d48 */
[----:B--2---:R-:W-:Y:S04]  /*6dc0*/  IADD3 R2, P2, R2, UR4, RZ ;  /* 0x0000000402027c10 */ /* 0x004fe8000ff5e0ff */
[----:B------:R-:W-:Y:S02]  /*6dd0*/  IADD3.X R3, R3, UR5, RZ, P2, !PT ;  /* 0x0000000503037c10 */ /* 0x000fe400097fe4ff */
[----:B------:R-:W-:Y:S01]  /*6de0*/  IADD3 R44, P0, R2, UR4, RZ ;  /* 0x00000004022c7c10 */ /* 0x000fe2000ff1e0ff */
[C---:B----4-:R-:W-:Y:S02]  /*6df0*/  HMMA.16816.F32 R36, R152.reuse, R40, RZ ;  /* 0x000000289824723c */ /* 0x050fe400000018ff */
[----:B------:R4:W-:Y:S01]  /*6e00*/  LDGSTS.E.BYPASS.LTC128B.128 [R248+0x1100], [R2.64], !P6 ;  /* 0x0110000002f87fae */ /* 0x0009e2000f101d48 */
[----:B------:R-:W-:Y:S02]  /*6e10*/  IADD3.X R45, R3, UR5, RZ, P0, !PT ;  /* 0x00000005032d7c10 */ /* 0x000fe400087fe4ff */
[C---:B------:R-:W-:Y:S02]  /*6e20*/  ISETP.GT.AND P0, PT, R249.reuse, RZ, PT ;  /* 0x000000fff900720c */ /* 0x040fe40003f04270 */
[----:B------:R-:W-:Y:S01]  /*6e30*/  IADD3 R249, R249, -0x1, RZ ;  /* 0xfffffffff9f97810 */ /* 0x000fe20007ffe0ff */
[C---:B------:R-:W-:Y:S02]  /*6e40*/  HMMA.16816.F32 R40, R152.reuse, R42, RZ ;  /* 0x0000002a9828723c */ /* 0x040fe400000018ff */
[----:B------:R4:W-:Y:S08]  /*6e50*/  LDGSTS.E.BYPASS.LTC128B.128 [R248+0x4100], [R2.64+0x80], !P5 ;  /* 0x0410008002f87fae */ /* 0x0009f0000e901d48 */
[----:B------:R4:W-:Y:S08]  /*6e60*/  LDGSTS.E.BYPASS.LTC128B.128 [R248+0x7100], [R2.64+0x100], !P4 ;  /* 0x0710010002f87fae */ /* 0x0009f0000e101d48 */
[----:B------:R1:W-:Y:S08]  /*6e70*/  LDGSTS.E.BYPASS.LTC128B.128 [R248+0x2100], [R44.64], !P6 ;  /* 0x021000002cf87fae */ /* 0x0003f0000f101d48 */
[----:B------:R1:W-:Y:S08]  /*6e80*/  LDGSTS.E.BYPASS.LTC128B.128 [R248+0x5100], [R44.64+0x80], !P5 ;  /* 0x051000802cf87fae */ /* 0x0003f0000e901d48 */
[----:B------:R1:W-:Y:S08]  /*6e90*/  LDGSTS.E.BYPASS.LTC128B.128 [R248+0x8100], [R44.64+0x100], !P4 ;  /* 0x081001002cf87fae */ /* 0x0003f0000e101d48 */
[----:B------:R-:W0:Y:S01]  /*6ea0*/  LDGDEPBAR ;  /* 0x00000000000079af */ /* 0x000e220000000000 */
[C---:B-1----:R-:W-:Y:S08]  /*6eb0*/  HMMA.16816.F32 R44, R152.reuse, R48, RZ ;  /* 0x00000030982c723c */ /* 0x042ff000000018ff */
[----:B------:R-:W-:Y:S08]  /*6ec0*/  HMMA.16816.F32 R48, R152, R50, RZ ;  /* 0x000000329830723c */ /* 0x000ff000000018ff */
[C---:B------:R-:W-:Y:S08]  /*6ed0*/  HMMA.16816.F32 R4, R156.reuse, R160, R4 ;  /* 0x000000a09c04723c */ /* 0x040ff00000001804 */
[C---:B------:R-:W-:Y:S01]  /*6ee0*/  HMMA.16816.F32 R8, R156.reuse, R162, R8 ;  /* 0x000000a29c08723c */ /* 0x040fe20000001808 */
[----:B------:R-:W1:Y:S07]  /*6ef0*/  LDSM.16.M88.4 R160, [R229+0xc100] ;  /* 0x00c10000e5a0783b */ /* 0x000e6e0000000200 */
[C---:B---3--:R-:W-:Y:S08]  /*6f00*/  HMMA.16816.F32 R12, R156.reuse, R164, R12 ;  /* 0x000000a49c0c723c */ /* 0x048ff0000000180c */
[C---:B------:R-:W-:Y:S01]  /*6f10*/  HMMA.16816.F32 R16, R156.reuse, R166, R16 ;  /* 0x000000a69c10723c */ /* 0x040fe20000001810 */
[----:B------:R-:W3:Y:S07]  /*6f20*/  LDSM.16.M88.4 R164, [R229+0xc900] ;  /* 0x00c90000e5a4783b */ /* 0x000eee0000000200 */
[C---:B------:R-:W-:Y:S08]  /*6f30*/  HMMA.16816.F32 R20, R156.reuse, R168, R20 ;  /* 0x000000a89c14723c */ /* 0x040ff00000001814 */
[C---:B------:R-:W-:Y:S01]  /*6f40*/  HMMA.16816.F32 R24, R156.reuse, R170, R24 ;  /* 0x000000aa9c18723c */ /* 0x040fe20000001818 */
[----:B------:R-:W4:Y:S07]  /*6f50*/  LDSM.16.M88.4 R168, [R229+0xd100] ;  /* 0x00d10000e5a8783b */ /* 0x000f2e0000000200 */
[C---:B------:R-:W-:Y:S08]  /*6f60*/  HMMA.16816.F32 R28, R156.reuse, R172, R28 ;  /* 0x000000ac9c1c723c */ /* 0x040ff0000000181c */
[C---:B------:R-:W-:Y:S01]  /*6f70*/  HMMA.16816.F32 R32, R156.reuse, R174, R32 ;  /* 0x000000ae9c20723c */ /* 0x040fe20000001820 */
[----:B------:R-:W4:Y:S07]  /*6f80*/  LDSM.16.M88.4 R172, [R229+0xd900] ;  /* 0x00d90000e5ac783b */ /* 0x000f2e0000000200 */
[C---:B------:R-:W-:Y:S08]  /*6f90*/  HMMA.16816.F32 R36, R156.reuse, R176, R36 ;  /* 0x000000b09c24723c */ /* 0x040ff00000001824 */
[C---:B------:R-:W-:Y:S01]  /*6fa0*/  HMMA.16816.F32 R40, R156.reuse, R178, R40 ;  /* 0x000000b29c28723c */ /* 0x040fe20000001828 */
[----:B------:R-:W4:Y:S07]  /*6fb0*/  LDSM.16.M88.4 R176, [R229+0xe100] ;  /* 0x00e10000e5b0783b */ /* 0x000f2e0000000200 */
[C---:B------:R-:W-:Y:S01]  /*6fc0*/  HMMA.16816.F32 R44, R156.reuse, R180, R44 ;  /* 0x000000b49c2c723c */ /* 0x040fe2000000182c */
[----:B------:R-:W2:Y:S07]  /*6fd0*/  LDL.64 R180, [R1+0x20] ;  /* 0x0000200001b47983 */ /* 0x000eae0000100a00 */
[----:B------:R-:W-:Y:S08]  /*6fe0*/  HMMA.16816.F32 R48, R156, R182, R48 ;  /* 0x000000b69c30723c */ /* 0x000ff00000001830 */
[C---:B-1----:R-:W-:Y:S08]  /*6ff0*/  HMMA.16816.F32 R4, R184.reuse, R160, R4 ;  /* 0x000000a0b804723c */ /* 0x042ff00000001804 */
[C---:B------:R-:W-:Y:S01]  /*7000*/  HMMA.16816.F32 R8, R184.reuse, R162, R8 ;  /* 0x000000a2b808723c */ /* 0x040fe20000001808 */
[----:B------:R-:W1:Y:S07]  /*7010*/  LDSM.16.M88.4 R160, [R229+0xe900] ;  /* 0x00e90000e5a0783b */ /* 0x000e6e0000000200 */
[C---:B---3--:R-:W-:Y:S08]  /*7020*/  HMMA.16816.F32 R12, R184.reuse, R164, R12 ;  /* 0x000000a4b80c723c */ /* 0x048ff0000000180c */
[C---:B------:R-:W-:Y:S01]  /*7030*/  HMMA.16816.F32 R16, R184.reuse, R166, R16 ;  /* 0x000000a6b810723c */ /* 0x040fe20000001810 */
[----:B------:R-:W3:Y:S07]  /*7040*/  LDSM.16.M88.4 R164, [R226] ;  /* 0x00000000e2a4783b */ /* 0x000eee0000000200 */
[C---:B----4-:R-:W-:Y:S08]  /*7050*/  HMMA.16816.F32 R20, R184.reuse, R168, R20 ;  /* 0x000000a8b814723c */ /* 0x050ff00000001814 */
        /* <DEDUP_REMOVED lines=8> */
[C---:B-1----:R-:W-:Y:S08]  /*70e0*/  HMMA.16816.F32 R44, R184.reuse, R160, R44 ;  /* 0x000000a0b82c723c */ /* 0x042ff0000000182c */
[----:B------:R-:W-:Y:S01]  /*70f0*/  HMMA.16816.F32 R48, R184, R162, R48 ;  /* 0x000000a2b830723c */ /* 0x000fe20000001830 */
[----:B------:R-:W1:Y:S07]  /*7100*/  LDSM.16.M88.4 R160, [R226+0x2000] ;  /* 0x00200000e2a0783b */ /* 0x000e6e0000000200 */
[C---:B---3--:R-:W-:Y:S08]  /*7110*/  HMMA.16816.F32 R4, R188.reuse, R164, R4 ;  /* 0x000000a4bc04723c */ /* 0x048ff00000001804 */
[C---:B------:R-:W-:Y:S01]  /*7120*/  HMMA.16816.F32 R8, R188.reuse, R166, R8 ;  /* 0x000000a6bc08723c */ /* 0x040fe20000001808 */
[----:B------:R-:W3:Y:S07]  /*7130*/  LDSM.16.M88.4 R164, [R226+0x2800] ;  /* 0x00280000e2a4783b */ /* 0x000eee0000000200 */
        /* <DEDUP_REMOVED lines=10> */
[C---:B------:R-:W-:Y:S01]  /*71e0*/  HMMA.16816.F32 R40, R188.reuse, R162, R40 ;  /* 0x000000a2bc28723c */ /* 0x040fe20000001828 */
[----:B------:R-:W1:Y:S07]  /*71f0*/  LDSM.16.M88.4 R160, [R135+0x10900] ;  /* 0x0109000087a0783b */ /* 0x000e6e0000000200 */
[C---:B---3--:R-:W-:Y:S08]  /*7200*/  HMMA.16816.F32 R44, R188.reuse, R164, R44 ;  /* 0x000000a4bc2c723c */ /* 0x048ff0000000182c */
[----:B------:R-:W-:Y:S01]  /*7210*/  HMMA.16816.F32 R48, R188, R166, R48 ;  /* 0x000000a6bc30723c */ /* 0x000fe20000001830 */
[----:B------:R-:W3:Y:S07]  /*7220*/  LDSM.16.M88.4 R164, [R135+0x11100] ;  /* 0x0111000087a4783b */ /* 0x000eee0000000200 */
[C---:B----4-:R-:W-:Y:S08]  /*7230*/  HMMA.16816.F32 R4, R192.reuse, R168, R4 ;  /* 0x000000a8c004723c */ /* 0x050ff00000001804 */
[C---:B------:R-:W-:Y:S01]  /*7240*/  HMMA.16816.F32 R8, R192.reuse, R170, R8 ;  /* 0x000000aac008723c */ /* 0x040fe20000001808 */
[----:B------:R-:W4:Y:S07]  /*7250*/  LDSM.16.M88.4 R168, [R135+0x11900] ;  /* 0x0119000087a8783b */ /* 0x000f2e0000000200 */
[C---:B------:R-:W-:Y:S08]  /*7260*/  HMMA.16816.F32 R12, R192.reuse, R172, R12 ;  /* 0x000000acc00c723c */ /* 0x040ff0000000180c */
[C---:B------:R-:W-:Y:S01]  /*7270*/  HMMA.16816.F32 R16, R192.reuse, R174, R16 ;  /* 0x000000aec010723c */ /* 0x040fe20000001810 */
[----:B------:R-:W2:Y:S07]  /*7280*/  LDSM.16.M88.4 R172, [R242] ;  /* 0x00000000f2ac783b */ /* 0x000eae0000000200 */
[C---:B------:R-:W-:Y:S08]  /*7290*/  HMMA.16816.F32 R20, R192.reuse, R176, R20 ;  /* 0x000000b0c014723c */ /* 0x040ff00000001814 */
[C---:B------:R-:W-:Y:S01]  /*72a0*/  HMMA.16816.F32 R24, R192.reuse, R178, R24 ;  /* 0x000000b2c018723c */ /* 0x040fe20000001818 */
[----:B------:R-:W2:Y:S07]  /*72b0*/  LDSM.16.M88.4 R176, [R241] ;  /* 0x00000000f1b0783b */ /* 0x000eae0000000200 */
[C---:B-1----:R-:W-:Y:S08]  /*72c0*/  HMMA.16816.F32 R28, R192.reuse, R160, R28 ;  /* 0x000000a0c01c723c */ /* 0x042ff0000000181c */
[C---:B------:R-:W-:Y:S01]  /*72d0*/  HMMA.16816.F32 R32, R192.reuse, R162, R32 ;  /* 0x000000a2c020723c */ /* 0x040fe20000001820 */
[----:B------:R-:W1:Y:S07]  /*72e0*/  LDSM.16.M88.4 R160, [R240] ;  /* 0x00000000f0a0783b */ /* 0x000e6e0000000200 */
[C---:B---3--:R-:W-:Y:S08]  /*72f0*/  HMMA.16816.F32 R36, R192.reuse, R164, R36 ;  /* 0x000000a4c024723c */ /* 0x048ff00000001824 */
[C---:B------:R-:W-:Y:S01]  /*7300*/  HMMA.16816.F32 R40, R192.reuse, R166, R40 ;  /* 0x000000a6c028723c */ /* 0x040fe20000001828 */
[----:B------:R-:W3:Y:S07]  /*7310*/  LDSM.16.M88.4 R164, [R239] ;  /* 0x00000000efa4783b */ /* 0x000eee0000000200 */
[C---:B----4-:R-:W-:Y:S08]  /*7320*/  HMMA.16816.F32 R44, R192.reuse, R168, R44 ;  /* 0x000000a8c02c723c */ /* 0x050ff0000000182c */
[----:B------:R-:W-:Y:S01]  /*7330*/  HMMA.16816.F32 R48, R192, R170, R48 ;  /* 0x000000aac030723c */ /* 0x000fe20000001830 */
[----:B------:R-:W4:Y:S07]  /*7340*/  LDSM.16.M88.4 R168, [R238] ;  /* 0x00000000eea8783b */ /* 0x000f2e0000000200 */
[C---:B--2---:R-:W-:Y:S08]  /*7350*/  HMMA.16816.F32 R4, R196.reuse, R172, R4 ;  /* 0x000000acc404723c */ /* 0x044ff00000001804 */
[C---:B------:R-:W-:Y:S01]  /*7360*/  HMMA.16816.F32 R8, R196.reuse, R174, R8 ;  /* 0x000000aec408723c */ /* 0x040fe20000001808 */
[----:B------:R-:W2:Y:S07]  /*7370*/  LDSM.16.M88.4 R172, [R237] ;  /* 0x00000000edac783b */ /* 0x000eae0000000200 */
[C---:B------:R-:W-:Y:S08]  /*7380*/  HMMA.16816.F32 R12, R196.reuse, R176, R12 ;  /* 0x000000b0c40c723c */ /* 0x040ff0000000180c */
[C---:B------:R-:W-:Y:S01]  /*7390*/  HMMA.16816.F32 R16, R196.reuse, R178, R16 ;  /* 0x000000b2c410723c */ /* 0x040fe20000001810 */
[----:B------:R-:W-:Y:S07]  /*73a0*/  LDSM.16.M88.4 R176, [R229+0xf900] ;  /* 0x00f90000e5b0783b */ /* 0x000fee0000000200 */
[C---:B-1----:R-:W-:Y:S08]  /*73b0*/  HMMA.16816.F32 R20, R196.reuse, R160, R20 ;  /* 0x000000a0c414723c */ /* 0x042ff00000001814 */
[C---:B------:R-:W-:Y:S01]  /*73c0*/  HMMA.16816.F32 R24, R196.reuse, R162, R24 ;  /* 0x000000a2c418723c */ /* 0x040fe20000001818 */
[----:B------:R-:W1:Y:S07]  /*73d0*/  LDSM.16.M88.4 R160, [R229+0xf100] ;  /* 0x00f10000e5a0783b */ /* 0x000e6e0000000200 */
[C---:B---3--:R-:W-:Y:S08]  /*73e0*/  HMMA.16816.F32 R28, R196.reuse, R164, R28 ;  /* 0x000000a4c41c723c */ /* 0x048ff0000000181c */
[C---:B------:R-:W-:Y:S01]  /*73f0*/  HMMA.16816.F32 R32, R196.reuse, R166, R32 ;  /* 0x000000a6c420723c */ /* 0x040fe20000001820 */
[----:B------:R-:W3:Y:S07]  /*7400*/  LDSM.16.M88.4 R164, [R229+0x10100] ;  /* 0x01010000e5a4783b */ /* 0x000eee0000000200 */
[C---:B----4-:R-:W-:Y:S08]  /*7410*/  HMMA.16816.F32 R36, R196.reuse, R168, R36 ;  /* 0x000000a8c424723c */ /* 0x050ff00000001824 */
[C---:B------:R-:W-:Y:S01]  /*7420*/  HMMA.16816.F32 R40, R196.reuse, R170, R40 ;  /* 0x000000aac428723c */ /* 0x040fe20000001828 */
[----:B------:R-:W4:Y:S07]  /*7430*/  LDSM.16.M88.4 R168, [R229+0x10900] ;  /* 0x01090000e5a8783b */ /* 0x000f2e0000000200 */
[C---:B--2---:R-:W-:Y:S08]  /*7440*/  HMMA.16816.F32 R44, R196.reuse, R172, R44 ;  /* 0x000000acc42c723c */ /* 0x044ff0000000182c */
[----:B------:R-:W-:Y:S01]  /*7450*/  HMMA.16816.F32 R48, R196, R174, R48 ;  /* 0x000000aec430723c */ /* 0x000fe20000001830 */
[----:B------:R-:W2:Y:S07]  /*7460*/  LDSM.16.M88.4 R172, [R229+0x11100] ;  /* 0x01110000e5ac783b */ /* 0x000eae0000000200 */
[C---:B-1----:R-:W-:Y:S08]  /*7470*/  HMMA.16816.F32 R4, R200.reuse, R160, R4 ;  /* 0x000000a0c804723c */ /* 0x042ff00000001804 */
[C---:B------:R-:W-:Y:S01]  /*7480*/  HMMA.16816.F32 R8, R200.reuse, R162, R8 ;  /* 0x000000a2c808723c */ /* 0x040fe20000001808 */
[----:B------:R-:W1:Y:S07]  /*7490*/  LDSM.16.M88.4 R160, [R229+0x11900] ;  /* 0x01190000e5a0783b */ /* 0x000e6e0000000200 */
[C---:B------:R-:W-:Y:S08]  /*74a0*/  HMMA.16816.F32 R12, R200.reuse, R176, R12 ;  /* 0x000000b0c80c723c */ /* 0x040ff0000000180c */
        /* <DEDUP_REMOVED lines=9> */
[C---:B------:R-:W-:Y:S01]  /*7540*/  HMMA.16816.F32 R40, R200.reuse, R174, R40 ;  /* 0x000000aec828723c */ /* 0x040fe20000001828 */
[----:B------:R-:W2:Y:S07]  /*7550*/  LDSM.16.M88.4 R172, [R226+0x4800] ;  /* 0x00480000e2ac783b */ /* 0x000eae0000000200 */
[C---:B-1----:R-:W-:Y:S08]  /*7560*/  HMMA.16816.F32 R44, R200.reuse, R160, R44 ;  /* 0x000000a0c82c723c */ /* 0x042ff0000000182c */
[----:B------:R-:W-:Y:S01]  /*7570*/  HMMA.16816.F32 R48, R200, R162, R48 ;  /* 0x000000a2c830723c */ /* 0x000fe20000001830 */
[----:B------:R-:W1:Y:S07]  /*7580*/  LDSM.16.M88.4 R160, [R226+0x5000] ;  /* 0x00500000e2a0783b */ /* 0x000e6e0000000200 */
[C---:B------:R-:W-:Y:S08]  /*7590*/  HMMA.16816.F32 R4, R204.reuse, R176, R4 ;  /* 0x000000b0cc04723c */ /* 0x040ff00000001804 */
[C---:B------:R-:W-:Y:S01]  /*75a0*/  HMMA.16816.F32 R8, R204.reuse, R178, R8 ;  /* 0x000000b2cc08723c */ /* 0x040fe20000001808 */
[----:B------:R-:W-:Y:S07]  /*75b0*/  LDSM.16.M88.4 R176, [R135+0x12100] ;  /* 0x0121000087b0783b */ /* 0x000fee0000000200 */
        /* <DEDUP_REMOVED lines=10> */
[C---:B------:R-:W-:Y:S01]  /*7660*/  HMMA.16816.F32 R40, R204.reuse, R162, R40 ;  /* 0x000000a2cc28723c */ /* 0x040fe20000001828 */
[----:B------:R-:W1:Y:S07]  /*7670*/  LDSM.16.M88.4 R160, [R135+0x13900] ;  /* 0x0139000087a0783b */ /* 0x000e6e0000000200 */
[C---:B---3--:R-:W-:Y:S08]  /*7680*/  HMMA.16816.F32 R44, R204.reuse, R164, R44 ;  /* 0x000000a4cc2c723c */ /* 0x048ff0000000182c */
[----:B------:R-:W-:Y:S01]  /*7690*/  HMMA.16816.F32 R48, R204, R166, R48 ;  /* 0x000000a6cc30723c */ /* 0x000fe20000001830 */
[----:B------:R-:W3:Y:S07]  /*76a0*/  LDSM.16.M88.4 R164, [R135+0x14100] ;  /* 0x0141000087a4783b */ /* 0x000eee0000000200 */
[C---:B------:R-:W-:Y:S08]  /*76b0*/  HMMA.16816.F32 R4, R208.reuse, R176, R4 ;  /* 0x000000b0d004723c */ /* 0x040ff00000001804 */
[C---:B------:R-:W-:Y:S01]  /*76c0*/  HMMA.16816.F32 R8, R208.reuse, R178, R8 ;  /* 0x000000b2d008723c */ /* 0x040fe20000001808 */
[----:B------:R-:W3:Y:S07]  /*76d0*/  LDSM.16.M88.4 R176, [R135+0x14900] ;  /* 0x0149000087b0783b */ /* 0x000eee0000000200 */
[C---:B----4-:R-:W-:Y:S08]  /*76e0*/  HMMA.16816.F32 R12, R208.reuse, R168, R12 ;  /* 0x000000a8d00c723c */ /* 0x050ff0000000180c */
[C---:B------:R-:W-:Y:S01]  /*76f0*/  HMMA.16816.F32 R16, R208.reuse, R170, R16 ;  /* 0x000000aad010723c */ /* 0x040fe20000001810 */
[----:B------:R-:W4:Y:S07]  /*7700*/  LDSM.16.M88.4 R168, [R236] ;  /* 0x00000000eca8783b */ /* 0x000f2e0000000200 */
[C---:B--2---:R-:W-:Y:S08]  /*7710*/  HMMA.16816.F32 R20, R208.reuse, R172, R20 ;  /* 0x000000acd014723c */ /* 0x044ff00000001814 */
        /* <DEDUP_REMOVED lines=8> */
[C---:B------:R-:W-:Y:S08]  /*77a0*/  HMMA.16816.F32 R44, R208.reuse, R176, R44 ;  /* 0x000000b0d02c723c */ /* 0x040ff0000000182c */
[----:B------:R-:W-:Y:S01]  /*77b0*/  HMMA.16816.F32 R48, R208, R178, R48 ;  /* 0x000000b2d030723c */ /* 0x000fe20000001830 */
[----:B------:R-:W-:Y:S07]  /*77c0*/  LDSM.16.M88.4 R176, [R231] ;  /* 0x00000000e7b0783b */ /* 0x000fee0000000200 */
[C---:B----4-:R-:W-:Y:S08]  /*77d0*/  HMMA.16816.F32 R4, R212.reuse, R168, R4 ;  /* 0x000000a8d404723c */ /* 0x050ff00000001804 */
[C---:B------:R-:W-:Y:S01]  /*77e0*/  HMMA.16816.F32 R8, R212.reuse, R170, R8 ;  /* 0x000000aad408723c */ /* 0x040fe20000001808 */
[----:B------:R-:W4:Y:S07]  /*77f0*/  LDSM.16.M88.4 R168, [R232] ;  /* 0x00000000e8a8783b */ /* 0x000f2e0000000200 */
[C---:B--2---:R-:W-:Y:S08]  /*7800*/  HMMA.16816.F32 R12, R212.reuse, R172, R12 ;  /* 0x000000acd40c723c */ /* 0x044ff0000000180c */
[C---:B------:R-:W-:Y:S01]  /*7810*/  HMMA.16816.F32 R16, R212.reuse, R174, R16 ;  /* 0x000000aed410723c */ /* 0x040fe20000001810 */
[----:B------:R-:W2:Y:S07]  /*7820*/  LDSM.16.M88.4 R172, [R229+0x12100] ;  /* 0x01210000e5ac783b */ /* 0x000eae0000000200 */
        /* <DEDUP_REMOVED lines=10> */
[----:B------:R-:W-:Y:S01]  /*78d0*/  HMMA.16816.F32 R48, R212, R178, R48 ;  /* 0x000000b2d430723c */ /* 0x000fe20000001830 */
        /* <DEDUP_REMOVED lines=14> */
[C---:B------:R-:W-:Y:S08]  /*79c0*/  HMMA.16816.F32 R40, R216.reuse, R178, R40 ;  /* 0x000000b2d828723c */ /* 0x040ff00000001828 */
[C---:B--2---:R-:W-:Y:S08]  /*79d0*/  HMMA.16816.F32 R44, R216.reuse, R172, R44 ;  /* 0x000000acd82c723c */ /* 0x044ff0000000182c */
[----:B------:R-:W-:Y:S01]  /*79e0*/  HMMA.16816.F32 R48, R216, R174, R48 ;  /* 0x000000aed830723c */ /* 0x000fe20000001830 */
[----:B------:R-:W2:Y:S07]  /*79f0*/  LDSM.16.M88.4 R172, [R226+0x7800] ;  /* 0x00780000e2ac783b */ /* 0x000eae0000000200 */
[C---:B-1----:R-:W-:Y:S08]  /*7a00*/  HMMA.16816.F32 R4, R220.reuse, R160, R4 ;  /* 0x000000a0dc04723c */ /* 0x042ff00000001804 */
[C---:B------:R-:W-:Y:S01]  /*7a10*/  HMMA.16816.F32 R8, R220.reuse, R162, R8 ;  /* 0x000000a2dc08723c */ /* 0x040fe20000001808 */
[----:B------:R-:W1:Y:S07]  /*7a20*/  LDSM.16.M88.4 R160, [R226+0x8000] ;  /* 0x00800000e2a0783b */ /* 0x000e6e0000000200 */
[C---:B---3--:R-:W-:Y:S08]  /*7a30*/  HMMA.16816.F32 R12, R220.reuse, R164, R12 ;  /* 0x000000a4dc0c723c */ /* 0x048ff0000000180c */
[C---:B------:R-:W-:Y:S01]  /*7a40*/  HMMA.16816.F32 R16, R220.reuse, R166, R16 ;  /* 0x000000a6dc10723c */ /* 0x040fe20000001810 */
[----:B------:R-:W3:Y:S01]  /*7a50*/  LDSM.16.M88.4 R164, [R226+0x8800] ;  /* 0x00880000e2a4783b */ /* 0x000ee20000000200 */
[----:B------:R-:W-:Y:S04]  /*7a60*/  DEPBAR.LE SB0, 0x0 ;  /* 0x000080000000791a */ /* 0x000fe80000000000 */
[----:B------:R-:W-:Y:S02]  /*7a70*/  FMNMX.FTZ R0, R4, R133, !PT ;  /* 0x0000008504007209 */ /* 0x000fe40007810000 */
[C---:B----4-:R-:W-:Y:S01]  /*7a80*/  HMMA.16816.F32 R20, R220.reuse, R168, R20 ;  /* 0x000000a8dc14723c */ /* 0x050fe20000001814 */
[----:B------:R-:W-:Y:S04]  /*7a90*/  BAR.SYNC.DEFER_BLOCKING 0x0 ;  /* 0x0000000000007b1d */ /* 0x000fe80000010000 */
[----:B------:R-:W-:Y:S02]  /*7aa0*/  FMNMX.FTZ R0, R5, R0, !PT ;  /* 0x0000000005007209 */ /* 0x000fe40007810000 */
[----:B------:R-:W-:Y:S01]  /*7ab0*/  FMNMX.FTZ R2, R6, R134, !PT ;  /* 0x0000008606027209 */ /* 0x000fe20007810000 */
[C---:B------:R-:W-:Y:S04]  /*7ac0*/  HMMA.16816.F32 R24, R220.reuse, R170, R24 ;  /* 0x000000aadc18723c */ /* 0x040fe80000001818 */
[----:B------:R-:W-:Y:S02]  /*7ad0*/  FMNMX.FTZ R0, R8, R0, !PT ;  /* 0x0000000008007209 */ /* 0x000fe40007810000 */
[----:B------:R-:W-:Y:S02]  /*7ae0*/  FMNMX.FTZ R2, R7, R2, !PT ;  /* 0x0000000207027209 */ /* 0x000fe40007810000 */
[C---:B--2---:R-:W-:Y:S04]  /*7af0*/  HMMA.16816.F32 R28, R220.reuse, R172, R28 ;  /* 0x000000acdc1c723c */ /* 0x044fe8000000181c */
[----:B------:R-:W-:Y:S02]  /*7b00*/  FMNMX.FTZ R0, R9, R0, !PT ;  /* 0x0000000009007209 */ /* 0x000fe40007810000 */
[----:B------:R-:W-:Y:S02]  /*7b10*/  FMNMX.FTZ R2, R10, R2, !PT ;  /* 0x000000020a027209 */ /* 0x000fe40007810000 */
[C---:B------:R-:W-:Y:S04]  /*7b20*/  HMMA.16816.F32 R32, R220.reuse, R174, R32 ;  /* 0x000000aedc20723c */ /* 0x040fe80000001820 */
[----:B------:R-:W-:Y:S02]  /*7b30*/  FMNMX.FTZ R0, R12, R0, !PT ;  /* 0x000000000c007209 */ /* 0x000fe40007810000 */
[----:B------:R-:W-:Y:S02]  /*7b40*/  FMNMX.FTZ R2, R11, R2, !PT ;  /* 0x000000020b027209 */ /* 0x000fe40007810000 */
[C---:B-1----:R-:W-:Y:S04]  /*7b50*/  HMMA.16816.F32 R36, R220.reuse, R160, R36 ;  /* 0x000000a0dc24723c */ /* 0x042fe80000001824 */
[----:B------:R-:W-:Y:S02]  /*7b60*/  FMNMX.FTZ R0, R13, R0, !PT ;  /* 0x000000000d007209 */ /* 0x000fe40007810000 */
[----:B------:R-:W-:Y:S02]  /*7b70*/  FMNMX.FTZ R2, R14, R2, !PT ;  /* 0x000000020e027209 */ /* 0x000fe40007810000 */
[C---:B------:R-:W-:Y:S04]  /*7b80*/  HMMA.16816.F32 R40, R220.reuse, R162, R40 ;  /* 0x000000a2dc28723c */ /* 0x040fe80000001828 */
[----:B------:R-:W-:Y:S02]  /*7b90*/  FMNMX.FTZ R0, R16, R0, !PT ;  /* 0x0000000010007209 */ /* 0x000fe40007810000 */
[----:B------:R-:W-:Y:S01]  /*7ba0*/  FMNMX.FTZ R2, R15, R2, !PT ;  /* 0x000000020f027209 */ /* 0x000fe20007810000 */
[----:B------:R-:W-:Y:S01]  /*7bb0*/  @P0 IMAD.WIDE.U32 R162, R249, c[0x0][0x1e0], RZ ;  /* 0x00007800f9a20a25 */ /* 0x000fe200078e00ff */
[C---:B---3--:R-:W-:Y:S04]  /*7bc0*/  HMMA.16816.F32 R44, R220.reuse, R164, R44 ;  /* 0x000000a4dc2c723c */ /* 0x048fe8000000182c */
[----:B------:R-:W-:Y:S02]  /*7bd0*/  FMNMX.FTZ R0, R17, R0, !PT ;  /* 0x0000000011007209 */ /* 0x000fe40007810000 */
[----:B------:R-:W-:Y:S02]  /*7be0*/  FMNMX.FTZ R2, R18, R2, !PT ;  /* 0x0000000212027209 */ /* 0x000fe40007810000 */
[----:B------:R-:W-:Y:S04]  /*7bf0*/  HMMA.16816.F32 R48, R220, R166, R48 ;  /* 0x000000a6dc30723c */ /* 0x000fe80000001830 */
[----:B------:R-:W-:Y:S02]  /*7c00*/  FMNMX.FTZ R0, R20, R0, !PT ;  /* 0x0000000014007209 */ /* 0x000fe40007810000 */
[----:B------:R-:W-:Y:S02]  /*7c10*/  FMNMX.FTZ R2, R19, R2, !PT ;  /* 0x0000000213027209 */ /* 0x000fe40007810000 */
[----:B------:R-:W-:Y:S04]  /*7c20*/  FMNMX.FTZ R0, R21, R0, !PT ;  /* 0x0000000015007209 */ /* 0x000fe80007810000 */
[----:B------:R-:W-:Y:S02]  /*7c30*/  FMNMX.FTZ R0, R24, R0, !PT ;  /* 0x0000000018007209 */ /* 0x000fe40007810000 */
        /* <DEDUP_REMOVED lines=27> */
[----:B------:R-:W-:Y:S01]  /*7df0*/  @P0 MOV R161, R181 ;  /* 0x000000b500a10202 */ /* 0x000fe20000000f00 */
[----:B------:R-:W1:Y:S01]  /*7e00*/  SHFL.BFLY PT, R3, R132, 0x2, 0x1f ;  /* 0x0c401f0084037f89 */ /* 0x000e6200000e0000 */
[----:B------:R-:W-:Y:S04]  /*7e10*/  FMNMX.FTZ R0, R50, R0, !PT ;  /* 0x0000000032007209 */ /* 0x000fe80007810000 */
[----:B------:R-:W-:Y:S05]  /*7e20*/  FMNMX.FTZ R0, R51, R0, !PT ;  /* 0x0000000033007209 */ /* 0x000fea0007810000 */
[----:B------:R-:W2:Y:S01]  /*7e30*/  SHFL.BFLY PT, R2, R0, 0x2, 0x1f ;  /* 0x0c401f0000027f89 */ /* 0x000ea200000e0000 */
[----:B-1----:R-:W-:Y:S07]  /*7e40*/  FMNMX.FTZ R132, R132, R3, !PT ;  /* 0x0000000384847209 */ /* 0x002fee0007810000 */
[----:B------:R-:W1:Y:S01]  /*7e50*/  SHFL.BFLY PT, R160, R132, 0x1, 0x1f ;  /* 0x0c201f0084a07f89 */ /* 0x000e6200000e0000 */
[----:B--2---:R-:W-:Y:S07]  /*7e60*/  FMNMX.FTZ R0, R0, R2, !PT ;  /* 0x0000000200007209 */ /* 0x004fee0007810000 */
[----:B------:R-:W2:Y:S01]  /*7e70*/  SHFL.BFLY PT, R3, R0, 0x1, 0x1f ;  /* 0x0c201f0000037f89 */ /* 0x000ea200000e0000 */
[----:B-1----:R-:W-:Y:S02]  /*7e80*/  FMNMX.FTZ R132, R132, R160, !PT ;  /* 0x000000a084847209 */ /* 0x002fe40007810000 */
[----:B------:R-:W-:Y:S02]  /*7e90*/  @P0 MOV R160, R250 ;  /* 0x000000fa00a00202 */ /* 0x000fe40000000f00 */
[----:B------:R-:W-:Y:S01]  /*7ea0*/  MOV R250, c[0x0][0x1e0] ;  /* 0x0000780000fa7a02 */ /* 0x000fe20000000f00 */
[C---:B------:R-:W-:Y:S02]  /*7eb0*/  FMUL.FTZ R172, R132.reuse, c[0x0][0x2d0] ;  /* 0x0000b40084ac7a20 */ /* 0x040fe40000410000 */
[----:B------:R-:W-:Y:S01]  /*7ec0*/  FADD.FTZ R2, -R132, R133 ;  /* 0x0000008584027221 */ /* 0x000fe20000010100 */
[----:B------:R-:W-:Y:S01]  /*7ed0*/  @P0 SHF.R.S32.HI R133, RZ, 0x1f, R249 ;  /* 0x0000001fff850819 */ /* 0x000fe200000114f9 */
[--C-:B------:R-:W-:Y:S01]  /*7ee0*/  FFMA.FTZ R4, R4, c[0x0][0x2d0], -R172.reuse ;  /* 0x0000b40004047a23 */ /* 0x100fe200000108ac */
[----:B--2---:R-:W-:Y:S01]  /*7ef0*/  FMNMX.FTZ R3, R0, R3, !PT ;  /* 0x0000000300037209 */ /* 0x004fe20007810000 */
[----:B------:R-:W-:Y:S02]  /*7f00*/  FMUL.FTZ R0, R2, c[0x0][0x2d0] ;  /* 0x0000b40002007a20 */ /* 0x000fe40000410000 */
[----:B------:R1:W-:Y:S01]  /*7f10*/  MUFU.EX2 R251, R4 ;  /* 0x0000000400fb7308 */ /* 0x0003e20000000800 */
[----:B------:R-:W-:Y:S02]  /*7f20*/  FFMA.FTZ R5, R5, c[0x0][0x2d0], -R172 ;  /* 0x0000b40005057a23 */ /* 0x000fe400000108ac */
[----:B------:R-:W-:Y:S02]  /*7f30*/  @P0 IMAD R133, R133, c[0x0][0x1e0], RZ ;  /* 0x0000780085850a24 */ /* 0x000fe400078e02ff */
[----:B------:R-:W-:Y:S04]  /*7f40*/  @P0 IMAD.WIDE.U32 R160, R162, 0x60, R160 ;  /* 0x00000060a2a00825 */ /* 0x000fe800078e00a0 */
[----:B------:R-:W-:Y:S01]  /*7f50*/  @P0 IMAD R133, R249, c[0x0][0x1e4], R133 ;  /* 0x00007900f9850a24 */ /* 0x000fe200078e0285 */
[----:B------:R2:W3:Y:S01]  /*7f60*/  MUFU.EX2 R2, R0 ;  /* 0x0000000000027308 */ /* 0x0004e20000000800 */
[--C-:B------:R-:W-:Y:S02]  /*7f70*/  FFMA.FTZ R8, R8, c[0x0][0x2d0], -R172.reuse ;  /* 0x0000b40008087a23 */ /* 0x100fe400000108ac */
[--C-:B------:R-:W-:Y:S01]  /*7f80*/  FFMA.FTZ R9, R9, c[0x0][0x2d0], -R172.reuse ;  /* 0x0000b40009097a23 */ /* 0x100fe200000108ac */
[----:B------:R-:W-:Y:S01]  /*7f90*/  @P0 IADD3 R133, R163, R133, RZ ;  /* 0x00000085a3850210 */ /* 0x000fe20007ffe0ff */
[--C-:B------:R-:W-:Y:S02]  /*7fa0*/  FFMA.FTZ R24, R24, c[0x0][0x2d0], -R172.reuse ;  /* 0x0000b40018187a23 */ /* 0x100fe400000108ac */
[--C-:B------:R-:W-:Y:S02]  /*7fb0*/  FFMA.FTZ R25, R25, c[0x0][0x2d0], -R172.reuse ;  /* 0x0000b40019197a23 */ /* 0x100fe400000108ac */
[--C-:B------:R-:W-:Y:S01]  /*7fc0*/  FFMA.FTZ R28, R28, c[0x0][0x2d0], -R172.reuse ;  /* 0x0000b4001c1c7a23 */ /* 0x100fe200000108ac */
[----:B------:R4:W-:Y:S01]  /*7fd0*/  MUFU.EX2 R177, R5 ;  /* 0x0000000500b17308 */ /* 0x0009e20000000800 */
[--C-:B------:R-:W-:Y:S02]  /*7fe0*/  FFMA.FTZ R29, R29, c[0x0][0x2d0], -R172.reuse ;  /* 0x0000b4001d1d7a23 */ /* 0x100fe400000108ac */
[--C-:B------:R-:W-:Y:S02]  /*7ff0*/  FFMA.FTZ R32, R32, c[0x0][0x2d0], -R172.reuse ;  /* 0x0000b40020207a23 */ /* 0x100fe400000108ac */
[----:B-1----:R-:W-:Y:S02]  /*8000*/  @P0 IMAD R4, R133, 0x60, RZ ;  /* 0x0000006085040824 */ /* 0x002fe400078e02ff */
[----:B------:R-:W-:Y:S02]  /*8010*/  FMUL.FTZ R133, R3, c[0x0][0x2d0] ;  /* 0x0000b40003857a20 */ /* 0x000fe40000410000 */
[----:B------:R-:W-:Y:S01]  /*8020*/  FFMA.FTZ R33, R33, c[0x0][0x2d0], -R172 ;  /* 0x0000b40021217a23 */ /* 0x000fe200000108ac */
[----:B------:R-:W-:Y:S01]  /*8030*/  @P0 IADD3 R4, R161, R4, RZ ;  /* 0x00000004a1040210 */ /* 0x000fe20007ffe0ff */
[----:B------:R1:W-:Y:S01]  /*8040*/  MUFU.EX2 R178, R8 ;  /* 0x0000000800b27308 */ /* 0x0003e20000000800 */
[--C-:B------:R-:W-:Y:S01]  /*8050*/  FFMA.FTZ R6, R6, c[0x0][0x2d0], -R133.reuse ;  /* 0x0000b40006067a23 */ /* 0x100fe20000010885 */
[----:B------:R-:W-:Y:S01]  /*8060*/  @P0 SHF.L.U64.HI R161, R250, 0x6, R252 ;  /* 0x00000006faa10819 */ /* 0x000fe200000102fc */
[----:B--2---:R-:W-:Y:S01]  /*8070*/  FADD.FTZ R0, -R3, R134 ;  /* 0x0000008603007221 */ /* 0x004fe20000010100 */
[----:B------:R-:W-:Y:S01]  /*8080*/  @P0 SHF.L.U32 R134, R160, 0x1, RZ ;  /* 0x00000001a0860819 */ /* 0x000fe200000006ff */
[--C-:B------:R-:W-:Y:S01]  /*8090*/  FFMA.FTZ R10, R10, c[0x0][0x2d0], -R133.reuse ;  /* 0x0000b4000a0a7a23 */ /* 0x100fe20000010885 */
[----:B------:R-:W-:Y:S01]  /*80a0*/  @P0 SHF.L.U64.HI R160, R160, 0x1, R4 ;  /* 0x00000001a0a00819 */ /* 0x000fe20000010204 */
[----:B------:R-:W-:Y:S01]  /*80b0*/  FMUL.FTZ R0, R0, c[0x0][0x2d0] ;  /* 0x0000b40000007a20 */ /* 0x000fe20000410000 */
[C---:B------:R-:W-:Y:S01]  /*80c0*/  @P0 IADD3 R4, P1, R134.reuse, c[0x0][0x1c8], RZ ;  /* 0x0000720086040a10 */ /* 0x040fe20007f3e0ff */
[--C-:B------:R-:W-:Y:S01]  /*80d0*/  FFMA.FTZ R11, R11, c[0x0][0x2d0], -R133.reuse ;  /* 0x0000b4000b0b7a23 */ /* 0x100fe20000010885 */
[----:B------:R2:W-:Y:S01]  /*80e0*/  MUFU.EX2 R179, R9 ;  /* 0x0000000900b37308 */ /* 0x0005e20000000800 */
[----:B------:R-:W-:Y:S01]  /*80f0*/  @P0 IADD3 R162, P2, R134, 0x80, RZ ;  /* 0x0000008086a20810 */ /* 0x000fe20007f5e0ff */
[----:B---3--:R-:W-:Y:S01]  /*8100*/  FMUL.FTZ R52, R2, R52 ;  /* 0x0000003402347220 */ /* 0x008fe20000410000 */
[----:B----4-:R-:W-:Y:S01]  /*8110*/  @P0 IADD3.X R5, R160, c[0x0][0x1cc], RZ, P1, !PT ;  /* 0x00007300a0050a10 */ /* 0x010fe20000ffe4ff */
[----:B------:R-:W-:Y:S01]  /*8120*/  FMUL.FTZ R53, R2, R53 ;  /* 0x0000003502357220 */ /* 0x000fe20000410000 */
[----:B------:R-:W-:Y:S01]  /*8130*/  @P0 IADD3 R162, P1, R162, c[0x0][0x1c8], RZ ;  /* 0x00007200a2a20a10 */ /* 0x000fe20007f3e0ff */
[C---:B------:R-:W-:Y:S02]  /*8140*/  FMUL.FTZ R56, R2.reuse, R56 ;  /* 0x0000003802387220 */ /* 0x040fe40000410000 */
[----:B------:R3:W-:Y:S01]  /*8150*/  @P0 LDGSTS.E.BYPASS.LTC128B.128 [R248+0xc100], [R4.64], !P6 ;  /* 0x0c10000004f80fae */ /* 0x0007e2000f101d48 */
[--C-:B------:R-:W-:Y:S01]  /*8160*/  @P0 IADD3.X R163, RZ, c[0x0][0x1cc], R160.reuse, P1, P2 ;  /* 0x00007300ffa30a10 */ /* 0x100fe20000fe44a0 */
[----:B------:R4:W-:Y:S01]  /*8170*/  MUFU.EX2 R173, R6 ;  /* 0x0000000600ad7308 */ /* 0x0009e20000000800 */
[C---:B------:R-:W-:Y:S02]  /*8180*/  FMUL.FTZ R57, R2.reuse, R57 ;  /* 0x0000003902397220 */ /* 0x040fe40000410000 */
[----:B------:R-:W-:Y:S01]  /*8190*/  FMUL.FTZ R60, R2, R60 ;  /* 0x0000003c023c7220 */ /* 0x000fe20000410000 */
[----:B-1----:R-:W-:Y:S01]  /*81a0*/  @P0 IADD3 R8, P3, R134, 0x100, RZ ;  /* 0x0000010086080810 */ /* 0x002fe20007f7e0ff */
[----:B------:R-:W-:Y:S01]  /*81b0*/  FMUL.FTZ R61, R2, R61 ;  /* 0x0000003d023d7220 */ /* 0x000fe20000410000 */
[----:B------:R1:W-:Y:S01]  /*81c0*/  @P0 LDGSTS.E.BYPASS.LTC128B.128 [R248+0xf100], [R162.64], !P5 ;  /* 0x0f100000a2f80fae */ /* 0x0003e2000e901d48 */
[----:B------:R-:W-:Y:S01]  /*81d0*/  @P0 SHF.L.U32 R134, R250, 0x6, RZ ;  /* 0x00000006fa860819 */ /* 0x000fe200000006ff */
[----:B------:R-:W-:Y:S01]  /*81e0*/  FMUL.FTZ R64, R2, R64 ;  /* 0x0000004002407220 */ /* 0x000fe20000410000 */
[----:B------:R-:W-:Y:S01]  /*81f0*/  @P0 IADD3 R8, P2, R8, c[0x0][0x1c8], RZ ;  /* 0x0000720008080a10 */ /* 0x000fe20007f5e0ff */
[----:B------:R-:W1:Y:S01]  /*8200*/  MUFU.EX2 R0, R0 ;  /* 0x0000000000007308 */ /* 0x000e620000000800 */
[C---:B------:R-:W-:Y:S02]  /*8210*/  FMUL.FTZ R65, R2.reuse, R65 ;  /* 0x0000004102417220 */ /* 0x040fe40000410000 */
[C---:B------:R-:W-:Y:S01]  /*8220*/  FMUL.FTZ R68, R2.reuse, R68 ;  /* 0x0000004402447220 */ /* 0x040fe20000410000 */
[----:B--2---:R-:W-:Y:S01]  /*8230*/  @P0 IADD3.X R9, RZ, c[0x0][0x1cc], R160, P2, P3 ;  /* 0x00007300ff090a10 */ /* 0x004fe200017e64a0 */
[C---:B------:R-:W-:Y:S02]  /*8240*/  FMUL.FTZ R69, R2.reuse, R69 ;  /* 0x0000004502457220 */ /* 0x040fe40000410000 */
[C---:B------:R-:W-:Y:S02]  /*8250*/  FMUL.FTZ R72, R2.reuse, R72 ;  /* 0x0000004802487220 */ /* 0x040fe40000410000 */
[----:B------:R2:W-:Y:S01]  /*8260*/  @P0 LDGSTS.E.BYPASS.LTC128B.128 [R248+0x12100], [R8.64], !P4 ;  /* 0x1210000008f80fae */ /* 0x0005e2000e101d48 */
[----:B------:R2:W-:Y:S01]  /*8270*/  MUFU.EX2 R175, R10 ;  /* 0x0000000a00af7308 */ /* 0x0005e20000000800 */
[C---:B------:R-:W-:Y:S02]  /*8280*/  FMUL.FTZ R73, R2.reuse, R73 ;  /* 0x0000004902497220 */ /* 0x040fe40000410000 */
[----:B------:R-:W-:Y:S01]  /*8290*/  FMUL.FTZ R76, R2, R76 ;  /* 0x0000004c024c7220 */ /* 0x000fe20000410000 */
[----:B---3--:R-:W-:Y:S01]  /*82a0*/  @P0 IADD3 R4, P1, R4, R134, RZ ;  /* 0x0000008604040210 */ /* 0x008fe20007f3e0ff */
[C---:B------:R-:W-:Y:S02]  /*82b0*/  FMUL.FTZ R77, R2.reuse, R77 ;  /* 0x0000004d024d7220 */ /* 0x040fe40000410000 */
[----:B------:R-:W-:Y:S01]  /*82c0*/  FMUL.FTZ R80, R2, R80 ;  /* 0x0000005002507220 */ /* 0x000fe20000410000 */
[----:B------:R-:W-:Y:S02]  /*82d0*/  @P0 IADD3.X R5, R5, R161, RZ, P1, !PT ;  /* 0x000000a105050210 */ /* 0x000fe40000ffe4ff */
[----:B------:R3:W-:Y:S01]  /*82e0*/  MUFU.EX2 R174, R11 ;  /* 0x0000000b00ae7308 */ /* 0x0007e20000000800 */
[----:B----4-:R-:W-:Y:S01]  /*82f0*/  @P0 IADD3 R6, P2, R134, R4, RZ ;  /* 0x0000000486060210 */ /* 0x010fe20007f5e0ff */
[--C-:B------:R-:W-:Y:S01]  /*8300*/  FFMA.FTZ R134, R7, c[0x0][0x2d0], -R133.reuse ;  /* 0x0000b40007867a23 */ /* 0x100fe20000010885 */
[----:B------:R4:W-:Y:S02]  /*8310*/  @P0 LDGSTS.E.BYPASS.LTC128B.128 [R248+0xd100], [R4.64], !P6 ;  /* 0x0d10000004f80fae */ /* 0x0009e4000f101d48 */
[----:B------:R-:W-:Y:S01]  /*8320*/  @P0 IADD3.X R7, R161, R5, RZ, P2, !PT ;  /* 0x00000005a1070210 */ /* 0x000fe200017fe4ff */
[C---:B-1----:R-:W-:Y:S02]  /*8330*/  FMUL.FTZ R54, R0.reuse, R54 ;  /* 0x0000003600367220 */ /* 0x042fe40000410000 */
[C---:B------:R-:W-:Y:S02]  /*8340*/  FMUL.FTZ R55, R0.reuse, R55 ;  /* 0x0000003700377220 */ /* 0x040fe40000410000 */
[----:B------:R-:W1:Y:S01]  /*8350*/  MUFU.EX2 R176, R134 ;  /* 0x0000008600b07308 */ /* 0x000e620000000800 */
[C---:B------:R-:W-:Y:S01]  /*8360*/  FMUL.FTZ R58, R0.reuse, R58 ;  /* 0x0000003a003a7220 */ /* 0x040fe20000410000 */
[----:B------:R4:W-:Y:S01]  /*8370*/  @P0 LDGSTS.E.BYPASS.LTC128B.128 [R248+0x10100], [R4.64+0x80], !P5 ;  /* 0x1010008004f80fae */ /* 0x0009e2000e901d48 */
[C---:B------:R-:W-:Y:S02]  /*8380*/  FMUL.FTZ R59, R0.reuse, R59 ;  /* 0x0000003b003b7220 */ /* 0x040fe40000410000 */
[----:B--2---:R-:W-:Y:S02]  /*8390*/  FMUL.FTZ R10, R0, R142 ;  /* 0x0000008e000a7220 */ /* 0x004fe40000410000 */
[C---:B------:R-:W-:Y:S02]  /*83a0*/  FMUL.FTZ R8, R2.reuse, R140 ;  /* 0x0000008c02087220 */ /* 0x040fe40000410000 */
[----:B------:R-:W-:Y:S01]  /*83b0*/  FMUL.FTZ R9, R2, R141 ;  /* 0x0000008d02097220 */ /* 0x000fe20000410000 */
[----:B------:R4:W-:Y:S01]  /*83c0*/  @P0 LDGSTS.E.BYPASS.LTC128B.128 [R248+0x13100], [R4.64+0x100], !P4 ;  /* 0x1310010004f80fae */ /* 0x0009e2000e101d48 */
[C---:B------:R-:W-:Y:S01]  /*83d0*/  FMUL.FTZ R62, R0.reuse, R62 ;  /* 0x0000003e003e7220 */ /* 0x040fe20000410000 */
[----:B------:R-:W-:Y:S01]  /*83e0*/  MUFU.EX2 R183, R24 ;  /* 0x0000001800b77308 */ /* 0x000fe20000000800 */
[C---:B------:R-:W-:Y:S02]  /*83f0*/  FMUL.FTZ R63, R0.reuse, R63 ;  /* 0x0000003f003f7220 */ /* 0x040fe40000410000 */
[C---:B---3--:R-:W-:Y:S02]  /*8400*/  FMUL.FTZ R11, R0.reuse, R143 ;  /* 0x0000008f000b7220 */ /* 0x048fe40000410000 */
[C---:B------:R-:W-:Y:S01]  /*8410*/  FMUL.FTZ R66, R0.reuse, R66 ;  /* 0x0000004200427220 */ /* 0x040fe20000410000 */
[----:B------:R2:W-:Y:S01]  /*8420*/  @P0 LDGSTS.E.BYPASS.LTC128B.128 [R248+0xe100], [R6.64], !P6 ;  /* 0x0e10000006f80fae */ /* 0x0005e2000f101d48 */
[C---:B------:R-:W-:Y:S02]  /*8430*/  FMUL.FTZ R67, R0.reuse, R67 ;  /* 0x0000004300437220 */ /* 0x040fe40000410000 */
[C---:B------:R-:W-:Y:S02]  /*8440*/  FMUL.FTZ R70, R0.reuse, R70 ;  /* 0x0000004600467220 */ /* 0x040fe40000410000 */
[C---:B------:R-:W-:Y:S02]  /*8450*/  FMUL.FTZ R71, R0.reuse, R71 ;  /* 0x0000004700477220 */ /* 0x040fe40000410000 */
[C---:B------:R-:W-:Y:S01]  /*8460*/  FMUL.FTZ R74, R0.reuse, R74 ;  /* 0x0000004a004a7220 */ /* 0x040fe20000410000 */
[----:B------:R2:W-:Y:S01]  /*8470*/  @P0 LDGSTS.E.BYPASS.LTC128B.128 [R248+0x11100], [R6.64+0x80], !P5 ;  /* 0x1110008006f80fae */ /* 0x0005e2000e901d48 */
[C---:B------:R-:W-:Y:S02]  /*8480*/  FMUL.FTZ R75, R0.reuse, R75 ;  /* 0x0000004b004b7220 */ /* 0x040fe40000410000 */
[C---:B------:R-:W-:Y:S02]  /*8490*/  FMUL.FTZ R78, R0.reuse, R78 ;  /* 0x0000004e004e7220 */ /* 0x040fe40000410000 */
[----:B------:R-:W-:Y:S02]  /*84a0*/  FMUL.FTZ R79, R0, R79 ;  /* 0x0000004f004f7220 */ /* 0x000fe40000410000 */
[----:B------:R-:W-:Y:S01]  /*84b0*/  FMUL.FTZ R81, R2, R81 ;  /* 0x0000005102517220 */ /* 0x000fe20000410000 */
[----:B------:R2:W-:Y:S01]  /*84c0*/  @P0 LDGSTS.E.BYPASS.LTC128B.128 [R248+0x14100], [R6.64+0x100], !P4 ;  /* 0x1410010006f80fae */ /* 0x0005e2000e101d48 */
[----:B------:R-:W-:Y:S02]  /*84d0*/  FMUL.FTZ R82, R0, R82 ;  /* 0x0000005200527220 */ /* 0x000fe40000410000 */
[C---:B----4-:R-:W-:Y:S01]  /*84e0*/  FMUL.FTZ R4, R2.reuse, R136 ;  /* 0x0000008802047220 */ /* 0x050fe20000410000 */
[----:B------:R-:W-:Y:S01]  /*84f0*/  F2FP.PACK_AB R136, R177, R251 ;  /* 0x000000fbb188723e */ /* 0x000fe200000000ff */
[----:B------:R-:W-:Y:S01]  /*8500*/  FMUL.FTZ R5, R2, R137 ;  /* 0x0000008902057220 */ /* 0x000fe20000410000 */
[----:B-1----:R-:W-:Y:S01]  /*8510*/  F2FP.PACK_AB R137, R176, R173 ;  /* 0x000000adb089723e */ /* 0x002fe200000000ff */
[----:B------:R-:W-:Y:S01]  /*8520*/  FMUL.FTZ R83, R0, R83 ;  /* 0x0000005300537220 */ /* 0x000fe20000410000 */
[----:B------:R-:W1:Y:S01]  /*8530*/  LDSM.16.MT88.4 R160, [R224+0x100] ;  /* 0x00010000e0a0783b */ /* 0x000e620000004200 */
[--C-:B------:R-:W-:Y:S02]  /*8540*/  FFMA.FTZ R26, R26, c[0x0][0x2d0], -R133.reuse ;  /* 0x0000b4001a1a7a23 */ /* 0x100fe40000010885 */
[--C-:B------:R-:W-:Y:S02]  /*8550*/  FFMA.FTZ R27, R27, c[0x0][0x2d0], -R133.reuse ;  /* 0x0000b4001b1b7a23 */ /* 0x100fe40000010885 */
[--C-:B------:R-:W-:Y:S02]  /*8560*/  FFMA.FTZ R30, R30, c[0x0][0x2d0], -R133.reuse ;  /* 0x0000b4001e1e7a23 */ /* 0x100fe40000010885 */
[--C-:B------:R-:W-:Y:S01]  /*8570*/  FFMA.FTZ R31, R31, c[0x0][0x2d0], -R133.reuse ;  /* 0x0000b4001f1f7a23 */ /* 0x100fe20000010885 */
[----:B------:R-:W3:Y:S01]  /*8580*/  LDSM.16.MT88.4 R164, [R225+0x100] ;  /* 0x00010000e1a4783b */ /* 0x000ee20000004200 */
[--C-:B------:R-:W-:Y:S02]  /*8590*/  FFMA.FTZ R34, R34, c[0x0][0x2d0], -R133.reuse ;  /* 0x0000b40022227a23 */ /* 0x100fe40000010885 */
[--C-:B------:R-:W-:Y:S02]  /*85a0*/  FFMA.FTZ R35, R35, c[0x0][0x2d0], -R133.reuse ;  /* 0x0000b40023237a23 */ /* 0x100fe40000010885 */
[--C-:B------:R-:W-:Y:S02]  /*85b0*/  FFMA.FTZ R36, R36, c[0x0][0x2d0], -R172.reuse ;  /* 0x0000b40024247a23 */ /* 0x100fe400000108ac */
[--C-:B------:R-:W-:Y:S01]  /*85c0*/  FFMA.FTZ R37, R37, c[0x0][0x2d0], -R172.reuse ;  /* 0x0000b40025257a23 */ /* 0x100fe200000108ac */
[----:B------:R-:W4:Y:S01]  /*85d0*/  LDSM.16.MT88.4 R168, [R228+0x100] ;  /* 0x00010000e4a8783b */ /* 0x000f220000004200 */
[--C-:B------:R-:W-:Y:S02]  /*85e0*/  FFMA.FTZ R38, R38, c[0x0][0x2d0], -R133.reuse ;  /* 0x0000b40026267a23 */ /* 0x100fe40000010885 */
[C---:B--2---:R-:W-:Y:S01]  /*85f0*/  FMUL.FTZ R6, R0.reuse, R138 ;  /* 0x0000008a00067220 */ /* 0x044fe20000410000 */
[----:B------:R-:W-:Y:S01]  /*8600*/  F2FP.PACK_AB R138, R179, R178 ;  /* 0x000000b2b38a723e */ /* 0x000fe200000000ff */
[----:B------:R-:W-:Y:S01]  /*8610*/  FMUL.FTZ R7, R0, R139 ;  /* 0x0000008b00077220 */ /* 0x000fe20000410000 */
[----:B------:R-:W-:Y:S01]  /*8620*/  F2FP.PACK_AB R139, R174, R175 ;  /* 0x000000afae8b723e */ /* 0x000fe200000000ff */
[--C-:B------:R-:W-:Y:S01]  /*8630*/  FFMA.FTZ R39, R39, c[0x0][0x2d0], -R133.reuse ;  /* 0x0000b40027277a23 */ /* 0x100fe20000010885 */
[----:B------:R-:W2:Y:S01]  /*8640*/  LDSM.16.MT88.4 R140, [R227+0x100] ;  /* 0x00010000e38c783b */ /* 0x000ea20000004200 */
[--C-:B------:R-:W-:Y:S02]  /*8650*/  FFMA.FTZ R40, R40, c[0x0][0x2d0], -R172.reuse ;  /* 0x0000b40028287a23 */ /* 0x100fe400000108ac */
[--C-:B------:R-:W-:Y:S02]  /*8660*/  FFMA.FTZ R41, R41, c[0x0][0x2d0], -R172.reuse ;  /* 0x0000b40029297a23 */ /* 0x100fe400000108ac */
[--C-:B------:R-:W-:Y:S02]  /*8670*/  FFMA.FTZ R42, R42, c[0x0][0x2d0], -R133.reuse ;  /* 0x0000b4002a2a7a23 */ /* 0x100fe40000010885 */
[--C-:B------:R-:W-:Y:S01]  /*8680*/  FFMA.FTZ R43, R43, c[0x0][0x2d0], -R133.reuse ;  /* 0x0000b4002b2b7a23 */ /* 0x100fe20000010885 */
[----:B------:R-:W0:Y:S01]  /*8690*/  LDGDEPBAR ;  /* 0x00000000000079af */ /* 0x000e220000000000 */
[C---:B------:R-:W-:Y:S02]  /*86a0*/  FMUL.FTZ R84, R2.reuse, R84 ;  /* 0x0000005402547220 */ /* 0x040fe40000410000 */
[----:B------:R-:W-:Y:S02]  /*86b0*/  FMUL.FTZ R85, R2, R85 ;  /* 0x0000005502557220 */ /* 0x000fe40000410000 */
[C---:B------:R-:W-:Y:S02]  /*86c0*/  FMUL.FTZ R86, R0.reuse, R86 ;  /* 0x0000005600567220 */ /* 0x040fe40000410000 */
[----:B------:R-:W-:Y:S01]  /*86d0*/  FMUL.FTZ R87, R0, R87 ;  /* 0x0000005700577220 */ /* 0x000fe20000410000 */
[C---:B-1----:R-:W-:Y:S05]  /*86e0*/  HMMA.16816.F32 R4, R136.reuse, R160, R4 ;  /* 0x000000a08804723c */ /* 0x042fea0000001804 */
[C---:B------:R-:W-:Y:S02]  /*86f0*/  FMUL.FTZ R88, R2.reuse, R88 ;  /* 0x0000005802587220 */ /* 0x040fe40000410000 */
[----:B------:R-:W-:Y:S01]  /*8700*/  FMUL.FTZ R89, R2, R89 ;  /* 0x0000005902597220 */ /* 0x000fe20000410000 */
[C---:B------:R-:W-:Y:S01]  /*8710*/  HMMA.16816.F32 R8, R136.reuse, R162, R8 ;  /* 0x000000a28808723c */ /* 0x040fe20000001808 */
[----:B------:R-:W1:Y:S03]  /*8720*/  LDSM.16.MT88.4 R160, [R224+0x3100] ;  /* 0x00310000e0a0783b */ /* 0x000e660000004200 */
[C---:B------:R-:W-:Y:S02]  /*8730*/  FMUL.FTZ R90, R0.reuse, R90 ;  /* 0x0000005a005a7220 */ /* 0x040fe40000410000 */
[----:B------:R-:W-:Y:S02]  /*8740*/  FMUL.FTZ R91, R0, R91 ;  /* 0x0000005b005b7220 */ /* 0x000fe40000410000 */
[C---:B---3--:R-:W-:Y:S04]  /*8750*/  HMMA.16816.F32 R52, R136.reuse, R164, R52 ;  /* 0x000000a48834723c */ /* 0x048fe80000001834 */
[C---:B------:R-:W-:Y:S02]  /*8760*/  FMUL.FTZ R92, R2.reuse, R92 ;  /* 0x0000005c025c7220 */ /* 0x040fe40000410000 */
[----:B------:R-:W-:Y:S02]  /*8770*/  FMUL.FTZ R93, R2, R93 ;  /* 0x0000005d025d7220 */ /* 0x000fe40000410000 */
[C---:B------:R-:W-:Y:S01]  /*8780*/  HMMA.16816.F32 R56, R136.reuse, R166, R56 ;  /* 0x000000a68838723c */ /* 0x040fe20000001838 */
[----:B------:R-:W3:Y:S03]  /*8790*/  LDSM.16.MT88.4 R164, [R225+0x3100] ;  /* 0x00310000e1a4783b */ /* 0x000ee60000004200 */
[C---:B------:R-:W-:Y:S02]  /*87a0*/  FMUL.FTZ R94, R0.reuse, R94 ;  /* 0x0000005e005e7220 */ /* 0x040fe40000410000 */
[----:B------:R-:W-:Y:S02]  /*87b0*/  FMUL.FTZ R95, R0, R95 ;  /* 0x0000005f005f7220 */ /* 0x000fe40000410000 */
[C---:B----4-:R-:W-:Y:S04]  /*87c0*/  HMMA.16816.F32 R60, R136.reuse, R168, R60 ;  /* 0x000000a8883c723c */ /* 0x050fe8000000183c */
[C---:B------:R-:W-:Y:S02]  /*87d0*/  FMUL.FTZ R96, R2.reuse, R96 ;  /* 0x0000006002607220 */ /* 0x040fe40000410000 */
[----:B------:R-:W-:Y:S02]  /*87e0*/  FMUL.FTZ R97, R2, R97 ;  /* 0x0000006102617220 */ /* 0x000fe40000410000 */
[C---:B------:R-:W-:Y:S04]  /*87f0*/  HMMA.16816.F32 R64, R136.reuse, R170, R64 ;  /* 0x000000aa8840723c */ /* 0x040fe80000001840 */
[C---:B------:R-:W-:Y:S02]  /*8800*/  FMUL.FTZ R98, R0.reuse, R98 ;  /* 0x0000006200627220 */ /* 0x040fe40000410000 */
[----:B------:R-:W-:Y:S02]  /*8810*/  FMUL.FTZ R99, R0, R99 ;  /* 0x0000006300637220 */ /* 0x000fe40000410000 */
[C---:B--2---:R-:W-:Y:S04]  /*8820*/  HMMA.16816.F32 R68, R136.reuse, R140, R68 ;  /* 0x0000008c8844723c */ /* 0x044fe80000001844 */
[C---:B------:R-:W-:Y:S02]  /*8830*/  FMUL.FTZ R100, R2.reuse, R100 ;  /* 0x0000006402647220 */ /* 0x040fe40000410000 */
[----:B------:R-:W-:Y:S02]  /*8840*/  FMUL.FTZ R101, R2, R101 ;  /* 0x0000006502657220 */ /* 0x000fe40000410000 */
[C---:B------:R-:W-:Y:S01]  /*8850*/  HMMA.16816.F32 R72, R136.reuse, R142, R72 ;  /* 0x0000008e8848723c */ /* 0x040fe20000001848 */
[----:B------:R-:W2:Y:S03]  /*8860*/  LDSM.16.MT88.4 R140, [R228+0x3100] ;  /* 0x00310000e48c783b */ /* 0x000ea60000004200 */
[C---:B------:R-:W-:Y:S02]  /*8870*/  FMUL.FTZ R102, R0.reuse, R102 ;  /* 0x0000006600667220 */ /* 0x040fe40000410000 */
[----:B------:R-:W-:Y:S02]  /*8880*/  FMUL.FTZ R103, R0, R103 ;  /* 0x0000006700677220 */ /* 0x000fe40000410000 */
[C---:B-1----:R-:W-:Y:S04]  /*8890*/  HMMA.16816.F32 R76, R136.reuse, R160, R76 ;  /* 0x000000a0884c723c */ /* 0x042fe8000000184c */
[C---:B------:R-:W-:Y:S02]  /*88a0*/  FMUL.FTZ R104, R2.reuse, R104 ;  /* 0x0000006802687220 */ /* 0x040fe40000410000 */
[----:B------:R-:W-:Y:S02]  /*88b0*/  FMUL.FTZ R105, R2, R105 ;  /* 0x0000006902697220 */ /* 0x000fe40000410000 */
        /* <DEDUP_REMOVED lines=11> */
[--C-:B------:R-:W-:Y:S01]  /*8970*/  FFMA.FTZ R12, R12, c[0x0][0x2d0], -R172.reuse ;  /* 0x0000b4000c0c7a23 */ /* 0x100fe200000108ac */
[C---:B--2---:R-:W-:Y:S03]  /*8980*/  HMMA.16816.F32 R92, R136.reuse, R140, R92 ;  /* 0x0000008c885c723c */ /* 0x044fe6000000185c */
[--C-:B------:R-:W-:Y:S01]  /*8990*/  FFMA.FTZ R13, R13, c[0x0][0x2d0], -R172.reuse ;  /* 0x0000b4000d0d7a23 */ /* 0x100fe200000108ac */
[----:B------:R2:W-:Y:S01]  /*89a0*/  MUFU.EX2 R250, R12 ;  /* 0x0000000c00fa7308 */ /* 0x0005e20000000800 */
[--C-:B------:R-:W-:Y:S02]  /*89b0*/  FFMA.FTZ R14, R14, c[0x0][0x2d0], -R133.reuse ;  /* 0x0000b4000e0e7a23 */ /* 0x100fe40000010885 */
[--C-:B------:R-:W-:Y:S01]  /*89c0*/  FFMA.FTZ R15, R15, c[0x0][0x2d0], -R133.reuse ;  /* 0x0000b4000f0f7a23 */ /* 0x100fe20000010885 */
[C---:B------:R-:W-:Y:S01]  /*89d0*/  HMMA.16816.F32 R96, R136.reuse, R142, R96 ;  /* 0x0000008e8860723c */ /* 0x040fe20000001860 */
[----:B------:R-:W4:Y:S03]  /*89e0*/  LDSM.16.MT88.4 R140, [R225+0x6100] ;  /* 0x00610000e18c783b */ /* 0x000f260000004200 */
[C---:B------:R-:W-:Y:S02]  /*89f0*/  FMUL.FTZ R112, R2.reuse, R112 ;  /* 0x0000007002707220 */ /* 0x040fe40000410000 */
[----:B------:R3:W-:Y:S01]  /*8a00*/  MUFU.EX2 R134, R13 ;  /* 0x0000000d00867308 */ /* 0x0007e20000000800 */
[----:B------:R-:W-:Y:S01]  /*8a10*/  FMUL.FTZ R113, R2, R113 ;  /* 0x0000007102717220 */ /* 0x000fe20000410000 */
[C---:B-1----:R-:W-:Y:S04]  /*8a20*/  HMMA.16816.F32 R100, R136.reuse, R160, R100 ;  /* 0x000000a08864723c */ /* 0x042fe80000001864 */
[C---:B------:R-:W-:Y:S02]  /*8a30*/  FMUL.FTZ R114, R0.reuse, R114 ;  /* 0x0000007200727220 */ /* 0x040fe40000410000 */
[----:B------:R-:W-:Y:S02]  /*8a40*/  FMUL.FTZ R115, R0, R115 ;  /* 0x0000007300737220 */ /* 0x000fe40000410000 */
[C---:B------:R-:W-:Y:S01]  /*8a50*/  HMMA.16816.F32 R104, R136.reuse, R162, R104 ;  /* 0x000000a28868723c */ /* 0x040fe20000001868 */
[----:B------:R-:W1:Y:S01]  /*8a60*/  LDSM.16.MT88.4 R160, [R228+0x6100] ;  /* 0x00610000e4a0783b */ /* 0x000e620000004200 */
[----:B------:R1:W-:Y:S02]  /*8a70*/  MUFU.EX2 R171, R14 ;  /* 0x0000000e00ab7308 */ /* 0x0003e40000000800 */
[C---:B--2---:R-:W-:Y:S02]  /*8a80*/  FMUL.FTZ R12, R2.reuse, R144 ;  /* 0x00000090020c7220 */ /* 0x044fe40000410000 */
[C---:B------:R-:W-:Y:S02]  /*8a90*/  FMUL.FTZ R116, R2.reuse, R116 ;  /* 0x0000007402747220 */ /* 0x040fe40000410000 */
[C---:B---3--:R-:W-:Y:S04]  /*8aa0*/  HMMA.16816.F32 R108, R136.reuse, R164, R108 ;  /* 0x000000a4886c723c */ /* 0x048fe8000000186c */
[----:B------:R2:W-:Y:S01]  /*8ab0*/  MUFU.EX2 R170, R15 ;  /* 0x0000000f00aa7308 */ /* 0x0005e20000000800 */
[C---:B------:R-:W-:Y:S02]  /*8ac0*/  FMUL.FTZ R117, R2.reuse, R117 ;  /* 0x0000007502757220 */ /* 0x040fe40000410000 */
[----:B------:R-:W-:Y:S01]  /*8ad0*/  FMUL.FTZ R13, R2, R145 ;  /* 0x00000091020d7220 */ /* 0x000fe20000410000 */
[C---:B------:R-:W-:Y:S01]  /*8ae0*/  HMMA.16816.F32 R112, R136.reuse, R166, R112 ;  /* 0x000000a68870723c */ /* 0x040fe20000001870 */
[----:B------:R-:W3:Y:S03]  /*8af0*/  LDSM.16.MT88.4 R164, [R227+0x6100] ;  /* 0x00610000e3a4783b */ /* 0x000ee60000004200 */
[C---:B------:R-:W-:Y:S02]  /*8b00*/  FMUL.FTZ R118, R0.reuse, R118 ;  /* 0x0000007600767220 */ /* 0x040fe40000410000 */
[----:B------:R-:W-:Y:S02]  /*8b10*/  FMUL.FTZ R119, R0, R119 ;  /* 0x0000007700777220 */ /* 0x000fe40000410000 */
[--C-:B------:R-:W-:Y:S04]  /*8b20*/  FFMA.FTZ R16, R16, c[0x0][0x2d0], -R172.reuse ;  /* 0x0000b40010107a23 */ /* 0x100fe800000108ac */
[--C-:B------:R-:W-:Y:S01]  /*8b30*/  FFMA.FTZ R17, R17, c[0x0][0x2d0], -R172.reuse ;  /* 0x0000b40011117a23 */ /* 0x100fe200000108ac */
[C---:B----4-:R-:W-:Y:S01]  /*8b40*/  HMMA.16816.F32 R116, R136.reuse, R140, R116 ;  /* 0x0000008c8874723c */ /* 0x050fe20000001874 */
[----:B------:R4:W3:Y:S02]  /*8b50*/  MUFU.EX2 R180, R16 ;  /* 0x0000001000b47308 */ /* 0x0008e40000000800 */
[--C-:B------:R-:W-:Y:S02]  /*8b60*/  FFMA.FTZ R18, R18, c[0x0][0x2d0], -R133.reuse ;  /* 0x0000b40012127a23 */ /* 0x100fe40000010885 */
[--C-:B------:R-:W-:Y:S02]  /*8b70*/  FFMA.FTZ R19, R19, c[0x0][0x2d0], -R133.reuse ;  /* 0x0000b40013137a23 */ /* 0x100fe40000010885 */
[C---:B------:R-:W-:Y:S02]  /*8b80*/  FMUL.FTZ R120, R2.reuse, R120 ;  /* 0x0000007802787220 */ /* 0x040fe40000410000 */
[----:B------:R-:W-:Y:S02]  /*8b90*/  FMUL.FTZ R121, R2, R121 ;  /* 0x0000007902797220 */ /* 0x000fe40000410000 */
[----:B------:R3:W3:Y:S01]  /*8ba0*/  MUFU.EX2 R252, R17 ;  /* 0x0000001100fc7308 */ /* 0x0006e20000000800 */
[C---:B------:R-:W-:Y:S02]  /*8bb0*/  FMUL.FTZ R122, R0.reuse, R122 ;  /* 0x0000007a007a7220 */ /* 0x040fe40000410000 */
[C---:B------:R-:W-:Y:S02]  /*8bc0*/  FMUL.FTZ R123, R0.reuse, R123 ;  /* 0x0000007b007b7220 */ /* 0x040fe40000410000 */
[C---:B-1----:R-:W-:Y:S02]  /*8bd0*/  FMUL.FTZ R14, R0.reuse, R146 ;  /* 0x00000092000e7220 */ /* 0x042fe40000410000 */
[----:B--2---:R-:W-:Y:S02]  /*8be0*/  FMUL.FTZ R15, R0, R147 ;  /* 0x00000093000f7220 */ /* 0x004fe40000410000 */
[----:B------:R-:W-:Y:S01]  /*8bf0*/  LDSM.16.MT88.4 R144, [R225+0x900] ;  /* 0x00090000e190783b */ /* 0x000fe20000004200 */
[C---:B------:R-:W-:Y:S01]  /*8c00*/  HMMA.16816.F32 R120, R136.reuse, R142, R120 ;  /* 0x0000008e8878723c */ /* 0x040fe20000001878 */
[----:B------:R1:W-:Y:S02]  /*8c10*/  MUFU.EX2 R169, R18 ;  /* 0x0000001200a97308 */ /* 0x0003e40000000800 */
[C---:B------:R-:W-:Y:S02]  /*8c20*/  FMUL.FTZ R124, R2.reuse, R124 ;  /* 0x0000007c027c7220 */ /* 0x040fe40000410000 */
[C---:B----4-:R-:W-:Y:S02]  /*8c30*/  FMUL.FTZ R16, R2.reuse, R148 ;  /* 0x0000009402107220 */ /* 0x050fe40000410000 */
[----:B------:R-:W2:Y:S01]  /*8c40*/  LDSM.16.MT88.4 R140, [R224+0x900] ;  /* 0x00090000e08c783b */ /* 0x000ea20000004200 */
[C---:B------:R-:W-:Y:S03]  /*8c50*/  HMMA.16816.F32 R12, R136.reuse, R160, R12 ;  /* 0x000000a0880c723c */ /* 0x040fe6000000180c */
[----:B------:R4:W2:Y:S01]  /*8c60*/  MUFU.EX2 R168, R19 ;  /* 0x0000001300a87308 */ /* 0x0008a20000000800 */
[----:B------:R-:W-:Y:S02]  /*8c70*/  FMUL.FTZ R125, R2, R125 ;  /* 0x0000007d027d7220 */ /* 0x000fe40000410000 */
[C---:B------:R-:W-:Y:S01]  /*8c80*/  FMUL.FTZ R126, R0.reuse, R126 ;  /* 0x0000007e007e7220 */ /* 0x040fe20000410000 */
[----:B---3--:R-:W-:Y:S01]  /*8c90*/  MOV R160, R180 ;  /* 0x000000b400a07202 */ /* 0x008fe20000000f00 */
[----:B------:R-:W-:Y:S04]  /*8ca0*/  FMUL.FTZ R127, R0, R127 ;  /* 0x0000007f007f7220 */ /* 0x000fe80000410000 */
[C---:B------:R-:W-:Y:S01]  /*8cb0*/  FMUL.FTZ R17, R2.reuse, R149 ;  /* 0x0000009502117220 */ /* 0x040fe20000410000 */
[----:B------:R-:W-:Y:S01]  /*8cc0*/  MUFU.EX2 R180, R25 ;  /* 0x0000001900b47308 */ /* 0x000fe20000000800 */
[----:B------:R-:W-:Y:S01]  /*8cd0*/  FMUL.FTZ R128, R2, R128 ;  /* 0x0000008002807220 */ /* 0x000fe20000410000 */
[C---:B------:R-:W-:Y:S03]  /*8ce0*/  HMMA.16816.F32 R124, R136.reuse, R162, R124 ;  /* 0x000000a2887c723c */ /* 0x040fe6000000187c */
[----:B-1----:R-:W-:Y:S02]  /*8cf0*/  FMUL.FTZ R18, R0, R150 ;  /* 0x0000009600127220 */ /* 0x002fe40000410000 */
[----:B------:R-:W-:Y:S02]  /*8d00*/  FMUL.FTZ R129, R2, R129 ;  /* 0x0000008102817220 */ /* 0x000fe40000410000 */
[C---:B------:R-:W-:Y:S01]  /*8d10*/  FMUL.FTZ R130, R0.reuse, R130 ;  /* 0x0000008200827220 */ /* 0x040fe20000410000 */
[----:B------:R-:W-:Y:S01]  /*8d20*/  MUFU.EX2 R161, R26 ;  /* 0x0000001a00a17308 */ /* 0x000fe20000000800 */
[C---:B------:R-:W-:Y:S03]  /*8d30*/  FMUL.FTZ R131, R0.reuse, R131 ;  /* 0x0000008300837220 */ /* 0x040fe60000410000 */
[----:B----4-:R-:W-:Y:S02]  /*8d40*/  FMUL.FTZ R19, R0, R151 ;  /* 0x0000009700137220 */ /* 0x010fe40000410000 */
[----:B------:R-:W1:Y:S01]  /*8d50*/  LDSM.16.MT88.4 R148, [R228+0x900] ;  /* 0x00090000e494783b */ /* 0x000e620000004200 */
[--C-:B------:R-:W-:Y:S02]  /*8d60*/  FFMA.FTZ R20, R20, c[0x0][0x2d0], -R172.reuse ;  /* 0x0000b40014147a23 */ /* 0x100fe400000108ac */
[--C-:B------:R-:W-:Y:S02]  /*8d70*/  FFMA.FTZ R21, R21, c[0x0][0x2d0], -R172.reuse ;  /* 0x0000b40015157a23 */ /* 0x100fe400000108ac */
[C---:B------:R-:W-:Y:S01]  /*8d80*/  HMMA.16816.F32 R16, R136.reuse, R164, R16 ;  /* 0x000000a48810723c */ /* 0x040fe20000001810 */
[----:B------:R-:W-:Y:S02]  /*8d90*/  MUFU.EX2 R182, R20 ;  /* 0x0000001400b67308 */ /* 0x000fe40000000800 */
[--C-:B------:R-:W-:Y:S02]  /*8da0*/  FFMA.FTZ R22, R22, c[0x0][0x2d0], -R133.reuse ;  /* 0x0000b40016167a23 */ /* 0x100fe40000010885 */
[--C-:B------:R-:W-:Y:S02]  /*8db0*/  FFMA.FTZ R23, R23, c[0x0][0x2d0], -R133.reuse ;  /* 0x0000b40017177a23 */ /* 0x100fe40000010885 */
[----:B------:R-:W-:Y:S01]  /*8dc0*/  MOV R164, R178 ;  /* 0x000000b200a47202 */ /* 0x000fe20000000f00 */
[----:B------:R-:W-:Y:S03]  /*8dd0*/  HMMA.16816.F32 R128, R136, R166, R128 ;  /* 0x000000a68880723c */ /* 0x000fe60000001880 */
[----:B------:R-:W-:Y:S01]  /*8de0*/  MUFU.EX2 R178, R28 ;  /* 0x0000001c00b27308 */ /* 0x000fe20000000800 */
[----:B------:R-:W-:Y:S01]  /*8df0*/  MOV R165, R179 ;  /* 0x000000b300a57202 */ /* 0x000fe20000000f00 */
[--C-:B------:R-:W-:Y:S02]  /*8e00*/  FFMA.FTZ R45, R45, c[0x0][0x2d0], -R172.reuse ;  /* 0x0000b4002d2d7a23 */ /* 0x100fe400000108ac */
[----:B------:R-:W-:Y:S01]  /*8e10*/  F2FP.PACK_AB R136, R134, R250 ;  /* 0x000000fa8688723e */ /* 0x000fe200000000ff */
[--C-:B------:R-:W-:Y:S01]  /*8e20*/  FFMA.FTZ R48, R48, c[0x0][0x2d0], -R172.reuse ;  /* 0x0000b40030307a23 */ /* 0x100fe200000108ac */
[----:B------:R-:W-:Y:S03]  /*8e30*/  F2FP.PACK_AB R138, R252, R160 ;  /* 0x000000a0fc8a723e */ /* 0x000fe600000000ff */
[----:B------:R-:W-:Y:S01]  /*8e40*/  F2FP.PACK_AB R137, R170, R171 ;  /* 0x000000abaa89723e */ /* 0x000fe200000000ff */
[----:B------:R-:W-:Y:S01]  /*8e50*/  MUFU.EX2 R179, R32 ;  /* 0x0000002000b37308 */ /* 0x000fe20000000800 */
[----:B--2---:R-:W-:Y:S01]  /*8e60*/  F2FP.PACK_AB R139, R168, R169 ;  /* 0x000000a9a88b723e */ /* 0x004fe200000000ff */
[--C-:B------:R-:W-:Y:S01]  /*8e70*/  FFMA.FTZ R46, R46, c[0x0][0x2d0], -R133.reuse ;  /* 0x0000b4002e2e7a23 */ /* 0x100fe20000010885 */
[----:B------:R-:W-:Y:S01]  /*8e80*/  MOV R167, R177 ;  /* 0x000000b100a77202 */ /* 0x000fe20000000f00 */
[--C-:B------:R-:W-:Y:S02]  /*8e90*/  FFMA.FTZ R47, R47, c[0x0][0x2d0], -R133.reuse ;  /* 0x0000b4002f2f7a23 */ /* 0x100fe40000010885 */
[--C-:B------:R-:W-:Y:S02]  /*8ea0*/  FFMA.FTZ R50, R50, c[0x0][0x2d0], -R133.reuse ;  /* 0x0000b40032327a23 */ /* 0x100fe40000010885 */
[C---:B------:R-:W-:Y:S02]  /*8eb0*/  HMMA.16816.F32 R4, R136.reuse, R140, R4 ;  /* 0x0000008c8804723c */ /* 0x040fe40000001804 */
[----:B------:R-:W-:Y:S01]  /*8ec0*/  MUFU.EX2 R177, R33 ;  /* 0x0000002100b17308 */ /* 0x000fe20000000800 */
[----:B------:R-:W-:Y:S05]  /*8ed0*/  FFMA.FTZ R133, R51, c[0x0][0x2d0], -R133 ;  /* 0x0000b40033857a23 */ /* 0x000fea0000010885 */
[C---:B------:R-:W-:Y:S01]  /*8ee0*/  HMMA.16816.F32 R8, R136.reuse, R142, R8 ;  /* 0x0000008e8808723c */ /* 0x040fe20000001808 */
[----:B------:R-:W2:Y:S03]  /*8ef0*/  LDSM.16.MT88.4 R140, [R227+0x900] ;  /* 0x00090000e38c783b */ /* 0x000ea60000004200 */
[----:B------:R-:W-:Y:S04]  /*8f00*/  MUFU.EX2 R166, R37 ;  /* 0x0000002500a67308 */ /* 0x000fe80000000800 */
[C---:B------:R-:W-:Y:S06]  /*8f10*/  HMMA.16816.F32 R52, R136.reuse, R144, R52 ;  /* 0x000000908834723c */ /* 0x040fec0000001834 */
[----:B------:R-:W-:Y:S02]  /*8f20*/  MUFU.EX2 R133, R133 ;  /* 0x0000008500857308 */ /* 0x000fe40000000800 */
[C---:B------:R-:W-:Y:S01]  /*8f30*/  HMMA.16816.F32 R56, R136.reuse, R146, R56 ;  /* 0x000000928838723c */ /* 0x040fe20000001838 */
[----:B------:R-:W3:Y:S07]  /*8f40*/  LDSM.16.MT88.4 R144, [R224+0x3900] ;  /* 0x00390000e090783b */ /* 0x000eee0000004200 */
[C---:B-1----:R-:W-:Y:S01]  /*8f50*/  HMMA.16816.F32 R60, R136.reuse, R148, R60 ;  /* 0x00000094883c723c */ /* 0x042fe2000000183c */
[----:B------:R-:W1:Y:S07]  /*8f60*/  MUFU.EX2 R181, R21 ;  /* 0x0000001500b57308 */ /* 0x000e6e0000000800 */
[C---:B------:R-:W-:Y:S01]  /*8f70*/  HMMA.16816.F32 R64, R136.reuse, R150, R64 ;  /* 0x000000968840723c */ /* 0x040fe20000001840 */
[----:B------:R-:W4:Y:S02]  /*8f80*/  LDSM.16.MT88.4 R148, [R225+0x3900] ;  /* 0x00390000e194783b */ /* 0x000f240000004200 */
[----:B------:R3:W-:Y:S05]  /*8f90*/  MUFU.EX2 R163, R22 ;  /* 0x0000001600a37308 */ /* 0x0007ea0000000800 */
[C---:B--2---:R-:W-:Y:S05]  /*8fa0*/  HMMA.16816.F32 R68, R136.reuse, R140, R68 ;  /* 0x0000008c8844723c */ /* 0x044fea0000001844 */
[----:B------:R-:W2:Y:S03]  /*8fb0*/  MUFU.EX2 R162, R23 ;  /* 0x0000001700a27308 */ /* 0x000ea60000000800 */
[C---:B------:R-:W-:Y:S01]  /*8fc0*/  HMMA.16816.F32 R72, R136.reuse, R142, R72 ;  /* 0x0000008e8848723c */ /* 0x040fe20000001848 */
[----:B------:R-:W4:Y:S03]  /*8fd0*/  LDSM.16.MT88.4 R140, [R228+0x3900] ;  /* 0x00390000e48c783b */ /* 0x000f260000004200 */
[----:B-1----:R-:W-:Y:S03]  /*8fe0*/  F2FP.PACK_AB R20, R181, R182 ;  /* 0x000000b6b514723e */ /* 0x002fe600000000ff */
[----:B------:R-:W-:Y:S01]  /*8ff0*/  MUFU.EX2 R45, R45 ;  /* 0x0000002d002d7308 */ /* 0x000fe20000000800 */
[C---:B---3--:R-:W-:Y:S04]  /*9000*/  HMMA.16816.F32 R76, R136.reuse, R144, R76 ;  /* 0x00000090884c723c */ /* 0x048fe8000000184c */
[----:B------:R-:W-:Y:S04]  /*9010*/  F2FP.PACK_AB R22, R180, R183 ;  /* 0x000000b7b416723e */ /* 0x000fe800000000ff */
[C---:B------:R-:W-:Y:S01]  /*9020*/  HMMA.16816.F32 R80, R136.reuse, R146, R80 ;  /* 0x000000928850723c */ /* 0x040fe20000001850 */
[----:B------:R-:W1:Y:S01]  /*9030*/  LDSM.16.MT88.4 R144, [R227+0x3900] ;  /* 0x00390000e390783b */ /* 0x000e620000004200 */
[----:B------:R-:W-:Y:S02]  /*9040*/  MUFU.EX2 R46, R46 ;  /* 0x0000002e002e7308 */ /* 0x000fe40000000800 */
[----:B--2---:R-:W-:Y:S04]  /*9050*/  F2FP.PACK_AB R21, R162, R163 ;  /* 0x000000a3a215723e */ /* 0x004fe800000000ff */
[C---:B----4-:R-:W-:Y:S04]  /*9060*/  HMMA.16816.F32 R84, R136.reuse, R148, R84 ;  /* 0x000000948854723c */ /* 0x050fe80000001854 */
[----:B------:R-:W-:Y:S04]  /*9070*/  MUFU.EX2 R47, R47 ;  /* 0x0000002f002f7308 */ /* 0x000fe80000000800 */
[C---:B------:R-:W-:Y:S01]  /*9080*/  HMMA.16816.F32 R88, R136.reuse, R150, R88 ;  /* 0x000000968858723c */ /* 0x040fe20000001858 */
[----:B------:R-:W2:Y:S05]  /*9090*/  LDSM.16.MT88.4 R148, [R224+0x6900] ;  /* 0x00690000e094783b */ /* 0x000eaa0000004200 */
[----:B------:R-:W-:Y:S02]  /*90a0*/  MUFU.EX2 R48, R48 ;  /* 0x0000003000307308 */ /* 0x000fe40000000800 */
[C---:B------:R-:W-:Y:S08]  /*90b0*/  HMMA.16816.F32 R92, R136.reuse, R140, R92 ;  /* 0x0000008c885c723c */ /* 0x040ff0000000185c */
[----:B------:R-:W-:Y:S01]  /*90c0*/  MUFU.EX2 R50, R50 ;  /* 0x0000003200327308 */ /* 0x000fe20000000800 */
[C---:B------:R-:W-:Y:S01]  /*90d0*/  HMMA.16816.F32 R96, R136.reuse, R142, R96 ;  /* 0x0000008e8860723c */ /* 0x040fe20000001860 */
[----:B------:R-:W3:Y:S07]  /*90e0*/  LDSM.16.MT88.4 R140, [R225+0x6900] ;  /* 0x00690000e18c783b */ /* 0x000eee0000004200 */
[C---:B-1----:R-:W-:Y:S08]  /*90f0*/  HMMA.16816.F32 R100, R136.reuse, R144, R100 ;  /* 0x000000908864723c */ /* 0x042ff00000001864 */
[C---:B------:R-:W-:Y:S01]  /*9100*/  HMMA.16816.F32 R104, R136.reuse, R146, R104 ;  /* 0x000000928868723c */ /* 0x040fe20000001868 */
[----:B------:R-:W1:Y:S07]  /*9110*/  LDSM.16.MT88.4 R144, [R228+0x6900] ;  /* 0x00690000e490783b */ /* 0x000e6e0000004200 */
[C---:B--2---:R-:W-:Y:S08]  /*9120*/  HMMA.16816.F32 R108, R136.reuse, R148, R108 ;  /* 0x00000094886c723c */ /* 0x044ff0000000186c */
[C---:B------:R-:W-:Y:S01]  /*9130*/  HMMA.16816.F32 R112, R136.reuse, R150, R112 ;  /* 0x000000968870723c */ /* 0x040fe20000001870 */
[----:B------:R-:W2:Y:S07]  /*9140*/  LDSM.16.MT88.4 R148, [R227+0x6900] ;  /* 0x00690000e394783b */ /* 0x000eae0000004200 */
[C---:B---3--:R-:W-:Y:S08]  /*9150*/  HMMA.16816.F32 R116, R136.reuse, R140, R116 ;  /* 0x0000008c8874723c */ /* 0x048ff00000001874 */
[C---:B------:R-:W-:Y:S01]  /*9160*/  HMMA.16816.F32 R120, R136.reuse, R142, R120 ;  /* 0x0000008e8878723c */ /* 0x040fe20000001878 */
[----:B------:R-:W3:Y:S07]  /*9170*/  LDSM.16.MT88.4 R140, [R224+0x1100] ;  /* 0x00110000e08c783b */ /* 0x000eee0000004200 */
[C---:B-1----:R-:W-:Y:S01]  /*9180*/  HMMA.16816.F32 R12, R136.reuse, R144, R12 ;  /* 0x00000090880c723c */ /* 0x042fe2000000180c */
[----:B------:R-:W-:Y:S07]  /*9190*/  MUFU.EX2 R145, R30 ;  /* 0x0000001e00917308 */ /* 0x000fee0000000800 */
[C---:B------:R-:W-:Y:S03]  /*91a0*/  HMMA.16816.F32 R124, R136.reuse, R146, R124 ;  /* 0x00000092887c723c */ /* 0x040fe6000000187c */
[----:B------:R1:W4:Y:S05]  /*91b0*/  MUFU.EX2 R146, R27 ;  /* 0x0000001b00927308 */ /* 0x00032a0000000800 */
[C---:B--2---:R-:W-:Y:S05]  /*91c0*/  HMMA.16816.F32 R16, R136.reuse, R148, R16 ;  /* 0x000000948810723c */ /* 0x044fea0000001810 */
[----:B------:R-:W2:Y:S03]  /*91d0*/  MUFU.EX2 R147, R29 ;  /* 0x0000001d00937308 */ /* 0x000ea60000000800 */
[----:B------:R-:W-:Y:S01]  /*91e0*/  HMMA.16816.F32 R128, R136, R150, R128 ;  /* 0x000000968880723c */ /* 0x000fe20000001880 */
[----:B------:R-:W-:Y:S06]  /*91f0*/  LDSM.16.MT88.4 R136, [R228+0x1100] ;  /* 0x00110000e488783b */ /* 0x000fec0000004200 */
[----:B------:R2:W2:Y:S02]  /*9200*/  MUFU.EX2 R144, R31 ;  /* 0x0000001f00907308 */ /* 0x0004a40000000800 */
[----:B-1----:R-:W1:Y:S03]  /*9210*/  LDSM.16.MT88.4 R24, [R225+0x1100] ;  /* 0x00110000e118783b */ /* 0x002e660000004200 */
[----:B----4-:R-:W-:Y:S05]  /*9220*/  F2FP.PACK_AB R23, R146, R161 ;  /* 0x000000a19217723e */ /* 0x010fea00000000ff */
[----:B------:R-:W-:Y:S02]  /*9230*/  MUFU.EX2 R151, R34 ;  /* 0x0000002200977308 */ /* 0x000fe40000000800 */
[C---:B---3--:R-:W-:Y:S08]  /*9240*/  HMMA.16816.F32 R4, R20.reuse, R140, R4 ;  /* 0x0000008c1404723c */ /* 0x048ff00000001804 */
[C---:B------:R-:W-:Y:S01]  /*9250*/  HMMA.16816.F32 R8, R20.reuse, R142, R8 ;  /* 0x0000008e1408723c */ /* 0x040fe20000001808 */
[----:B------:R-:W3:Y:S01]  /*9260*/  LDSM.16.MT88.4 R140, [R227+0x1100] ;  /* 0x00110000e38c783b */ /* 0x000ee20000004200 */
[----:B------:R4:W3:Y:S07]  /*9270*/  MUFU.EX2 R150, R35 ;  /* 0x0000002300967308 */ /* 0x0008ee0000000800 */
[----:B--2---:R-:W-:Y:S03]  /*9280*/  LDSM.16.MT88.4 R28, [R224+0x1900] ;  /* 0x00190000e01c783b */ /* 0x004fe60000004200 */
[----:B------:R-:W-:Y:S10]  /*9290*/  MUFU.EX2 R149, R38 ;  /* 0x0000002600957308 */ /* 0x000ff40000000800 */
[----:B------:R-:W-:Y:S01]  /*92a0*/  MUFU.EX2 R148, R39 ;  /* 0x0000002700947308 */ /* 0x000fe20000000800 */
[C---:B-1----:R-:W-:Y:S01]  /*92b0*/  HMMA.16816.F32 R52, R20.reuse, R24, R52 ;  /* 0x000000181434723c */ /* 0x042fe20000001834 */
[----:B----4-:R-:W-:Y:S07]  /*92c0*/  LDSM.16.MT88.4 R32, [R228+0x1900] ;  /* 0x00190000e420783b */ /* 0x010fee0000004200 */
[C---:B------:R-:W-:Y:S01]  /*92d0*/  HMMA.16816.F32 R56, R20.reuse, R26, R56 ;  /* 0x0000001a1438723c */ /* 0x040fe20000001838 */
[----:B------:R-:W1:Y:S07]  /*92e0*/  LDSM.16.MT88.4 R24, [R224+0x4100] ;  /* 0x00410000e018783b */ /* 0x000e6e0000004200 */
[C---:B------:R-:W-:Y:S08]  /*92f0*/  HMMA.16816.F32 R60, R20.reuse, R136, R60 ;  /* 0x00000088143c723c */ /* 0x040ff0000000183c */
[C---:B------:R-:W-:Y:S01]  /*9300*/  HMMA.16816.F32 R64, R20.reuse, R138, R64 ;  /* 0x0000008a1440723c */ /* 0x040fe20000001840 */
[----:B------:R-:W2:Y:S07]  /*9310*/  LDSM.16.MT88.4 R136, [R225+0x4100] ;  /* 0x00410000e188783b */ /* 0x000eae0000004200 */
[C---:B---3--:R-:W-:Y:S08]  /*9320*/  HMMA.16816.F32 R68, R20.reuse, R140, R68 ;  /* 0x0000008c1444723c */ /* 0x048ff00000001844 */
        /* <DEDUP_REMOVED lines=17> */
[C---:B---3--:R-:W-:Y:S07]  /*9440*/  HMMA.16816.F32 R116, R20.reuse, R140, R116 ;  /* 0x0000008c1474723c */ /* 0x048fee0000001874 */
[----:B------:R-:W-:Y:S01]  /*9450*/  MOV R141, R167 ;  /* 0x000000a7008d7202 */ /* 0x000fe20000000f00 */
[C---:B------:R-:W-:Y:S01]  /*9460*/  HMMA.16816.F32 R120, R20.reuse, R142, R120 ;  /* 0x0000008e1478723c */ /* 0x040fe20000001878 */
[----:B------:R3:W4:Y:S03]  /*9470*/  MUFU.EX2 R167, R36 ;  /* 0x0000002400a77308 */ /* 0x0007260000000800 */
[----:B------:R-:W-:Y:S03]  /*9480*/  MOV R140, R164 ;  /* 0x000000a4008c7202 */ /* 0x000fe60000000f00 */
[----:B------:R-:W-:Y:S01]  /*9490*/  MOV R143, R165 ;  /* 0x000000a5008f7202 */ /* 0x000fe20000000f00 */
[C---:B-1----:R-:W-:Y:S03]  /*94a0*/  HMMA.16816.F32 R12, R20.reuse, R24, R12 ;  /* 0x00000018140c723c */ /* 0x042fe6000000180c */
[----:B------:R-:W-:Y:S01]  /*94b0*/  MUFU.EX2 R165, R40 ;  /* 0x0000002800a57308 */ /* 0x000fe20000000800 */
[----:B------:R-:W-:Y:S04]  /*94c0*/  MOV R142, R160 ;  /* 0x000000a0008e7202 */ /* 0x000fe80000000f00 */
[C---:B------:R-:W-:Y:S01]  /*94d0*/  HMMA.16816.F32 R124, R20.reuse, R26, R124 ;  /* 0x0000001a147c723c */ /* 0x040fe2000000187c */
[----:B------:R-:W1:Y:S04]  /*94e0*/  LDSM.16.MT88.4 R24, [R225+0x1900] ;  /* 0x00190000e118783b */ /* 0x000e680000004200 */
[----:B------:R-:W1:Y:S03]  /*94f0*/  MUFU.EX2 R164, R41 ;  /* 0x0000002900a47308 */ /* 0x000e660000000800 */
[C---:B--2---:R-:W-:Y:S01]  /*9500*/  HMMA.16816.F32 R16, R20.reuse, R136, R16 ;  /* 0x000000881410723c */ /* 0x044fe20000001810 */
[----:B---3--:R-:W-:Y:S06]  /*9510*/  LDSM.16.MT88.4 R36, [R228+0x2100] ;  /* 0x00210000e424783b */ /* 0x008fec0000004200 */
[----:B------:R-:W-:Y:S01]  /*9520*/  MUFU.EX2 R160, R42 ;  /* 0x0000002a00a07308 */ /* 0x000fe20000000800 */
[----:B------:R-:W-:Y:S01]  /*9530*/  MOV R137, R134 ;  /* 0x0000008600897202 */ /* 0x000fe20000000f00 */
[----:B------:R-:W-:Y:S01]  /*9540*/  HMMA.16816.F32 R128, R20, R138, R128 ;  /* 0x0000008a1480723c */ /* 0x000fe20000001880 */
[----:B------:R-:W2:Y:S02]  /*9550*/  LDL.LU R138, [R1] ;  /* 0x00000000018a7983 */ /* 0x000ea40000300800 */
[--C-:B------:R-:W-:Y:S02]  /*9560*/  FFMA.FTZ R136, R44, c[0x0][0x2d0], -R172.reuse ;  /* 0x0000b4002c887a23 */ /* 0x100fe400000108ac */
[----:B------:R-:W3:Y:S01]  /*9570*/  LDL.LU R139, [R1+0x4] ;  /* 0x00000400018b7983 */ /* 0x000ee20000300800 */
[----:B------:R-:W-:Y:S01]  /*9580*/  FFMA.FTZ R172, R49, c[0x0][0x2d0], -R172 ;  /* 0x0000b40031ac7a23 */ /* 0x000fe200000108ac */
[----:B------:R-:W-:Y:S01]  /*9590*/  F2FP.PACK_AB R20, R147, R178 ;  /* 0x000000b29314723e */ /* 0x000fe200000000ff */
[----:B------:R1:W1:Y:S01]  /*95a0*/  MUFU.EX2 R134, R43 ;  /* 0x0000002b00867308 */ /* 0x0002620000000800 */
[----:B------:R-:W-:Y:S03]  /*95b0*/  F2FP.PACK_AB R22, R177, R179 ;  /* 0x000000b3b116723e */ /* 0x000fe600000000ff */
[----:B------:R-:W-:Y:S02]  /*95c0*/  F2FP.PACK_AB R21, R144, R145 ;  /* 0x000000919015723e */ /* 0x000fe400000000ff */
[----:B------:R-:W-:Y:S04]  /*95d0*/  F2FP.PACK_AB R23, R150, R151 ;  /* 0x000000979617723e */ /* 0x000fe800000000ff */
[----:B------:R-:W2:Y:S03]  /*95e0*/  MUFU.EX2 R49, R136 ;  /* 0x0000008800317308 */ /* 0x000ea60000000800 */
[C---:B------:R-:W-:Y:S07]  /*95f0*/  HMMA.16816.F32 R4, R20.reuse, R28, R4 ;  /* 0x0000001c1404723c */ /* 0x040fee0000001804 */
[----:B------:R-:W2:Y:S01]  /*9600*/  MUFU.EX2 R172, R172 ;  /* 0x000000ac00ac7308 */ /* 0x000ea20000000800 */
[C---:B------:R-:W-:Y:S01]  /*9610*/  HMMA.16816.F32 R8, R20.reuse, R30, R8 ;  /* 0x0000001e1408723c */ /* 0x040fe20000001808 */
[----:B------:R-:W4:Y:S07]  /*9620*/  LDSM.16.MT88.4 R28, [R227+0x1900] ;  /* 0x00190000e31c783b */ /* 0x000f2e0000004200 */
[C---:B-1----:R-:W-:Y:S01]  /*9630*/  HMMA.16816.F32 R52, R20.reuse, R24, R52 ;  /* 0x000000181434723c */ /* 0x042fe20000001834 */
[----:B------:R-:W-:Y:S07]  /*9640*/  LDSM.16.MT88.4 R40, [R225+0x5100] ;  /* 0x00510000e128783b */ /* 0x000fee0000004200 */
[C---:B------:R-:W-:Y:S01]  /*9650*/  HMMA.16816.F32 R56, R20.reuse, R26, R56 ;  /* 0x0000001a1438723c */ /* 0x040fe20000001838 */
[----:B------:R-:W1:Y:S07]  /*9660*/  LDSM.16.MT88.4 R24, [R224+0x4900] ;  /* 0x00490000e018783b */ /* 0x000e6e0000004200 */
[C---:B------:R-:W-:Y:S08]  /*9670*/  HMMA.16816.F32 R60, R20.reuse, R32, R60 ;  /* 0x00000020143c723c */ /* 0x040ff0000000183c */
[C---:B------:R-:W-:Y:S01]  /*9680*/  HMMA.16816.F32 R64, R20.reuse, R34, R64 ;  /* 0x000000221440723c */ /* 0x040fe20000001840 */
[----:B------:R-:W1:Y:S07]  /*9690*/  LDSM.16.MT88.4 R32, [R225+0x4900] ;  /* 0x00490000e120783b */ /* 0x000e6e0000004200 */
[C---:B----4-:R-:W-:Y:S08]  /*96a0*/  HMMA.16816.F32 R68, R20.reuse, R28, R68 ;  /* 0x0000001c1444723c */ /* 0x050ff00000001844 */
[C---:B------:R-:W-:Y:S01]  /*96b0*/  HMMA.16816.F32 R72, R20.reuse, R30, R72 ;  /* 0x0000001e1448723c */ /* 0x040fe20000001848 */
[----:B------:R-:W4:Y:S07]  /*96c0*/  LDSM.16.MT88.4 R28, [R228+0x4900] ;  /* 0x00490000e41c783b */ /* 0x000f2e0000004200 */
[C---:B-1----:R-:W-:Y:S08]  /*96d0*/  HMMA.16816.F32 R76, R20.reuse, R24, R76 ;  /* 0x00000018144c723c */ /* 0x042ff0000000184c */
        /* <DEDUP_REMOVED lines=21> */
[----:B------:R-:W-:Y:S01]  /*9830*/  HMMA.16816.F32 R128, R20, R34, R128 ;  /* 0x000000221480723c */ /* 0x000fe20000001880 */
[----:B------:R-:W1:Y:S06]  /*9840*/  LDSM.16.MT88.4 R32, [R227+0x2100] ;  /* 0x00210000e320783b */ /* 0x000e6c0000004200 */
[----:B------:R-:W-:Y:S02]  /*9850*/  F2FP.PACK_AB R20, R166, R167 ;  /* 0x000000a7a614723e */ /* 0x000fe400000000ff */
[----:B------:R-:W-:Y:S03]  /*9860*/  F2FP.PACK_AB R22, R164, R165 ;  /* 0x000000a5a416723e */ /* 0x000fe600000000ff */
[----:B------:R-:W-:Y:S02]  /*9870*/  F2FP.PACK_AB R21, R148, R149 ;  /* 0x000000959415723e */ /* 0x000fe400000000ff */
[----:B------:R-:W-:Y:S07]  /*9880*/  F2FP.PACK_AB R23, R134, R160 ;  /* 0x000000a08617723e */ /* 0x000fee00000000ff */
        /* <DEDUP_REMOVED lines=9> */
[C---:B------:R-:W-:Y:S08]  /*9920*/  HMMA.16816.F32 R68, R20.reuse, R32, R68 ;  /* 0x000000201444723c */ /* 0x040ff00000001844 */
[C---:B------:R-:W-:Y:S01]  /*9930*/  HMMA.16816.F32 R72, R20.reuse, R34, R72 ;  /* 0x000000221448723c */ /* 0x040fe20000001848 */
[----:B------:R-:W-:Y:S07]  /*9940*/  LDSM.16.MT88.4 R32, [R225+0x8100] ;  /* 0x00810000e120783b */ /* 0x000fee0000004200 */
[C---:B----4-:R-:W-:Y:S08]  /*9950*/  HMMA.16816.F32 R76, R20.reuse, R28, R76 ;  /* 0x0000001c144c723c */ /* 0x050ff0000000184c */
[C---:B------:R-:W-:Y:S01]  /*9960*/  HMMA.16816.F32 R80, R20.reuse, R30, R80 ;  /* 0x0000001e1450723c */ /* 0x040fe20000001850 */
[----:B------:R-:W4:Y:S03]  /*9970*/  LDSM.16.MT88.4 R28, [R224+0x8100] ;  /* 0x00810000e01c783b */ /* 0x000f260000004200 */
[----:B--2---:R-:W-:Y:S01]  /*9980*/  FFMA.FTZ R2, R2, R138, R251 ;  /* 0x0000008a02027223 */ /* 0x004fe200000100fb */
[----:B------:R-:W-:Y:S01]  /*9990*/  MOV R138, R143 ;  /* 0x0000008f008a7202 */ /* 0x000fe20000000f00 */
[----:B---3--:R-:W-:Y:S01]  /*99a0*/  FFMA.FTZ R44, R0, R139, R173 ;  /* 0x0000008b002c7223 */ /* 0x008fe200000100ad */
[----:B------:R-:W-:Y:S01]  /*99b0*/  MOV R139, R142 ;  /* 0x0000008e008b7202 */ /* 0x000fe20000000f00 */
[C---:B------:R-:W-:Y:S04]  /*99c0*/  HMMA.16816.F32 R84, R20.reuse, R40, R84 ;  /* 0x000000281454723c */ /* 0x040fe80000001854 */
[----:B------:R-:W-:Y:S02]  /*99d0*/  MOV R251, R140 ;  /* 0x0000008c00fb7202 */ /* 0x000fe40000000f00 */
[----:B------:R-:W-:Y:S02]  /*99e0*/  MOV R173, R141 ;  /* 0x0000008d00ad7202 */ /* 0x000fe40000000f00 */
[C---:B------:R-:W-:Y:S01]  /*99f0*/  HMMA.16816.F32 R88, R20.reuse, R42, R88 ;  /* 0x0000002a1458723c */ /* 0x040fe20000001858 */
[----:B------:R-:W2:Y:S03]  /*9a00*/  LDSM.16.MT88.4 R40, [R228+0x8100] ;  /* 0x00810000e428783b */ /* 0x000ea60000004200 */
[----:B------:R-:W-:Y:S01]  /*9a10*/  FADD.FTZ R0, R173, R2 ;  /* 0x00000002ad007221 */ /* 0x000fe20000010000 */
[----:B------:R-:W-:Y:S01]  /*9a20*/  MOV R173, R137 ;  /* 0x0000008900ad7202 */ /* 0x000fe20000000f00 */
[----:B------:R-:W-:Y:S02]  /*9a30*/  FADD.FTZ R2, R176, R44 ;  /* 0x0000002cb0027221 */ /* 0x000fe40000010000 */
[C---:B-1----:R-:W-:Y:S01]  /*9a40*/  HMMA.16816.F32 R92, R20.reuse, R24, R92 ;  /* 0x00000018145c723c */ /* 0x042fe2000000185c */
[----:B------:R-:W-:Y:S03]  /*9a50*/  LDSM.16.MT88.4 R140, [R224+0x2900] ;  /* 0x00290000e08c783b */ /* 0x000fe60000004200 */
[----:B------:R-:W-:Y:S01]  /*9a60*/  FADD.FTZ R0, R251, R0 ;  /* 0x00000000fb007221 */ /* 0x000fe20000010000 */
[----:B------:R-:W-:Y:S01]  /*9a70*/  MOV R251, R139 ;  /* 0x0000008b00fb7202 */ /* 0x000fe20000000f00 */
[----:B------:R-:W-:Y:S02]  /*9a80*/  FADD.FTZ R2, R175, R2 ;  /* 0x00000002af027221 */ /* 0x000fe40000010000 */
[C---:B------:R-:W-:Y:S01]  /*9a90*/  HMMA.16816.F32 R96, R20.reuse, R26, R96 ;  /* 0x0000001a1460723c */ /* 0x040fe20000001860 */
[----:B------:R-:W1:Y:S03]  /*9aa0*/  LDSM.16.MT88.4 R24, [R227+0x8100] ;  /* 0x00810000e318783b */ /* 0x000e660000004200 */
[----:B------:R-:W-:Y:S02]  /*9ab0*/  FADD.FTZ R0, R138, R0 ;  /* 0x000000008a007221 */ /* 0x000fe40000010000 */
[----:B------:R-:W-:Y:S02]  /*9ac0*/  FADD.FTZ R44, R174, R2 ;  /* 0x00000002ae2c7221 */ /* 0x000fe40000010000 */
[C---:B------:R-:W-:Y:S04]  /*9ad0*/  HMMA.16816.F32 R100, R20.reuse, R36, R100 ;  /* 0x000000241464723c */ /* 0x040fe80000001864 */
[----:B------:R-:W-:Y:S02]  /*9ae0*/  FADD.FTZ R2, R250, R0 ;  /* 0x00000000fa027221 */ /* 0x000fe40000010000 */
[----:B------:R-:W-:Y:S02]  /*9af0*/  FADD.FTZ R0, R171, R44 ;  /* 0x0000002cab007221 */ /* 0x000fe40000010000 */
[C---:B------:R-:W-:Y:S01]  /*9b00*/  HMMA.16816.F32 R104, R20.reuse, R38, R104 ;  /* 0x000000261468723c */ /* 0x040fe20000001868 */
[----:B------:R-:W-:Y:S03]  /*9b10*/  LDSM.16.MT88.4 R36, [R228+0x5900] ;  /* 0x00590000e424783b */ /* 0x000fe60000004200 */
[----:B------:R-:W-:Y:S02]  /*9b20*/  FADD.FTZ R0, R170, R0 ;  /* 0x00000000aa007221 */ /* 0x000fe40000010000 */
[----:B------:R-:W-:Y:S02]  /*9b30*/  FADD.FTZ R2, R173, R2 ;  /* 0x00000002ad027221 */ /* 0x000fe40000010000 */
[C---:B----4-:R-:W-:Y:S04]  /*9b40*/  HMMA.16816.F32 R108, R20.reuse, R28, R108 ;  /* 0x0000001c146c723c */ /* 0x050fe8000000186c */
[----:B------:R-:W-:Y:S02]  /*9b50*/  FADD.FTZ R0, R169, R0 ;  /* 0x00000000a9007221 */ /* 0x000fe40000010000 */
[----:B------:R-:W-:Y:S02]  /*9b60*/  FADD.FTZ R2, R251, R2 ;  /* 0x00000002fb027221 */ /* 0x000fe40000010000 */
[C---:B------:R-:W-:Y:S01]  /*9b70*/  HMMA.16816.F32 R112, R20.reuse, R30, R112 ;  /* 0x0000001e1470723c */ /* 0x040fe20000001870 */
[----:B------:R-:W3:Y:S03]  /*9b80*/  LDSM.16.MT88.4 R28, [R225+0x2900] ;  /* 0x00290000e11c783b */ /* 0x000ee60000004200 */
[----:B------:R-:W-:Y:S02]  /*9b90*/  FADD.FTZ R0, R168, R0 ;  /* 0x00000000a8007221 */ /* 0x000fe40000010000 */
[----:B------:R-:W-:Y:S02]  /*9ba0*/  FADD.FTZ R2, R252, R2 ;  /* 0x00000002fc027221 */ /* 0x000fe40000010000 */
[C---:B------:R-:W-:Y:S04]  /*9bb0*/  HMMA.16816.F32 R116, R20.reuse, R32, R116 ;  /* 0x000000201474723c */ /* 0x040fe80000001874 */
[----:B------:R-:W-:Y:S02]  /*9bc0*/  FADD.FTZ R0, R163, R0 ;  /* 0x00000000a3007221 */ /* 0x000fe40000010000 */
[----:B------:R-:W-:Y:S02]  /*9bd0*/  FADD.FTZ R2, R182, R2 ;  /* 0x00000002b6027221 */ /* 0x000fe40000010000 */
[C---:B------:R-:W-:Y:S01]  /*9be0*/  HMMA.16816.F32 R120, R20.reuse, R34, R120 ;  /* 0x000000221478723c */ /* 0x040fe20000001878 */
[----:B------:R-:W4:Y:S03]  /*9bf0*/  LDSM.16.MT88.4 R32, [R228+0x2900] ;  /* 0x00290000e420783b */ /* 0x000f260000004200 */
[----:B------:R-:W-:Y:S02]  /*9c00*/  FADD.FTZ R0, R162, R0 ;  /* 0x00000000a2007221 */ /* 0x000fe40000010000 */
[----:B------:R-:W-:Y:S02]  /*9c10*/  FADD.FTZ R2, R181, R2 ;  /* 0x00000002b5027221 */ /* 0x000fe40000010000 */
[C---:B--2---:R-:W-:Y:S04]  /*9c20*/  HMMA.16816.F32 R12, R20.reuse, R40, R12 ;  /* 0x00000028140c723c */ /* 0x044fe8000000180c */
[----:B------:R-:W-:Y:S02]  /*9c30*/  FADD.FTZ R0, R161, R0 ;  /* 0x00000000a1007221 */ /* 0x000fe40000010000 */
[----:B------:R-:W-:Y:S02]  /*9c40*/  FADD.FTZ R2, R183, R2 ;  /* 0x00000002b7027221 */ /* 0x000fe40000010000 */
[C---:B------:R-:W-:Y:S01]  /*9c50*/  HMMA.16816.F32 R124, R20.reuse, R42, R124 ;  /* 0x0000002a147c723c */ /* 0x040fe2000000187c */
[----:B------:R-:W-:Y:S03]  /*9c60*/  LDSM.16.MT88.4 R40, [R227+0x5900] ;  /* 0x00590000e328783b */ /* 0x000fe60000004200 */
[----:B------:R-:W-:Y:S02]  /*9c70*/  FADD.FTZ R0, R146, R0 ;  /* 0x0000000092007221 */ /* 0x000fe40000010000 */
[----:B------:R-:W-:Y:S02]  /*9c80*/  FADD.FTZ R2, R180, R2 ;  /* 0x00000002b4027221 */ /* 0x000fe40000010000 */
[C---:B-1----:R-:W-:Y:S04]  /*9c90*/  HMMA.16816.F32 R16, R20.reuse, R24, R16 ;  /* 0x000000181410723c */ /* 0x042fe80000001810 */
[----:B------:R-:W-:Y:S02]  /*9ca0*/  FADD.FTZ R0, R145, R0 ;  /* 0x0000000091007221 */ /* 0x000fe40000010000 */
[----:B------:R-:W-:Y:S02]  /*9cb0*/  FADD.FTZ R2, R178, R2 ;  /* 0x00000002b2027221 */ /* 0x000fe40000010000 */
[----:B------:R-:W-:Y:S01]  /*9cc0*/  HMMA.16816.F32 R128, R20, R26, R128 ;  /* 0x0000001a1480723c */ /* 0x000fe20000001880 */
[----:B------:R-:W1:Y:S03]  /*9cd0*/  LDSM.16.MT88.4 R24, [R227+0x2900] ;  /* 0x00290000e318783b */ /* 0x000e660000004200 */
[----:B------:R-:W-:Y:S02]  /*9ce0*/  FADD.FTZ R2, R147, R2 ;  /* 0x0000000293027221 */ /* 0x000fe40000010000 */
[----:B------:R-:W-:Y:S01]  /*9cf0*/  FADD.FTZ R0, R144, R0 ;  /* 0x0000000090007221 */ /* 0x000fe20000010000 */
[----:B------:R-:W-:Y:S01]  /*9d00*/  F2FP.PACK_AB R20, R45, R49 ;  /* 0x000000312d14723e */ /* 0x000fe200000000ff */
[----:B------:R-:W-:Y:S01]  /*9d10*/  FADD.FTZ R2, R179, R2 ;  /* 0x00000002b3027221 */ /* 0x000fe20000010000 */
[----:B------:R-:W-:Y:S03]  /*9d20*/  F2FP.PACK_AB R21, R47, R46 ;  /* 0x0000002e2f15723e */ /* 0x000fe600000000ff */
[----:B------:R-:W-:Y:S01]  /*9d30*/  F2FP.PACK_AB R22, R172, R48 ;  /* 0x00000030ac16723e */ /* 0x000fe200000000ff */
[----:B------:R-:W-:Y:S01]  /*9d40*/  FADD.FTZ R2, R177, R2 ;  /* 0x00000002b1027221 */ /* 0x000fe20000010000 */
[----:B------:R-:W-:Y:S01]  /*9d50*/  F2FP.PACK_AB R23, R133, R50 ;  /* 0x000000328517723e */ /* 0x000fe200000000ff */
[----:B------:R-:W-:Y:S02]  /*9d60*/  FADD.FTZ R0, R151, R0 ;  /* 0x0000000097007221 */ /* 0x000fe40000010000 */
[----:B------:R-:W-:Y:S02]  /*9d70*/  FADD.FTZ R2, R167, R2 ;  /* 0x00000002a7027221 */ /* 0x000fe40000010000 */
[----:B------:R-:W-:Y:S02]  /*9d80*/  FADD.FTZ R0, R150, R0 ;  /* 0x0000000096007221 */ /* 0x000fe40000010000 */
[C---:B------:R-:W-:Y:S01]  /*9d90*/  HMMA.16816.F32 R136, R20.reuse, R140, R4 ;  /* 0x0000008c1488723c */ /* 0x040fe20000001804 */
[----:B------:R-:W2:Y:S02]  /*9da0*/  LDSM.16.MT88.4 R4, [R224+0x5900] ;  /* 0x00590000e004783b */ /* 0x000ea40000004200 */
[----:B------:R-:W-:Y:S02]  /*9db0*/  FADD.FTZ R2, R166, R2 ;  /* 0x00000002a6027221 */ /* 0x000fe40000010000 */
[----:B------:R-:W-:Y:S02]  /*9dc0*/  FADD.FTZ R0, R149, R0 ;  /* 0x0000000095007221 */ /* 0x000fe40000010000 */
[----:B------:R-:W-:Y:S01]  /*9dd0*/  FADD.FTZ R2, R165, R2 ;  /* 0x00000002a5027221 */ /* 0x000fe20000010000 */
[C---:B------:R-:W-:Y:S01]  /*9de0*/  HMMA.16816.F32 R140, R20.reuse, R142, R8 ;  /* 0x0000008e148c723c */ /* 0x040fe20000001808 */
[----:B------:R-:W2:Y:S03]  /*9df0*/  LDSM.16.MT88.4 R8, [R225+0x5900] ;  /* 0x00590000e108783b */ /* 0x000ea60000004200 */
[----:B------:R-:W-:Y:S02]  /*9e00*/  FADD.FTZ R2, R164, R2 ;  /* 0x00000002a4027221 */ /* 0x000fe40000010000 */
[----:B------:R-:W-:Y:S02]  /*9e10*/  FADD.FTZ R0, R148, R0 ;  /* 0x0000000094007221 */ /* 0x000fe40000010000 */
[C---:B---3--:R-:W-:Y:S04]  /*9e20*/  HMMA.16816.F32 R52, R20.reuse, R28, R52 ;  /* 0x0000001c1434723c */ /* 0x048fe80000001834 */
[----:B------:R-:W-:Y:S04]  /*9e30*/  FADD.FTZ R0, R160, R0 ;  /* 0x00000000a0007221 */ /* 0x000fe80000010000 */
[C---:B------:R-:W-:Y:S01]  /*9e40*/  HMMA.16816.F32 R56, R20.reuse, R30, R56 ;  /* 0x0000001e1438723c */ /* 0x040fe20000001838 */
[----:B------:R-:W3:Y:S07]  /*9e50*/  LDSM.16.MT88.4 R28, [R224+0x8900] ;  /* 0x00890000e01c783b */ /* 0x000eee0000004200 */
[C---:B----4-:R-:W-:Y:S08]  /*9e60*/  HMMA.16816.F32 R60, R20.reuse, R32, R60 ;  /* 0x00000020143c723c */ /* 0x050ff0000000183c */
[C---:B------:R-:W-:Y:S08]  /*9e70*/  HMMA.16816.F32 R64, R20.reuse, R34, R64 ;  /* 0x000000221440723c */ /* 0x040ff00000001840 */
[C---:B-1----:R-:W-:Y:S08]  /*9e80*/  HMMA.16816.F32 R68, R20.reuse, R24, R68 ;  /* 0x000000181444723c */ /* 0x042ff00000001844 */
[C---:B------:R-:W-:Y:S01]  /*9e90*/  HMMA.16816.F32 R72, R20.reuse, R26, R72 ;  /* 0x0000001a1448723c */ /* 0x040fe20000001848 */
[----:B------:R-:W1:Y:S07]  /*9ea0*/  LDSM.16.MT88.4 R24, [R225+0x8900] ;  /* 0x00890000e118783b */ /* 0x000e6e0000004200 */
[C---:B--2---:R-:W-:Y:S08]  /*9eb0*/  HMMA.16816.F32 R76, R20.reuse, R4, R76 ;  /* 0x00000004144c723c */ /* 0x044ff0000000184c */
[C---:B------:R-:W-:Y:S01]  /*9ec0*/  HMMA.16816.F32 R80, R20.reuse, R6, R80 ;  /* 0x000000061450723c */ /* 0x040fe20000001850 */
[----:B------:R-:W2:Y:S07]  /*9ed0*/  LDSM.16.MT88.4 R4, [R228+0x8900] ;  /* 0x00890000e404783b */ /* 0x000eae0000004200 */
[C---:B------:R-:W-:Y:S08]  /*9ee0*/  HMMA.16816.F32 R84, R20.reuse, R8, R84 ;  /* 0x000000081454723c */ /* 0x040ff00000001854 */
[C---:B------:R-:W-:Y:S01]  /*9ef0*/  HMMA.16816.F32 R88, R20.reuse, R10, R88 ;  /* 0x0000000a1458723c */ /* 0x040fe20000001858 */
[----:B------:R-:W4:Y:S07]  /*9f00*/  LDSM.16.MT88.4 R8, [R227+0x8900] ;  /* 0x00890000e308783b */ /* 0x000f2e0000004200 */
[C---:B------:R-:W-:Y:S08]  /*9f10*/  HMMA.16816.F32 R92, R20.reuse, R36, R92 ;  /* 0x00000024145c723c */ /* 0x040ff0000000185c */
[C---:B------:R-:W-:Y:S08]  /*9f20*/  HMMA.16816.F32 R96, R20.reuse, R38, R96 ;  /* 0x000000261460723c */ /* 0x040ff00000001860 */
[C---:B------:R-:W-:Y:S08]  /*9f30*/  HMMA.16816.F32 R100, R20.reuse, R40, R100 ;  /* 0x000000281464723c */ /* 0x040ff00000001864 */
[C---:B------:R-:W-:Y:S08]  /*9f40*/  HMMA.16816.F32 R104, R20.reuse, R42, R104 ;  /* 0x0000002a1468723c */ /* 0x040ff00000001868 */
[C---:B---3--:R-:W-:Y:S08]  /*9f50*/  HMMA.16816.F32 R108, R20.reuse, R28, R108 ;  /* 0x0000001c146c723c */ /* 0x048ff0000000186c */
[C---:B------:R-:W-:Y:S08]  /*9f60*/  HMMA.16816.F32 R112, R20.reuse, R30, R112 ;  /* 0x0000001e1470723c */ /* 0x040ff00000001870 */
[C---:B-1----:R-:W-:Y:S08]  /*9f70*/  HMMA.16816.F32 R116, R20.reuse, R24, R116 ;  /* 0x000000181474723c */ /* 0x042ff00000001874 */
[C---:B------:R-:W-:Y:S08]  /*9f80*/  HMMA.16816.F32 R120, R20.reuse, R26, R120 ;  /* 0x0000001a1478723c */ /* 0x040ff00000001878 */
[C---:B--2---:R-:W-:Y:S07]  /*9f90*/  HMMA.16816.F32 R144, R20.reuse, R4, R12 ;  /* 0x000000041490723c */ /* 0x044fee000000180c */
[----:B------:R-:W-:Y:S01]  /*9fa0*/  FADD.FTZ R4, R134, R0 ;  /* 0x0000000086047221 */ /* 0x000fe20000010000 */
[C---:B------:R-:W-:Y:S04]  /*9fb0*/  HMMA.16816.F32 R124, R20.reuse, R6, R124 ;  /* 0x00000006147c723c */ /* 0x040fe8000000187c */
[----:B------:R-:W-:Y:S01]  /*9fc0*/  FADD.FTZ R0, R49, R2 ;  /* 0x0000000231007221 */ /* 0x000fe20000010000 */
[----:B------:R-:W-:Y:S01]  /*9fd0*/  MOV R134, R3 ;  /* 0x0000000300867202 */ /* 0x000fe20000000f00 */
[----:B------:R-:W-:Y:S02]  /*9fe0*/  FADD.FTZ R4, R46, R4 ;  /* 0x000000042e047221 */ /* 0x000fe40000010000 */
[C---:B----4-:R-:W-:Y:S04]  /*9ff0*/  HMMA.16816.F32 R148, R20.reuse, R8, R16 ;  /* 0x000000081494723c */ /* 0x050fe80000001810 */
[----:B------:R-:W-:Y:S02]  /*a000*/  FADD.FTZ R0, R45, R0 ;  /* 0x000000002d007221 */ /* 0x000fe40000010000 */
[----:B------:R-:W-:Y:S02]  /*a010*/  FADD.FTZ R4, R47, R4 ;  /* 0x000000042f047221 */ /* 0x000fe40000010000 */
[----:B------:R-:W-:Y:S04]  /*a020*/  HMMA.16816.F32 R128, R20, R10, R128 ;  /* 0x0000000a1480723c */ /* 0x000fe80000001880 */
[----:B------:R-:W-:Y:S02]  /*a030*/  FADD.FTZ R2, R48, R0 ;  /* 0x0000000030027221 */ /* 0x000fe40000010000 */
[----:B------:R-:W-:Y:S02]  /*a040*/  FADD.FTZ R0, R50, R4 ;  /* 0x0000000432007221 */ /* 0x000fe40000010000 */
[----:B------:R-:W-:Y:S04]  /*a050*/  FADD.FTZ R2, R172, R2 ;  /* 0x00000002ac027221 */ /* 0x000fe80000010000 */
[----:B------:R-:W-:Y:S01]  /*a060*/  FADD.FTZ R0, R133, R0 ;  /* 0x0000000085007221 */ /* 0x000fe20000010000 */
[----:B------:R1:W-:Y:S01]  /*a070*/  STL [R1], R2 ;  /* 0x0000000201007387 */ /* 0x0003e20000100800 */
[----:B------:R-:W-:Y:S03]  /*a080*/  MOV R133, R132 ;  /* 0x0000008400857202 */ /* 0x000fe60000000f00 */
[----:B------:R1:W-:Y:S01]  /*a090*/  STL [R1+0x4], R0 ;  /* 0x0000040001007387 */ /* 0x0003e20000100800 */
[----:B------:R-:W-:-:S05]  /*a0a0*/  @P0 BRA `(.L_x_3) ;  /* 0xffffca0000000947 */ /* 0x000fca000383ffff */
.L_x_2:
[----:B-1--4-:R-:W2:Y:S04]  /*a0b0*/  LDL.LU R0, [R1] ;  /* 0x0000000001007983 */ /* 0x012ea80000300800 */
[----:B------:R-:W1:Y:S01]  /*a0c0*/  S2R R8, SR_TID.X ;  /* 0x0000000000087919 */ /* 0x000e620000002100 */
[----:B------:R-:W-:Y:S01]  /*a0d0*/  MOV R134, c[0x0][0x4e8] ;  /* 0x00013a0000867a02 */ /* 0x000fe20000000f00 */
[----:B------:R-:W3:Y:S01]  /*a0e0*/  S2UR UR7, SR_CTAID.Y ;  /* 0x00000000000779c3 */ /* 0x000ee20000002600 */
[----:B------:R-:W-:Y:S01]  /*a0f0*/  ULDC.64 UR4, c[0x0][0x490] ;  /* 0x0001240000047ab9 */ /* 0x000fe20000000a00 */
[----:B------:R-:W4:Y:S04]  /*a100*/  LDL.LU R2, [R1+0x4] ;  /* 0x0000040001027983 */ /* 0x000f280000300800 */
[----:B------:R-:W4:Y:S01]  /*a110*/  LDL.LU R9, [R1+0x40] ;  /* 0x0000400001097983 */ /* 0x000f220000300800 */
[----:B------:R-:W-:-:S03]  /*a120*/  ISETP.NE.AND P0, PT, R134, 0x1, PT ;  /* 0x000000018600780c */ /* 0x000fc60003f05270 */
[----:B-----5:R-:W4:Y:S01]  /*a130*/  LDL.LU R135, [R1+0x5c] ;  /* 0x00005c0001877983 */ /* 0x020f220000300800 */
[----:B-1----:R-:W-:-:S04]  /*a140*/  SHF.R.S32.HI R5, RZ, 0x1f, R8 ;  /* 0x0000001fff057819 */ /* 0x002fc80000011408 */
[CC--:B------:R-:W-:Y:S02]  /*a150*/  LEA.HI R16, R5.reuse, R8.reuse, RZ, 0x5 ;  /* 0x0000000805107211 */ /* 0x0c0fe400078f28ff */
[----:B------:R-:W-:Y:S02]  /*a160*/  LEA.HI R5, R5, R8, RZ, 0x2 ;  /* 0x0000000805057211 */ /* 0x000fe400078f10ff */
[----:B------:R-:W-:Y:S01]  /*a170*/  LOP3.LUT R4, R16, 0xffffffe0, RZ, 0xc0, !PT ;  /* 0xffffffe010047812 */ /* 0x000fe200078ec0ff */
[----:B---3--:R-:W-:Y:S01]  /*a180*/  USHF.R.S32.HI UR6, URZ, 0x1f, UR7 ;  /* 0x0000001f3f067899 */ /* 0x008fe20008011407 */
[----:B------:R-:W-:-:S03]  /*a190*/  LOP3.LUT R14, R5, 0xfffffffc, RZ, 0xc0, !PT ;  /* 0xfffffffc050e7812 */ /* 0x000fc600078ec0ff */
[----:B------:R-:W-:Y:S01]  /*a1a0*/  UIMAD UR10, UR6, UR4, URZ ;  /* 0x00000004060a72a4 */ /* 0x000fe2000f8e023f */
[----:B------:R-:W-:Y:S01]  /*a1b0*/  IADD3 R14, -R14, R8, RZ ;  /* 0x000000080e0e7210 */ /* 0x000fe20007ffe1ff */
[----:B------:R-:W-:Y:S06]  /*a1c0*/  BAR.SYNC.DEFER_BLOCKING 0x1, 0x100 ;  /* 0x0044000000007b1d */ /* 0x000fec0000010000 */
[----:B--2---:R-:W1:Y:S04]  /*a1d0*/  SHFL.BFLY PT, R11, R0, 0x2, 0x1f ;  /* 0x0c401f00000b7f89 */ /* 0x004e6800000e0000 */
[----:B----4-:R-:W2:Y:S01]  /*a1e0*/  SHFL.BFLY PT, R6, R2, 0x2, 0x1f ;  /* 0x0c401f0002067f89 */ /* 0x010ea200000e0000 */
[----:B------:R-:W-:Y:S01]  /*a1f0*/  MOV R26, R9 ;  /* 0x00000009001a7202 */ /* 0x000fe20000000f00 */
[----:B-1----:R-:W-:-:S05]  /*a200*/  FADD.FTZ R11, R11, R0 ;  /* 0x000000000b0b7221 */ /* 0x002fca0000010000 */
[----:B------:R-:W1:Y:S01]  /*a210*/  SHFL.BFLY PT, R0, R11, 0x1, 0x1f ;  /* 0x0c201f000b007f89 */ /* 0x000e6200000e0000 */
[----:B--2---:R-:W-:-:S05]  /*a220*/  FADD.FTZ R6, R6, R2 ;  /* 0x0000000206067221 */ /* 0x004fca0000010000 */
[----:B------:R-:W2:Y:S01]  /*a230*/  SHFL.BFLY PT, R2, R6, 0x1, 0x1f ;  /* 0x0c201f0006027f89 */ /* 0x000ea200000e0000 */
[----:B-1----:R-:W-:Y:S01]  /*a240*/  FADD.FTZ R11, R11, R0 ;  /* 0x000000000b0b7221 */ /* 0x002fe20000010000 */
[----:B------:R-:W-:-:S04]  /*a250*/  MOV R0, RZ ;  /* 0x000000ff00007202 */ /* 0x000fc80000000f00 */
[----:B------:R-:W-:Y:S01]  /*a260*/  FSETP.NE.FTZ.AND P2, PT, R11, RZ, PT ;  /* 0x000000ff0b00720b */ /* 0x000fe20003f55000 */
[----:B--2---:R-:W-:Y:S02]  /*a270*/  FADD.FTZ R6, R6, R2 ;  /* 0x0000000206067221 */ /* 0x004fe40000010000 */
[----:B------:R-:W-:-:S03]  /*a280*/  @P0 IMAD.HI.U32 R2, R9, c[0x0][0x4ec], RZ ;  /* 0x00013b0009020a27 */ /* 0x000fc600078e00ff */
[----:B------:R-:W-:Y:S02]  /*a290*/  FSETP.NE.FTZ.AND P1, PT, R6, RZ, PT ;  /* 0x000000ff0600720b */ /* 0x000fe40003f35000 */
[----:B------:R-:W-:Y:S02]  /*a2a0*/  @P0 SHF.R.U32.HI R26, RZ, c[0x0][0x4f0], R2 ;  /* 0x00013c00ff1a0a19 */ /* 0x000fe40000011602 */
[----:B------:R-:W-:-:S03]  /*a2b0*/  IADD3 R2, -R4, R8, RZ ;  /* 0x0000000804027210 */ /* 0x000fc60007ffe1ff */
[----:B------:R-:W1:Y:S01]  /*a2c0*/  @P2 MUFU.RCP R0, R11 ;  /* 0x0000000b00002308 */ /* 0x000e620000001000 */
[----:B------:R-:W-:Y:S01]  /*a2d0*/  IMAD.MOV.U32 R4, RZ, RZ, RZ ;  /* 0x000000ffff047224 */ /* 0x000fe200078e00ff */
[----:B------:R-:W-:Y:S01]  /*a2e0*/  UIMAD.WIDE.U32 UR12, UR7, UR4, URZ ;  /* 0x00000004070c72a5 */ /* 0x000fe2000f8e003f */
[----:B------:R-:W-:Y:S01]  /*a2f0*/  LOP3.LUT P4, RZ, R2, 0x3, RZ, 0xc0, !PT ;  /* 0x0000000302ff7812 */ /* 0x000fe2000788c0ff */
[----:B------:R-:W-:Y:S01]  /*a300*/  UIMAD UR10, UR7, UR5, UR10 ;  /* 0x00000005070a72a4 */ /* 0x000fe2000f8e020a */
[----:B------:R-:W-:-:S03]  /*a310*/  IADD3 R7, -R26, RZ, RZ ;  /* 0x000000ff1a077210 */ /* 0x000fc60007ffe1ff */
[----:B------:R-:W2:Y:S01]  /*a320*/  @P1 MUFU.RCP R4, R6 ;  /* 0x0000000600041308 */ /* 0x000ea20000001000 */
[C---:B-1----:R-:W-:Y:S02]  /*a330*/  FMUL.FTZ R43, R0.reuse, R68 ;  /* 0x00000044002b7220 */ /* 0x042fe40000410000 */
[C---:B------:R-:W-:Y:S01]  /*a340*/  FMUL.FTZ R65, R0.reuse, R65 ;  /* 0x0000004100417220 */ /* 0x040fe20000410000 */
[----:B------:R-:W3:Y:S01]  /*a350*/  LDL.LU R68, [R1+0x38] ;  /* 0x0000380001447983 */ /* 0x000ee20000300800 */
[C---:B------:R-:W-:Y:S02]  /*a360*/  FMUL.FTZ R25, R0.reuse, R64 ;  /* 0x0000004000197220 */ /* 0x040fe40000410000 */
[C---:B------:R-:W-:Y:S02]  /*a370*/  FMUL.FTZ R15, R0.reuse, R53 ;  /* 0x00000035000f7220 */ /* 0x040fe40000410000 */
[C---:B------:R-:W-:Y:S02]  /*a380*/  FMUL.FTZ R19, R0.reuse, R52 ;  /* 0x0000003400137220 */ /* 0x040fe40000410000 */
[----:B------:R-:W-:Y:S01]  /*a390*/  FMUL.FTZ R21, R0, R56 ;  /* 0x0000003800157220 */ /* 0x000fe20000410000 */
[----:B------:R-:W-:Y:S01]  /*a3a0*/  SHF.R.S32.HI R2, RZ, 0x2, R5 ;  /* 0x00000002ff027819 */ /* 0x000fe20000011405 */
[C---:B--2---:R-:W-:Y:S01]  /*a3b0*/  FMUL.FTZ R67, R4.reuse, R67 ;  /* 0x0000004304437220 */ /* 0x044fe20000410000 */
[----:B------:R-:W-:Y:S01]  /*a3c0*/  ULDC.64 UR4, c[0x0][0x3e8] ;  /* 0x0000fa0000047ab9 */ /* 0x000fe20000000a00 */
[----:B------:R-:W-:-:S02]  /*a3d0*/  FMUL.FTZ R27, R4, R66 ;  /* 0x00000042041b7220 */ /* 0x000fc40000410000 */
[C---:B------:R-:W-:Y:S02]  /*a3e0*/  FMUL.FTZ R63, R4.reuse, R63 ;  /* 0x0000003f043f7220 */ /* 0x040fe40000410000 */
[----:B------:R-:W-:Y:S01]  /*a3f0*/  FMUL.FTZ R24, R4, R62 ;  /* 0x0000003e04187220 */ /* 0x000fe20000410000 */
[----:B------:R-:W-:Y:S01]  /*a400*/  F2FP.PACK_AB R27, R67, R27 ;  /* 0x0000001b431b723e */ /* 0x000fe200000000ff */
[----:B------:R1:W5:Y:S01]  /*a410*/  LDL R66, [R1+0x28] ;  /* 0x0000280001427983 */ /* 0x0003620000100800 */
[C---:B------:R-:W-:Y:S02]  /*a420*/  FMUL.FTZ R137, R0.reuse, R137 ;  /* 0x0000008900897220 */ /* 0x040fe40000410000 */
[C---:B------:R-:W-:Y:S01]  /*a430*/  FMUL.FTZ R13, R0.reuse, R136 ;  /* 0x00000088000d7220 */ /* 0x040fe20000410000 */
[----:B------:R-:W2:Y:S01]  /*a440*/  LDL R67, [R1+0x58] ;  /* 0x0000580001437983 */ /* 0x000ea20000100800 */
[----:B------:R-:W-:Y:S01]  /*a450*/  F2FP.PACK_AB R24, R63, R24 ;  /* 0x000000183f18723e */ /* 0x000fe200000000ff */
[C---:B------:R-:W-:Y:S01]  /*a460*/  FMUL.FTZ R141, R0.reuse, R141 ;  /* 0x0000008d008d7220 */ /* 0x040fe20000410000 */
[----:B------:R-:W-:Y:S01]  /*a470*/  F2FP.PACK_AB R25, R65, R25 ;  /* 0x000000194119723e */ /* 0x000fe200000000ff */
[----:B------:R1:W5:Y:S01]  /*a480*/  LDL R63, [R1+0x8] ;  /* 0x00000800013f7983 */ /* 0x0003620000100800 */
[----:B------:R-:W-:-:S02]  /*a490*/  FMUL.FTZ R17, R0, R140 ;  /* 0x0000008c00117220 */ /* 0x000fc40000410000 */
[C---:B------:R-:W-:Y:S01]  /*a4a0*/  FMUL.FTZ R57, R0.reuse, R57 ;  /* 0x0000003900397220 */ /* 0x040fe20000410000 */
[----:B------:R1:W5:Y:S01]  /*a4b0*/  LDL.64 R64, [R1+0x18] ;  /* 0x0000180001407983 */ /* 0x0003620000100a00 */
[C---:B------:R-:W-:Y:S02]  /*a4c0*/  FMUL.FTZ R61, R0.reuse, R61 ;  /* 0x0000003d003d7220 */ /* 0x040fe40000410000 */
[C---:B------:R-:W-:Y:S02]  /*a4d0*/  FMUL.FTZ R23, R0.reuse, R60 ;  /* 0x0000003c00177220 */ /* 0x040fe40000410000 */
[C---:B------:R-:W-:Y:S02]  /*a4e0*/  FMUL.FTZ R69, R0.reuse, R69 ;  /* 0x0000004500457220 */ /* 0x040fe40000410000 */
[C---:B------:R-:W-:Y:S02]  /*a4f0*/  FMUL.FTZ R73, R0.reuse, R73 ;  /* 0x0000004900497220 */ /* 0x040fe40000410000 */
[----:B------:R-:W-:-:S02]  /*a500*/  FMUL.FTZ R41, R0, R72 ;  /* 0x0000004800297220 */ /* 0x000fc40000410000 */
[C---:B------:R-:W-:Y:S02]  /*a510*/  FMUL.FTZ R77, R0.reuse, R77 ;  /* 0x0000004d004d7220 */ /* 0x040fe40000410000 */
        /* <DEDUP_REMOVED lines=30> */
[----:B------:R-:W-:Y:S01]  /*a700*/  FMUL.FTZ R44, R0, R128 ;  /* 0x00000080002c7220 */ /* 0x000fe20000410000 */
[----:B------:R-:W-:Y:S01]  /*a710*/  SHF.R.S32.HI R0, RZ, 0x1f, R5 ;  /* 0x0000001fff007819 */ /* 0x000fe20000011405 */
[C---:B------:R-:W-:Y:S01]  /*a720*/  FMUL.FTZ R59, R4.reuse, R59 ;  /* 0x0000003b043b7220 */ /* 0x040fe20000410000 */
[----:B------:R-:W4:Y:S01]  /*a730*/  @P1 MUFU.LG2 R6, R6 ;  /* 0x0000000600061308 */ /* 0x000f220000000c00 */
[----:B------:R-:W-:Y:S01]  /*a740*/  FMUL.FTZ R20, R4, R58 ;  /* 0x0000003a04147220 */ /* 0x000fe20000410000 */
[----:B------:R-:W-:Y:S01]  /*a750*/  LEA.HI R0, R0, R2, RZ, 0x3 ;  /* 0x0000000200007211 */ /* 0x000fe200078f18ff */
[----:B------:R-:W-:-:S03]  /*a760*/  IMAD R133, R7, c[0x0][0x4e8], R9 ;  /* 0x00013a0007857a24 */ /* 0x000fc600078e0209 */
[----:B------:R-:W-:Y:S02]  /*a770*/  F2FP.PACK_AB R20, R59, R20 ;  /* 0x000000143b14723e */ /* 0x000fe400000000ff */
[----:B------:R-:W-:Y:S01]  /*a780*/  LOP3.LUT R0, R0, 0xfffffff8, RZ, 0xc0, !PT ;  /* 0xfffffff800007812 */ /* 0x000fe200078ec0ff */
[----:B------:R-:W1:Y:S01]  /*a790*/  S2R R59, SR_CTAID.Z ;  /* 0x00000000003b7919 */ /* 0x000e620000002700 */
[----:B------:R-:W-:Y:S02]  /*a7a0*/  UIMAD.WIDE.U32 UR14, UR7, UR4, URZ ;  /* 0x00000004070e72a5 */ /* 0x000fe4000f8e003f */
[----:B------:R-:W-:Y:S02]  /*a7b0*/  IADD3 R10, R2, -R0, RZ ;  /* 0x80000000020a7210 */ /* 0x000fe40007ffe0ff */
[----:B------:R-:W-:Y:S01]  /*a7c0*/  @P2 MOV R2, 0x3f317218 ;  /* 0x3f31721800022802 */ /* 0x000fe20000000f00 */
[----:B------:R-:W-:Y:S01]  /*a7d0*/  @P1 IMAD.MOV.U32 R0, RZ, RZ, 0x3f317218 ;  /* 0x3f317218ff001424 */ /* 0x000fe200078e00ff */
[----:B------:R-:W-:Y:S01]  /*a7e0*/  MOV R9, UR15 ;  /* 0x0000000f00097c02 */ /* 0x000fe20008000f00 */
[----:B------:R-:W1:Y:S02]  /*a7f0*/  @P2 MUFU.LG2 R11, R11 ;  /* 0x0000000b000b2308 */ /* 0x000e640000000c00 */
[----:B------:R-:W-:-:S02]  /*a800*/  @P2 FMUL.FTZ R9, R2, c[0x0][0x2d0] ;  /* 0x0000b40002092a20 */ /* 0x000fc40000410000 */
[----:B----4-:R-:W-:Y:S02]  /*a810*/  @P1 FMUL.FTZ R2, R6, 0.69314718246459960938 ;  /* 0x3f31721806021820 */ /* 0x010fe40000410000 */
[----:B------:R-:W-:Y:S01]  /*a820*/  @P1 FMUL.FTZ R0, R0, c[0x0][0x2d0] ;  /* 0x0000b40000001a20 */ /* 0x000fe20000410000 */
[----:B------:R-:W-:Y:S01]  /*a830*/  UIMAD UR6, UR6, UR4, URZ ;  /* 0x00000004060672a4 */ /* 0x000fe2000f8e023f */
[----:B------:R-:W-:Y:S01]  /*a840*/  MOV R58, 0xff800000 ;  /* 0xff800000003a7802 */ /* 0x000fe20000000f00 */
[----:B------:R-:W-:Y:S02]  /*a850*/  FMUL.FTZ R139, R4, R139 ;  /* 0x0000008b048b7220 */ /* 0x000fe40000410000 */
[----:B------:R-:W-:Y:S01]  /*a860*/  @P1 FFMA.FTZ R58, R0, R3, R2 ;  /* 0x00000003003a1223 */ /* 0x000fe20000010002 */
[----:B------:R-:W-:Y:S01]  /*a870*/  SHF.R.S32.HI R0, RZ, 0x5, R16 ;  /* 0x00000005ff007819 */ /* 0x000fe20000011410 */
        /* <DEDUP_REMOVED lines=40> */
[----:B------:R-:W-:Y:S01]  /*ab00*/  FMUL.FTZ R130, R4, R130 ;  /* 0x0000008204827220 */ /* 0x000fe20000410000 */
[----:B------:R-:W-:Y:S01]  /*ab10*/  UIMAD UR5, UR7, UR5, UR6 ;  /* 0x00000005070572a4 */ /* 0x000fe2000f8e0206 */
[----:B------:R-:W-:Y:S01]  /*ab20*/  IMAD.U32 R4, RZ, RZ, UR12 ;  /* 0x0000000cff047e24 */ /* 0x000fe2000f8e00ff */
[----:B------:R-:W-:Y:S02]  /*ab30*/  MOV R8, UR14 ;  /* 0x0000000e00087c02 */ /* 0x000fe40008000f00 */
[----:B------:R-:W-:Y:S01]  /*ab40*/  SHF.R.S32.HI R3, RZ, 0x1f, R0 ;  /* 0x0000001fff037819 */ /* 0x000fe20000011400 */
[----:B------:R-:W-:Y:S01]  /*ab50*/  UIADD3 UR5, UR15, UR5, URZ ;  /* 0x000000050f057290 */ /* 0x000fe2000fffe03f */
[----:B------:R-:W-:Y:S01]  /*ab60*/  MOV R6, R4 ;  /* 0x0000000400067202 */ /* 0x000fe20000000f00 */
[----:B------:R-:W4:Y:S01]  /*ab70*/  S2R R62, SR_CTAID.X ;  /* 0x00000000003e7919 */ /* 0x000f220000002500 */
[----:B------:R-:W-:-:S02]  /*ab80*/  MOV R4, R8 ;  /* 0x0000000800047202 */ /* 0x000fc40000000f00 */
[----:B------:R-:W-:Y:S02]  /*ab90*/  LEA.HI R3, R3, R0, RZ, 0x3 ;  /* 0x0000000003037211 */ /* 0x000fe400078f18ff */
[----:B-1----:R-:W-:Y:S02]  /*aba0*/  SHF.R.S32.HI R8, RZ, 0x1f, R59 ;  /* 0x0000001fff087819 */ /* 0x002fe4000001143b */
[----:B------:R-:W-:Y:S01]  /*abb0*/  LEA.HI R2, R14, R14, RZ, 0x1 ;  /* 0x0000000e0e027211 */ /* 0x000fe200078f08ff */
[----:B------:R-:W-:Y:S01]  /*abc0*/  @P2 FMUL.FTZ R11, R11, 0.69314718246459960938 ;  /* 0x3f3172180b0b2820 */ /* 0x000fe20000410000 */
[----:B------:R-:W-:Y:S02]  /*abd0*/  MOV R5, UR13 ;  /* 0x0000000d00057c02 */ /* 0x000fe40008000f00 */
[----:B------:R-:W-:Y:S02]  /*abe0*/  MOV R5, UR5 ;  /* 0x0000000500057c02 */ /* 0x000fe40008000f00 */
[----:B------:R-:W-:Y:S01]  /*abf0*/  F2FP.PACK_AB R19, R15, R19 ;  /* 0x000000130f13723e */ /* 0x000fe200000000ff */
[----:B------:R-:W-:Y:S01]  /*ac00*/  IMAD R15, R8, c[0x0][0x3f0], RZ ;  /* 0x0000fc00080f7a24 */ /* 0x000fe200078e02ff */
[----:B------:R-:W-:-:S02]  /*ac10*/  LOP3.LUT R3, R3, 0xffffff8, RZ, 0xc0, !PT ;  /* 0x0ffffff803037812 */ /* 0x000fc400078ec0ff */
[----:B------:R-:W-:Y:S01]  /*ac20*/  LOP3.LUT R2, R2, 0x1ffffffe, RZ, 0xc0, !PT ;  /* 0x1ffffffe02027812 */ /* 0x000fe200078ec0ff */
[----:B------:R-:W-:Y:S01]  /*ac30*/  UIADD3 UR10, UR13, UR10, URZ ;  /* 0x0000000a0d0a7290 */ /* 0x000fe2000fffe03f */
[----:B------:R-:W-:Y:S01]  /*ac40*/  MOV R60, 0xff800000 ;  /* 0xff800000003c7802 */ /* 0x000fe20000000f00 */
[----:B------:R-:W-:Y:S01]  /*ac50*/  @P2 FFMA.FTZ R60, R9, R132, R11 ;  /* 0x00000084093c2223 */ /* 0x000fe2000001000b */
[C---:B------:R-:W-:Y:S01]  /*ac60*/  IADD3 R9, R0.reuse, -R3, RZ ;  /* 0x8000000300097210 */ /* 0x040fe20007ffe0ff */
[----:B------:R-:W-:Y:S01]  /*ac70*/  IMAD R16, R0, 0x200, R14 ;  /* 0x0000020000107824 */ /* 0x000fe200078e020e */
[----:B------:R-:W-:Y:S01]  /*ac80*/  IADD3 R11, R14, -R2, RZ ;  /* 0x800000020e0b7210 */ /* 0x000fe20007ffe0ff */
[----:B------:R-:W-:Y:S01]  /*ac90*/  IMAD R0, R59, c[0x0][0x3f4], R15 ;  /* 0x0000fd003b007a24 */ /* 0x000fe200078e020f */
[----:B------:R-:W-:Y:S01]  /*aca0*/  F2FP.PACK_AB R21, R57, R21 ;  /* 0x000000153915723e */ /* 0x000fe200000000ff */
[----:B------:R-:W-:Y:S01]  /*acb0*/  IMAD.WIDE.U32 R2, R59, c[0x0][0x3f0], R4 ;  /* 0x0000fc003b027a25 */ /* 0x000fe200078e0004 */
[----:B------:R-:W-:-:S03]  /*acc0*/  MOV R7, UR10 ;  /* 0x0000000a00077c02 */ /* 0x000fc60008000f00 */
[----:B------:R-:W-:Y:S01]  /*acd0*/  IMAD R57, R8, c[0x0][0x498], RZ ;  /* 0x0001260008397a24 */ /* 0x000fe200078e02ff */
[----:B------:R-:W-:Y:S02]  /*ace0*/  SHF.R.S32.HI R8, RZ, 0x2, R135 ;  /* 0x00000002ff087819 */ /* 0x000fe40000011487 */
[C---:B------:R-:W-:Y:S02]  /*acf0*/  LOP3.LUT R4, R10.reuse, 0x1, RZ, 0xc0, !PT ;  /* 0x000000010a047812 */ /* 0x040fe400078ec0ff */
[----:B------:R-:W-:Y:S02]  /*ad00*/  IADD3 R3, R3, R0, RZ ;  /* 0x0000000003037210 */ /* 0x000fe40007ffe0ff */
[----:B------:R-:W-:Y:S02]  /*ad10*/  LEA R0, R9, R8, 0x4 ;  /* 0x0000000809007211 */ /* 0x000fe400078e20ff */
[C---:B------:R-:W-:Y:S01]  /*ad20*/  SHF.L.U32 R5, R10.reuse, 0x6, RZ ;  /* 0x000000060a057819 */ /* 0x040fe200000006ff */
[----:B------:R-:W-:Y:S01]  /*ad30*/  IMAD.WIDE.U32 R14, R59, c[0x0][0x498], R6 ;  /* 0x000126003b0e7a25 */ /* 0x000fe200078e0006 */
[----:B------:R-:W-:-:S02]  /*ad40*/  R2P PR, R10, 0x6 ;  /* 0x000000060a007804 */ /* 0x000fc40000000000 */
[----:B------:R-:W-:Y:S02]  /*ad50*/  ISETP.NE.U32.AND P3, PT, R4, 0x1, PT ;  /* 0x000000010400780c */ /* 0x000fe40003f65070 */
[----:B------:R-:W-:Y:S02]  /*ad60*/  SHF.R.S32.HI R6, RZ, 0x1f, R26 ;  /* 0x0000001fff067819 */ /* 0x000fe4000001141a */
[----:B------:R-:W-:Y:S02]  /*ad70*/  LEA R4, R11, R0, 0x3 ;  /* 0x000000000b047211 */ /* 0x000fe400078e18ff */
[----:B------:R-:W-:Y:S01]  /*ad80*/  LOP3.LUT R5, R5, 0x1c0, RZ, 0xc0, !PT ;  /* 0x000001c005057812 */ /* 0x000fe200078ec0ff */
[----:B----4-:R-:W-:Y:S01]  /*ad90*/  IMAD R0, R62, 0x80, R0 ;  /* 0x000000803e007824 */ /* 0x010fe200078e0200 */
[----:B------:R-:W-:Y:S01]  /*ada0*/  F2FP.PACK_AB R23, R61, R23 ;  /* 0x000000173d17723e */ /* 0x000fe200000000ff */
[----:B------:R-:W-:Y:S01]  /*adb0*/  IMAD R61, R134, c[0x0][0x388], RZ ;  /* 0x0000e200863d7a24 */ /* 0x000fe200078e02ff */
[----:B------:R-:W-:Y:S01]  /*adc0*/  LEA R10, R62, R4, 0x7 ;  /* 0x000000043e0a7211 */ /* 0x000fe200078e38ff */
[----:B------:R-:W-:Y:S01]  /*add0*/  IMAD R4, R6, c[0x0][0x3e0], RZ ;  /* 0x0000f80006047a24 */ /* 0x000fe200078e02ff */
[----:B------:R-:W-:Y:S01]  /*ade0*/  LEA.HI R5, R5, R5, RZ, 0x1d ;  /* 0x0000000505057211 */ /* 0x000fe200078fe8ff */
[----:B------:R-:W-:Y:S01]  /*adf0*/  IMAD.WIDE.U32 R2, R26, c[0x0][0x3e0], R2 ;  /* 0x0000f8001a027a25 */ /* 0x000fe200078e0002 */
[----:B------:R-:W-:-:S02]  /*ae00*/  ISETP.GE.OR P5, PT, R0, R61, P4 ;  /* 0x0000003d0000720c */ /* 0x000fc400027a6670 */
[----:B------:R-:W-:Y:S01]  /*ae10*/  LEA R5, R16, R5, 0x1 ;  /* 0x0000000510057211 */ /* 0x000fe200078e08ff */
[----:B------:R-:W-:Y:S01]  /*ae20*/  IMAD R4, R26, c[0x0][0x3e4], R4 ;  /* 0x0000f9001a047a24 */ /* 0x000fe200078e0204 */
[----:B------:R-:W-:Y:S01]  /*ae30*/  IADD3 R0, R0, 0x8, RZ ;  /* 0x0000000800007810 */ /* 0x000fe20007ffe0ff */
[----:B------:R-:W-:Y:S01]  /*ae40*/  @P0 IMAD.HI.U32 R7, R10, c[0x0][0x4ec], RZ ;  /* 0x00013b000a070a27 */ /* 0x000fe200078e00ff */
[----:B------:R-:W-:Y:S02]  /*ae50*/  F2FP.PACK_AB R13, R137, R13 ;  /* 0x0000000d890d723e */ /* 0x000fe400000000ff */
[----:B------:R-:W-:Y:S02]  /*ae60*/  F2FP.PACK_AB R12, R139, R12 ;  /* 0x0000000c8b0c723e */ /* 0x000fe400000000ff */
[----:B------:R-:W-:Y:S02]  /*ae70*/  SHF.L.U32 R5, R5, 0x1, RZ ;  /* 0x0000000105057819 */ /* 0x000fe400000006ff */
[----:B------:R-:W-:-:S02]  /*ae80*/  ISETP.GE.OR P4, PT, R0, R61, P4 ;  /* 0x0000003d0000720c */ /* 0x000fc40002786670 */
[----:B------:R-:W-:Y:S02]  /*ae90*/  IADD3 R3, R3, R4, RZ ;  /* 0x0000000403037210 */ /* 0x000fe40007ffe0ff */
[----:B------:R-:W-:Y:S02]  /*aea0*/  MOV R0, R10 ;  /* 0x0000000a00007202 */ /* 0x000fe40000000f00 */
[----:B------:R-:W-:Y:S02]  /*aeb0*/  SHF.R.S32.HI R6, RZ, 0x1f, R133 ;  /* 0x0000001fff067819 */ /* 0x000fe40000011485 */
[----:B------:R-:W-:Y:S01]  /*aec0*/  @P0 SHF.R.U32.HI R0, RZ, c[0x0][0x4f0], R7 ;  /* 0x00013c00ff000a19 */ /* 0x000fe20000011607 */
[----:B------:R-:W-:Y:S01]  /*aed0*/  STS [R5+0x80], R13 ;  /* 0x0000800d05007388 */ /* 0x000fe20000000800 */
[----:B------:R-:W-:-:S03]  /*aee0*/  IADD3 R8, R5, 0x80, RZ ;  /* 0x0000008005087810 */ /* 0x000fc60007ffe0ff */
[----:B------:R1:W-:Y:S01]  /*aef0*/  STS [R5+0x480], R12 ;  /* 0x0004800c05007388 */ /* 0x0003e20000000800 */
[----:B------:R-:W-:Y:S01]  /*af00*/  IMAD R6, R6, c[0x0][0x3d8], RZ ;  /* 0x0000f60006067a24 */ /* 0x000fe200078e02ff */
[----:B------:R-:W-:Y:S01]  /*af10*/  IADD3 R4, R5, 0x70, RZ ;  /* 0x0000007005047810 */ /* 0x000fe20007ffe0ff */
[----:B------:R-:W-:Y:S01]  /*af20*/  IMAD.MOV.U32 R7, RZ, RZ, 0x20 ;  /* 0x00000020ff077424 */ /* 0x000fe200078e00ff */
[----:B------:R-:W-:Y:S01]  /*af30*/  @P3 IADD3 R4, R8, 0x10, RZ ;  /* 0x0000001008043810 */ /* 0x000fe20007ffe0ff */
[----:B------:R-:W-:Y:S01]  /*af40*/  IMAD R57, R59, c[0x0][0x49c], R57 ;  /* 0x000127003b397a24 */ /* 0x000fe200078e0239 */
[----:B------:R-:W-:Y:S01]  /*af50*/  IADD3 R8, P0, R0, R14, RZ ;  /* 0x0000000e00087210 */ /* 0x000fe20007f1e0ff */
[----:B------:R-:W-:Y:S01]  /*af60*/  IMAD R16, R133, c[0x0][0x3dc], R6 ;  /* 0x0000f70085107a24 */ /* 0x000fe200078e0206 */
[----:B------:R-:W-:-:S04]  /*af70*/  SHF.R.S32.HI R6, RZ, 0x1f, R0 ;  /* 0x0000001fff067819 */ /* 0x000fc80000011400 */
[----:B------:R-:W-:Y:S01]  /*af80*/  IADD3.X R9, R6, R15, R57, P0, !PT ;  /* 0x0000000f06097210 */ /* 0x000fe200007fe439 */
[----:B-1----:R-:W-:Y:S01]  /*af90*/  IMAD.WIDE.U32 R12, R133, c[0x0][0x3d8], R2 ;  /* 0x0000f600850c7a25 */ /* 0x002fe200078e0002 */
[----:B------:R-:W-:-:S05]  /*afa0*/  IADD3 R2, -R0, RZ, RZ ;  /* 0x000000ff00027210 */ /* 0x000fca0007ffe1ff */
[----:B------:R-:W-:Y:S01]  /*afb0*/  IMAD R2, R2, c[0x0][0x4e8], R10 ;  /* 0x00013a0002027a24 */ /* 0x000fe200078e020a */
[----:B------:R-:W-:Y:S02]  /*afc0*/  SEL R3, R7, 0xffffffe0, !P1 ;  /* 0xffffffe007037807 */ /* 0x000fe40004800000 */
[----:B------:R-:W-:Y:S02]  /*afd0*/  MOV R6, 0x40 ;  /* 0x0000004000067802 */ /* 0x000fe40000000f00 */
[----:B------:R-:W-:Y:S02]  /*afe0*/  SHF.R.S32.HI R7, RZ, 0x1f, R2 ;  /* 0x0000001fff077819 */ /* 0x000fe40000011402 */
[----:B------:R-:W-:Y:S02]  /*aff0*/  SEL R6, R6, 0xffffffc0, !P2 ;  /* 0xffffffc006067807 */ /* 0x000fe40005000000 */
[----:B------:R-:W-:Y:S01]  /*b000*/  F2FP.PACK_AB R17, R141, R17 ;  /* 0x000000118d11723e */ /* 0x000fe200000000ff */
[----:B------:R-:W-:Y:S01]  /*b010*/  IMAD R7, R7, c[0x0][0x488], RZ ;  /* 0x0001220007077a24 */ /* 0x000fe200078e02ff */
[----:B------:R-:W-:-:S02]  /*b020*/  F2FP.PACK_AB R18, R143, R18 ;  /* 0x000000128f12723e */ /* 0x000fc400000000ff */
[----:B------:R-:W-:Y:S02]  /*b030*/  F2FP.PACK_AB R22, R55, R22 ;  /* 0x000000163716723e */ /* 0x000fe400000000ff */
[----:B------:R-:W-:Y:S01]  /*b040*/  IADD3 R0, R5, R3, RZ ;  /* 0x0000000305007210 */ /* 0x000fe20007ffe0ff */
[C---:B------:R-:W-:Y:S01]  /*b050*/  IMAD R10, R2.reuse, c[0x0][0x48c], R7 ;  /* 0x00012300020a7a24 */ /* 0x040fe200078e0207 */
[----:B------:R-:W-:Y:S01]  /*b060*/  IADD3 R15, R3, R4, RZ ;  /* 0x00000004030f7210 */ /* 0x000fe20007ffe0ff */
[----:B------:R-:W-:Y:S01]  /*b070*/  IMAD.WIDE.U32 R8, R2, c[0x0][0x488], R8 ;  /* 0x0001220002087a25 */ /* 0x000fe200078e0008 */
[----:B------:R-:W-:Y:S01]  /*b080*/  IADD3 R3, R5, R6, RZ ;  /* 0x0000000605037210 */ /* 0x000fe20007ffe0ff */
[----:B------:R-:W-:Y:S01]  /*b090*/  STS [R4], R17 ;  /* 0x0000001104007388 */ /* 0x000fe20000000800 */
[----:B------:R-:W-:Y:S01]  /*b0a0*/  F2FP.PACK_AB R43, R69, R43 ;  /* 0x0000002b452b723e */ /* 0x000fe200000000ff */
[C---:B------:R-:W-:Y:S01]  /*b0b0*/  IMAD.IADD R7, R6.reuse, 0x1, R4 ;  /* 0x0000000106077824 */ /* 0x040fe200078e0204 */
[----:B------:R-:W-:Y:S01]  /*b0c0*/  F2FP.PACK_AB R42, R71, R42 ;  /* 0x0000002a472a723e */ /* 0x000fe200000000ff */
[----:B------:R-:W-:Y:S01]  /*b0d0*/  STS [R4+0x400], R18 ;  /* 0x0004001204007388 */ /* 0x000fe20000000800 */
[----:B------:R-:W-:-:S02]  /*b0e0*/  IADD3 R2, R6, R0, RZ ;  /* 0x0000000006027210 */ /* 0x000fc40007ffe0ff */
[----:B------:R-:W-:Y:S01]  /*b0f0*/  F2FP.PACK_AB R41, R73, R41 ;  /* 0x000000294929723e */ /* 0x000fe200000000ff */
[----:B------:R-:W-:Y:S01]  /*b100*/  STS [R0+0x80], R19 ;  /* 0x0000801300007388 */ /* 0x000fe20000000800 */
[----:B------:R-:W-:Y:S02]  /*b110*/  F2FP.PACK_AB R40, R75, R40 ;  /* 0x000000284b28723e */ /* 0x000fe400000000ff */
[----:B------:R-:W-:Y:S01]  /*b120*/  IADD3 R6, R15, R6, RZ ;  /* 0x000000060f067210 */ /* 0x000fe20007ffe0ff */
[----:B------:R-:W-:Y:S01]  /*b130*/  STS [R0+0x480], R22 ;  /* 0x0004801600007388 */ /* 0x000fe20000000800 */
[----:B------:R-:W-:Y:S02]  /*b140*/  F2FP.PACK_AB R39, R77, R39 ;  /* 0x000000274d27723e */ /* 0x000fe400000000ff */
[----:B------:R-:W-:Y:S01]  /*b150*/  F2FP.PACK_AB R38, R79, R38 ;  /* 0x000000264f26723e */ /* 0x000fe200000000ff */
[----:B------:R-:W-:Y:S01]  /*b160*/  STS [R15], R21 ;  /* 0x000000150f007388 */ /* 0x000fe20000000800 */
[----:B------:R-:W-:-:S02]  /*b170*/  F2FP.PACK_AB R37, R81, R37 ;  /* 0x000000255125723e */ /* 0x000fc400000000ff */
[----:B------:R-:W-:Y:S01]  /*b180*/  F2FP.PACK_AB R36, R83, R36 ;  /* 0x000000245324723e */ /* 0x000fe200000000ff */
[----:B------:R-:W-:Y:S01]  /*b190*/  STS [R15+0x400], R20 ;  /* 0x000400140f007388 */ /* 0x000fe20000000800 */
[----:B------:R-:W-:Y:S02]  /*b1a0*/  F2FP.PACK_AB R35, R85, R35 ;  /* 0x000000235523723e */ /* 0x000fe400000000ff */
[----:B------:R-:W-:Y:S01]  /*b1b0*/  F2FP.PACK_AB R34, R87, R34 ;  /* 0x000000225722723e */ /* 0x000fe200000000ff */
[----:B------:R-:W-:Y:S01]  /*b1c0*/  STS [R3+0x80], R23 ;  /* 0x0000801703007388 */ /* 0x000fe20000000800 */
[----:B------:R-:W-:-:S03]  /*b1d0*/  F2FP.PACK_AB R33, R89, R33 ;  /* 0x000000215921723e */ /* 0x000fc600000000ff */
[----:B------:R-:W-:Y:S01]  /*b1e0*/  STS [R3+0x480], R24 ;  /* 0x0004801803007388 */ /* 0x000fe20000000800 */
[----:B------:R-:W-:-:S03]  /*b1f0*/  F2FP.PACK_AB R32, R91, R32 ;  /* 0x000000205b20723e */ /* 0x000fc600000000ff */
[----:B------:R-:W-:Y:S01]  /*b200*/  STS [R7], R25 ;  /* 0x0000001907007388 */ /* 0x000fe20000000800 */
[----:B------:R-:W-:-:S03]  /*b210*/  F2FP.PACK_AB R31, R93, R31 ;  /* 0x0000001f5d1f723e */ /* 0x000fc600000000ff */
[----:B------:R-:W-:Y:S01]  /*b220*/  STS [R7+0x400], R27 ;  /* 0x0004001b07007388 */ /* 0x000fe20000000800 */
[----:B------:R-:W-:-:S03]  /*b230*/  F2FP.PACK_AB R30, R95, R30 ;  /* 0x0000001e5f1e723e */ /* 0x000fc600000000ff */
        /* <DEDUP_REMOVED lines=31> */
[----:B------:R-:W-:Y:S02]  /*b430*/  F2FP.PACK_AB R49, R147, R49 ;  /* 0x000000319331723e */ /* 0x000fe400000000ff */
[----:B------:R-:W-:Y:S01]  /*b440*/  LEA R14, P0, R8, c[0x0][0x450], 0x2 ;  /* 0x00011400080e7a11 */ /* 0x000fe200078010ff */
[----:B------:R-:W-:Y:S01]  /*b450*/  STS [R2+0x4080], R55 ;  /* 0x0040803702007388 */ /* 0x000fe20000000800 */
[----:B------:R-:W-:-:S03]  /*b460*/  IADD3 R9, R9, R10, RZ ;  /* 0x0000000a09097210 */ /* 0x000fc60007ffe0ff */
[----:B------:R-:W-:Y:S01]  /*b470*/  STS [R2+0x4480], R102 ;  /* 0x0044806602007388 */ /* 0x000fe20000000800 */
[----:B------:R-:W-:Y:S02]  /*b480*/  F2FP.PACK_AB R48, R125, R48 ;  /* 0x000000307d30723e */ /* 0x000fe400000000ff */
[----:B------:R-:W-:Y:S01]  /*b490*/  F2FP.PACK_AB R47, R127, R47 ;  /* 0x0000002f7f2f723e */ /* 0x000fe200000000ff */
        /* <DEDUP_REMOVED lines=9> */
[----:B------:R-:W-:-:S03]  /*b530*/  LEA.HI.X R9, R8, c[0x0][0x454], R9, 0x2, P0 ;  /* 0x0001150008097a11 */ /* 0x000fc600000f1409 */
[----:B------:R3:W-:Y:S04]  /*b540*/  STS [R4+0x8400], R114 ;  /* 0x0084007204007388 */ /* 0x0007e80000000800 */
[----:B------:R-:W-:Y:S04]  /*b550*/  STS [R0+0x8080], R52 ;  /* 0x0080803400007388 */ /* 0x000fe80000000800 */
        /* <DEDUP_REMOVED lines=11> */
[----:B------:R-:W-:Y:S04]  /*b610*/  SHFL.IDX PT, R10, R14, RZ, 0x1c1f ;  /* 0x001c1fff0e0a7589 */ /* 0x000fe800000e0000 */
[----:B------:R-:W1:Y:S04]  /*b620*/  SHFL.IDX PT, R11, R9, RZ, 0x1c1f ;  /* 0x001c1fff090b7589 */ /* 0x000e6800000e0000 */
[----:B------:R-:W-:Y:S06]  /*b630*/  BAR.SYNC.DEFER_BLOCKING 0x1, 0x100 ;  /* 0x0044000000007b1d */ /* 0x000fec0000010000 */
[----:B------:R-:W-:Y:S04]  /*b640*/  SHFL.IDX PT, R8, R14, 0x1, 0x1c1f ;  /* 0x003c1f000e087f89 */ /* 0x000fe800000e0000 */
[----:B------:R-:W4:Y:S01]  /*b650*/  SHFL.IDX PT, R9, R9, 0x1, 0x1c1f ;  /* 0x003c1f0009097f89 */ /* 0x000f2200000e0000 */
[----:B---3--:R-:W-:-:S03]  /*b660*/  SHF.L.U32 R4, R68, 0x1, RZ ;  /* 0x0000000144047819 */ /* 0x008fc600000006ff */
[----:B-1----:R1:W-:Y:S04]  /*b670*/  @!P5 ST.E [R10.64], R60 ;  /* 0x0000003c0a00d985 */ /* 0x0023e8000c101908 */
[----:B----4-:R1:W-:Y:S04]  /*b680*/  @!P4 ST.E [R8.64], R58 ;  /* 0x0000003a0800c985 */ /* 0x0103e8000c101908 */
[----:B------:R1:W3:Y:S04]  /*b690*/  LDS.128 R32, [R4+0x1080] ;  /* 0x0010800004207984 */ /* 0x0002e80000000c00 */
[----:B------:R1:W4:Y:S04]  /*b6a0*/  LDS.128 R44, [R4+0x2080] ;  /* 0x00208000042c7984 */ /* 0x0003280000000c00 */
[----:B------:R1:W1:Y:S04]  /*b6b0*/  LDS.128 R52, [R4+0x3080] ;  /* 0x0030800004347984 */ /* 0x0002680000000c00 */
[----:B------:R1:W1:Y:S04]  /*b6c0*/  LDS.128 R28, [R4+0x5080] ;  /* 0x00508000041c7984 */ /* 0x0002680000000c00 */
[----:B------:R1:W1:Y:S04]  /*b6d0*/  LDS.128 R40, [R4+0x6080] ;  /* 0x0060800004287984 */ /* 0x0002680000000c00 */
[----:B------:R1:W1:Y:S04]  /*b6e0*/  LDS.128 R48, [R4+0x7080] ;  /* 0x0070800004307984 */ /* 0x0002680000000c00 */
[----:B------:R1:W1:Y:S04]  /*b6f0*/  LDS.128 R24, [R4+0x9080] ;  /* 0x0090800004187984 */ /* 0x0002680000000c00 */
[----:B------:R1:W1:Y:S04]  /*b700*/  LDS.128 R36, [R4+0xa080] ;  /* 0x00a0800004247984 */ /* 0x0002680000000c00 */
[----:B------:R1:W1:Y:S01]  /*b710*/  LDS.128 R56, [R4+0xb080] ;  /* 0x00b0800004387984 */ /* 0x0002620000000c00 */
[----:B------:R-:W-:-:S02]  /*b720*/  IADD3 R0, R13, R16, RZ ;  /* 0x000000100d007210 */ /* 0x000fc40007ffe0ff */
[----:B------:R-:W-:-:S04]  /*b730*/  LEA R21, P0, R12, c[0x0][0x380], 0x1 ;  /* 0x0000e0000c157a11 */ /* 0x000fc800078008ff */
[----:B------:R-:W-:Y:S02]  /*b740*/  LEA.HI.X R20, R12, c[0x0][0x384], R0, 0x1, P0 ;  /* 0x0000e1000c147a11 */ /* 0x000fe400000f0c00 */
[----:B--2---:R-:W-:Y:S01]  /*b750*/  ISETP.GE.AND P0, PT, R67, R61, PT ;  /* 0x0000003d4300720c */ /* 0x004fe20003f06270 */
[----:B------:R2:W1:Y:S01]  /*b760*/  SHFL.IDX PT, R2, R21, RZ, 0x181f ;  /* 0x00181fff15027589 */ /* 0x00046200000e0000 */
[----:B------:R-:W-:Y:S03]  /*b770*/  BSSY B0, `(.L_x_4) ;  /* 0x0000015000007945 */ /* 0x000fe60003800000 */
[----:B------:R2:W1:Y:S08]  /*b780*/  SHFL.IDX PT, R3, R20, RZ, 0x181f ;  /* 0x00181fff14037589 */ /* 0x00047000000e0000 */
[----:B------:R-:W-:Y:S05]  /*b790*/  @P0 BRA `(.L_x_5) ;  /* 0x0000012000000947 */ /* 0x000fea0003800000 */
[----:B---34-:R-:W3:Y:S01]  /*b7a0*/  LDS.128 R16, [R4+0x80] ;  /* 0x0000800004107984 */ /* 0x018ee20000000c00 */
[----:B-----5:R-:W-:-:S02]  /*b7b0*/  ISETP.GE.AND P1, PT, R66, c[0x0][0x3c8], PT ;  /* 0x0000f20042007a0c */ /* 0x020fc40003f26270 */
[----:B------:R-:W-:Y:S01]  /*b7c0*/  ISETP.GE.AND P0, PT, R63, c[0x0][0x3c8], PT ;  /* 0x0000f2003f007a0c */ /* 0x000fe20003f06270 */
[----:B------:R-:W4:Y:S01]  /*b7d0*/  LDS.128 R12, [R4+0x4080] ;  /* 0x00408000040c7984 */ /* 0x000f220000000c00 */
[----:B------:R-:W-:-:S03]  /*b7e0*/  ISETP.GE.AND P2, PT, R64, c[0x0][0x3c8], PT ;  /* 0x0000f20040007a0c */ /* 0x000fc60003f46270 */
[----:B-1----:R1:W2:Y:S08]  /*b7f0*/  LDS.128 R8, [R4+0x8080] ;  /* 0x0080800004087984 */ /* 0x0022b00000000c00 */
[----:B------:R-:W-:Y:S02]  /*b800*/  @!P0 SHF.R.S32.HI R0, RZ, 0x1f, R63 ;  /* 0x0000001fff008819 */ /* 0x000fe4000001143f */
[----:B------:R-:W-:-:S02]  /*b810*/  @!P2 IMAD.WIDE R6, R64, 0x2, R2 ;  /* 0x000000024006a825 */ /* 0x000fc400078e0202 */
[----:B------:R-:W-:-:S04]  /*b820*/  @!P0 LEA.HI R0, R0, R63, RZ, 0x3 ;  /* 0x0000003f00008211 */ /* 0x000fc800078f18ff */
[----:B------:R-:W-:Y:S02]  /*b830*/  @!P0 LOP3.LUT R0, R0, 0xfffffff8, RZ, 0xc0, !PT ;  /* 0xfffffff800008812 */ /* 0x000fe400078ec0ff */
[----:B-1----:R-:W-:-:S04]  /*b840*/  @!P1 SHF.R.S32.HI R4, RZ, 0x1f, R66 ;  /* 0x0000001fff049819 */ /* 0x002fc80000011442 */
[----:B------:R-:W-:-:S04]  /*b850*/  @!P1 LEA.HI R4, R4, R66, RZ, 0x3 ;  /* 0x0000004204049211 */ /* 0x000fc800078f18ff */
[----:B------:R-:W-:Y:S01]  /*b860*/  @!P1 LOP3.LUT R4, R4, 0xfffffff8, RZ, 0xc0, !PT ;  /* 0xfffffff804049812 */ /* 0x000fe200078ec0ff */
[----:B---3--:R1:W-:Y:S04]  /*b870*/  @!P2 ST.E.128 [R6.64], R16 ;  /* 0x000000100600a985 */ /* 0x0083e8000c101d08 */
[----:B------:R-:W-:-:S04]  /*b880*/  @!P1 IMAD.WIDE R4, R4, 0x2, R2 ;  /* 0x0000000204049825 */ /* 0x000fc800078e0202 */
[----:B------:R-:W-:Y:S01]  /*b890*/  @!P0 IMAD.WIDE R2, R0, 0x2, R2 ;  /* 0x0000000200028825 */ /* 0x000fe200078e0202 */
[----:B----4-:R1:W-:Y:S04]  /*b8a0*/  @!P1 ST.E.128 [R4.64], R12 ;  /* 0x0000000c04009985 */ /* 0x0103e8000c101d08 */
[----:B--2---:R1:W-:Y:S02]  /*b8b0*/  @!P0 ST.E.128 [R2.64], R8 ;  /* 0x0000000802008985 */ /* 0x0043e4000c101d08 */
.L_x_5:
[----:B---34-:R-:W-:Y:S05]  /*b8c0*/  BSYNC B0 ;  /* 0x0000000000007941 */ /* 0x018fea0003800000 */
.L_x_4:
[----:B------:R-:W-:Y:S01]  /*b8d0*/  IADD3 R0, R67, 0x20, RZ ;  /* 0x0000002043007810 */ /* 0x000fe20007ffe0ff */
[----:B-1----:R1:W3:Y:S01]  /*b8e0*/  SHFL.IDX PT, R3, R20, 0x1, 0x181f ;  /* 0x00381f0014037f89 */ /* 0x0022e200000e0000 */
[----:B------:R-:W-:Y:S02]  /*b8f0*/  BSSY B0, `(.L_x_6) ;  /* 0x0000013000007945 */ /* 0x000fe40003800000 */
[----:B------:R-:W-:Y:S01]  /*b900*/  ISETP.GE.AND P0, PT, R0, R61, PT ;  /* 0x0000003d0000720c */ /* 0x000fe20003f06270 */
[----:B------:R1:W4:-:S12]  /*b910*/  SHFL.IDX PT, R2, R21, 0x1, 0x181f ;  /* 0x00381f0015027f89 */ /* 0x00031800000e0000 */
[----:B------:R-:W-:Y:S05]  /*b920*/  @P0 BRA `(.L_x_7) ;  /* 0x000000f000000947 */ /* 0x000fea0003800000 */
[----:B-----5:R-:W-:Y:S02]  /*b930*/  ISETP.GE.AND P1, PT, R66, c[0x0][0x3c8], PT ;  /* 0x0000f20042007a0c */ /* 0x020fe40003f26270 */
[----:B------:R-:W-:Y:S02]  /*b940*/  ISETP.GE.AND P0, PT, R63, c[0x0][0x3c8], PT ;  /* 0x0000f2003f007a0c */ /* 0x000fe40003f06270 */
[----:B------:R-:W-:-:S09]  /*b950*/  ISETP.GE.AND P2, PT, R64, c[0x0][0x3c8], PT ;  /* 0x0000f20040007a0c */ /* 0x000fd20003f46270 */
[----:B------:R-:W-:Y:S02]  /*b960*/  @!P1 SHF.R.S32.HI R4, RZ, 0x1f, R66 ;  /* 0x0000001fff049819 */ /* 0x000fe40000011442 */
[----:B------:R-:W-:Y:S02]  /*b970*/  @!P0 SHF.R.S32.HI R0, RZ, 0x1f, R63 ;  /* 0x0000001fff008819 */ /* 0x000fe4000001143f */
[----:B------:R-:W-:Y:S01]  /*b980*/  @!P1 LEA.HI R4, R4, R66, RZ, 0x3 ;  /* 0x0000004204049211 */ /* 0x000fe200078f18ff */
[--C-:B---34-:R-:W-:Y:S01]  /*b990*/  @!P2 IMAD.WIDE R6, R64, 0x2, R2.reuse ;  /* 0x000000024006a825 */ /* 0x118fe200078e0202 */
[----:B------:R-:W-:Y:S02]  /*b9a0*/  @!P0 LEA.HI R0, R0, R63, RZ, 0x3 ;  /* 0x0000003f00008211 */ /* 0x000fe400078f18ff */
[----:B------:R-:W-:Y:S02]  /*b9b0*/  @!P1 LOP3.LUT R4, R4, 0xfffffff8, RZ, 0xc0, !PT ;  /* 0xfffffff804049812 */ /* 0x000fe400078ec0ff */
[----:B------:R-:W-:Y:S01]  /*b9c0*/  @!P0 LOP3.LUT R0, R0, 0xfffffff8, RZ, 0xc0, !PT ;  /* 0xfffffff800008812 */ /* 0x000fe200078ec0ff */
[----:B------:R3:W-:Y:S02]  /*b9d0*/  @!P2 ST.E.128 [R6.64], R32 ;  /* 0x000000200600a985 */ /* 0x0007e4000c101d08 */
[----:B------:R-:W-:-:S04]  /*b9e0*/  @!P1 IMAD.WIDE R4, R4, 0x2, R2 ;  /* 0x0000000204049825 */ /* 0x000fc800078e0202 */
[----:B------:R-:W-:Y:S01]  /*b9f0*/  @!P0 IMAD.WIDE R2, R0, 0x2, R2 ;  /* 0x0000000200028825 */ /* 0x000fe200078e0202 */
[----:B------:R3:W-:Y:S04]  /*ba00*/  @!P1 ST.E.128 [R4.64], R28 ;  /* 0x0000001c04009985 */ /* 0x0007e8000c101d08 */
[----:B------:R3:W-:Y:S02]  /*ba10*/  @!P0 ST.E.128 [R2.64], R24 ;  /* 0x0000001802008985 */ /* 0x0007e4000c101d08 */
.L_x_7:
[----:B------:R-:W-:Y:S05]  /*ba20*/  BSYNC B0 ;  /* 0x0000000000007941 */ /* 0x000fea0003800000 */
.L_x_6:
[----:B------:R-:W-:Y:S01]  /*ba30*/  IADD3 R0, R67, 0x40, RZ ;  /* 0x0000004043007810 */ /* 0x000fe20007ffe0ff */
[----:B---3--:R3:W1:Y:S01]  /*ba40*/  SHFL.IDX PT, R3, R20, 0x2, 0x181f ;  /* 0x00581f0014037f89 */ /* 0x00866200000e0000 */
[----:B------:R-:W-:Y:S02]  /*ba50*/  BSSY B0, `(.L_x_8) ;  /* 0x0000013000007945 */ /* 0x000fe40003800000 */
[----:B------:R-:W-:Y:S01]  /*ba60*/  ISETP.GE.AND P0, PT, R0, R61, PT ;  /* 0x0000003d0000720c */ /* 0x000fe20003f06270 */
[----:B----4-:R3:W4:-:S12]  /*ba70*/  SHFL.IDX PT, R2, R21, 0x2, 0x181f ;  /* 0x00581f0015027f89 */ /* 0x01071800000e0000 */
[----:B------:R-:W-:Y:S05]  /*ba80*/  @P0 BRA `(.L_x_9) ;  /* 0x000000f000000947 */ /* 0x000fea0003800000 */
[----:B-----5:R-:W-:Y:S02]  /*ba90*/  ISETP.GE.AND P1, PT, R66, c[0x0][0x3c8], PT ;  /* 0x0000f20042007a0c */ /* 0x020fe40003f26270 */
[----:B------:R-:W-:Y:S02]  /*baa0*/  ISETP.GE.AND P0, PT, R63, c[0x0][0x3c8], PT ;  /* 0x0000f2003f007a0c */ /* 0x000fe40003f06270 */
[----:B------:R-:W-:-:S09]  /*bab0*/  ISETP.GE.AND P2, PT, R64, c[0x0][0x3c8], PT ;  /* 0x0000f20040007a0c */ /* 0x000fd20003f46270 */
[----:B------:R-:W-:Y:S02]  /*bac0*/  @!P1 SHF.R.S32.HI R4, RZ, 0x1f, R66 ;  /* 0x0000001fff049819 */ /* 0x000fe40000011442 */
[----:B------:R-:W-:Y:S02]  /*bad0*/  @!P0 SHF.R.S32.HI R0, RZ, 0x1f, R63 ;  /* 0x0000001fff008819 */ /* 0x000fe4000001143f */
[----:B------:R-:W-:Y:S01]  /*bae0*/  @!P1 LEA.HI R4, R4, R66, RZ, 0x3 ;  /* 0x0000004204049211 */ /* 0x000fe200078f18ff */
[--C-:B-1--4-:R-:W-:Y:S01]  /*baf0*/  @!P2 IMAD.WIDE R6, R64, 0x2, R2.reuse ;  /* 0x000000024006a825 */ /* 0x112fe200078e0202 */
        /* <DEDUP_REMOVED lines=8> */
.L_x_9:
[----:B------:R-:W-:Y:S05]  /*bb80*/  BSYNC B0 ;  /* 0x0000000000007941 */ /* 0x000fea0003800000 */
.L_x_8:
[----:B------:R-:W-:Y:S01]  /*bb90*/  IADD3 R0, R67, 0x60, RZ ;  /* 0x0000006043007810 */ /* 0x000fe20007ffe0ff */
[----:B-1----:R1:W2:Y:S03]  /*bba0*/  SHFL.IDX PT, R7, R20, 0x3, 0x181f ;  /* 0x00781f0014077f89 */ /* 0x0022a600000e0000 */
[----:B------:R-:W-:Y:S01]  /*bbb0*/  ISETP.GE.AND P0, PT, R0, R61, PT ;  /* 0x0000003d0000720c */ /* 0x000fe20003f06270 */
[----:B------:R1:W3:-:S12]  /*bbc0*/  SHFL.IDX PT, R6, R21, 0x3, 0x181f ;  /* 0x00781f0015067f89 */ /* 0x0002d800000e0000 */
[----:B------:R-:W-:Y:S05]  /*bbd0*/  @P0 EXIT ;  /* 0x000000000000094d */ /* 0x000fea0003800000 */
[----:B-----5:R-:W-:Y:S02]  /*bbe0*/  ISETP.GE.AND P0, PT, R66, c[0x0][0x3c8], PT ;  /* 0x0000f20042007a0c */ /* 0x020fe40003f06270 */
[----:B------:R-:W-:-:S11]  /*bbf0*/  ISETP.GE.AND P1, PT, R64, c[0x0][0x3c8], PT ;  /* 0x0000f20040007a0c */ /* 0x000fd60003f26270 */
[----:B------:R-:W-:Y:S02]  /*bc00*/  @!P0 SHF.R.S32.HI R0, RZ, 0x1f, R66 ;  /* 0x0000001fff008819 */ /* 0x000fe40000011442 */
[----:B--23--:R-:W-:Y:S02]  /*bc10*/  @!P1 IMAD.WIDE R4, R64, 0x2, R6 ;  /* 0x0000000240049825 */ /* 0x00cfe400078e0206 */
[----:B------:R-:W-:-:S03]  /*bc20*/  @!P0 LEA.HI R0, R0, R66, RZ, 0x3 ;  /* 0x0000004200008211 */ /* 0x000fc600078f18ff */
[----:B------:R2:W-:Y:S01]  /*bc30*/  @!P1 ST.E.128 [R4.64], R52 ;  /* 0x0000003404009985 */ /* 0x0005e2000c101d08 */
[----:B------:R-:W-:-:S05]  /*bc40*/  @!P0 LOP3.LUT R0, R0, 0xfffffff8, RZ, 0xc0, !PT ;  /* 0xfffffff800008812 */ /* 0x000fca00078ec0ff */
[----:B----4-:R-:W-:-:S05]  /*bc50*/  @!P0 IMAD.WIDE R2, R0, 0x2, R6 ;  /* 0x0000000200028825 */ /* 0x010fca00078e0206 */
[----:B------:R2:W-:Y:S01]  /*bc60*/  @!P0 ST.E.128 [R2.64], R48 ;  /* 0x0000003002008985 */ /* 0x0005e2000c101d08 */
[----:B------:R-:W-:-:S13]  /*bc70*/  ISETP.GE.AND P0, PT, R63, c[0x0][0x3c8], PT ;  /* 0x0000f2003f007a0c */ /* 0x000fda0003f06270 */
[----:B------:R-:W-:Y:S05]  /*bc80*/  @P0 EXIT ;  /* 0x000000000000094d */ /* 0x000fea0003800000 */
[----:B------:R-:W-:-:S04]  /*bc90*/  SHF.R.S32.HI R0, RZ, 0x1f, R63 ;  /* 0x0000001fff007819 */ /* 0x000fc8000001143f */
[----:B------:R-:W-:-:S04]  /*bca0*/  LEA.HI R0, R0, R63, RZ, 0x3 ;  /* 0x0000003f00007211 */ /* 0x000fc800078f18ff */
[----:B------:R-:W-:-:S05]  /*bcb0*/  LOP3.LUT R0, R0, 0xfffffff8, RZ, 0xc0, !PT ;  /* 0xfffffff800007812 */ /* 0x000fca00078ec0ff */
[----:B--2---:R-:W-:-:S05]  /*bcc0*/  IMAD.WIDE R2, R0, 0x2, R6 ;  /* 0x0000000200027825 */ /* 0x004fca00078e0206 */
[----:B------:R-:W-:Y:S01]  /*bcd0*/  ST.E.128 [R2.64], R56 ;  /* 0x0000003802007985 */ /* 0x000fe2000c101d08 */
[----:B------:R-:W-:Y:S05]  /*bce0*/  EXIT ;  /* 0x000000000000794d */ /* 0x000fea0003800000 */
.L_x_10:
[----:B------:R-:W-:-:S00]  /*bcf0*/  BRA `(.L_x_10) ;  /* 0xfffffff000007947 */ /* 0x000fc0000383ffff */
[----:B------:R-:W-:-:S00]  /*bd00*/  NOP ;  /* 0x0000000000007918 */ /* 0x000fc00000000000 */
[----:B------:R-:W-:-:S00]  /*bd10*/  NOP ;  /* 0x0000000000007918 */ /* 0x000fc00000000000 */
[----:B------:R-:W-:-:S00]  /*bd20*/  NOP ;  /* 0x0000000000007918 */ /* 0x000fc00000000000 */
[----:B------:R-:W-:-:S00]  /*bd30*/  NOP ;  /* 0x0000000000007918 */ /* 0x000fc00000000000 */
[----:B------:R-:W-:-:S00]  /*bd40*/  NOP ;  /* 0x0000000000007918 */ /* 0x000fc00000000000 */
[----:B------:R-:W-:-:S00]  /*bd50*/  NOP ;  /* 0x0000000000007918 */ /* 0x000fc00000000000 */
[----:B------:R-:W-:-:S00]  /*bd60*/  NOP ;  /* 0x0000000000007918 */ /* 0x000fc00000000000 */
[----:B------:R-:W-:-:S00]  /*bd70*/  NOP ;  /* 0x0000000000007918 */ /* 0x000fc00000000000 */
.L_x_1283:


//--------------------- .text._ZN7cutlass13device_kernelIN5flash19enable_sm80_to_sm89INS1_16FlashAttnFwdSm80INS1_25CollectiveMainloopFwdSm80ILi8ELi1ELb1EN4cute5tupleIJNS5_1CILi128EEENS7_ILi96EEENS7_ILi192EEEEEELi192ENS_6half_tEfNS_4arch4Sm80ELb0ELb0ELb0ELb1ELb0ELb0ELb1ELb0EEENS1_21CollectiveEpilogueFwdINS6_IJS8_SA_S9_EEENS6_IJNS7_ILi1EEESI_SI_EEESC_SE_Li256ELb1ELb1ELb0ELb0EEENS1_19SingleTileSchedulerILb1ELb0ELb1ELi128EEEEEEEEEvNT_6ParamsE --------------------------
	.section	.text._ZN7cutlass13device_kernelIN5flash19enable_sm80_to_sm89INS1_16FlashAttnFwdSm80INS1_25CollectiveMainloopFwdSm80ILi8ELi1ELb1EN4cute5tupleIJNS5_1CILi128EEENS7_ILi96EEENS7_ILi192EEEEEELi192ENS_6half_tEfNS_4arch4Sm80ELb0ELb0ELb0ELb1ELb0ELb0ELb1ELb0EEENS1_21CollectiveEpilogueFwdINS6_IJS8_SA_S9_EEENS6_IJNS7_ILi1EEESI_SI_EEESC_SE_Li256ELb1ELb1ELb0ELb0EEENS1_19SingleTileSchedulerILb1ELb0ELb1ELi128EEEEEEEEEvNT_6ParamsE,"ax",@progbits
	.sectioninfo	@"SHI_REGISTERS=255"
	.align	128
.text._ZN7cutlass13device_kernelIN5flash19enable_sm80_to_sm89INS1_16FlashAttnFwdSm80INS1_25CollectiveMainloopFwdSm80ILi8ELi1ELb1EN4cute5tupleIJNS5_1CILi128EEENS7_ILi96EEENS7_ILi192EEEEEELi192ENS_6half_tEfNS_4arch4Sm80ELb0ELb0ELb0ELb1ELb0ELb0ELb1ELb0EEENS1_21CollectiveEpilogueFwdINS6_IJS8_SA_S9_EEENS6_IJNS7_ILi1EEESI_SI_EEESC_SE_Li256ELb1ELb1ELb0ELb0EEENS1_19SingleTileSchedulerILb1ELb0ELb1ELi128EEEEEEEEEvNT_6ParamsE:
        .type           _ZN7cutlass13device_kernelIN5flash19enable_sm80_to_sm89INS1_16FlashAttnFwdSm80INS1_25CollectiveMainloopFwdSm80ILi8ELi1ELb1EN4cute5tupleIJNS5_1CILi128EEENS7_ILi96EEENS7_ILi192EEEEEELi192ENS_6half_tEfNS_4arch4Sm80ELb0ELb0ELb0ELb1ELb0ELb0ELb1ELb0EEENS1_21CollectiveEpilogueFwdINS6_IJS8_SA_S9_EEENS6_IJNS7_ILi1EEESI_SI_EEESC_SE_Li256ELb1ELb1ELb0ELb0EEENS1_19SingleTileSchedulerILb1ELb0ELb1ELi128EEEEEEEEEvNT_6ParamsE,@function
        .size           _ZN7cutlass13device_kernelIN5flash19enable_sm80_to_sm89INS1_16FlashAttnFwdSm80INS1_25CollectiveMainloopFwdSm80ILi8ELi1ELb1EN4cute5tupleIJNS5_1CILi128EEENS7_ILi96EEENS7_ILi192EEEEEELi192ENS_6half_tEfNS_4arch4Sm80ELb0ELb0ELb0ELb1ELb0ELb0ELb1ELb0EEENS1_21CollectiveEpilogueFwdINS6_IJS8_SA_S9_EEENS6_IJNS7_ILi1EEESI_SI_EEESC_SE_Li256ELb1ELb1ELb0ELb0EEENS1_19SingleTileSchedulerILb1ELb0ELb1ELi128EEEEEEEEEvNT_6ParamsE,(.L_x_1284 - _ZN7cutlass13device_kernelIN5flash19enable_sm80_to_sm89INS1_16FlashAttnFwdSm80INS1_25CollectiveMainloopFwdSm80ILi8ELi1ELb1EN4cute5tupleIJNS5_1CILi128EEENS7_ILi96EEENS7_ILi192EEEEEELi192ENS_6half_tEfNS_4arch4Sm80ELb0ELb0ELb0ELb1ELb0ELb0ELb1ELb0EEENS1_21CollectiveEpilogueFwdINS6_IJS8_SA_S9_EEENS6_IJNS7_ILi1EEESI_SI_EEESC_SE_Li256ELb1ELb1ELb0ELb0EEENS1_19SingleTileSchedulerILb1ELb0ELb1ELi128EEEEEEEEEvNT_6ParamsE)
        .other          _ZN7cutlass13device_kernelIN5flash19enable_sm80_to_sm89INS1_16FlashAttnFwdSm80INS1_25CollectiveMainloopFwdSm80ILi8ELi1ELb1EN4cute5tupleIJNS5_1CILi128EEENS7_ILi96EEENS7_ILi192EEEEEELi192ENS_6half_tEfNS_4arch4Sm80ELb0ELb0ELb0ELb1ELb0ELb0ELb1ELb0EEENS1_21CollectiveEpilogueFwdINS6_IJS8_SA_S9_EEENS6_IJNS7_ILi1EEESI_SI_EEESC_SE_Li256ELb1ELb1ELb0ELb0EEENS1_19SingleTileSchedulerILb1ELb0ELb1ELi128EEEEEEEEEvNT_6ParamsE,@"STO_CUDA_ENTRY STV_DEFAULT"
_ZN7cutlass13device_kernelIN5flash19enable_sm80_to_sm89INS1_16FlashAttnFwdSm80INS1_25CollectiveMainloopFwdSm80ILi8ELi1ELb1EN4cute5tupleIJNS5_1CILi128EEENS7_ILi96EEENS7_ILi192EEEEEELi192ENS_6half_tEfNS_4arch4Sm80ELb0ELb0ELb0ELb1ELb0ELb0ELb1ELb0EEENS1_21CollectiveEpilogueFwdINS6_IJS8_SA_S9_EEENS6_IJNS7_ILi1EEESI_SI_EEESC_SE_Li256ELb1ELb1ELb0ELb0EEENS1_19SingleTileSchedulerILb1ELb0ELb1ELi128EEEEEEEEEvNT_6ParamsE:
[----:B------:R-:W-:Y:S02]  /*0000*/  MOV R1, c[0x0][0x28] ;  /* 0x00000a0000017a02 */ /* 0x000fe40000000f00 */
[----:B------:R-:W1:Y:S01]  /*0010*/  S2R R145, SR_TID.X ;  /* 0x0000000000917919 */ /* 0x000e620000002100 */
[----:B------:R-:W-:Y:S01]  /*0020*/  IMAD.MOV.U32 R26, RZ, RZ, 0x4 ;  /* 0x00000004ff1a7424 */ /* 0x000fe200078e00ff */
[----:B------:R-:W-:Y:S01]  /*0030*/  ULDC.64 UR4, c[0x0][0x118] ;  /* 0x0000460000047ab9 */ /* 0x000fe20000000a00 */
[----:B------:R-:W-:Y:S01]  /*0040*/  IADD3 R1, R1, -0x70, RZ ;  /* 0xffffff9001017810 */ /* 0x000fe20007ffe0ff */
[----:B------:R-:W2:Y:S04]  /*0050*/  S2R R5, SR_CTAID.Z ;  /* 0x0000000000057919 */ /* 0x000ea80000002700 */
[----:B------:R-:W3:Y:S01]  /*0060*/  S2R R39, SR_CTAID.X ;  /* 0x0000000000277919 */ /* 0x000ee20000002500 */
[----:B-1----:R-:W-:Y:S01]  /*0070*/  SHF.R.U32.HI R0, RZ, 0x5, R145 ;  /* 0x00000005ff007819 */ /* 0x002fe20000011691 */
[----:B--2---:R-:W-:-:S05]  /*0080*/  IMAD.WIDE R2, R5, R26, c[0x0][0x568] ;  /* 0x00015a0005027625 */ /* 0x004fca00078e021a */
[----:B------:R-:W1:Y:S02]  /*0090*/  SHFL.IDX PT, R0, R0, RZ, 0x1f ;  /* 0x00001fff00007589 */ /* 0x000e6400000e0000 */
[----:B-1----:R-:W-:-:S13]  /*00a0*/  ISETP.NE.AND P0, PT, R0, RZ, PT ;  /* 0x000000ff0000720c */ /* 0x002fda0003f05270 */
[----:B------:R-:W-:Y:S05]  /*00b0*/  @!P0 BRA `(.L_x_11) ;  /* 0x0000014000008947 */ /* 0x000fea0003800000 */
[----:B---3--:R-:W-:-:S04]  /*00c0*/  ISETP.NE.U32.AND P0, PT, RZ, c[0x0][0x568], PT ;  /* 0x00015a00ff007a0c */ /* 0x008fc80003f05070 */
[----:B------:R-:W-:-:S13]  /*00d0*/  ISETP.NE.AND.EX P0, PT, RZ, c[0x0][0x56c], PT, P0 ;  /* 0x00015b00ff007a0c */ /* 0x000fda0003f05300 */
[----:B------:R-:W-:Y:S05]  /*00e0*/  @!P0 BRA `(.L_x_12) ;  /* 0x0000002000008947 */ /* 0x000fea0003800000 */
[----:B------:R1:W5:Y:S01]  /*00f0*/  LDG.E R0, [R2.64] ;  /* 0x0000000402007981 */ /* 0x000362000c1e1900 */
[----:B------:R-:W-:Y:S05]  /*0100*/  BRA `(.L_x_13) ;  /* 0x0000009000007947 */ /* 0x000fea0003800000 */
.L_x_12:
[----:B------:R-:W-:-:S04]  /*0110*/  ISETP.NE.U32.AND P0, PT, RZ, c[0x0][0x560], PT ;  /* 0x00015800ff007a0c */ /* 0x000fc80003f05070 */
[----:B------:R-:W-:-:S13]  /*0120*/  ISETP.NE.AND.EX P0, PT, RZ, c[0x0][0x564], PT, P0 ;  /* 0x00015900ff007a0c */ /* 0x000fda0003f05300 */
[----:B------:R-:W-:Y:S05]  /*0130*/  @!P0 BRA `(.L_x_14) ;  /* 0x0000005000008947 */ /* 0x000fea0003800000 */
[----:B------:R-:W-:-:S05]  /*0140*/  IMAD.WIDE R2, R5, R26, c[0x0][0x560] ;  /* 0x0001580005027625 */ /* 0x000fca00078e021a */
[----:B------:R-:W2:Y:S04]  /*0150*/  LDG.E R4, [R2.64] ;  /* 0x0000000402047981 */ /* 0x000ea8000c1e1900 */
[----:B------:R-:W2:Y:S02]  /*0160*/  LDG.E R0, [R2.64+0x4] ;  /* 0x0000040402007981 */ /* 0x000ea4000c1e1900 */
[----:B--2---:R-:W-:Y:S01]  /*0170*/  IADD3 R0, -R4, R0, RZ ;  /* 0x0000000004007210 */ /* 0x004fe20007ffe1ff */
[----:B------:R-:W-:Y:S05]  /*0180*/  BRA `(.L_x_13) ;  /* 0x0000001000007947 */ /* 0x000fea0003800000 */
.L_x_14:
[----:B------:R-:W-:-:S05]  /*0190*/  MOV R0, c[0x0][0x54c] ;  /* 0x0001530000007a02 */ /* 0x000fca0000000f00 */
.L_x_13:
[----:B-----5:R-:W-:Y:S01]  /*01a0*/  IMAD R0, R0, c[0x0][0x548], RZ ;  /* 0x0001520000007a24 */ /* 0x020fe200078e02ff */
[----:B-1----:R-:W-:-:S04]  /*01b0*/  SHF.L.U32 R2, R39, 0x7, RZ ;  /* 0x0000000727027819 */ /* 0x002fc800000006ff */
[----:B------:R-:W-:-:S04]  /*01c0*/  ISETP.GE.AND P0, PT, R2, R0, PT ;  /* 0x000000000200720c */ /* 0x000fc80003f06270 */
[----:B------:R-:W-:-:S05]  /*01d0*/  SEL R0, R5, 0xffffffff, !P0 ;  /* 0xffffffff05007807 */ /* 0x000fca0004000000 */
[----:B------:R1:W-:Y:S01]  /*01e0*/  STL [R1+0x8], R0 ;  /* 0x0000080001007387 */ /* 0x0003e20000100800 */
[----:B------:R-:W-:Y:S05]  /*01f0*/  BRA `(.L_x_15) ;  /* 0x0000013000007947 */ /* 0x000fea0003800000 */
.L_x_11:
[----:B---3--:R-:W-:-:S04]  /*0200*/  ISETP.NE.U32.AND P0, PT, RZ, c[0x0][0x568], PT ;  /* 0x00015a00ff007a0c */ /* 0x008fc80003f05070 */
[----:B------:R-:W-:-:S13]  /*0210*/  ISETP.NE.AND.EX P0, PT, RZ, c[0x0][0x56c], PT, P0 ;  /* 0x00015b00ff007a0c */ /* 0x000fda0003f05300 */
[----:B------:R-:W-:Y:S05]  /*0220*/  @!P0 BRA `(.L_x_16) ;  /* 0x0000002000008947 */ /* 0x000fea0003800000 */
[----:B------:R1:W5:Y:S01]  /*0230*/  LDG.E R0, [R2.64] ;  /* 0x0000000402007981 */ /* 0x000362000c1e1900 */
[----:B------:R-:W-:Y:S05]  /*0240*/  BRA `(.L_x_17) ;  /* 0x0000009000007947 */ /* 0x000fea0003800000 */
.L_x_16:
        /* <DEDUP_REMOVED lines=8> */
.L_x_18:
[----:B------:R-:W-:-:S05]  /*02d0*/  MOV R0, c[0x0][0x54c] ;  /* 0x0001530000007a02 */ /* 0x000fca0000000f00 */
.L_x_17:
[----:B-----5:R-:W-:Y:S01]  /*02e0*/  IMAD R0, R0, c[0x0][0x548], RZ ;  /* 0x0001520000007a24 */ /* 0x020fe200078e02ff */
[----:B-1----:R-:W-:-:S04]  /*02f0*/  SHF.L.U32 R2, R39, 0x7, RZ ;  /* 0x0000000727027819 */ /* 0x002fc800000006ff */
[----:B------:R-:W-:-:S04]  /*0300*/  ISETP.GE.AND P0, PT, R2, R0, PT ;  /* 0x000000000200720c */ /* 0x000fc80003f06270 */
[----:B------:R-:W-:-:S05]  /*0310*/  SEL R0, R5, 0xffffffff, !P0 ;  /* 0xffffffff05007807 */ /* 0x000fca0004000000 */
[----:B------:R1:W-:Y:S04]  /*0320*/  STL [R1+0x8], R0 ;  /* 0x0000080001007387 */ /* 0x0003e80000100800 */
.L_x_15:
[----:B------:R-:W2:Y:S02]  /*0330*/  LDL R40, [R1+0x8] ;  /* 0x0000080001287983 */ /* 0x000ea40000100800 */
[----:B--2---:R-:W-:-:S13]  /*0340*/  ISETP.GE.AND P0, PT, R40, RZ, PT ;  /* 0x000000ff2800720c */ /* 0x004fda0003f06270 */
[----:B------:R-:W-:Y:S05]  /*0350*/  @!P0 EXIT ;  /* 0x000000000000894d */ /* 0x000fea0003800000 */
[----:B------:R-:W-:Y:S01]  /*0360*/  ISETP.NE.U32.AND P3, PT, RZ, c[0x0][0x370], PT ;  /* 0x0000dc00ff007a0c */ /* 0x000fe20003f65070 */
[----:B------:R-:W-:Y:S01]  /*0370*/  CS2R R10, SRZ ;  /* 0x00000000000a7805 */ /* 0x000fe2000001ff00 */
[----:B------:R-:W-:Y:S01]  /*0380*/  ISETP.NE.U32.AND P1, PT, RZ, c[0x0][0x360], PT ;  /* 0x0000d800ff007a0c */ /* 0x000fe20003f25070 */
[----:B------:R-:W-:Y:S01]  /*0390*/  IMAD.MOV.U32 R13, RZ, RZ, c[0x0][0x168] ;  /* 0x00005a00ff0d7624 */ /* 0x000fe200078e00ff */
[----:B------:R-:W-:Y:S01]  /*03a0*/  ISETP.NE.AND.EX P3, PT, RZ, c[0x0][0x374], PT, P3 ;  /* 0x0000dd00ff007a0c */ /* 0x000fe20003f65330 */
[----:B------:R-:W-:Y:S01]  /*03b0*/  IMAD.MOV.U32 R12, RZ, RZ, RZ ;  /* 0x000000ffff0c7224 */ /* 0x000fe200078e00ff */
[----:B------:R-:W-:Y:S01]  /*03c0*/  ISETP.NE.AND.EX P1, PT, RZ, c[0x0][0x364], PT, P1 ;  /* 0x0000d900ff007a0c */ /* 0x000fe20003f25310 */
[CC--:B------:R-:W-:Y:S01]  /*03d0*/  IMAD.WIDE R4, R40.reuse, R26.reuse, c[0x0][0x348] ;  /* 0x0000d20028047625 */ /* 0x0c0fe200078e021a */
[----:B------:R-:W-:Y:S02]  /*03e0*/  ISETP.NE.U32.AND P0, PT, RZ, c[0x0][0x348], PT ;  /* 0x0000d200ff007a0c */ /* 0x000fe40003f05070 */
[----:B------:R-:W-:Y:S01]  /*03f0*/  ISETP.NE.U32.AND P2, PT, RZ, c[0x0][0x350], PT ;  /* 0x0000d400ff007a0c */ /* 0x000fe20003f45070 */
[----:B------:R-:W-:Y:S01]  /*0400*/  IMAD.WIDE R2, R40, R26, c[0x0][0x350] ;  /* 0x0000d40028027625 */ /* 0x000fe200078e021a */
[----:B------:R-:W-:-:S02]  /*0410*/  ISETP.NE.AND.EX P0, PT, RZ, c[0x0][0x34c], PT, P0 ;  /* 0x0000d300ff007a0c */ /* 0x000fc40003f05300 */
[----:B------:R-:W-:-:S03]  /*0420*/  ISETP.NE.AND.EX P2, PT, RZ, c[0x0][0x354], PT, P2 ;  /* 0x0000d500ff007a0c */ /* 0x000fc60003f45320 */
[----:B------:R-:W-:-:S04]  /*0430*/  @P3 IMAD.WIDE R8, R40, R26, c[0x0][0x370] ;  /* 0x0000dc0028083625 */ /* 0x000fc800078e021a */
[----:B------:R-:W-:Y:S01]  /*0440*/  @P1 IMAD.WIDE R6, R40, R26, c[0x0][0x360] ;  /* 0x0000d80028061625 */ /* 0x000fe200078e021a */
[----:B------:R2:W5:Y:S04]  /*0450*/  @P3 LDG.E R11, [R8.64] ;  /* 0x00000004080b3981 */ /* 0x000568000c1e1900 */
[----:B------:R2:W5:Y:S04]  /*0460*/  @P1 LDG.E R13, [R6.64] ;  /* 0x00000004060d1981 */ /* 0x000568000c1e1900 */
[----:B------:R2:W5:Y:S04]  /*0470*/  @P0 LDG.E R10, [R4.64] ;  /* 0x00000004040a0981 */ /* 0x000568000c1e1900 */
[----:B------:R2:W5:Y:S01]  /*0480*/  @P2 LDG.E R12, [R2.64] ;  /* 0x00000004020c2981 */ /* 0x000562000c1e1900 */
[----:B-1----:R-:W-:Y:S01]  /*0490*/  IMAD.MOV.U32 R0, RZ, RZ, c[0x0][0x1d0] ;  /* 0x00007400ff007624 */ /* 0x002fe200078e00ff */
[----:B------:R-:W-:Y:S05]  /*04a0*/  @P1 BRA `(.L_x_19) ;  /* 0x0000004000001947 */ /* 0x000fea0003800000 */
[----:B------:R-:W-:Y:S05]  /*04b0*/  @!P0 BRA `(.L_x_19) ;  /* 0x0000003000008947 */ /* 0x000fea0003800000 */
[----:B--2---:R1:W2:Y:S04]  /*04c0*/  LDG.E R6, [R4.64] ;  /* 0x0000000404067981 */ /* 0x0042a8000c1e1900 */
[----:B-1----:R-:W2:Y:S02]  /*04d0*/  LDG.E R4, [R4.64+0x4] ;  /* 0x0000040404047981 */ /* 0x002ea4000c1e1900 */
[----:B--2--5:R-:W-:-:S02]  /*04e0*/  IADD3 R13, -R6, R4, RZ ;  /* 0x00000004060d7210 */ /* 0x024fc40007ffe1ff */
.L_x_19:
[----:B------:R-:W-:-:S04]  /*04f0*/  ISETP.NE.U32.AND P1, PT, RZ, c[0x0][0x368], PT ;  /* 0x0000da00ff007a0c */ /* 0x000fc80003f25070 */
[----:B------:R-:W-:-:S13]  /*0500*/  ISETP.NE.AND.EX P1, PT, RZ, c[0x0][0x36c], PT, P1 ;  /* 0x0000db00ff007a0c */ /* 0x000fda0003f25310 */
[----:B------:R-:W-:Y:S05]  /*0510*/  @!P1 BRA `(.L_x_20) ;  /* 0x0000003000009947 */ /* 0x000fea0003800000 */
[----:B--2---:R-:W-:-:S05]  /*0520*/  IMAD.WIDE R2, R40, R26, c[0x0][0x368] ;  /* 0x0000da0028027625 */ /* 0x004fca00078e021a */
[----:B------:R1:W5:Y:S01]  /*0530*/  LDG.E R0, [R2.64] ;  /* 0x0000000402007981 */ /* 0x000362000c1e1900 */
[----:B------:R-:W-:Y:S05]  /*0540*/  BRA `(.L_x_21) ;  /* 0x0000004000007947 */ /* 0x000fea0003800000 */
.L_x_20:
[----:B------:R-:W-:Y:S05]  /*0550*/  @!P2 BRA `(.L_x_21) ;  /* 0x000000300000a947 */ /* 0x000fea0003800000 */
[----:B------:R1:W3:Y:S04]  /*0560*/  LDG.E R0, [R2.64] ;  /* 0x0000000402007981 */ /* 0x0002e8000c1e1900 */
[----:B-12---:R-:W3:Y:S02]  /*0570*/  LDG.E R2, [R2.64+0x4] ;  /* 0x0000040402027981 */ /* 0x006ee4000c1e1900 */
[----:B---3--:R-:W-:-:S05]  /*0580*/  IADD3 R0, -R0, R2, RZ ;  /* 0x0000000200007210 */ /* 0x008fca0007ffe1ff */
.L_x_21:
[--C-:B-----5:R-:W-:Y:S01]  /*0590*/  IMAD.IADD R132, R0, 0x1, -R11.reuse ;  /* 0x0000000100847824 */ /* 0x120fe200078e0a0b */
[----:B------:R-:W-:Y:S01]  /*05a0*/  PLOP3.LUT P3, PT, PT, PT, PT, 0x80, 0x0 ;  /* 0x000000000000781c */ /* 0x000fe20003f6f070 */
[----:B------:R-:W-:Y:S01]  /*05b0*/  IMAD.IADD R14, R12, 0x1, R11 ;  /* 0x000000010c0e7824 */ /* 0x000fe200078e020b */
[----:B------:R-:W-:Y:S01]  /*05c0*/  CS2R R130, SRZ ;  /* 0x0000000000827805 */ /* 0x000fe2000001ff00 */
[----:B------:R-:W-:Y:S01]  /*05d0*/  CS2R R128, SRZ ;  /* 0x0000000000807805 */ /* 0x000fe2000001ff00 */
[C---:B------:R-:W-:Y:S01]  /*05e0*/  IADD3 R0, R132.reuse, 0x5f, RZ ;  /* 0x0000005f84007810 */ /* 0x040fe20007ffe0ff */
[----:B------:R-:W-:Y:S01]  /*05f0*/  IMAD.MOV.U32 R150, RZ, RZ, RZ ;  /* 0x000000ffff967224 */ /* 0x000fe200078e00ff */
[----:B------:R-:W-:Y:S01]  /*0600*/  ISETP.GE.AND P1, PT, R132, 0x1, PT ;  /* 0x000000018400780c */ /* 0x000fe20003f26270 */
[----:B--2---:R-:W-:Y:S01]  /*0610*/  CS2R R8, SRZ ;  /* 0x0000000000087805 */ /* 0x004fe2000001ff00 */
[----:B------:R-:W-:Y:S01]  /*0620*/  MOV R15, RZ ;  /* 0x000000ff000f7202 */ /* 0x000fe20000000f00 */
[----:B------:R-:W-:Y:S01]  /*0630*/  IMAD.HI R0, R0, 0x2aaaaaab, RZ ;  /* 0x2aaaaaab00007827 */ /* 0x000fe200078e02ff */
[----:B------:R-:W-:Y:S01]  /*0640*/  MOV R11, RZ ;  /* 0x000000ff000b7202 */ /* 0x000fe20000000f00 */
[----:B------:R-:W-:Y:S01]  /*0650*/  CS2R R146, SRZ ;  /* 0x0000000000927805 */ /* 0x000fe2000001ff00 */
[----:B------:R-:W-:Y:S01]  /*0660*/  MOV R12, RZ ;  /* 0x000000ff000c7202 */ /* 0x000fe20000000f00 */
[----:B------:R-:W-:Y:S01]  /*0670*/  IMAD.MOV.U32 R148, RZ, RZ, RZ ;  /* 0x000000ffff947224 */ /* 0x000fe200078e00ff */
[----:B-1----:R-:W-:Y:S01]  /*0680*/  SHF.R.U32.HI R2, RZ, 0x1f, R0 ;  /* 0x0000001fff027819 */ /* 0x002fe20000011600 */
[----:B------:R-:W-:Y:S01]  /*0690*/  IMAD.MOV.U32 R126, RZ, RZ, RZ ;  /* 0x000000ffff7e7224 */ /* 0x000fe200078e00ff */
[----:B------:R-:W-:Y:S01]  /*06a0*/  CS2R R16, SRZ ;  /* 0x0000000000107805 */ /* 0x000fe2000001ff00 */
[----:B------:R-:W-:Y:S01]  /*06b0*/  IMAD.MOV.U32 R124, RZ, RZ, RZ ;  /* 0x000000ffff7c7224 */ /* 0x000fe200078e00ff */
[----:B------:R-:W-:Y:S01]  /*06c0*/  LEA.HI.SX32 R160, R0, R2, 0x1c ;  /* 0x0000000200a07211 */ /* 0x000fe200078fe2ff */
[----:B------:R-:W-:Y:S01]  /*06d0*/  IMAD.MOV.U32 R122, RZ, RZ, RZ ;  /* 0x000000ffff7a7224 */ /* 0x000fe200078e00ff */
[----:B------:R-:W-:Y:S01]  /*06e0*/  MOV R144, RZ ;  /* 0x000000ff00907202 */ /* 0x000fe20000000f00 */
[----:B------:R-:W-:Y:S01]  /*06f0*/  CS2R R18, SRZ ;  /* 0x0000000000127805 */ /* 0x000fe2000001ff00 */
[----:B------:R-:W-:Y:S01]  /*0700*/  MOV R120, RZ ;  /* 0x000000ff00787202 */ /* 0x000fe20000000f00 */
[----:B------:R1:W-:Y:S01]  /*0710*/  STL [R1+0x28], R160 ;  /* 0x000028a001007387 */ /* 0x0003e20000100800 */
[----:B------:R-:W-:Y:S01]  /*0720*/  IMAD.MOV.U32 R118, RZ, RZ, RZ ;  /* 0x000000ffff767224 */ /* 0x000fe200078e00ff */
[----:B------:R-:W-:Y:S01]  /*0730*/  CS2R R20, SRZ ;  /* 0x0000000000147805 */ /* 0x000fe2000001ff00 */
[----:B------:R-:W-:Y:S01]  /*0740*/  MOV R116, RZ ;  /* 0x000000ff00747202 */ /* 0x000fe20000000f00 */
[----:B------:R-:W-:Y:S01]  /*0750*/  IMAD.MOV.U32 R114, RZ, RZ, RZ ;  /* 0x000000ffff727224 */ /* 0x000fe200078e00ff */
[----:B------:R-:W-:Y:S01]  /*0760*/  CS2R R22, SRZ ;  /* 0x0000000000167805 */ /* 0x000fe2000001ff00 */
[----:B------:R-:W-:Y:S01]  /*0770*/  MOV R112, RZ ;  /* 0x000000ff00707202 */ /* 0x000fe20000000f00 */
[----:B------:R-:W-:Y:S01]  /*0780*/  IMAD.MOV.U32 R110, RZ, RZ, RZ ;  /* 0x000000ffff6e7224 */ /* 0x000fe200078e00ff */
[----:B------:R-:W-:Y:S01]  /*0790*/  CS2R R24, SRZ ;  /* 0x0000000000187805 */ /* 0x000fe2000001ff00 */
[----:B------:R-:W-:Y:S01]  /*07a0*/  MOV R108, RZ ;  /* 0x000000ff006c7202 */ /* 0x000fe20000000f00 */
[----:B------:R-:W-:Y:S01]  /*07b0*/  CS2R R106, SRZ ;  /* 0x00000000006a7805 */ /* 0x000fe2000001ff00 */
[----:B------:R-:W-:Y:S01]  /*07c0*/  IMAD.MOV.U32 R104, RZ, RZ, RZ ;  /* 0x000000ffff687224 */ /* 0x000fe200078e00ff */
[----:B------:R-:W-:Y:S01]  /*07d0*/  CS2R R102, SRZ ;  /* 0x0000000000667805 */ /* 0x000fe2000001ff00 */
[----:B------:R-:W-:Y:S01]  /*07e0*/  MOV R27, RZ ;  /* 0x000000ff001b7202 */ /* 0x000fe20000000f00 */
[----:B------:R-:W-:Y:S01]  /*07f0*/  IMAD.MOV.U32 R100, RZ, RZ, RZ ;  /* 0x000000ffff647224 */ /* 0x000fe200078e00ff */
[----:B------:R-:W-:Y:S01]  /*0800*/  CS2R R98, SRZ ;  /* 0x0000000000627805 */ /* 0x000fe2000001ff00 */
[----:B------:R-:W-:Y:S01]  /*0810*/  CS2R R28, SRZ ;  /* 0x00000000001c7805 */ /* 0x000fe2000001ff00 */
[----:B------:R-:W-:Y:S01]  /*0820*/  MOV R96, RZ ;  /* 0x000000ff00607202 */ /* 0x000fe20000000f00 */
[----:B------:R-:W-:Y:S01]  /*0830*/  CS2R R94, SRZ ;  /* 0x00000000005e7805 */ /* 0x000fe2000001ff00 */
        /* <DEDUP_REMOVED lines=23> */
[----:B------:R-:W-:Y:S01]  /*09b0*/  CS2R R54, SRZ ;  /* 0x0000000000367805 */ /* 0x000fe2000001ff00 */
[----:B------:R-:W-:Y:S01]  /*09c0*/  MOV R38, RZ ;  /* 0x000000ff00267202 */ /* 0x000fe20000000f00 */
[----:B------:R-:W-:Y:S01]  /*09d0*/  IMAD.MOV.U32 R52, RZ, RZ, RZ ;  /* 0x000000ffff347224 */ /* 0x000fe200078e00ff */
[----:B------:R-:W-:Y:S01]  /*09e0*/  CS2R R142, SRZ ;  /* 0x00000000008e7805 */ /* 0x000fe2000001ff00 */
[----:B------:R-:W-:Y:S01]  /*09f0*/  CS2R R140, SRZ ;  /* 0x00000000008c7805 */ /* 0x000fe2000001ff00 */
[----:B------:R-:W-:Y:S01]  /*0a00*/  CS2R R138, SRZ ;  /* 0x00000000008a7805 */ /* 0x000fe2000001ff00 */
[----:B------:R-:W-:Y:S01]  /*0a10*/  MOV R136, RZ ;  /* 0x000000ff00887202 */ /* 0x000fe20000000f00 */
[----:B------:R-:W-:Y:S01]  /*0a20*/  IMAD.MOV.U32 R42, RZ, RZ, RZ ;  /* 0x000000ffff2a7224 */ /* 0x000fe200078e00ff */
[----:B------:R-:W-:Y:S01]  /*0a30*/  MOV R41, RZ ;  /* 0x000000ff00297202 */ /* 0x000fe20000000f00 */
[----:B------:R-:W-:Y:S05]  /*0a40*/  @!P1 BRA `(.L_x_22) ;  /* 0x00009e5000009947 */ /* 0x000fea0003800000 */
[----:B-1----:R-:W-:-:S04]  /*0a50*/  ISETP.NE.U32.AND P1, PT, RZ, c[0x0][0x340], PT ;  /* 0x0000d000ff007a0c */ /* 0x002fc80003f25070 */
[----:B------:R-:W-:-:S13]  /*0a60*/  ISETP.NE.AND.EX P1, PT, RZ, c[0x0][0x344], PT, P1 ;  /* 0x0000d100ff007a0c */ /* 0x000fda0003f25310 */
[----:B------:R-:W-:-:S05]  /*0a70*/  @P1 IMAD.WIDE R2, R40, R26, c[0x0][0x340] ;  /* 0x0000d00028021625 */ /* 0x000fca00078e021a */
[----:B------:R1:W2:Y:S01]  /*0a80*/  @P1 LDG.E R12, [R2.64] ;  /* 0x00000004020c1981 */ /* 0x0002a2000c1e1900 */
[----:B------:R-:W-:Y:S01]  /*0a90*/  SHF.R.S32.HI R30, RZ, 0x1f, R145 ;  /* 0x0000001fff1e7819 */ /* 0x000fe20000011491 */
[----:B------:R-:W-:Y:S01]  /*0aa0*/  IMAD.MOV.U32 R4, RZ, RZ, c[0x0][0x2c4] ;  /* 0x0000b100ff047624 */ /* 0x000fe200078e00ff */
[----:B------:R-:W-:Y:S01]  /*0ab0*/  SHF.R.S32.HI R0, RZ, 0x1f, R10 ;  /* 0x0000001fff007819 */ /* 0x000fe2000001140a */
[----:B------:R-:W3:Y:S01]  /*0ac0*/  S2R R31, SR_CTAID.Y ;  /* 0x00000000001f7919 */ /* 0x000ee20000002600 */
[----:B------:R-:W-:Y:S01]  /*0ad0*/  LEA.HI R29, R30, R145, RZ, 0x3 ;  /* 0x000000911e1d7211 */ /* 0x000fe200078f18ff */
[----:B------:R-:W-:Y:S01]  /*0ae0*/  IMAD.MOV.U32 R148, RZ, RZ, c[0x0][0x1e0] ;  /* 0x00007800ff947624 */ /* 0x000fe200078e00ff */
[----:B------:R-:W-:Y:S01]  /*0af0*/  ISETP.NE.AND P3, PT, R4, 0x1, PT ;  /* 0x000000010400780c */ /* 0x000fe20003f65270 */
[----:B------:R-:W-:Y:S01]  /*0b00*/  IMAD R0, R0, c[0x0][0x178], RZ ;  /* 0x00005e0000007a24 */ /* 0x000fe200078e02ff */
[----:B------:R-:W-:Y:S01]  /*0b10*/  LOP3.LUT R4, R29, 0xfffffff8, RZ, 0xc0, !PT ;  /* 0xfffffff81d047812 */ /* 0x000fe200078ec0ff */
[----:B------:R-:W-:Y:S01]  /*0b20*/  IMAD.MOV.U32 R149, RZ, RZ, c[0x0][0x1e4] ;  /* 0x00007900ff957624 */ /* 0x000fe200078e00ff */
[----:B------:R-:W-:Y:S01]  /*0b30*/  SHF.R.S32.HI R28, RZ, 0x3, R29 ;  /* 0x00000003ff1c7819 */ /* 0x000fe2000001141d */
[----:B------:R-:W-:Y:S01]  /*0b40*/  IMAD R0, R10, c[0x0][0x17c], R0 ;  /* 0x00005f000a007a24 */ /* 0x000fe200078e0200 */
[----:B------:R-:W-:Y:S01]  /*0b50*/  SHF.R.S32.HI R11, RZ, 0x1f, R40 ;  /* 0x0000001fff0b7819 */ /* 0x000fe20000011428 */
[----:B------:R-:W-:Y:S01]  /*0b60*/  IMAD.IADD R36, R145, 0x1, -R4 ;  /* 0x0000000191247824 */ /* 0x000fe200078e0a04 */
[----:B------:R-:W-:Y:S01]  /*0b70*/  SEL R4, R40, RZ, !P0 ;  /* 0x000000ff28047207 */ /* 0x000fe20004000000 */
[----:B------:R-:W-:Y:S01]  /*0b80*/  IMAD.WIDE.U32 R32, R148, 0x40, RZ ;  /* 0x0000004094207825 */ /* 0x000fe200078e00ff */
[----:B------:R-:W-:-:S02]  /*0b90*/  SEL R5, R11, RZ, !P0 ;  /* 0x000000ff0b057207 */ /* 0x000fc40004000000 */
[-C--:B------:R-:W-:Y:S01]  /*0ba0*/  LEA.HI R27, R30, R145.reuse, RZ, 0x4 ;  /* 0x000000911e1b7211 */ /* 0x080fe200078f20ff */
[----:B------:R-:W-:Y:S01]  /*0bb0*/  IMAD R7, R36, 0x20, R28 ;  /* 0x0000002024077824 */ /* 0x000fe200078e021c */
[----:B------:R-:W-:Y:S01]  /*0bc0*/  LEA.HI R134, R30, R145, RZ, 0x5 ;  /* 0x000000911e867211 */ /* 0x000fe200078f28ff */
[----:B------:R-:W-:Y:S02]  /*0bd0*/  IMAD R5, R5, c[0x0][0x1c0], RZ ;  /* 0x0000700005057a24 */ /* 0x000fe400078e02ff */
[----:B------:R-:W-:Y:S02]  /*0be0*/  IMAD R7, R39, 0x80, R7 ;  /* 0x0000008027077824 */ /* 0x000fe400078e0207 */
[----:B-1----:R-:W-:Y:S01]  /*0bf0*/  IMAD.WIDE.U32 R2, R10, c[0x0][0x178], RZ ;  /* 0x00005e000a027a25 */ /* 0x002fe200078e00ff */
[----:B---3--:R-:W-:-:S03]  /*0c00*/  SHF.R.S32.HI R34, RZ, 0x1f, R31 ;  /* 0x0000001fff227819 */ /* 0x008fc6000001141f */
[----:B------:R-:W-:Y:S02]  /*0c10*/  IMAD.IADD R3, R3, 0x1, R0 ;  /* 0x0000000103037824 */ /* 0x000fe400078e0200 */
[----:B------:R-:W-:-:S04]  /*0c20*/  @P3 IMAD.HI.U32 R6, R7, c[0x0][0x2c8], RZ ;  /* 0x0000b20007063a27 */ /* 0x000fc800078e00ff */
[----:B------:R-:W-:Y:S02]  /*0c30*/  IMAD R0, R34, c[0x0][0x1b8], RZ ;  /* 0x00006e0022007a24 */ /* 0x000fe400078e02ff */
[----:B------:R-:W-:-:S04]  /*0c40*/  IMAD.WIDE.U32 R2, R31, c[0x0][0x1b8], R2 ;  /* 0x00006e001f027a25 */ /* 0x000fc800078e0002 */
[----:B------:R-:W-:Y:S02]  /*0c50*/  IMAD R0, R31, c[0x0][0x1bc], R0 ;  /* 0x00006f001f007a24 */ /* 0x000fe400078e0200 */
[C---:B------:R-:W-:Y:S02]  /*0c60*/  IMAD R5, R4.reuse, c[0x0][0x1c4], R5 ;  /* 0x0000710004057a24 */ /* 0x040fe400078e0205 */
[----:B------:R-:W-:Y:S02]  /*0c70*/  IMAD.IADD R3, R3, 0x1, R0 ;  /* 0x0000000103037824 */ /* 0x000fe400078e0200 */
[----:B------:R-:W-:Y:S01]  /*0c80*/  IMAD.MOV.U32 R0, RZ, RZ, R7 ;  /* 0x000000ffff007224 */ /* 0x000fe200078e0007 */
[----:B------:R-:W-:Y:S01]  /*0c90*/  @P3 SHF.R.U32.HI R0, RZ, c[0x0][0x2cc], R6 ;  /* 0x0000b300ff003a19 */ /* 0x000fe20000011606 */
[----:B------:R-:W-:-:S03]  /*0ca0*/  IMAD.WIDE.U32 R2, R4, c[0x0][0x1c0], R2 ;  /* 0x0000700004027a25 */ /* 0x000fc600078e0002 */
[--C-:B------:R-:W-:Y:S01]  /*0cb0*/  SHF.R.S32.HI R4, RZ, 0x1f, R0.reuse ;  /* 0x0000001fff047819 */ /* 0x100fe20000011400 */
[----:B------:R-:W-:Y:S02]  /*0cc0*/  IMAD.IADD R3, R3, 0x1, R5 ;  /* 0x0000000103037824 */ /* 0x000fe400078e0205 */
[----:B------:R-:W-:Y:S02]  /*0cd0*/  IMAD.MOV R5, RZ, RZ, -R0 ;  /* 0x000000ffff057224 */ /* 0x000fe400078e0a00 */
[----:B------:R-:W-:Y:S02]  /*0ce0*/  IMAD R4, R4, c[0x0][0x1b0], RZ ;  /* 0x00006c0004047a24 */ /* 0x000fe400078e02ff */
[----:B------:R-:W-:-:S04]  /*0cf0*/  IMAD.WIDE.U32 R2, R0, c[0x0][0x1b0], R2 ;  /* 0x00006c0000027a25 */ /* 0x000fc800078e0002 */
[----:B------:R-:W-:Y:S02]  /*0d00*/  IMAD R4, R0, c[0x0][0x1b4], R4 ;  /* 0x00006d0000047a24 */ /* 0x000fe400078e0204 */
[----:B------:R-:W-:Y:S02]  /*0d10*/  IMAD R0, R5, c[0x0][0x2c4], R7 ;  /* 0x0000b10005007a24 */ /* 0x000fe400078e0207 */
[----:B------:R-:W-:Y:S02]  /*0d20*/  IMAD.IADD R5, R3, 0x1, R4 ;  /* 0x0000000103057824 */ /* 0x000fe400078e0204 */
[----:B------:R-:W-:Y:S01]  /*0d30*/  IMAD.SHL.U32 R7, R28, 0x40, RZ ;  /* 0x000000401c077824 */ /* 0x000fe200078e00ff */
[----:B------:R-:W-:Y:S01]  /*0d40*/  SHF.R.S32.HI R3, RZ, 0x1f, R0 ;  /* 0x0000001fff037819 */ /* 0x000fe20000011400 */
[----:B------:R-:W-:Y:S02]  /*0d50*/  IMAD.MOV.U32 R4, RZ, RZ, R2 ;  /* 0x000000ffff047224 */ /* 0x000fe400078e0002 */
[----:B------:R-:W-:-:S02]  /*0d60*/  IMAD.SHL.U32 R2, R36, 0x8, RZ ;  /* 0x0000000824027824 */ /* 0x000fc400078e00ff */
[----:B------:R-:W-:Y:S01]  /*0d70*/  IMAD R6, R3, c[0x0][0x1a8], RZ ;  /* 0x00006a0003067a24 */ /* 0x000fe200078e02ff */
[----:B------:R-:W-:Y:S01]  /*0d80*/  LOP3.LUT R3, R7, 0x1c0, RZ, 0xc0, !PT ;  /* 0x000001c007037812 */ /* 0x000fe200078ec0ff */
[----:B------:R-:W-:Y:S02]  /*0d90*/  IMAD R10, R39, 0x80, R28 ;  /* 0x00000080270a7824 */ /* 0x000fe400078e021c */
[C---:B------:R-:W-:Y:S01]  /*0da0*/  IMAD R8, R0.reuse, c[0x0][0x1ac], R6 ;  /* 0x00006b0000087a24 */ /* 0x040fe200078e0206 */
[----:B------:R-:W-:Y:S01]  /*0db0*/  LOP3.LUT R7, R3, 0x38, R2, 0xf8, !PT ;  /* 0x0000003803077812 */ /* 0x000fe200078ef802 */
[----:B------:R-:W-:Y:S01]  /*0dc0*/  IMAD.WIDE.U32 R4, R0, c[0x0][0x1a8], R4 ;  /* 0x00006a0000047a25 */ /* 0x000fe200078e0004 */
[----:B------:R-:W-:Y:S02]  /*0dd0*/  SHF.R.U32.HI R6, RZ, 0x3, R3 ;  /* 0x00000003ff067819 */ /* 0x000fe40000011603 */
[----:B------:R-:W-:Y:S01]  /*0de0*/  IADD3 R9, R10, 0x20, RZ ;  /* 0x000000200a097810 */ /* 0x000fe20007ffe0ff */
[----:B------:R-:W-:Y:S01]  /*0df0*/  IMAD R0, R13, c[0x0][0x2c4], RZ ;  /* 0x0000b1000d007a24 */ /* 0x000fe200078e02ff */
[----:B------:R-:W-:Y:S01]  /*0e00*/  BAR.SYNC.DEFER_BLOCKING 0x0 ;  /* 0x0000000000007b1d */ /* 0x000fe20000010000 */
[----:B------:R-:W-:Y:S01]  /*0e10*/  IMAD.IADD R3, R5, 0x1, R8 ;  /* 0x0000000105037824 */ /* 0x000fe200078e0208 */
[----:B------:R-:W-:-:S02]  /*0e20*/  LEA R19, P0, R4, c[0x0][0x160], 0x1 ;  /* 0x0000580004137a11 */ /* 0x000fc400078008ff */
[----:B------:R-:W-:Y:S02]  /*0e30*/  ISETP.GE.AND P4, PT, R9, R0, PT ;  /* 0x000000000900720c */ /* 0x000fe40003f86270 */
[----:B------:R-:W-:Y:S02]  /*0e40*/  LOP3.LUT R9, R7, R6, RZ, 0x3c, !PT ;  /* 0x0000000607097212 */ /* 0x000fe400078e3cff */
[----:B------:R-:W-:Y:S01]  /*0e50*/  LEA.HI.X R18, R4, c[0x0][0x164], R3, 0x1, P0 ;  /* 0x0000590004127a11 */ /* 0x000fe200000f0c03 */
[----:B------:R-:W1:Y:S01]  /*0e60*/  SHFL.IDX PT, R6, R19, RZ, 0x181f ;  /* 0x00181fff13067589 */ /* 0x000e6200000e0000 */
[C---:B------:R-:W-:Y:S02]  /*0e70*/  IADD3 R4, R10.reuse, 0x40, RZ ;  /* 0x000000400a047810 */ /* 0x040fe40007ffe0ff */
[C---:B------:R-:W-:Y:S01]  /*0e80*/  IADD3 R3, R10.reuse, 0x60, RZ ;  /* 0x000000600a037810 */ /* 0x040fe20007ffe0ff */
[----:B------:R-:W3:Y:S01]  /*0e90*/  SHFL.IDX PT, R7, R18, RZ, 0x181f ;  /* 0x00181fff12077589 */ /* 0x000ee200000e0000 */
[----:B------:R-:W-:-:S02]  /*0ea0*/  ISETP.GE.AND P5, PT, R10, R0, PT ;  /* 0x000000000a00720c */ /* 0x000fc40003fa6270 */
[-C--:B------:R-:W-:Y:S02]  /*0eb0*/  ISETP.GE.AND P6, PT, R4, R0.reuse, PT ;  /* 0x000000000400720c */ /* 0x080fe40003fc6270 */
[----:B------:R-:W-:Y:S02]  /*0ec0*/  LEA.HI R8, R30, R145, RZ, 0x6 ;  /* 0x000000911e087211 */ /* 0x000fe400078f30ff */
[----:B------:R-:W-:Y:S02]  /*0ed0*/  ISETP.GE.AND P0, PT, R3, R0, PT ;  /* 0x000000000300720c */ /* 0x000fe40003f06270 */
[----:B------:R-:W-:Y:S01]  /*0ee0*/  SHF.R.S32.HI R0, RZ, 0x1f, R14 ;  /* 0x0000001fff007819 */ /* 0x000fe2000001140e */
[----:B------:R-:W-:Y:S01]  /*0ef0*/  IMAD.SHL.U32 R8, R8, 0x8, RZ ;  /* 0x0000000808087824 */ /* 0x000fe200078e00ff */
[----:B------:R-:W-:Y:S02]  /*0f00*/  IADD3 R10, R2, 0x80, RZ ;  /* 0x00000080020a7810 */ /* 0x000fe40007ffe0ff */
[----:B------:R-:W-:-:S02]  /*0f10*/  SHF.R.S32.HI R3, RZ, 0x1f, R2 ;  /* 0x0000001fff037819 */ /* 0x000fc40000011402 */
[----:B------:R-:W-:Y:S02]  /*0f20*/  LOP3.LUT R248, R9, 0xfffffe00, R8, 0xf8, !PT ;  /* 0xfffffe0009f87812 */ /* 0x000fe400078ef808 */
[----:B-1----:R-:W-:-:S03]  /*0f30*/  @!P5 LEA R8, P3, R2, R6, 0x1 ;  /* 0x000000060208d211 */ /* 0x002fc600078608ff */
[----:B------:R-:W-:Y:S01]  /*0f40*/  IMAD.SHL.U32 R248, R248, 0x2, RZ ;  /* 0x00000002f8f87824 */ /* 0x000fe200078e00ff */
[--C-:B--2---:R-:W-:Y:S01]  /*0f50*/  @P1 SHF.R.S32.HI R5, RZ, 0x1f, R12.reuse ;  /* 0x0000001fff051819 */ /* 0x104fe2000001140c */
[----:B------:R-:W-:Y:S02]  /*0f60*/  @P1 IMAD.MOV.U32 R4, RZ, RZ, R12 ;  /* 0x000000ffff041224 */ /* 0x000fe400078e000c */
[----:B------:R-:W-:Y:S02]  /*0f70*/  @!P1 IMAD.MOV.U32 R4, RZ, RZ, R40 ;  /* 0x000000ffff049224 */ /* 0x000fe400078e0028 */
[----:B------:R-:W-:Y:S01]  /*0f80*/  @!P1 IMAD.MOV.U32 R5, RZ, RZ, R11 ;  /* 0x000000ffff059224 */ /* 0x000fe200078e000b */
[----:B------:R-:W-:Y:S02]  /*0f90*/  IADD3 R21, P1, R14, R28, RZ ;  /* 0x0000001c0e157210 */ /* 0x000fe40007f3e0ff */
[----:B------:R-:W-:Y:S02]  /*0fa0*/  @!P5 SHF.R.S32.HI R11, RZ, 0x1f, R10 ;  /* 0x0000001fff0bd819 */ /* 0x000fe4000001140a */
[----:B------:R-:W-:-:S02]  /*0fb0*/  LEA.HI.X.SX32 R24, R28, R0, 0x1, P1 ;  /* 0x000000001c187211 */ /* 0x000fc400008f0eff */
[----:B------:R-:W-:Y:S02]  /*0fc0*/  IADD3 R0, R2, 0x40, RZ ;  /* 0x0000004002007810 */ /* 0x000fe40007ffe0ff */
[----:B------:R-:W-:Y:S02]  /*0fd0*/  SEL R26, R4, RZ, !P2 ;  /* 0x000000ff041a7207 */ /* 0x000fe40005000000 */
[----:B------:R-:W-:Y:S01]  /*0fe0*/  @!P5 SHF.R.S32.HI R9, RZ, 0x1f, R0 ;  /* 0x0000001fff09d819 */ /* 0x000fe20000011400 */
[----:B------:R-:W1:Y:S01]  /*0ff0*/  SHFL.IDX PT, R4, R19, 0x1, 0x181f ;  /* 0x00381f0013047f89 */ /* 0x000e6200000e0000 */
[----:B------:R-:W-:Y:S02]  /*1000*/  SEL R25, R5, RZ, !P2 ;  /* 0x000000ff05197207 */ /* 0x000fe40005000000 */
[----:B------:R-:W-:Y:S01]  /*1010*/  ISETP.GE.AND P1, PT, R2, c[0x0][0x198], PT ;  /* 0x0000660002007a0c */ /* 0x000fe20003f26270 */
[----:B------:R-:W2:Y:S01]  /*1020*/  SHFL.IDX PT, R5, R18, 0x1, 0x181f ;  /* 0x00381f0012057f89 */ /* 0x000ea200000e0000 */
[----:B------:R-:W-:-:S02]  /*1030*/  @!P5 LEA.HI R12, R9, R0, RZ, 0x3 ;  /* 0x00000000090cd211 */ /* 0x000fc400078f18ff */
[----:B------:R-:W-:Y:S02]  /*1040*/  ISETP.GE.AND P2, PT, R0, c[0x0][0x198], PT ;  /* 0x0000660000007a0c */ /* 0x000fe40003f46270 */
[----:B------:R-:W-:Y:S02]  /*1050*/  @!P5 LEA.HI R11, R11, R10, RZ, 0x3 ;  /* 0x0000000a0b0bd211 */ /* 0x000fe400078f18ff */
[----:B---3--:R-:W-:Y:S02]  /*1060*/  @!P5 LEA.HI.X R9, R2, R7, R3, 0x1, P3 ;  /* 0x000000070209d211 */ /* 0x008fe400018f0c03 */
[----:B------:R-:W-:Y:S02]  /*1070*/  ISETP.GE.AND P3, PT, R10, c[0x0][0x198], PT ;  /* 0x000066000a007a0c */ /* 0x000fe40003f66270 */
[----:B------:R-:W-:Y:S01]  /*1080*/  @!P5 LOP3.LUT R12, R12, 0xfffffff8, RZ, 0xc0, !PT ;  /* 0xfffffff80c0cd812 */ /* 0x000fe200078ec0ff */
[----:B------:R3:W-:Y:S01]  /*1090*/  @!P5 LDGSTS.E.BYPASS.LTC128B.128 [R248+0x100], [R8.64], !P1 ;  /* 0x0010000008f8dfae */ /* 0x0007e2000c901d44 */
[----:B------:R-:W-:-:S02]  /*10a0*/  @!P5 LOP3.LUT R11, R11, 0xfffffff8, RZ, 0xc0, !PT ;  /* 0xfffffff80b0bd812 */ /* 0x000fc400078ec0ff */
[----:B------:R-:W-:Y:S01]  /*10b0*/  SHF.R.S32.HI R14, RZ, 0x4, R27 ;  /* 0x00000004ff0e7819 */ /* 0x000fe2000001141b */
[----:B------:R-:W-:-:S04]  /*10c0*/  @!P5 IMAD.WIDE R12, R12, 0x2, R6 ;  /* 0x000000020c0cd825 */ /* 0x000fc800078e0206 */
[----:B------:R-:W-:Y:S01]  /*10d0*/  @!P5 IMAD.WIDE R6, R11, 0x2, R6 ;  /* 0x000000020b06d825 */ /* 0x000fe200078e0206 */
[----:B------:R-:W-:Y:S01]  /*10e0*/  LEA.HI R11, R27, R14, RZ, 0x1 ;  /* 0x0000000e1b0b7211 */ /* 0x000fe200078f08ff */
[----:B------:R1:W-:Y:S04]  /*10f0*/  @!P5 LDGSTS.E.BYPASS.LTC128B.128 [R248+0x4100], [R12.64], !P2 ;  /* 0x041000000cf8dfae */ /* 0x0003e8000d101d44 */
[----:B------:R4:W-:Y:S01]  /*1100*/  @!P5 LDGSTS.E.BYPASS.LTC128B.128 [R248+0x8100], [R6.64], !P3 ;  /* 0x0810000006f8dfae */ /* 0x0009e2000d901d44 */
[----:B---3--:R-:W-:Y:S02]  /*1110*/  @!P4 SHF.R.S32.HI R8, RZ, 0x1f, R10 ;  /* 0x0000001fff08c819 */ /* 0x008fe4000001140a */
[----:B------:R-:W-:Y:S02]  /*1120*/  @!P6 SHF.R.S32.HI R9, RZ, 0x1f, R0 ;  /* 0x0000001fff09e819 */ /* 0x000fe40000011400 */
[----:B------:R-:W-:-:S02]  /*1130*/  @!P4 LEA.HI R8, R8, R10, RZ, 0x3 ;  /* 0x0000000a0808c211 */ /* 0x000fc400078f18ff */
[----:B------:R-:W-:Y:S02]  /*1140*/  @!P6 LEA.HI R20, R9, R0, RZ, 0x3 ;  /* 0x000000000914e211 */ /* 0x000fe400078f18ff */
[----:B------:R-:W-:Y:S02]  /*1150*/  @!P4 LOP3.LUT R8, R8, 0xfffffff8, RZ, 0xc0, !PT ;  /* 0xfffffff80808c812 */ /* 0x000fe400078ec0ff */
[----:B-1----:R-:W-:Y:S02]  /*1160*/  @!P4 LEA R12, P5, R2, R4, 0x1 ;  /* 0x00000004020cc211 */ /* 0x002fe400078a08ff */
[----:B----4-:R-:W-:Y:S02]  /*1170*/  LOP3.LUT R6, R11, 0xfffffffe, RZ, 0xc0, !PT ;  /* 0xfffffffe0b067812 */ /* 0x010fe400078ec0ff */
[--C-:B------:R-:W-:Y:S02]  /*1180*/  @!P4 SHF.R.S32.HI R7, RZ, 0x1f, R0.reuse ;  /* 0x0000001fff07c819 */ /* 0x100fe40000011400 */
[----:B------:R-:W-:Y:S01]  /*1190*/  @!P0 SHF.R.S32.HI R11, RZ, 0x1f, R0 ;  /* 0x0000001fff0b8819 */ /* 0x000fe20000011400 */
[----:B------:R-:W-:Y:S01]  /*11a0*/  IMAD.IADD R23, R14, 0x1, -R6 ;  /* 0x000000010e177824 */ /* 0x000fe200078e0a06 */
[-C--:B------:R-:W-:Y:S01]  /*11b0*/  @!P4 LEA.HI R16, R7, R0.reuse, RZ, 0x3 ;  /* 0x000000000710c211 */ /* 0x080fe200078f18ff */
[----:B------:R-:W1:Y:S01]  /*11c0*/  SHFL.IDX PT, R6, R19, 0x2, 0x181f ;  /* 0x00581f0013067f89 */ /* 0x000e6200000e0000 */
[----:B--2---:R-:W-:Y:S01]  /*11d0*/  @!P4 LEA.HI.X R13, R2, R5, R3, 0x1, P5 ;  /* 0x00000005020dc211 */ /* 0x004fe200028f0c03 */
[----:B------:R-:W-:Y:S01]  /*11e0*/  @!P4 IMAD.WIDE R14, R8, 0x2, R4 ;  /* 0x00000002080ec825 */ /* 0x000fe200078e0204 */
[----:B------:R-:W-:Y:S01]  /*11f0*/  @!P4 LOP3.LUT R16, R16, 0xfffffff8, RZ, 0xc0, !PT ;  /* 0xfffffff81010c812 */ /* 0x000fe200078ec0ff */
[----:B------:R-:W2:Y:S01]  /*1200*/  SHFL.IDX PT, R7, R18, 0x2, 0x181f ;  /* 0x00581f0012077f89 */ /* 0x000ea200000e0000 */
[----:B------:R-:W-:Y:S01]  /*1210*/  ISETP.GE.AND P5, PT, R0, c[0x0][0x1d4], PT ;  /* 0x0000750000007a0c */ /* 0x000fe20003fa6270 */
[----:B------:R-:W-:Y:S01]  /*1220*/  IMAD.WIDE.U32 R8, R21, c[0x0][0x1e0], R2 ;  /* 0x0000780015087a25 */ /* 0x000fe200078e0002 */
[----:B------:R-:W-:Y:S01]  /*1230*/  @!P0 LEA.HI R22, R11, R0, RZ, 0x3 ;  /* 0x000000000b168211 */ /* 0x000fe200078f18ff */
[----:B------:R1:W-:Y:S02]  /*1240*/  @!P4 LDGSTS.E.BYPASS.LTC128B.128 [R248+0x1100], [R12.64], !P1 ;  /* 0x011000000cf8cfae */ /* 0x0003e4000c901d44 */
[----:B------:R-:W-:-:S02]  /*1250*/  @!P4 IMAD.WIDE R16, R16, 0x2, R4 ;  /* 0x000000021010c825 */ /* 0x000fc400078e0204 */
[----:B------:R-:W3:Y:S02]  /*1260*/  SHFL.IDX PT, R4, R19, 0x3, 0x181f ;  /* 0x00781f0013047f89 */ /* 0x000ee400000e0000 */
[----:B------:R-:W-:Y:S02]  /*1270*/  IMAD R0, R24, c[0x0][0x1e0], RZ ;  /* 0x0000780018007a24 */ /* 0x000fe400078e02ff */
[----:B------:R4:W5:Y:S02]  /*1280*/  SHFL.IDX PT, R5, R18, 0x3, 0x181f ;  /* 0x00781f0012057f89 */ /* 0x00096400000e0000 */
[----:B------:R-:W-:Y:S01]  /*1290*/  IMAD R11, R21, c[0x0][0x1e4], R0 ;  /* 0x00007900150b7a24 */ /* 0x000fe200078e0200 */
[----:B------:R-:W-:Y:S01]  /*12a0*/  @!P6 SHF.R.S32.HI R0, RZ, 0x1f, R10 ;  /* 0x0000001fff00e819 */ /* 0x000fe2000001140a */
[----:B------:R3:W-:Y:S02]  /*12b0*/  @!P4 LDGSTS.E.BYPASS.LTC128B.128 [R248+0x5100], [R16.64], !P2 ;  /* 0x0510000010f8cfae */ /* 0x0007e4000d101d44 */
[----:B------:R-:W-:Y:S01]  /*12c0*/  IMAD.IADD R9, R9, 0x1, R11 ;  /* 0x0000000109097824 */ /* 0x000fe200078e020b */
[----:B------:R-:W-:Y:S01]  /*12d0*/  @!P6 LEA.HI R0, R0, R10, RZ, 0x3 ;  /* 0x0000000a0000e211 */ /* 0x000fe200078f18ff */
[----:B------:R5:W-:Y:S01]  /*12e0*/  @!P4 LDGSTS.E.BYPASS.LTC128B.128 [R248+0x9100], [R14.64], !P3 ;  /* 0x091000000ef8cfae */ /* 0x000be2000d901d44 */
[----:B------:R-:W-:-:S04]  /*12f0*/  IMAD R11, R34, c[0x0][0x1e8], RZ ;  /* 0x00007a00220b7a24 */ /* 0x000fc800078e02ff */
[----:B------:R-:W-:Y:S01]  /*1300*/  IMAD R11, R31, c[0x0][0x1ec], R11 ;  /* 0x00007b001f0b7a24 */ /* 0x000fe200078e020b */
[----:B-1----:R-:W-:-:S04]  /*1310*/  @!P6 LEA R12, P4, R2, R6, 0x1 ;  /* 0x00000006020ce211 */ /* 0x002fc800078808ff */
[----:B--2---:R-:W-:Y:S02]  /*1320*/  @!P6 LEA.HI.X R13, R2, R7, R3, 0x1, P4 ;  /* 0x00000007020de211 */ /* 0x004fe400020f0c03 */
[----:B----4-:R-:W-:-:S03]  /*1330*/  IADD3 R18, R160, -0x1, RZ ;  /* 0xffffffffa0127810 */ /* 0x010fc60007ffe0ff */
[----:B------:R1:W-:Y:S01]  /*1340*/  @!P6 LDGSTS.E.BYPASS.LTC128B.128 [R248+0x2100], [R12.64], !P1 ;  /* 0x021000000cf8efae */ /* 0x0003e2000c901d44 */
[----:B------:R-:W-:Y:S02]  /*1350*/  SHF.R.S32.HI R19, RZ, 0x1f, R18 ;  /* 0x0000001fff137819 */ /* 0x000fe40000011412 */
[----:B---3--:R-:W-:Y:S01]  /*1360*/  @!P6 LOP3.LUT R16, R20, 0xfffffff8, RZ, 0xc0, !PT ;  /* 0xfffffff81410e812 */ /* 0x008fe200078ec0ff */
[----:B------:R-:W-:Y:S01]  /*1370*/  IMAD.MOV.U32 R20, RZ, RZ, 0x60 ;  /* 0x00000060ff147424 */ /* 0x000fe200078e00ff */
[----:B-----5:R-:W-:-:S03]  /*1380*/  @!P6 LOP3.LUT R14, R0, 0xfffffff8, RZ, 0xc0, !PT ;  /* 0xfffffff8000ee812 */ /* 0x020fc600078ec0ff */
[----:B------:R-:W-:Y:S01]  /*1390*/  @!P6 IMAD.WIDE R16, R16, 0x2, R6 ;  /* 0x000000021010e825 */ /* 0x000fe200078e0206 */
[----:B------:R-:W-:-:S03]  /*13a0*/  @!P0 SHF.R.S32.HI R0, RZ, 0x1f, R10 ;  /* 0x0000001fff008819 */ /* 0x000fc6000001140a */
[----:B------:R-:W-:Y:S01]  /*13b0*/  @!P6 IMAD.WIDE R14, R14, 0x2, R6 ;  /* 0x000000020e0ee825 */ /* 0x000fe200078e0206 */
[----:B------:R-:W-:Y:S01]  /*13c0*/  @!P0 LEA.HI R0, R0, R10, RZ, 0x3 ;  /* 0x0000000a00008211 */ /* 0x000fe200078f18ff */
[----:B------:R2:W-:Y:S02]  /*13d0*/  @!P6 LDGSTS.E.BYPASS.LTC128B.128 [R248+0x6100], [R16.64], !P2 ;  /* 0x0610000010f8efae */ /* 0x0005e4000d101d44 */
[----:B------:R-:W-:Y:S01]  /*13e0*/  IMAD.WIDE.U32 R6, R31, c[0x0][0x1e8], R8 ;  /* 0x00007a001f067a25 */ /* 0x000fe200078e0008 */
[----:B------:R-:W-:Y:S01]  /*13f0*/  @!P0 LEA R8, P4, R2, R4, 0x1 ;  /* 0x0000000402088211 */ /* 0x000fe200078808ff */
[----:B------:R3:W-:Y:S01]  /*1400*/  @!P6 LDGSTS.E.BYPASS.LTC128B.128 [R248+0xa100], [R14.64], !P3 ;  /* 0x0a1000000ef8efae */ /* 0x0007e2000d901d44 */
[----:B------:R-:W-:Y:S01]  /*1410*/  @!P0 LOP3.LUT R0, R0, 0xfffffff8, RZ, 0xc0, !PT ;  /* 0xfffffff800008812 */ /* 0x000fe200078ec0ff */
[----:B------:R-:W-:Y:S01]  /*1420*/  IMAD.IADD R7, R7, 0x1, R11 ;  /* 0x0000000107077824 */ /* 0x000fe200078e020b */
[----:B------:R-:W-:Y:S01]  /*1430*/  @!P0 LOP3.LUT R11, R22, 0xfffffff8, RZ, 0xc0, !PT ;  /* 0xfffffff8160b8812 */ /* 0x000fe200078ec0ff */
[----:B------:R-:W-:Y:S01]  /*1440*/  IMAD R133, R160, -0x60, R20 ;  /* 0xffffffa0a0857824 */ /* 0x000fe200078e0214 */
[----:B------:R-:W-:Y:S01]  /*1450*/  @!P0 LEA.HI.X R9, R2, R5, R3, 0x1, P4 ;  /* 0x0000000502098211 */ /* 0x000fe200020f0c03 */
[----:B------:R-:W-:Y:S01]  /*1460*/  IMAD.WIDE.U32 R146, R20, c[0x0][0x1e0], RZ ;  /* 0x0000780014927a25 */ /* 0x000fe200078e00ff */
[----:B------:R-:W-:-:S02]  /*1470*/  ISETP.GE.AND P4, PT, R10, c[0x0][0x1d4], PT ;  /* 0x000075000a007a0c */ /* 0x000fc40003f86270 */
[----:B------:R-:W-:Y:S01]  /*1480*/  ISETP.GE.AND P6, PT, R2, c[0x0][0x1d4], PT ;  /* 0x0000750002007a0c */ /* 0x000fe20003fc6270 */
[--C-:B------:R-:W-:Y:S01]  /*1490*/  @!P0 IMAD.WIDE R10, R11, 0x2, R4.reuse ;  /* 0x000000020b0a8825 */ /* 0x100fe200078e0204 */
[----:B------:R4:W-:Y:S03]  /*14a0*/  @!P0 LDGSTS.E.BYPASS.LTC128B.128 [R248+0x3100], [R8.64], !P1 ;  /* 0x0310000008f88fae */ /* 0x0009e6000c901d44 */
[----:B------:R-:W-:Y:S01]  /*14b0*/  @!P0 IMAD.WIDE R4, R0, 0x2, R4 ;  /* 0x0000000200048825 */ /* 0x000fe200078e0204 */
[----:B------:R5:W-:Y:S03]  /*14c0*/  @!P0 LDGSTS.E.BYPASS.LTC128B.128 [R248+0x7100], [R10.64], !P2 ;  /* 0x071000000af88fae */ /* 0x000be6000d101d44 */
[----:B------:R-:W-:Y:S01]  /*14d0*/  IMAD R0, R25, c[0x0][0x1f0], RZ ;  /* 0x00007c0019007a24 */ /* 0x000fe200078e02ff */
[----:B------:R3:W-:Y:S01]  /*14e0*/  @!P0 LDGSTS.E.BYPASS.LTC128B.128 [R248+0xb100], [R4.64], !P3 ;  /* 0x0b10000004f88fae */ /* 0x0007e2000d901d44 */
[----:B------:R-:W-:Y:S01]  /*14f0*/  IMAD.WIDE.U32 R40, R26, c[0x0][0x1f0], R6 ;  /* 0x00007c001a287a25 */ /* 0x000fe200078e0006 */
[----:B--2---:R-:W-:-:S03]  /*1500*/  IADD3 R17, R133, R132, -R28 ;  /* 0x0000008485117210 */ /* 0x004fc60007ffe81c */
[----:B------:R-:W-:Y:S01]  /*1510*/  IMAD.MOV.U32 R150, RZ, RZ, R40 ;  /* 0x000000ffff967224 */ /* 0x000fe200078e0028 */
[----:B------:R-:W0:Y:S01]  /*1520*/  LDGDEPBAR ;  /* 0x00000000000079af */ /* 0x000e220000000000 */
[----:B------:R-:W-:Y:S01]  /*1530*/  IMAD.SHL.U32 R7, R36, 0x40, RZ ;  /* 0x0000004024077824 */ /* 0x000fe200078e00ff */
[----:B------:R-:W-:Y:S01]  /*1540*/  ISETP.GE.AND P3, PT, R17, 0x1, PT ;  /* 0x000000011100780c */ /* 0x000fe20003f66270 */
[----:B------:R-:W-:Y:S01]  /*1550*/  IMAD.WIDE.U32 R2, R21, c[0x0][0x208], R2 ;  /* 0x0000820015027a25 */ /* 0x000fe200078e0002 */
[C---:B------:R-:W-:Y:S01]  /*1560*/  ISETP.GE.AND P2, PT, R17.reuse, 0x21, PT ;  /* 0x000000211100780c */ /* 0x040fe20003f46270 */
[----:B------:R2:W-:Y:S01]  /*1570*/  STL.64 [R1+0x20], R40 ;  /* 0x0000202801007387 */ /* 0x0005e20000100a00 */
[----:B------:R-:W-:Y:S01]  /*1580*/  ISETP.GE.AND P1, PT, R17, 0x41, PT ;  /* 0x000000411100780c */ /* 0x000fe20003f26270 */
[----:B------:R-:W-:Y:S01]  /*1590*/  IMAD.SHL.U32 R16, R149, 0x40, RZ ;  /* 0x0000004095107824 */ /* 0x000fe200078e00ff */
[----:B------:R-:W-:Y:S02]  /*15a0*/  LOP3.LUT R7, R7, 0x1c0, RZ, 0xc0, !PT ;  /* 0x000001c007077812 */ /* 0x000fe400078ec0ff */
[----:B----4-:R-:W-:Y:S01]  /*15b0*/  LOP3.LUT R8, R27, 0xfffffff0, RZ, 0xc0, !PT ;  /* 0xfffffff01b087812 */ /* 0x010fe200078ec0ff */
[----:B------:R-:W-:-:S04]  /*15c0*/  IMAD R9, R24, c[0x0][0x208], RZ ;  /* 0x0000820018097a24 */ /* 0x000fc800078e02ff */
[----:B------:R-:W-:Y:S02]  /*15d0*/  IMAD.IADD R8, R145, 0x1, -R8 ;  /* 0x0000000191087824 */ /* 0x000fe400078e0a08 */
[----:B-1----:R-:W-:Y:S01]  /*15e0*/  IMAD R13, R21, c[0x0][0x20c], R9 ;  /* 0x00008300150d7a24 */ /* 0x002fe200078e0209 */
[----:B------:R-:W-:Y:S01]  /*15f0*/  LOP3.LUT R9, R7, 0x8, R29, 0xf8, !PT ;  /* 0x0000000807097812 */ /* 0x000fe200078ef81d */
[----:B---3--:R-:W-:Y:S01]  /*1600*/  IMAD R4, R20, c[0x0][0x1e4], RZ ;  /* 0x0000790014047a24 */ /* 0x008fe200078e02ff */
[----:B------:R-:W-:Y:S01]  /*1610*/  SHF.R.S32.HI R6, RZ, 0x1f, R8 ;  /* 0x0000001fff067819 */ /* 0x000fe20000011408 */
[----:B------:R-:W-:Y:S02]  /*1620*/  IMAD.IADD R3, R3, 0x1, R13 ;  /* 0x0000000103037824 */ /* 0x000fe400078e020d */
[----:B------:R-:W-:Y:S01]  /*1630*/  IMAD.IADD R144, R147, 0x1, R4 ;  /* 0x0000000193907824 */ /* 0x000fe200078e0204 */
[----:B------:R-:W-:Y:S01]  /*1640*/  LEA.HI R15, R6, R8, RZ, 0x3 ;  /* 0x00000008060f7211 */ /* 0x000fe200078f18ff */
[----:B------:R-:W-:-:S02]  /*1650*/  IMAD R4, R26, c[0x0][0x1f4], R0 ;  /* 0x00007d001a047a24 */ /* 0x000fc400078e0200 */
[----:B------:R-:W-:Y:S01]  /*1660*/  IMAD R0, R144, R18, RZ ;  /* 0x0000001290007224 */ /* 0x000fe200078e02ff */
[----:B-----5:R-:W-:Y:S01]  /*1670*/  LOP3.LUT R10, R15, 0xfffffff8, RZ, 0xc0, !PT ;  /* 0xfffffff80f0a7812 */ /* 0x020fe200078ec0ff */
[----:B------:R-:W-:Y:S02]  /*1680*/  IMAD.IADD R151, R41, 0x1, R4 ;  /* 0x0000000129977824 */ /* 0x000fe400078e0204 */
[-C--:B------:R-:W-:Y:S02]  /*1690*/  IMAD R0, R19, R146.reuse, R0 ;  /* 0x0000009213007224 */ /* 0x080fe400078e0200 */
[----:B------:R-:W-:Y:S01]  /*16a0*/  IMAD.WIDE.U32 R4, R18, R146, R150 ;  /* 0x0000009212047225 */ /* 0x000fe200078e0096 */
[----:B------:R-:W-:Y:S03]  /*16b0*/  STL.64 [R1+0x18], R150 ;  /* 0x0000189601007387 */ /* 0x000fe60000100a00 */
[----:B------:R-:W-:Y:S01]  /*16c0*/  IMAD.IADD R0, R5, 0x1, R0 ;  /* 0x0000000105007824 */ /* 0x000fe200078e0200 */
[----:B------:R-:W-:Y:S01]  /*16d0*/  @P3 LEA R6, P0, R4, c[0x0][0x1c8], 0x1 ;  /* 0x0000720004063a11 */ /* 0x000fe200078008ff */
[----:B------:R-:W-:Y:S01]  /*16e0*/  IMAD.IADD R10, R8, 0x1, -R10 ;  /* 0x00000001080a7824 */ /* 0x000fe200078e0a0a */
[----:B------:R-:W-:Y:S01]  /*16f0*/  SHF.R.U32.HI R5, RZ, 0x3, R7 ;  /* 0x00000003ff057819 */ /* 0x000fe20000011607 */
[----:B------:R-:W-:Y:S01]  /*1700*/  IMAD R13, R34, c[0x0][0x210], RZ ;  /* 0x00008400220d7a24 */ /* 0x000fe200078e02ff */
[----:B------:R-:W-:-:S02]  /*1710*/  @P3 LEA.HI.X R7, R4, c[0x0][0x1cc], R0, 0x1, P0 ;  /* 0x0000730004073a11 */ /* 0x000fc400000f0c00 */
[C---:B------:R-:W-:Y:S01]  /*1720*/  @P2 LEA R11, P0, R148.reuse, R4, 0x5 ;  /* 0x00000004940b2211 */ /* 0x040fe200078028ff */
[----:B------:R-:W-:Y:S01]  /*1730*/  IMAD R13, R31, c[0x0][0x214], R13 ;  /* 0x000085001f0d7a24 */ /* 0x000fe200078e020d */
[----:B------:R-:W-:Y:S01]  /*1740*/  LOP3.LUT R14, R9, R5, RZ, 0x3c, !PT ;  /* 0x00000005090e7212 */ /* 0x000fe200078e3cff */
[----:B------:R-:W-:Y:S01]  /*1750*/  IMAD.WIDE.U32 R8, R31, c[0x0][0x210], R2 ;  /* 0x000084001f087a25 */ /* 0x000fe200078e0002 */
[----:B------:R-:W-:Y:S01]  /*1760*/  @P2 LEA.HI.X R5, R148, R0, R149, 0x5, P0 ;  /* 0x0000000094052211 */ /* 0x000fe200000f2c95 */
[----:B------:R1:W-:Y:S01]  /*1770*/  @P3 LDGSTS.E.BYPASS.LTC128B.128 [R248+0xc100], [R6.64], !P6 ;  /* 0x0c10000006f83fae */ /* 0x0003e2000f101d44 */
[----:B------:R-:W-:Y:S01]  /*1780*/  @P1 IADD3 R12, P0, R4, R32, RZ ;  /* 0x00000020040c1210 */ /* 0x000fe20007f1e0ff */
[----:B------:R-:W-:Y:S02]  /*1790*/  IMAD.SHL.U32 R2, R10, 0x40, RZ ;  /* 0x000000400a027824 */ /* 0x000fe400078e00ff */
[----:B------:R1:W-:Y:S01]  /*17a0*/  @P3 LDGSTS.E.BYPASS.LTC128B.128 [R248+0xf100], [R6.64+0x80], !P5 ;  /* 0x0f10008006f83fae */ /* 0x0003e2000e901d44 */
[----:B------:R-:W-:Y:S01]  /*17b0*/  @P1 IADD3.X R16, R0, R33, R16, P0, !PT ;  /* 0x0000002100101210 */ /* 0x000fe200007fe410 */
[----:B------:R-:W-:Y:S01]  /*17c0*/  IMAD.SHL.U32 R3, R23, 0x8, RZ ;  /* 0x0000000817037824 */ /* 0x000fe200078e00ff */
[----:B------:R-:W-:Y:S01]  /*17d0*/  @P2 LEA R4, P0, R11, c[0x0][0x1c8], 0x1 ;  /* 0x000072000b042a11 */ /* 0x000fe200078008ff */
[----:B------:R1:W-:Y:S01]  /*17e0*/  @P3 LDGSTS.E.BYPASS.LTC128B.128 [R248+0x12100], [R6.64+0x100], !P4 ;  /* 0x1210010006f83fae */ /* 0x0003e2000e101d44 */
[----:B------:R-:W-:Y:S01]  /*17f0*/  LOP3.LUT R2, R2, 0x1c0, RZ, 0xc0, !PT ;  /* 0x000001c002027812 */ /* 0x000fe200078ec0ff */
[----:B------:R-:W-:Y:S01]  /*1800*/  IMAD R0, R23, 0x200, R14 ;  /* 0x0000020017007824 */ /* 0x000fe200078e020e */
[----:B------:R-:W-:Y:S01]  /*1810*/  @P2 LEA.HI.X R5, R11, c[0x0][0x1cc], R5, 0x1, P0 ;  /* 0x000073000b052a11 */ /* 0x000fe200000f0c05 */
[----:B------:R-:W-:Y:S01]  /*1820*/  IMAD.MOV.U32 R11, RZ, RZ, 0x6 ;  /* 0x00000006ff0b7424 */ /* 0x000fe200078e00ff */
[----:B------:R-:W-:Y:S01]  /*1830*/  LOP3.LUT P3, RZ, R10, 0x4, RZ, 0xc0, !PT ;  /* 0x000000040aff7812 */ /* 0x000fe2000786c0ff */
[----:B------:R-:W-:Y:S01]  /*1840*/  IMAD.SHL.U32 R135, R0, 0x2, RZ ;  /* 0x0000000200877824 */ /* 0x000fe200078e00ff */
[----:B------:R-:W-:Y:S01]  /*1850*/  SEL R0, RZ, 0xffffffff, P5 ;  /* 0xffffffffff007807 */ /* 0x000fe20002800000 */
[----:B------:R3:W-:Y:S03]  /*1860*/  @P2 LDGSTS.E.BYPASS.LTC128B.128 [R248+0xd100], [R4.64], !P6 ;  /* 0x0d10000004f82fae */ /* 0x0007e6000f101d44 */
[----:B------:R-:W-:Y:S01]  /*1870*/  IADD3 R230, R135, 0xc120, RZ ;  /* 0x0000c12087e67810 */ /* 0x000fe20007ffe0ff */
[----:B------:R3:W-:Y:S01]  /*1880*/  @P2 LDGSTS.E.BYPASS.LTC128B.128 [R248+0x10100], [R4.64+0x80], !P5 ;  /* 0x1010008004f82fae */ /* 0x0007e2000e901d44 */
[----:B------:R-:W-:-:S03]  /*1890*/  IMAD.SHL.U32 R0, R0, 0x2, RZ ;  /* 0x0000000200007824 */ /* 0x000fc600078e00ff */
[----:B------:R3:W-:Y:S01]  /*18a0*/  @P2 LDGSTS.E.BYPASS.LTC128B.128 [R248+0x13100], [R4.64+0x100], !P4 ;  /* 0x1310010004f82fae */ /* 0x0007e2000e101d44 */
[----:B------:R-:W-:Y:S01]  /*18b0*/  LOP3.LUT P2, RZ, R10, 0x2, RZ, 0xc0, !PT ;  /* 0x000000020aff7812 */ /* 0x000fe2000784c0ff */
[----:B-1----:R-:W-:Y:S02]  /*18c0*/  IMAD.IADD R7, R9, 0x1, R13 ;  /* 0x0000000109077824 */ /* 0x002fe400078e020d */
[----:B------:R-:W-:Y:S02]  /*18d0*/  IMAD.MOV.U32 R6, RZ, RZ, R8 ;  /* 0x000000ffff067224 */ /* 0x000fe400078e0008 */
[----:B------:R-:W-:Y:S02]  /*18e0*/  IMAD R9, R20, c[0x0][0x20c], RZ ;  /* 0x0000830014097a24 */ /* 0x000fe400078e02ff */
[----:B--2---:R-:W-:Y:S01]  /*18f0*/  IMAD.WIDE.U32 R40, R26, c[0x0][0x218], R6 ;  /* 0x000086001a287a25 */ /* 0x004fe200078e0006 */
[----:B------:R-:W-:-:S03]  /*1900*/  IADD3 R7, R135, 0xc100, RZ ;  /* 0x0000c10087077810 */ /* 0x000fc60007ffe0ff */
[----:B------:R-:W-:Y:S01]  /*1910*/  IMAD.MOV.U32 R38, RZ, RZ, R40 ;  /* 0x000000ffff267224 */ /* 0x000fe200078e0028 */
[----:B------:R-:W-:Y:S01]  /*1920*/  STL.64 [R1+0x38], R40 ;  /* 0x0000382801007387 */ /* 0x000fe20000100a00 */
[----:B---3--:R-:W-:Y:S02]  /*1930*/  LOP3.LUT R5, R2, 0x8, R3, 0xf8, !PT ;  /* 0x0000000802057812 */ /* 0x008fe400078ef803 */
[----:B------:R-:W-:Y:S02]  /*1940*/  SHF.R.U32.HI R4, RZ, 0x3, R2 ;  /* 0x00000003ff047819 */ /* 0x000fe40000011602 */
[C---:B------:R-:W-:Y:S02]  /*1950*/  @P1 LEA R2, P0, R12.reuse, c[0x0][0x1c8], 0x1 ;  /* 0x000072000c021a11 */ /* 0x040fe400078008ff */
[----:B------:R-:W-:Y:S01]  /*1960*/  LOP3.LUT R5, R5, R4, RZ, 0x3c, !PT ;  /* 0x0000000405057212 */ /* 0x000fe200078e3cff */
[----:B------:R-:W-:Y:S01]  /*1970*/  IMAD.SHL.U32 R4, R15, 0x40, RZ ;  /* 0x000000400f047824 */ /* 0x000fe200078e00ff */
[----:B------:R-:W-:Y:S01]  /*1980*/  @P1 LEA.HI.X R3, R12, c[0x0][0x1cc], R16, 0x1, P0 ;  /* 0x000073000c031a11 */ /* 0x000fe200000f0c10 */
[----:B------:R-:W-:Y:S01]  /*1990*/  IMAD.WIDE.U32 R12, R20, c[0x0][0x208], RZ ;  /* 0x00008200140c7a25 */ /* 0x000fe200078e00ff */
[----:B------:R-:W-:-:S02]  /*19a0*/  LOP3.LUT P0, RZ, R36, 0x2, RZ, 0xc0, !PT ;  /* 0x0000000224ff7812 */ /* 0x000fc4000780c0ff */
[----:B------:R-:W-:Y:S01]  /*19b0*/  LOP3.LUT R4, R5, 0xfffffe00, R4, 0xf8, !PT ;  /* 0xfffffe0005047812 */ /* 0x000fe200078ef804 */
[----:B------:R1:W-:Y:S01]  /*19c0*/  @P1 LDGSTS.E.BYPASS.LTC128B.128 [R248+0xe100], [R2.64], !P6 ;  /* 0x0e10000002f81fae */ /* 0x0003e2000f101d44 */
[----:B------:R-:W-:Y:S02]  /*19d0*/  IMAD.MOV.U32 R5, RZ, RZ, 0x10 ;  /* 0x00000010ff057424 */ /* 0x000fe400078e00ff */
[----:B------:R-:W-:Y:S01]  /*19e0*/  IMAD.IADD R6, R13, 0x1, R9 ;  /* 0x000000010d067824 */ /* 0x000fe200078e0209 */
[----:B------:R1:W-:Y:S02]  /*19f0*/  @P1 LDGSTS.E.BYPASS.LTC128B.128 [R248+0x11100], [R2.64+0x80], !P5 ;  /* 0x1110008002f81fae */ /* 0x0003e4000e901d44 */
[----:B------:R-:W-:Y:S01]  /*1a00*/  SEL R5, R5, 0xfffffff0, !P2 ;  /* 0xfffffff005057807 */ /* 0x000fe20005000000 */
[----:B------:R-:W-:Y:S01]  /*1a10*/  IMAD R6, R6, R18, RZ ;  /* 0x0000001206067224 */ /* 0x000fe200078e02ff */
[----:B------:R1:W-:Y:S02]  /*1a20*/  @P1 LDGSTS.E.BYPASS.LTC128B.128 [R248+0x14100], [R2.64+0x100], !P4 ;  /* 0x1410010002f81fae */ /* 0x0003e4000e101d44 */
[----:B------:R-:W-:Y:S01]  /*1a30*/  @P0 IADD3 R230, R7, -0x20, RZ ;  /* 0xffffffe007e60810 */ /* 0x000fe20007ffe0ff */
[----:B------:R-:W-:Y:S01]  /*1a40*/  IMAD R6, R19, R12, R6 ;  /* 0x0000000c13067224 */ /* 0x000fe200078e0206 */
[----:B------:R-:W0:Y:S01]  /*1a50*/  LDGDEPBAR ;  /* 0x00000000000079af */ /* 0x000e220000000000 */
[----:B------:R-:W-:Y:S01]  /*1a60*/  IMAD.MOV.U32 R7, RZ, RZ, c[0x0][0x208] ;  /* 0x00008200ff077624 */ /* 0x000fe200078e00ff */
[----:B------:R-:W-:-:S02]  /*1a70*/  IADD3 R247, R230, 0x800, RZ ;  /* 0x00000800e6f77810 */ /* 0x000fc40007ffe0ff */
[C---:B------:R-:W-:Y:S01]  /*1a80*/  IADD3 R246, R230.reuse, 0x1000, RZ ;  /* 0x00001000e6f67810 */ /* 0x040fe20007ffe0ff */
[C---:B------:R-:W-:Y:S01]  /*1a90*/  IMAD.SHL.U32 R19, R7.reuse, 0x40, RZ ;  /* 0x0000004007137824 */ /* 0x040fe200078e00ff */
[----:B------:R-:W-:Y:S02]  /*1aa0*/  SHF.L.U64.HI R16, R7, R11, c[0x0][0x20c] ;  /* 0x0000830007107619 */ /* 0x000fe4000001020b */
[C---:B------:R-:W-:Y:S02]  /*1ab0*/  IADD3 R245, R230.reuse, 0x1800, RZ ;  /* 0x00001800e6f57810 */ /* 0x040fe40007ffe0ff */
[C---:B------:R-:W-:Y:S02]  /*1ac0*/  IADD3 R244, R230.reuse, 0x2000, RZ ;  /* 0x00002000e6f47810 */ /* 0x040fe40007ffe0ff */
[C---:B------:R-:W-:Y:S02]  /*1ad0*/  IADD3 R243, R230.reuse, 0x2800, RZ ;  /* 0x00002800e6f37810 */ /* 0x040fe40007ffe0ff */
[----:B------:R-:W-:-:S02]  /*1ae0*/  IADD3 R242, R230, 0x3000, RZ ;  /* 0x00003000e6f27810 */ /* 0x000fc40007ffe0ff */
[C---:B------:R-:W-:Y:S02]  /*1af0*/  IADD3 R241, R230.reuse, 0x3800, RZ ;  /* 0x00003800e6f17810 */ /* 0x040fe40007ffe0ff */
[C---:B------:R-:W-:Y:S02]  /*1b00*/  IADD3 R240, R230.reuse, 0x4000, RZ ;  /* 0x00004000e6f07810 */ /* 0x040fe40007ffe0ff */
[C---:B------:R-:W-:Y:S02]  /*1b10*/  IADD3 R239, R230.reuse, 0x4800, RZ ;  /* 0x00004800e6ef7810 */ /* 0x040fe40007ffe0ff */
[----:B------:R-:W-:Y:S01]  /*1b20*/  IADD3 R238, R230, 0x5000, RZ ;  /* 0x00005000e6ee7810 */ /* 0x000fe20007ffe0ff */
[----:B-1----:R-:W-:Y:S01]  /*1b30*/  IMAD.SHL.U32 R2, R134, 0x20, RZ ;  /* 0x0000002086027824 */ /* 0x002fe200078e00ff */
[----:B------:R-:W-:-:S04]  /*1b40*/  DEPBAR.LE SB0, 0x1 ;  /* 0x000080400000791a */ /* 0x000fc80000000000 */
[----:B------:R-:W-:Y:S01]  /*1b50*/  LOP3.LUT R2, R2, 0x7ffffc00, RZ, 0xc0, !PT ;  /* 0x7ffffc0002027812 */ /* 0x000fe200078ec0ff */
[----:B------:R-:W-:Y:S01]  /*1b60*/  IMAD R3, R25, c[0x0][0x218], RZ ;  /* 0x0000860019037a24 */ /* 0x000fe200078e02ff */
[C---:B------:R-:W-:Y:S02]  /*1b70*/  IADD3 R237, R230.reuse, 0x5800, RZ ;  /* 0x00005800e6ed7810 */ /* 0x040fe40007ffe0ff */
[----:B------:R-:W-:Y:S01]  /*1b80*/  IADD3 R236, R230, 0x6000, RZ ;  /* 0x00006000e6ec7810 */ /* 0x000fe20007ffe0ff */
[----:B------:R-:W-:Y:S01]  /*1b90*/  IMAD.IADD R208, R4, 0x1, R2 ;  /* 0x0000000104d07824 */ /* 0x000fe200078e0202 */
[C---:B------:R-:W-:Y:S01]  /*1ba0*/  IADD3 R235, R230.reuse, 0x6800, RZ ;  /* 0x00006800e6eb7810 */ /* 0x040fe20007ffe0ff */
[----:B------:R-:W-:Y:S01]  /*1bb0*/  IMAD.MOV.U32 R2, RZ, RZ, 0x20 ;  /* 0x00000020ff027424 */ /* 0x000fe200078e00ff */
[----:B------:R-:W-:Y:S01]  /*1bc0*/  IADD3 R234, R230, 0x7000, RZ ;  /* 0x00007000e6ea7810 */ /* 0x000fe20007ffe0ff */
[----:B------:R-:W-:Y:S01]  /*1bd0*/  IMAD R8, R26, c[0x0][0x21c], R3 ;  /* 0x000087001a087a24 */ /* 0x000fe200078e0203 */
[----:B------:R-:W-:Y:S01]  /*1be0*/  BAR.SYNC.DEFER_BLOCKING 0x0 ;  /* 0x0000000000007b1d */ /* 0x000fe20000010000 */
[C---:B------:R-:W-:Y:S01]  /*1bf0*/  LEA R216, R208.reuse, 0x100, 0x1 ;  /* 0x00000100d0d87811 */ /* 0x040fe200078e08ff */
[----:B------:R-:W-:Y:S01]  /*1c00*/  IMAD.SHL.U32 R208, R208, 0x2, RZ ;  /* 0x00000002d0d07824 */ /* 0x000fe200078e00ff */
[----:B------:R-:W-:Y:S01]  /*1c10*/  SEL R2, R2, 0xffffffe0, !P3 ;  /* 0xffffffe002027807 */ /* 0x000fe20005800000 */
[----:B------:R-:W-:Y:S01]  /*1c20*/  IMAD.IADD R39, R41, 0x1, R8 ;  /* 0x0000000129277824 */ /* 0x000fe200078e0208 */
[----:B------:R-:W-:Y:S01]  /*1c30*/  SEL R3, RZ, 0x1, P6 ;  /* 0x00000001ff037807 */ /* 0x000fe20003000000 */
[--C-:B------:R-:W-:Y:S01]  /*1c40*/  IMAD R212, R5, 0x2, R216.reuse ;  /* 0x0000000205d47824 */ /* 0x100fe200078e02d8 */
[----:B------:R-:W-:Y:S01]  /*1c50*/  IADD3 R233, R230, 0x7800, RZ ;  /* 0x00007800e6e97810 */ /* 0x000fe20007ffe0ff */
[----:B------:R-:W-:Y:S01]  /*1c60*/  IMAD R216, R2, 0x2, R216 ;  /* 0x0000000202d87824 */ /* 0x000fe200078e02d8 */
[----:B------:R-:W-:Y:S01]  /*1c70*/  LOP3.LUT R10, R0, 0x2, R3, 0xe2, !PT ;  /* 0x00000002000a7812 */ /* 0x000fe200078ee203 */
[----:B------:R-:W-:Y:S01]  /*1c80*/  IMAD R220, R2, 0x2, R212 ;  /* 0x0000000202dc7824 */ /* 0x000fe200078e02d4 */
[----:B------:R-:W-:Y:S01]  /*1c90*/  SEL R0, RZ, 0x4, P4 ;  /* 0x00000004ff007807 */ /* 0x000fe20002000000 */
[----:B------:R-:W-:Y:S01]  /*1ca0*/  IMAD.WIDE.U32 R8, R18, R12, R38 ;  /* 0x0000000c12087225 */ /* 0x000fe200078e0026 */
[----:B------:R-:W-:Y:S01]  /*1cb0*/  STL.64 [R1+0x30], R38 ;  /* 0x0000302601007387 */ /* 0x000fe20000100a00 */
[----:B------:R-:W-:-:S02]  /*1cc0*/  IADD3 R232, R230, 0x8000, RZ ;  /* 0x00008000e6e87810 */ /* 0x000fc40007ffe0ff */
[----:B------:R-:W-:Y:S01]  /*1cd0*/  IMAD.IADD R3, R9, 0x1, R6 ;  /* 0x0000000109037824 */ /* 0x000fe200078e0206 */
[----:B------:R-:W-:Y:S02]  /*1ce0*/  LEA R6, P0, R8, c[0x0][0x1f8], 0x1 ;  /* 0x00007e0008067a11 */ /* 0x000fe400078008ff */
[----:B------:R-:W-:Y:S02]  /*1cf0*/  LOP3.LUT R0, R10, R0, RZ, 0xfc, !PT ;  /* 0x000000000a007212 */ /* 0x000fe400078efcff */
[----:B------:R-:W-:Y:S02]  /*1d00*/  LEA.HI.X R7, R8, c[0x0][0x1fc], R3, 0x1, P0 ;  /* 0x00007f0008077a11 */ /* 0x000fe400000f0c03 */
[C---:B------:R-:W-:Y:S01]  /*1d10*/  IADD3 R14, P2, P1, R19.reuse, 0x80, R6 ;  /* 0x00000080130e7810 */ /* 0x040fe2000795e006 */
[----:B------:R-:W-:Y:S01]  /*1d20*/  LDSM.16.M88.4 R152, [R208+0x100] ;  /* 0x00010000d098783b */ /* 0x000fe20000000200 */
[----:B------:R-:W-:Y:S02]  /*1d30*/  LOP3.LUT R3, R0, 0x1, RZ, 0xc0, !PT ;  /* 0x0000000100037812 */ /* 0x000fe400078ec0ff */
[----:B------:R-:W-:Y:S01]  /*1d40*/  IADD3 R8, P0, R19, R6, RZ ;  /* 0x0000000613087210 */ /* 0x000fe20007f1e0ff */
[----:B------:R-:W-:Y:S01]  /*1d50*/  LDSM.16.M88.4 R192, [R208+0x4100] ;  /* 0x00410000d0c0783b */ /* 0x000fe20000000200 */
[----:B------:R-:W-:-:S02]  /*1d60*/  IADD3.X R15, R16, RZ, R7, P2, P1 ;  /* 0x000000ff100f7210 */ /* 0x000fc400017e2407 */
[----:B------:R-:W-:Y:S01]  /*1d70*/  IADD3 R12, P2, P1, R19, 0x100, R6 ;  /* 0x00000100130c7810 */ /* 0x000fe2000795e006 */
[----:B------:R-:W-:Y:S01]  /*1d80*/  LDSM.16.M88.4 R156, [R212] ;  /* 0x00000000d49c783b */ /* 0x000fe20000000200 */
[----:B------:R-:W-:Y:S01]  /*1d90*/  ISETP.NE.U32.AND P3, PT, R3, 0x1, PT ;  /* 0x000000010300780c */ /* 0x000fe20003f65070 */
[--C-:B------:R-:W-:Y:S01]  /*1da0*/  IMAD.X R9, R16, 0x1, R7.reuse, P0 ;  /* 0x0000000110097824 */ /* 0x100fe200000e0607 */
[----:B------:R-:W-:Y:S01]  /*1db0*/  IADD3 R10, P0, R8, R19, RZ ;  /* 0x00000013080a7210 */ /* 0x000fe20007f1e0ff */
[----:B------:R-:W-:Y:S01]  /*1dc0*/  LDSM.16.M88.4 R196, [R212+0x4000] ;  /* 0x00400000d4c4783b */ /* 0x000fe20000000200 */
[----:B------:R-:W-:Y:S02]  /*1dd0*/  IADD3.X R13, R16, RZ, R7, P2, P1 ;  /* 0x000000ff100d7210 */ /* 0x000fe400017e2407 */
[----:B------:R-:W-:Y:S01]  /*1de0*/  LOP3.LUT P1, RZ, R0, 0x2, RZ, 0xc0, !PT ;  /* 0x0000000200ff7812 */ /* 0x000fe2000782c0ff */
[----:B------:R-:W-:Y:S01]  /*1df0*/  LDSM.16.M88.4 R184, [R216] ;  /* 0x00000000d8b8783b */ /* 0x000fe20000000200 */
[----:B------:R-:W-:Y:S01]  /*1e00*/  ISETP.LT.OR P2, PT, R17, 0x1, P3 ;  /* 0x000000011100780c */ /* 0x000fe20001f41670 */
[----:B------:R-:W-:Y:S01]  /*1e10*/  IMAD.X R11, R9, 0x1, R16, P0 ;  /* 0x00000001090b7824 */ /* 0x000fe200000e0610 */
[----:B------:R-:W-:Y:S01]  /*1e20*/  ISETP.LT.OR P0, PT, R17, 0x1, !P1 ;  /* 0x000000011100780c */ /* 0x000fe20004f01670 */
[----:B------:R-:W-:Y:S01]  /*1e30*/  LDSM.16.M88.4 R200, [R216+0x4000] ;  /* 0x00400000d8c8783b */ /* 0x000fe20000000200 */
[----:B------:R-:W-:-:S03]  /*1e40*/  IADD3 R231, R230, 0x8800, RZ ;  /* 0x00008800e6e77810 */ /* 0x000fc60007ffe0ff */
[----:B------:R-:W-:Y:S04]  /*1e50*/  LDSM.16.M88.4 R188, [R220] ;  /* 0x00000000dcbc783b */ /* 0x000fe80000000200 */
[----:B------:R-:W-:Y:S04]  /*1e60*/  LDSM.16.M88.4 R204, [R220+0x4000] ;  /* 0x00400000dccc783b */ /* 0x000fe80000000200 */
[----:B------:R-:W-:Y:S04]  /*1e70*/  LDSM.16.M88.4 R208, [R208+0x8100] ;  /* 0x00810000d0d0783b */ /* 0x000fe80000000200 */
[----:B------:R-:W-:Y:S04]  /*1e80*/  LDSM.16.M88.4 R212, [R212+0x8000] ;  /* 0x00800000d4d4783b */ /* 0x000fe80000000200 */
[----:B------:R-:W-:Y:S04]  /*1e90*/  LDSM.16.M88.4 R216, [R216+0x8000] ;  /* 0x00800000d8d8783b */ /* 0x000fe80000000200 */
[----:B------:R-:W-:Y:S04]  /*1ea0*/  LDSM.16.M88.4 R220, [R220+0x8000] ;  /* 0x00800000dcdc783b */ /* 0x000fe80000000200 */
[----:B------:R-:W-:Y:S06]  /*1eb0*/  BAR.SYNC.DEFER_BLOCKING 0x0 ;  /* 0x0000000000007b1d */ /* 0x000fec0000010000 */
[----:B------:R-:W-:-:S04]  /*1ec0*/  DEPBAR.LE SB0, 0x0 ;  /* 0x000080000000791a */ /* 0x000fc80000000000 */
[----:B------:R-:W-:Y:S06]  /*1ed0*/  BAR.SYNC.DEFER_BLOCKING 0x0 ;  /* 0x0000000000007b1d */ /* 0x000fec0000010000 */
[----:B------:R-:W1:Y:S04]  /*1ee0*/  LDSM.16.M88.4 R32, [R135+0xc100] ;  /* 0x00c100008720783b */ /* 0x000e680000000200 */
[----:B------:R-:W-:Y:S04]  /*1ef0*/  LDSM.16.M88.4 R48, [R230] ;  /* 0x00000000e630783b */ /* 0x000fe80000000200 */
[----:B------:R-:W2:Y:S04]  /*1f00*/  LDSM.16.M88.4 R28, [R135+0xc900] ;  /* 0x00c90000871c783b */ /* 0x000ea80000000200 */
[----:B------:R-:W3:Y:S04]  /*1f10*/  LDSM.16.M88.4 R24, [R135+0xd100] ;  /* 0x00d100008718783b */ /* 0x000ee80000000200 */
[----:B------:R-:W4:Y:S04]  /*1f20*/  LDSM.16.M88.4 R56, [R135+0xd900] ;  /* 0x00d900008738783b */ /* 0x000f280000000200 */
[----:B------:R-:W-:Y:S04]  /*1f30*/  LDSM.16.M88.4 R72, [R135+0xe100] ;  /* 0x00e100008748783b */ /* 0x000fe80000000200 */
[----:B------:R-:W-:Y:S04]  /*1f40*/  LDSM.16.M88.4 R76, [R135+0xe900] ;  /* 0x00e90000874c783b */ /* 0x000fe80000000200 */
[----:B------:R-:W5:Y:S04]  /*1f50*/  LDSM.16.M88.4 R68, [R230+0x800] ;  /* 0x00080000e644783b */ /* 0x000f680000000200 */
[----:B------:R-:W4:Y:S04]  /*1f60*/  LDSM.16.M88.4 R64, [R230+0x1000] ;  /* 0x00100000e640783b */ /* 0x000f280000000200 */
[----:B------:R-:W4:Y:S04]  /*1f70*/  LDSM.16.M88.4 R60, [R230+0x1800] ;  /* 0x00180000e63c783b */ /* 0x000f280000000200 */
[----:B------:R-:W4:Y:S01]  /*1f80*/  LDSM.16.M88.4 R88, [R230+0x2000] ;  /* 0x00200000e658783b */ /* 0x000f220000000200 */
[C---:B-1----:R-:W-:Y:S03]  /*1f90*/  HMMA.16816.F32 R20, R152.reuse, R32, RZ ;  /* 0x000000209814723c */ /* 0x042fe600000018ff */
[----:B------:R-:W1:Y:S04]  /*1fa0*/  LDSM.16.M88.4 R108, [R230+0x2800] ;  /* 0x00280000e66c783b */ /* 0x000e680000000200 */
[----:B------:R-:W-:Y:S01]  /*1fb0*/  @!PT LDS RZ, [RZ] ;  /* 0x00000000fffff984 */ /* 0x000fe20000000800 */
[----:B------:R-:W-:Y:S01]  /*1fc0*/  @!PT LDS RZ, [RZ] ;  /* 0x00000000fffff984 */ /* 0x000fe20000000800 */
[----:B------:R-:W-:Y:S01]  /*1fd0*/  @!PT LDS RZ, [RZ] ;  /* 0x00000000fffff984 */ /* 0x000fe20000000800 */
[----:B------:R1:W-:Y:S01]  /*1fe0*/  LDGSTS.E.BYPASS.LTC128B.128 [R248+0x100], [R6.64], !P2 ;  /* 0x0010000006f87fae */ /* 0x0003e2000d101d44 */
[----:B------:R-:W-:Y:S01]  /*1ff0*/  LOP3.LUT P2, RZ, R0, 0x4, RZ, 0xc0, !PT ;  /* 0x0000000400ff7812 */ /* 0x000fe2000784c0ff */
[----:B------:R-:W-:Y:S01]  /*2000*/  HMMA.16816.F32 R52, R152, R34, RZ ;  /* 0x000000229834723c */ /* 0x000fe200000018ff */
[----:B------:R-:W-:Y:S01]  /*2010*/  IMAD.MOV.U32 R0, RZ, RZ, 0x40 ;  /* 0x00000040ff007424 */ /* 0x000fe200078e00ff */
[----:B------:R1:W-:Y:S01]  /*2020*/  LDGSTS.E.BYPASS.LTC128B.128 [R248+0x3100], [R6.64+0x80], !P0 ;  /* 0x0310008006f87fae */ /* 0x0003e2000c101d44 */
[----:B------:R-:W-:-:S05]  /*2030*/  ISETP.LT.OR P0, PT, R17, 0x1, !P2 ;  /* 0x000000011100780c */ /* 0x000fca0005701670 */
[C---:B--2---:R-:W-:Y:S08]  /*2040*/  HMMA.16816.F32 R44, R152.reuse, R28, RZ ;  /* 0x0000001c982c723c */ /* 0x044ff000000018ff */
[----:B------:R2:W-:Y:S01]  /*2050*/  LDGSTS.E.BYPASS.LTC128B.128 [R248+0x6100], [R6.64+0x100], !P0 ;  /* 0x0610010006f87fae */ /* 0x0005e2000c101d44 */
[C---:B------:R-:W-:Y:S01]  /*2060*/  ISETP.LT.OR P0, PT, R17.reuse, 0x21, P3 ;  /* 0x000000211100780c */ /* 0x040fe20001f01670 */
[----:B---3--:R-:W-:Y:S01]  /*2070*/  HMMA.16816.F32 R32, R152, R24, RZ ;  /* 0x000000189820723c */ /* 0x008fe200000018ff */
[----:B------:R-:W-:-:S07]  /*2080*/  ISETP.LT.OR P3, PT, R17, 0x41, P3 ;  /* 0x000000411100780c */ /* 0x000fce0001f61670 */
[----:B------:R-:W-:Y:S04]  /*2090*/  HMMA.16816.F32 R112, R156, R48, R20 ;  /* 0x000000309c70723c */ /* 0x000fe80000001814 */
[----:B------:R3:W-:Y:S01]  /*20a0*/  LDGSTS.E.BYPASS.LTC128B.128 [R248+0x1100], [R8.64], !P0 ;  /* 0x0110000008f87fae */ /* 0x0007e2000c101d44 */
[C---:B------:R-:W-:Y:S02]  /*20b0*/  ISETP.LT.OR P0, PT, R17.reuse, 0x21, !P1 ;  /* 0x000000211100780c */ /* 0x040fe40004f01670 */
[C---:B------:R-:W-:Y:S01]  /*20c0*/  ISETP.LT.OR P1, PT, R17.reuse, 0x41, !P1 ;  /* 0x000000411100780c */ /* 0x040fe20004f21670 */
[C---:B----4-:R-:W-:Y:S08]  /*20d0*/  HMMA.16816.F32 R20, R152.reuse, R58, RZ ;  /* 0x0000003a9814723c */ /* 0x050ff000000018ff */
[----:B------:R-:W-:Y:S02]  /*20e0*/  HMMA.16816.F32 R40, R152, R30, RZ ;  /* 0x0000001e9828723c */ /* 0x000fe400000018ff */
[----:B------:R4:W-:Y:S01]  /*20f0*/  LDGSTS.E.BYPASS.LTC128B.128 [R248+0x4100], [R14.64], !P0 ;  /* 0x041000000ef87fae */ /* 0x0009e2000c101d44 */
[----:B------:R-:W-:-:S02]  /*2100*/  ISETP.LT.OR P0, PT, R17, 0x21, !P2 ;  /* 0x000000211100780c */ /* 0x000fc40005701670 */
[----:B------:R-:W-:-:S03]  /*2110*/  ISETP.LT.OR P2, PT, R17, 0x41, !P2 ;  /* 0x000000411100780c */ /* 0x000fc60005741670 */
[----:B------:R-:W-:Y:S08]  /*2120*/  HMMA.16816.F32 R28, R152, R26, RZ ;  /* 0x0000001a981c723c */ /* 0x000ff000000018ff */
[----:B------:R4:W-:Y:S01]  /*2130*/  LDGSTS.E.BYPASS.LTC128B.128 [R248+0x7100], [R12.64], !P0 ;  /* 0x071000000cf87fae */ /* 0x0009e2000c101d44 */
[----:B------:R-:W-:Y:S01]  /*2140*/  LOP3.LUT P0, RZ, R36, 0x4, RZ, 0xc0, !PT ;  /* 0x0000000424ff7812 */ /* 0x000fe2000780c0ff */
[----:B-----5:R-:W-:Y:S02]  /*2150*/  HMMA.16816.F32 R100, R156, R68, R44 ;  /* 0x000000449c64723c */ /* 0x020fe4000000182c */
[----:B------:R3:W-:Y:S01]  /*2160*/  LDGSTS.E.BYPASS.LTC128B.128 [R248+0x2100], [R10.64], !P3 ;  /* 0x021000000af87fae */ /* 0x0007e2000d901d44 */
[----:B------:R-:W-:-:S02]  /*2170*/  SEL R0, R0, 0xffffffc0, !P0 ;  /* 0xffffffc000007807 */ /* 0x000fc40004000000 */
[----:B------:R-:W-:Y:S01]  /*2180*/  ISETP.GE.AND P0, PT, R132, 0x61, PT ;  /* 0x000000618400780c */ /* 0x000fe20003f06270 */
[----:B------:R3:W-:Y:S02]  /*2190*/  LDGSTS.E.BYPASS.LTC128B.128 [R248+0x5100], [R10.64+0x80], !P1 ;  /* 0x051000800af87fae */ /* 0x0007e4000c901d44 */
[----:B------:R-:W-:Y:S01]  /*21a0*/  IMAD.IADD R229, R135, 0x1, R0 ;  /* 0x0000000187e57824 */ /* 0x000fe200078e0200 */
[----:B------:R-:W-:Y:S01]  /*21b0*/  HMMA.16816.F32 R92, R156, R64, R32 ;  /* 0x000000409c5c723c */ /* 0x000fe20000001820 */
[----:B------:R3:W-:Y:S01]  /*21c0*/  LDGSTS.E.BYPASS.LTC128B.128 [R248+0x8100], [R10.64+0x100], !P2 ;  /* 0x081001000af87fae */ /* 0x0007e2000d101d44 */
[----:B------:R-:W-:-:S03]  /*21d0*/  IMAD.IADD R226, R0, 0x1, R230 ;  /* 0x0000000100e27824 */ /* 0x000fc600078e02e6 */
[----:B------:R-:W5:Y:S03]  /*21e0*/  LDSM.16.M88.4 R32, [R229+0xc100] ;  /* 0x00c10000e520783b */ /* 0x000f660000000200 */
[----:B------:R-:W-:Y:S01]  /*21f0*/  HMMA.16816.F32 R24, R152, R56, RZ ;  /* 0x000000389818723c */ /* 0x000fe200000018ff */
[----:B------:R-:W1:Y:S04]  /*2200*/  LDSM.16.M88.4 R44, [R229+0xc900] ;  /* 0x00c90000e52c783b */ /* 0x000e680000000200 */
[----:B------:R-:W1:Y:S03]  /*2210*/  LDSM.16.M88.4 R56, [R229+0xd100] ;  /* 0x00d10000e538783b */ /* 0x000e660000000200 */
[----:B------:R-:W-:Y:S01]  /*2220*/  HMMA.16816.F32 R80, R156, R62, R20 ;  /* 0x0000003e9c50723c */ /* 0x000fe20000001814 */
[----:B------:R-:W-:Y:S04]  /*2230*/  LDSM.16.M88.4 R36, [R229+0xe900] ;  /* 0x00e90000e524783b */ /* 0x000fe80000000200 */
[----:B------:R-:W-:Y:S03]  /*2240*/  LDSM.16.M88.4 R116, [R226+0x5000] ;  /* 0x00500000e274783b */ /* 0x000fe60000000200 */
[C---:B------:R-:W-:Y:S01]  /*2250*/  HMMA.16816.F32 R20, R152.reuse, R72, RZ ;  /* 0x000000489814723c */ /* 0x040fe200000018ff */
[----:B------:R-:W-:Y:S04]  /*2260*/  LDSM.16.M88.4 R128, [R230+0x7000] ;  /* 0x00700000e680783b */ /* 0x000fe80000000200 */
[----:B------:R-:W-:Y:S03]  /*2270*/  LDSM.16.M88.4 R120, [R230+0x8800] ;  /* 0x00880000e678783b */ /* 0x000fe60000000200 */
[C---:B------:R-:W-:Y:S01]  /*2280*/  HMMA.16816.F32 R16, R152.reuse, R74, RZ ;  /* 0x0000004a9810723c */ /* 0x040fe200000018ff */
[----:B------:R-:W-:Y:S04]  /*2290*/  LDSM.16.M88.4 R140, [R229+0x12100] ;  /* 0x01210000e58c783b */ /* 0x000fe80000000200 */
[----:B------:R-:W-:Y:S03]  /*22a0*/  LDSM.16.M88.4 R124, [R229+0x14100] ;  /* 0x01410000e57c783b */ /* 0x000fe60000000200 */
[C---:B----4-:R-:W-:Y:S01]  /*22b0*/  HMMA.16816.F32 R12, R152.reuse, R76, RZ ;  /* 0x0000004c980c723c */ /* 0x050fe200000018ff */
[----:B------:R-:W-:Y:S04]  /*22c0*/  LDSM.16.M88.4 R136, [R229+0x14900] ;  /* 0x01490000e588783b */ /* 0x000fe80000000200 */
[----:B------:R-:W0:Y:S03]  /*22d0*/  LDGDEPBAR ;  /* 0x00000000000079af */ /* 0x000e260000000000 */
[----:B---3--:R-:W-:Y:S08]  /*22e0*/  HMMA.16816.F32 R8, R152, R78, RZ ;  /* 0x0000004e9808723c */ /* 0x008ff000000018ff */
[C---:B------:R-:W-:Y:S01]  /*22f0*/  HMMA.16816.F32 R104, R156.reuse, R50, R52 ;  /* 0x000000329c68723c */ /* 0x040fe20000001834 */
[----:B------:R-:W-:Y:S07]  /*2300*/  LDSM.16.M88.4 R52, [R229+0xe100] ;  /* 0x00e10000e534783b */ /* 0x000fee0000000200 */
[C---:B------:R-:W-:Y:S01]  /*2310*/  HMMA.16816.F32 R96, R156.reuse, R70, R40 ;  /* 0x000000469c60723c */ /* 0x040fe20000001828 */
[----:B------:R-:W3:Y:S07]  /*2320*/  LDSM.16.M88.4 R68, [R229+0xd900] ;  /* 0x00d90000e544783b */ /* 0x000eee0000000200 */
[C---:B------:R-:W-:Y:S01]  /*2330*/  HMMA.16816.F32 R84, R156.reuse, R66, R28 ;  /* 0x000000429c54723c */ /* 0x040fe2000000181c */
[----:B------:R-:W4:Y:S07]  /*2340*/  LDSM.16.M88.4 R28, [R226] ;  /* 0x00000000e21c783b */ /* 0x000f2e0000000200 */
[C---:B------:R-:W-:Y:S01]  /*2350*/  HMMA.16816.F32 R64, R156.reuse, R60, R24 ;  /* 0x0000003c9c40723c */ /* 0x040fe20000001818 */
[----:B------:R-:W2:Y:S07]  /*2360*/  LDSM.16.M88.4 R24, [R226+0x800] ;  /* 0x00080000e218783b */ /* 0x000eae0000000200 */
[C---:B------:R-:W-:Y:S08]  /*2370*/  HMMA.16816.F32 R72, R156.reuse, R88, R20 ;  /* 0x000000589c48723c */ /* 0x040ff00000001814 */
[C---:B------:R-:W-:Y:S01]  /*2380*/  HMMA.16816.F32 R60, R156.reuse, R90, R16 ;  /* 0x0000005a9c3c723c */ /* 0x040fe20000001810 */
[----:B------:R-:W-:Y:S07]  /*2390*/  LDSM.16.M88.4 R88, [R226+0x1000] ;  /* 0x00100000e258783b */ /* 0x000fee0000000200 */
[C---:B-1----:R-:W-:Y:S08]  /*23a0*/  HMMA.16816.F32 R48, R156.reuse, R108, R12 ;  /* 0x0000006c9c30723c */ /* 0x042ff0000000180c */
[----:B------:R-:W-:Y:S01]  /*23b0*/  HMMA.16816.F32 R40, R156, R110, R8 ;  /* 0x0000006e9c28723c */ /* 0x000fe20000001808 */
[----:B------:R-:W-:Y:S07]  /*23c0*/  LDSM.16.M88.4 R108, [R226+0x4800] ;  /* 0x00480000e26c783b */ /* 0x000fee0000000200 */
[C---:B-----5:R-:W-:Y:S01]  /*23d0*/  HMMA.16816.F32 R16, R184.reuse, R34, R104 ;  /* 0x00000022b810723c */ /* 0x060fe20000001868 */
[----:B------:R-:W1:Y:S07]  /*23e0*/  LDSM.16.M88.4 R104, [R226+0x1800] ;  /* 0x00180000e268783b */ /* 0x000e6e0000000200 */
[C---:B------:R-:W-:Y:S01]  /*23f0*/  HMMA.16816.F32 R12, R184.reuse, R44, R100 ;  /* 0x0000002cb80c723c */ /* 0x040fe20000001864 */
[----:B------:R-:W-:Y:S07]  /*2400*/  LDSM.16.M88.4 R100, [R230+0x3800] ;  /* 0x00380000e664783b */ /* 0x000fee0000000200 */
[C---:B------:R-:W-:Y:S01]  /*2410*/  HMMA.16816.F32 R8, R184.reuse, R46, R96 ;  /* 0x0000002eb808723c */ /* 0x040fe20000001860 */
[----:B------:R-:W-:Y:S07]  /*2420*/  LDSM.16.M88.4 R96, [R226+0x2800] ;  /* 0x00280000e260783b */ /* 0x000fee0000000200 */
[C---:B------:R-:W-:Y:S01]  /*2430*/  HMMA.16816.F32 R20, R184.reuse, R32, R112 ;  /* 0x00000020b814723c */ /* 0x040fe20000001870 */
[----:B------:R-:W-:Y:S07]  /*2440*/  LDSM.16.M88.4 R112, [R135+0x13900] ;  /* 0x013900008770783b */ /* 0x000fee0000000200 */
[C---:B------:R-:W-:Y:S01]  /*2450*/  HMMA.16816.F32 R44, R184.reuse, R56, R92 ;  /* 0x00000038b82c723c */ /* 0x040fe2000000185c */
[----:B------:R-:W5:Y:S07]  /*2460*/  LDSM.16.M88.4 R92, [R226+0x2000] ;  /* 0x00200000e25c783b */ /* 0x000f6e0000000200 */
[C---:B---3--:R-:W-:Y:S08]  /*2470*/  HMMA.16816.F32 R64, R184.reuse, R68, R64 ;  /* 0x00000044b840723c */ /* 0x048ff00000001840 */
[C---:B------:R-:W-:Y:S08]  /*2480*/  HMMA.16816.F32 R72, R184.reuse, R52, R72 ;  /* 0x00000034b848723c */ /* 0x040ff00000001848 */
[C---:B------:R-:W-:Y:S08]  /*2490*/  HMMA.16816.F32 R56, R184.reuse, R58, R84 ;  /* 0x0000003ab838723c */ /* 0x040ff00000001854 */
[----:B------:R-:W-:Y:S08]  /*24a0*/  HMMA.16816.F32 R84, R184, R54, R60 ;  /* 0x00000036b854723c */ /* 0x000ff0000000183c */
[C---:B----4-:R-:W-:Y:S01]  /*24b0*/  HMMA.16816.F32 R60, R188.reuse, R28, R20 ;  /* 0x0000001cbc3c723c */ /* 0x050fe20000001814 */
[----:B------:R-:W-:Y:S07]  /*24c0*/  LDSM.16.M88.4 R20, [R135+0x10100] ;  /* 0x010100008714783b */ /* 0x000fee0000000200 */
[----:B------:R-:W-:Y:S01]  /*24d0*/  HMMA.16816.F32 R52, R188, R30, R16 ;  /* 0x0000001ebc34723c */ /* 0x000fe20000001810 */
[----:B------:R-:W3:Y:S07]  /*24e0*/  LDSM.16.M88.4 R28, [R135+0xf100] ;  /* 0x00f10000871c783b */ /* 0x000eee0000000200 */
[----:B------:R-:W-:Y:S08]  /*24f0*/  HMMA.16816.F32 R80, R184, R70, R80 ;  /* 0x00000046b850723c */ /* 0x000ff00000001850 */
[C---:B--2---:R-:W-:Y:S08]  /*2500*/  HMMA.16816.F32 R32, R188.reuse, R24, R12 ;  /* 0x00000018bc20723c */ /* 0x044ff0000000180c */
[----:B------:R-:W-:Y:S01]  /*2510*/  HMMA.16816.F32 R16, R188, R26, R8 ;  /* 0x0000001abc10723c */ /* 0x000fe20000001808 */
[----:B------:R-:W2:Y:S07]  /*2520*/  LDSM.16.M88.4 R24, [R135+0xf900] ;  /* 0x00f900008718783b */ /* 0x000eae0000000200 */
[C---:B------:R-:W-:Y:S08]  /*2530*/  HMMA.16816.F32 R76, R184.reuse, R36, R48 ;  /* 0x00000024b84c723c */ /* 0x040ff00000001830 */
[----:B------:R-:W-:Y:S01]  /*2540*/  HMMA.16816.F32 R68, R184, R38, R40 ;  /* 0x00000026b844723c */ /* 0x000fe20000001828 */
[----:B------:R-:W4:Y:S07]  /*2550*/  LDSM.16.M88.4 R40, [R135+0x10900] ;  /* 0x010900008728783b */ /* 0x000f2e0000000200 */
[C---:B-1----:R-:W-:Y:S08]  /*2560*/  HMMA.16816.F32 R36, R188.reuse, R104, R64 ;  /* 0x00000068bc24723c */ /* 0x042ff00000001840 */
[C---:B-----5:R-:W-:Y:S01]  /*2570*/  HMMA.16816.F32 R64, R188.reuse, R92, R72 ;  /* 0x0000005cbc40723c */ /* 0x060fe20000001848 */
[----:B------:R-:W1:Y:S07]  /*2580*/  LDSM.16.M88.4 R72, [R135+0x11100] ;  /* 0x011100008748783b */ /* 0x000e6e0000000200 */
[C---:B------:R-:W-:Y:S08]  /*2590*/  HMMA.16816.F32 R12, R188.reuse, R88, R44 ;  /* 0x00000058bc0c723c */ /* 0x040ff0000000182c */
[C---:B------:R-:W-:Y:S01]  /*25a0*/  HMMA.16816.F32 R48, R188.reuse, R106, R80 ;  /* 0x0000006abc30723c */ /* 0x040fe20000001850 */
[----:B------:R-:W-:Y:S07]  /*25b0*/  LDSM.16.M88.4 R104, [R230+0x4000] ;  /* 0x00400000e668783b */ /* 0x000fee0000000200 */
[C---:B------:R-:W-:Y:S01]  /*25c0*/  HMMA.16816.F32 R8, R188.reuse, R90, R56 ;  /* 0x0000005abc08723c */ /* 0x040fe20000001838 */
[----:B------:R-:W-:Y:S07]  /*25d0*/  LDSM.16.M88.4 R88, [R230+0x3000] ;  /* 0x00300000e658783b */ /* 0x000fee0000000200 */
[C---:B------:R-:W-:Y:S01]  /*25e0*/  HMMA.16816.F32 R80, R188.reuse, R94, R84 ;  /* 0x0000005ebc50723c */ /* 0x040fe20000001854 */
[----:B------:R-:W5:Y:S04]  /*25f0*/  LDSM.16.M88.4 R84, [R135+0x11900] ;  /* 0x011900008754783b */ /* 0x000f680000000200 */
[----:B------:R-:W-:Y:S03]  /*2600*/  LDSM.16.M88.4 R92, [R230+0x5800] ;  /* 0x00580000e65c783b */ /* 0x000fe60000000200 */
[C---:B------:R-:W-:Y:S08]  /*2610*/  HMMA.16816.F32 R76, R188.reuse, R96, R76 ;  /* 0x00000060bc4c723c */ /* 0x040ff0000000184c */
[----:B------:R-:W-:Y:S01]  /*2620*/  HMMA.16816.F32 R68, R188, R98, R68 ;  /* 0x00000062bc44723c */ /* 0x000fe20000001844 */
[----:B------:R-:W1:Y:S07]  /*2630*/  LDSM.16.M88.4 R96, [R230+0x4800] ;  /* 0x00480000e660783b */ /* 0x000e6e0000000200 */
[C---:B---3--:R-:W-:Y:S08]  /*2640*/  HMMA.16816.F32 R60, R192.reuse, R28, R60 ;  /* 0x0000001cc03c723c */ /* 0x048ff0000000183c */
[C---:B------:R-:W-:Y:S01]  /*2650*/  HMMA.16816.F32 R56, R192.reuse, R30, R52 ;  /* 0x0000001ec038723c */ /* 0x040fe20000001834 */
[----:B------:R-:W3:Y:S07]  /*2660*/  LDSM.16.M88.4 R28, [R230+0x5000] ;  /* 0x00500000e61c783b */ /* 0x000eee0000000200 */
[C---:B--2---:R-:W-:Y:S08]  /*2670*/  HMMA.16816.F32 R52, R192.reuse, R24, R32 ;  /* 0x00000018c034723c */ /* 0x044ff00000001820 */
[C---:B------:R-:W-:Y:S08]  /*2680*/  HMMA.16816.F32 R44, R192.reuse, R26, R16 ;  /* 0x0000001ac02c723c */ /* 0x040ff00000001810 */
[C---:B------:R-:W-:Y:S08]  /*2690*/  HMMA.16816.F32 R32, R192.reuse, R20, R12 ;  /* 0x00000014c020723c */ /* 0x040ff0000000180c */
[C---:B------:R-:W-:Y:S08]  /*26a0*/  HMMA.16816.F32 R24, R192.reuse, R22, R8 ;  /* 0x00000016c018723c */ /* 0x040ff00000001808 */
[C---:B----4-:R-:W-:Y:S08]  /*26b0*/  HMMA.16816.F32 R16, R192.reuse, R42, R48 ;  /* 0x0000002ac010723c */ /* 0x050ff00000001830 */
[C---:B-1----:R-:W-:Y:S08]  /*26c0*/  HMMA.16816.F32 R12, R192.reuse, R72, R64 ;  /* 0x00000048c00c723c */ /* 0x042ff00000001840 */
[C---:B------:R-:W-:Y:S08]  /*26d0*/  HMMA.16816.F32 R8, R192.reuse, R74, R80 ;  /* 0x0000004ac008723c */ /* 0x040ff00000001850 */
[C---:B-----5:R-:W-:Y:S08]  /*26e0*/  HMMA.16816.F32 R72, R192.reuse, R84, R76 ;  /* 0x00000054c048723c */ /* 0x060ff0000000184c */
[C---:B------:R-:W-:Y:S08]  /*26f0*/  HMMA.16816.F32 R20, R192.reuse, R40, R36 ;  /* 0x00000028c014723c */ /* 0x040ff00000001824 */
        /* <DEDUP_REMOVED lines=13> */
[C---:B------:R-:W-:Y:S08]  /*27d0*/  HMMA.16816.F32 R76, R196.reuse, R90, R56 ;  /* 0x0000005ac44c723c */ /* 0x040ff00000001838 */
        /* <DEDUP_REMOVED lines=14> */
[C---:B------:R-:W-:Y:S01]  /*28c0*/  HMMA.16816.F32 R64, R200.reuse, R34, R56 ;  /* 0x00000022c840723c */ /* 0x040fe20000001838 */
[----:B------:R-:W-:Y:S07]  /*28d0*/  LDSM.16.M88.4 R32, [R135+0x12100] ;  /* 0x012100008720783b */ /* 0x000fee0000000200 */
[C---:B---3--:R-:W-:Y:S08]  /*28e0*/  HMMA.16816.F32 R68, R200.reuse, R28, R48 ;  /* 0x0000001cc844723c */ /* 0x048ff00000001830 */
[C---:B------:R-:W-:Y:S01]  /*28f0*/  HMMA.16816.F32 R60, R200.reuse, R30, R40 ;  /* 0x0000001ec83c723c */ /* 0x040fe20000001828 */
[----:B------:R-:W1:Y:S04]  /*2900*/  LDSM.16.M88.4 R40, [R226+0x5800] ;  /* 0x00580000e228783b */ /* 0x000e680000000200 */
[----:B------:R-:W2:Y:S03]  /*2910*/  LDSM.16.M88.4 R28, [R135+0x12900] ;  /* 0x01290000871c783b */ /* 0x000ea60000000200 */
[C---:B-----5:R-:W-:Y:S08]  /*2920*/  HMMA.16816.F32 R56, R200.reuse, R24, R36 ;  /* 0x00000018c838723c */ /* 0x060ff00000001824 */
[C---:B------:R-:W-:Y:S08]  /*2930*/  HMMA.16816.F32 R52, R200.reuse, R26, R16 ;  /* 0x0000001ac834723c */ /* 0x040ff00000001810 */
[C---:B------:R-:W-:Y:S08]  /*2940*/  HMMA.16816.F32 R44, R200.reuse, R20, R12 ;  /* 0x00000014c82c723c */ /* 0x040ff0000000180c */
[----:B------:R-:W-:Y:S08]  /*2950*/  HMMA.16816.F32 R36, R200, R22, R8 ;  /* 0x00000016c824723c */ /* 0x000ff00000001808 */
[C---:B------:R-:W-:Y:S08]  /*2960*/  HMMA.16816.F32 R16, R204.reuse, R92, R80 ;  /* 0x0000005ccc10723c */ /* 0x040ff00000001850 */
[C---:B------:R-:W-:Y:S01]  /*2970*/  HMMA.16816.F32 R12, R204.reuse, R94, R76 ;  /* 0x0000005ecc0c723c */ /* 0x040fe2000000184c */
[----:B------:R-:W-:Y:S07]  /*2980*/  LDSM.16.M88.4 R92, [R135+0x14900] ;  /* 0x01490000875c783b */ /* 0x000fee0000000200 */
[C---:B------:R-:W-:Y:S08]  /*2990*/  HMMA.16816.F32 R8, R204.reuse, R104, R72 ;  /* 0x00000068cc08723c */ /* 0x040ff00000001848 */
[C---:B------:R-:W-:Y:S01]  /*29a0*/  HMMA.16816.F32 R24, R204.reuse, R96, R88 ;  /* 0x00000060cc18723c */ /* 0x040fe20000001858 */
[----:B------:R-:W3:Y:S07]  /*29b0*/  LDSM.16.M88.4 R88, [R135+0x14100] ;  /* 0x014100008758783b */ /* 0x000eee0000000200 */
[C---:B------:R-:W-:Y:S08]  /*29c0*/  HMMA.16816.F32 R48, R204.reuse, R106, R64 ;  /* 0x0000006acc30723c */ /* 0x040ff00000001840 */
[C---:B------:R-:W-:Y:S08]  /*29d0*/  HMMA.16816.F32 R68, R204.reuse, R108, R68 ;  /* 0x0000006ccc44723c */ /* 0x040ff00000001844 */
[C---:B------:R-:W-:Y:S01]  /*29e0*/  HMMA.16816.F32 R20, R204.reuse, R98, R84 ;  /* 0x00000062cc14723c */ /* 0x040fe20000001854 */
[----:B------:R-:W4:Y:S07]  /*29f0*/  LDSM.16.M88.4 R96, [R230+0x6800] ;  /* 0x00680000e660783b */ /* 0x000f2e0000000200 */
        /* <DEDUP_REMOVED lines=10> */
[C---:B------:R-:W-:Y:S08]  /*2aa0*/  HMMA.16816.F32 R60, R208.reuse, R32, R24 ;  /* 0x00000020d03c723c */ /* 0x040ff00000001818 */
[C---:B------:R-:W-:Y:S01]  /*2ab0*/  HMMA.16816.F32 R40, R208.reuse, R102, R48 ;  /* 0x00000066d028723c */ /* 0x040fe20000001830 */
[----:B------:R-:W1:Y:S07]  /*2ac0*/  LDSM.16.M88.4 R48, [R230+0x7800] ;  /* 0x00780000e630783b */ /* 0x000e6e0000000200 */
[C---:B------:R-:W-:Y:S01]  /*2ad0*/  HMMA.16816.F32 R36, R208.reuse, R112, R68 ;  /* 0x00000070d024723c */ /* 0x040fe20000001844 */
[----:B------:R-:W2:Y:S07]  /*2ae0*/  LDSM.16.M88.4 R68, [R230+0x8000] ;  /* 0x00800000e644783b */ /* 0x000eae0000000200 */
[C---:B------:R-:W-:Y:S08]  /*2af0*/  HMMA.16816.F32 R56, R208.reuse, R34, R20 ;  /* 0x00000022d038723c */ /* 0x040ff00000001814 */
[C---:B---3--:R-:W-:Y:S08]  /*2b00*/  HMMA.16816.F32 R28, R208.reuse, R88, R80 ;  /* 0x00000058d01c723c */ /* 0x048ff00000001850 */
[C---:B------:R-:W-:Y:S01]  /*2b10*/  HMMA.16816.F32 R24, R208.reuse, R90, R76 ;  /* 0x0000005ad018723c */ /* 0x040fe2000000184c */
[----:B------:R-:W-:Y:S07]  /*2b20*/  LDSM.16.M88.4 R88, [R226+0x6000] ;  /* 0x00600000e258783b */ /* 0x000fee0000000200 */
[C---:B------:R-:W-:Y:S01]  /*2b30*/  HMMA.16816.F32 R32, R208.reuse, R114, R84 ;  /* 0x00000072d020723c */ /* 0x040fe20000001854 */
[----:B------:R-:W-:Y:S07]  /*2b40*/  LDSM.16.M88.4 R112, [R229+0x13100] ;  /* 0x01310000e570783b */ /* 0x000fee0000000200 */
[C---:B------:R-:W-:Y:S08]  /*2b50*/  HMMA.16816.F32 R20, R208.reuse, R92, R72 ;  /* 0x0000005cd014723c */ /* 0x040ff00000001848 */
[----:B------:R-:W-:Y:S08]  /*2b60*/  HMMA.16816.F32 R16, R208, R94, R64 ;  /* 0x0000005ed010723c */ /* 0x000ff00000001840 */
[C---:B----4-:R-:W-:Y:S08]  /*2b70*/  HMMA.16816.F32 R104, R212.reuse, R96, R52 ;  /* 0x00000060d468723c */ /* 0x050ff00000001834 */
[C---:B------:R-:W-:Y:S08]  /*2b80*/  HMMA.16816.F32 R100, R212.reuse, R98, R44 ;  /* 0x00000062d464723c */ /* 0x040ff0000000182c */
[C---:B------:R-:W-:Y:S01]  /*2b90*/  HMMA.16816.F32 R96, R212.reuse, R128, R8 ;  /* 0x00000080d460723c */ /* 0x040fe20000001808 */
[----:B------:R-:W3:Y:S07]  /*2ba0*/  LDSM.16.M88.4 R8, [R229+0x12900] ;  /* 0x01290000e508783b */ /* 0x000eee0000000200 */
[C---:B-----5:R-:W-:Y:S01]  /*2bb0*/  HMMA.16816.F32 R12, R212.reuse, R108, R60 ;  /* 0x0000006cd40c723c */ /* 0x060fe2000000183c */
[----:B------:R-:W4:Y:S07]  /*2bc0*/  LDSM.16.M88.4 R60, [R226+0x6800] ;  /* 0x00680000e23c783b */ /* 0x000f2e0000000200 */
[C---:B------:R-:W-:Y:S01]  /*2bd0*/  HMMA.16816.F32 R108, R212.reuse, R110, R56 ;  /* 0x0000006ed46c723c */ /* 0x040fe20000001838 */
[----:B------:R-:W5:Y:S07]  /*2be0*/  LDSM.16.M88.4 R56, [R226+0x7000] ;  /* 0x00700000e238783b */ /* 0x000f6e0000000200 */
[C---:B------:R-:W-:Y:S01]  /*2bf0*/  HMMA.16816.F32 R92, R212.reuse, R130, R40 ;  /* 0x00000082d45c723c */ /* 0x040fe20000001828 */
[----:B------:R-:W-:Y:S07]  /*2c00*/  LDSM.16.M88.4 R128, [R226+0x8000] ;  /* 0x00800000e280783b */ /* 0x000fee0000000200 */
[C---:B-1----:R-:W-:Y:S08]  /*2c10*/  HMMA.16816.F32 R84, R212.reuse, R48, R36 ;  /* 0x00000030d454723c */ /* 0x042ff00000001824 */
[C---:B--2---:R-:W-:Y:S08]  /*2c20*/  HMMA.16816.F32 R76, R212.reuse, R68, R28 ;  /* 0x00000044d44c723c */ /* 0x044ff0000000181c */
[C---:B------:R-:W-:Y:S08]  /*2c30*/  HMMA.16816.F32 R72, R212.reuse, R70, R24 ;  /* 0x00000046d448723c */ /* 0x040ff00000001818 */
[C---:B------:R-:W-:Y:S08]  /*2c40*/  HMMA.16816.F32 R80, R212.reuse, R50, R32 ;  /* 0x00000032d450723c */ /* 0x040ff00000001820 */
[C---:B------:R-:W-:Y:S08]  /*2c50*/  HMMA.16816.F32 R68, R212.reuse, R120, R20 ;  /* 0x00000078d444723c */ /* 0x040ff00000001814 */
[----:B------:R-:W-:Y:S01]  /*2c60*/  HMMA.16816.F32 R64, R212, R122, R16 ;  /* 0x0000007ad440723c */ /* 0x000fe20000001810 */
[----:B------:R-:W1:Y:S07]  /*2c70*/  LDSM.16.M88.4 R120, [R226+0x7800] ;  /* 0x00780000e278783b */ /* 0x000e6e0000000200 */
[----:B------:R-:W-:Y:S01]  /*2c80*/  HMMA.16816.F32 R48, R216, R142, R108 ;  /* 0x0000008ed830723c */ /* 0x000fe2000000186c */
[----:B------:R-:W2:Y:S01]  /*2c90*/  LDSM.16.M88.4 R108, [R226+0x8800] ;  /* 0x00880000e26c783b */ /* 0x000ea20000000200 */
[----:B------:R-:W-:-:S06]  /*2ca0*/  DEPBAR.LE SB0, 0x0 ;  /* 0x000080000000791a */ /* 0x000fcc0000000000 */
[C---:B------:R-:W-:Y:S08]  /*2cb0*/  HMMA.16816.F32 R52, R216.reuse, R140, R12 ;  /* 0x0000008cd834723c */ /* 0x040ff0000000180c */
[C---:B---3--:R-:W-:Y:S08]  /*2cc0*/  HMMA.16816.F32 R44, R216.reuse, R8, R104 ;  /* 0x00000008d82c723c */ /* 0x048ff00000001868 */
[C---:B------:R-:W-:Y:S08]  /*2cd0*/  HMMA.16816.F32 R40, R216.reuse, R10, R100 ;  /* 0x0000000ad828723c */ /* 0x040ff00000001864 */
[C---:B------:R-:W-:Y:S08]  /*2ce0*/  HMMA.16816.F32 R36, R216.reuse, R112, R96 ;  /* 0x00000070d824723c */ /* 0x040ff00000001860 */
[C---:B------:R-:W-:Y:S08]  /*2cf0*/  HMMA.16816.F32 R32, R216.reuse, R114, R92 ;  /* 0x00000072d820723c */ /* 0x040ff0000000185c */
[C---:B------:R-:W-:Y:S08]  /*2d00*/  HMMA.16816.F32 R28, R216.reuse, R116, R84 ;  /* 0x00000074d81c723c */ /* 0x040ff00000001854 */
[C---:B------:R-:W-:Y:S08]  /*2d10*/  HMMA.16816.F32 R24, R216.reuse, R118, R80 ;  /* 0x00000076d818723c */ /* 0x040ff00000001850 */
[C---:B------:R-:W-:Y:S08]  /*2d20*/  HMMA.16816.F32 R20, R216.reuse, R124, R76 ;  /* 0x0000007cd814723c */ /* 0x040ff0000000184c */
[C---:B------:R-:W-:Y:S08]  /*2d30*/  HMMA.16816.F32 R16, R216.reuse, R126, R72 ;  /* 0x0000007ed810723c */ /* 0x040ff00000001848 */
[C---:B------:R-:W-:Y:S08]  /*2d40*/  HMMA.16816.F32 R12, R216.reuse, R136, R68 ;  /* 0x00000088d80c723c */ /* 0x040ff00000001844 */
[----:B------:R-:W-:Y:S08]  /*2d50*/  HMMA.16816.F32 R8, R216, R138, R64 ;  /* 0x0000008ad808723c */ /* 0x000ff00000001840 */
[C---:B------:R-:W-:Y:S08]  /*2d60*/  HMMA.16816.F32 R64, R220.reuse, R88, R52 ;  /* 0x00000058dc40723c */ /* 0x040ff00000001834 */
[C---:B------:R-:W-:Y:S08]  /*2d70*/  HMMA.16816.F32 R88, R220.reuse, R90, R48 ;  /* 0x0000005adc58723c */ /* 0x040ff00000001830 */
[C---:B----4-:R-:W-:Y:S08]  /*2d80*/  HMMA.16816.F32 R48, R220.reuse, R60, R44 ;  /* 0x0000003cdc30723c */ /* 0x050ff0000000182c */
[C---:B------:R-:W-:Y:S08]  /*2d90*/  HMMA.16816.F32 R60, R220.reuse, R62, R40 ;  /* 0x0000003edc3c723c */ /* 0x040ff00000001828 */
[C---:B-----5:R-:W-:Y:S08]  /*2da0*/  HMMA.16816.F32 R40, R220.reuse, R56, R36 ;  /* 0x00000038dc28723c */ /* 0x060ff00000001824 */
[C---:B------:R-:W-:Y:S08]  /*2db0*/  HMMA.16816.F32 R56, R220.reuse, R58, R32 ;  /* 0x0000003adc38723c */ /* 0x040ff00000001820 */
[C---:B-1----:R-:W-:Y:S08]  /*2dc0*/  HMMA.16816.F32 R32, R220.reuse, R120, R28 ;  /* 0x00000078dc20723c */ /* 0x042ff0000000181c */
[C---:B------:R-:W-:Y:S08]  /*2dd0*/  HMMA.16816.F32 R28, R220.reuse, R122, R24 ;  /* 0x0000007adc1c723c */ /* 0x040ff00000001818 */
[C---:B------:R-:W-:Y:S08]  /*2de0*/  HMMA.16816.F32 R20, R220.reuse, R128, R20 ;  /* 0x00000080dc14723c */ /* 0x040ff00000001814 */
[C---:B------:R-:W-:Y:S08]  /*2df0*/  HMMA.16816.F32 R36, R220.reuse, R130, R16 ;  /* 0x00000082dc24723c */ /* 0x040ff00000001810 */
[C---:B--2---:R-:W-:Y:S08]  /*2e00*/  HMMA.16816.F32 R44, R220.reuse, R108, R12 ;  /* 0x0000006cdc2c723c */ /* 0x044ff0000000180c */
[----:B------:R-:W-:Y:S01]  /*2e10*/  HMMA.16816.F32 R52, R220, R110, R8 ;  /* 0x0000006edc34723c */ /* 0x000fe20000001808 */
[----:B------:R-:W-:Y:S06]  /*2e20*/  BAR.SYNC.DEFER_BLOCKING 0x0 ;  /* 0x0000000000007b1d */ /* 0x000fec0000010000 */
[----:B------:R-:W-:Y:S05]  /*2e30*/  @!P0 BRA `(.L_x_23) ;  /* 0x000001e000008947 */ /* 0x000fea0003800000 */
[----:B------:R-:W-:Y:S01]  /*2e40*/  IADD3 R0, R160, -0x2, RZ ;  /* 0xfffffffea0007810 */ /* 0x000fe20007ffe0ff */
[----:B------:R-:W-:-:S03]  /*2e50*/  IMAD.SHL.U32 R10, R148, 0x40, RZ ;  /* 0x00000040940a7824 */ /* 0x000fc600078e00ff */
[----:B------:R-:W-:Y:S01]  /*2e60*/  SHF.R.S32.HI R6, RZ, 0x1f, R0 ;  /* 0x0000001fff067819 */ /* 0x000fe20000011400 */
[----:B------:R-:W-:Y:S02]  /*2e70*/  IMAD R3, R144, R0, RZ ;  /* 0x0000000090037224 */ /* 0x000fe400078e02ff */
[----:B------:R-:W-:-:S04]  /*2e80*/  IMAD.WIDE.U32 R8, R0, R146, R150 ;  /* 0x0000009200087225 */ /* 0x000fc800078e0096 */
[----:B------:R-:W-:Y:S01]  /*2e90*/  IMAD R0, R6, R146, R3 ;  /* 0x0000009206007224 */ /* 0x000fe200078e0203 */
[----:B------:R-:W-:Y:S02]  /*2ea0*/  LEA R6, P1, R8, c[0x0][0x1c8], 0x1 ;  /* 0x0000720008067a11 */ /* 0x000fe400078208ff */
[----:B------:R-:W-:Y:S01]  /*2eb0*/  SHF.L.U64.HI R3, R148, 0x6, R149 ;  /* 0x0000000694037819 */ /* 0x000fe20000010295 */
        /* <DEDUP_REMOVED lines=22> */
.L_x_23:
[----:B------:R-:W-:Y:S01]  /*3020*/  LOP3.LUT R0, R134, 0xffffffe0, RZ, 0xc0, !PT ;  /* 0xffffffe086007812 */ /* 0x000fe200078ec0ff */
[----:B-1----:R-:W-:Y:S01]  /*3030*/  IMAD.IADD R6, R132, 0x1, R133 ;  /* 0x0000000184067824 */ /* 0x002fe200078e0285 */
[----:B------:R-:W-:Y:S01]  /*3040*/  STL [R1+0x6c], R186 ;  /* 0x00006cba01007387 */ /* 0x000fe20000100800 */
[----:B------:R-:W-:-:S02]  /*3050*/  IMAD.SHL.U32 R224, R4, 0x2, RZ ;  /* 0x0000000204e07824 */ /* 0x000fc400078e00ff */
[----:B------:R-:W-:Y:S01]  /*3060*/  IMAD.IADD R0, R145, 0x1, -R0 ;  /* 0x0000000191007824 */ /* 0x000fe200078e0a00 */
[----:B------:R-:W-:Y:S01]  /*3070*/  STL [R1+0x68], R185 ;  /* 0x000068b901007387 */ /* 0x000fe20000100800 */
[----:B------:R-:W-:Y:S01]  /*3080*/  IMAD R225, R5, 0x2, R224 ;  /* 0x0000000205e17824 */ /* 0x000fe200078e02e0 */
[C---:B------:R-:W-:Y:S02]  /*3090*/  LEA R228, R2.reuse, R224, 0x1 ;  /* 0x000000e002e47211 */ /* 0x040fe400078e08ff */
[----:B------:R-:W-:Y:S01]  /*30a0*/  SHF.R.S32.HI R3, RZ, 0x1f, R0 ;  /* 0x0000001fff037819 */ /* 0x000fe20000011400 */
[----:B------:R-:W-:Y:S01]  /*30b0*/  STL [R1+0x64], R184 ;  /* 0x000064b801007387 */ /* 0x000fe20000100800 */
[----:B------:R-:W-:Y:S02]  /*30c0*/  IMAD R227, R2, 0x2, R225 ;  /* 0x0000000202e37824 */ /* 0x000fe400078e02e1 */
[----:B------:R-:W-:Y:S01]  /*30d0*/  LEA.HI R3, R3, R0, RZ, 0x2 ;  /* 0x0000000003037211 */ /* 0x000fe200078f10ff */
[----:B------:R-:W-:Y:S03]  /*30e0*/  STL [R1+0x60], R159 ;  /* 0x0000609f01007387 */ /* 0x000fe60000100800 */
[----:B------:R-:W-:Y:S01]  /*30f0*/  LOP3.LUT R3, R3, 0x7ffffffc, RZ, 0xc0, !PT ;  /* 0x7ffffffc03037812 */ /* 0x000fe200078ec0ff */
[----:B------:R-:W-:Y:S03]  /*3100*/  STL [R1+0x5c], R158 ;  /* 0x00005c9e01007387 */ /* 0x000fe60000100800 */
[----:B------:R-:W-:Y:S01]  /*3110*/  IADD3 R0, R0, -R3, RZ ;  /* 0x8000000300007210 */ /* 0x000fe20007ffe0ff */
[----:B------:R-:W-:Y:S04]  /*3120*/  STL [R1+0x58], R157 ;  /* 0x0000589d01007387 */ /* 0x000fe80000100800 */
[----:B------:R-:W-:Y:S01]  /*3130*/  IMAD R0, R0, -0x2, R6 ;  /* 0xfffffffe00007824 */ /* 0x000fe200078e0206 */
[----:B------:R-:W-:Y:S04]  /*3140*/  STL [R1+0x54], R156 ;  /* 0x0000549c01007387 */ /* 0x000fe80000100800 */
[C---:B------:R-:W-:Y:S01]  /*3150*/  ISETP.GT.AND P3, PT, R0.reuse, RZ, PT ;  /* 0x000000ff0000720c */ /* 0x040fe20003f64270 */
[----:B------:R1:W-:Y:S01]  /*3160*/  STL [R1+0x50], R155 ;  /* 0x0000509b01007387 */ /* 0x0003e20000100800 */
[----:B------:R-:W-:-:S02]  /*3170*/  ISETP.GT.AND P1, PT, R0, 0x1, PT ;  /* 0x000000010000780c */ /* 0x000fc40003f24270 */
[----:B------:R-:W-:Y:S01]  /*3180*/  ISETP.GT.AND P2, PT, R0, 0x8, PT ;  /* 0x000000080000780c */ /* 0x000fe20003f44270 */
[----:B------:R2:W-:Y:S01]  /*3190*/  STL [R1+0x4c], R154 ;  /* 0x00004c9a01007387 */ /* 0x0005e20000100800 */
[----:B------:R-:W-:Y:S02]  /*31a0*/  FSEL R7, R64, -INF , P3 ;  /* 0xff80000040077808 */ /* 0x000fe40001800000 */
[----:B------:R-:W-:Y:S01]  /*31b0*/  FSEL R8, R65, -INF , P1 ;  /* 0xff80000041087808 */ /* 0x000fe20000800000 */
[----:B------:R3:W-:Y:S01]  /*31c0*/  STL [R1+0x48], R153 ;  /* 0x0000489901007387 */ /* 0x0007e20000100800 */
[----:B------:R-:W-:Y:S02]  /*31d0*/  FSEL R17, R67, -INF , P1 ;  /* 0xff80000043117808 */ /* 0x000fe40000800000 */
[----:B------:R-:W-:Y:S01]  /*31e0*/  ISETP.GT.AND P1, PT, R0, 0x9, PT ;  /* 0x000000090000780c */ /* 0x000fe20003f24270 */
[----:B------:R-:W-:Y:S01]  /*31f0*/  STL [R1+0x44], R152 ;  /* 0x0000449801007387 */ /* 0x000fe20000100800 */
[----:B------:R-:W-:-:S02]  /*3200*/  FSEL R9, R88, -INF , P2 ;  /* 0xff80000058097808 */ /* 0x000fc40001000000 */
[----:B------:R-:W-:Y:S01]  /*3210*/  FMNMX.FTZ R3, R7, R8, !PT ;  /* 0x0000000807037209 */ /* 0x000fe20007810000 */
[----:B------:R-:W-:Y:S01]  /*3220*/  STL [R1+0x40], R135 ;  /* 0x0000408701007387 */ /* 0x000fe20000100800 */
[----:B------:R-:W-:Y:S02]  /*3230*/  FSEL R16, R66, -INF , P3 ;  /* 0xff80000042107808 */ /* 0x000fe40001800000 */
[----:B------:R-:W-:Y:S01]  /*3240*/  ISETP.GT.AND P3, PT, R0, 0x10, PT ;  /* 0x000000100000780c */ /* 0x000fe20003f64270 */
[----:B------:R-:W-:Y:S01]  /*3250*/  LDSM.16.MT88.4 R64, [R225+0x3100] ;  /* 0x00310000e140783b */ /* 0x000fe20000004200 */
[----:B------:R-:W-:Y:S02]  /*3260*/  FSEL R10, R89, -INF , P1 ;  /* 0xff800000590a7808 */ /* 0x000fe40000800000 */
[----:B------:R-:W-:Y:S01]  /*3270*/  FMNMX.FTZ R3, R9, R3, !PT ;  /* 0x0000000309037209 */ /* 0x000fe20007810000 */
[----:B------:R-:W-:Y:S01]  /*3280*/  LDSM.16.MT88.4 R68, [R227+0x900] ;  /* 0x00090000e344783b */ /* 0x000fe20000004200 */
[----:B------:R-:W-:-:S02]  /*3290*/  FSEL R18, R90, -INF , P2 ;  /* 0xff8000005a127808 */ /* 0x000fc40001000000 */
[----:B------:R-:W-:Y:S01]  /*32a0*/  ISETP.GT.AND P2, PT, R0, 0x11, PT ;  /* 0x000000110000780c */ /* 0x000fe20003f44270 */
[----:B------:R-:W-:Y:S01]  /*32b0*/  LDSM.16.MT88.4 R80, [R228+0x3900] ;  /* 0x00390000e450783b */ /* 0x000fe20000004200 */
[----:B------:R-:W-:Y:S02]  /*32c0*/  FSEL R11, R48, -INF , P3 ;  /* 0xff800000300b7808 */ /* 0x000fe40001800000 */
[----:B------:R-:W-:Y:S01]  /*32d0*/  FMNMX.FTZ R3, R10, R3, !PT ;  /* 0x000000030a037209 */ /* 0x000fe20007810000 */
[----:B------:R-:W-:Y:S01]  /*32e0*/  LDSM.16.MT88.4 R76, [R227+0x3900] ;  /* 0x00390000e34c783b */ /* 0x000fe20000004200 */
[----:B------:R-:W-:Y:S02]  /*32f0*/  FSEL R19, R91, -INF , P1 ;  /* 0xff8000005b137808 */ /* 0x000fe40000800000 */
[----:B------:R-:W-:Y:S01]  /*3300*/  ISETP.GT.AND P1, PT, R0, 0x18, PT ;  /* 0x000000180000780c */ /* 0x000fe20003f24270 */
[----:B------:R-:W0:Y:S01]  /*3310*/  LDGDEPBAR ;  /* 0x00000000000079af */ /* 0x000e220000000000 */
        /* <DEDUP_REMOVED lines=9> */
[----:B------:R-:W-:Y:S02]  /*33b0*/  ISETP.GT.AND P3, PT, R0, 0x20, PT ;  /* 0x000000200000780c */ /* 0x000fe40003f64270 */
        /* <DEDUP_REMOVED lines=10> */
[----:B------:R-:W-:-:S02]  /*3460*/  FSEL R125, R43, -INF , P2 ;  /* 0xff8000002b7d7808 */ /* 0x000fc40001000000 */
[----:B------:R-:W-:Y:S02]  /*3470*/  ISETP.GT.AND P2, PT, R0, 0x29, PT ;  /* 0x000000290000780c */ /* 0x000fe40003f44270 */
[----:B------:R-:W-:Y:S02]  /*3480*/  FSEL R117, R56, -INF , P1 ;  /* 0xff80000038757808 */ /* 0x000fe40000800000 */
[----:B------:R-:W-:Y:S02]  /*3490*/  FMNMX.FTZ R3, R118, R3, !PT ;  /* 0x0000000376037209 */ /* 0x000fe40007810000 */
[----:B------:R-:W-:Y:S02]  /*34a0*/  FSEL R126, R42, -INF , P3 ;  /* 0xff8000002a7e7808 */ /* 0x000fe40001800000 */
[----:B------:R-:W-:Y:S02]  /*34b0*/  FSEL R116, R57, -INF , P2 ;  /* 0xff80000039747808 */ /* 0x000fe40001000000 */
[----:B------:R-:W-:-:S02]  /*34c0*/  ISETP.GT.AND P3, PT, R0, 0x30, PT ;  /* 0x000000300000780c */ /* 0x000fc40003f64270 */
[----:B------:R-:W-:Y:S02]  /*34d0*/  FMNMX.FTZ R3, R117, R3, !PT ;  /* 0x0000000375037209 */ /* 0x000fe40007810000 */
[----:B------:R-:W-:Y:S02]  /*34e0*/  FSEL R127, R59, -INF , P2 ;  /* 0xff8000003b7f7808 */ /* 0x000fe40001000000 */
[----:B------:R-:W-:Y:S02]  /*34f0*/  ISETP.GT.AND P2, PT, R0, 0x31, PT ;  /* 0x000000310000780c */ /* 0x000fe40003f44270 */
[----:B------:R-:W-:Y:S02]  /*3500*/  FSEL R250, R32, -INF , P3 ;  /* 0xff80000020fa7808 */ /* 0x000fe40001800000 */
[----:B------:R-:W-:Y:S02]  /*3510*/  FMNMX.FTZ R6, R16, R17, !PT ;  /* 0x0000001110067209 */ /* 0x000fe40007810000 */
[----:B------:R-:W-:-:S02]  /*3520*/  FMNMX.FTZ R3, R116, R3, !PT ;  /* 0x0000000374037209 */ /* 0x000fc40007810000 */
[----:B------:R-:W-:Y:S02]  /*3530*/  FSEL R124, R58, -INF , P1 ;  /* 0xff8000003a7c7808 */ /* 0x000fe40000800000 */
[----:B------:R-:W-:Y:S01]  /*3540*/  ISETP.GT.AND P1, PT, R0, 0x38, PT ;  /* 0x000000380000780c */ /* 0x000fe20003f24270 */
[----:B------:R-:W-:Y:S01]  /*3550*/  LDSM.16.MT88.4 R56, [R227+0x100] ;  /* 0x00010000e338783b */ /* 0x000fe20000004200 */
[----:B------:R-:W-:Y:S02]  /*3560*/  FSEL R249, R33, -INF , P2 ;  /* 0xff80000021f97808 */ /* 0x000fe40001000000 */
[----:B------:R-:W-:Y:S02]  /*3570*/  FMNMX.FTZ R6, R18, R6, !PT ;  /* 0x0000000612067209 */ /* 0x000fe40007810000 */
[----:B------:R-:W-:Y:S02]  /*3580*/  FMNMX.FTZ R3, R250, R3, !PT ;  /* 0x00000003fa037209 */ /* 0x000fe40007810000 */
[----:B------:R-:W-:-:S02]  /*3590*/  FSEL R252, R35, -INF , P2 ;  /* 0xff80000023fc7808 */ /* 0x000fc40001000000 */
[----:B------:R-:W-:Y:S02]  /*35a0*/  ISETP.GT.AND P2, PT, R0, 0x39, PT ;  /* 0x000000390000780c */ /* 0x000fe40003f44270 */
[----:B------:R-:W-:Y:S02]  /*35b0*/  FSEL R134, R28, -INF , P1 ;  /* 0xff8000001c867808 */ /* 0x000fe40000800000 */
[----:B------:R-:W-:Y:S02]  /*35c0*/  FMNMX.FTZ R6, R19, R6, !PT ;  /* 0x0000000613067209 */ /* 0x000fe40007810000 */
[----:B------:R-:W-:Y:S02]  /*35d0*/  FMNMX.FTZ R3, R249, R3, !PT ;  /* 0x00000003f9037209 */ /* 0x000fe40007810000 */
[----:B------:R-:W-:Y:S02]  /*35e0*/  FSEL R108, R31, -INF , P2 ;  /* 0xff8000001f6c7808 */ /* 0x000fe40001000000 */
[----:B------:R-:W-:-:S02]  /*35f0*/  FSEL R133, R29, -INF , P2 ;  /* 0xff8000001d857808 */ /* 0x000fc40001000000 */
[----:B------:R-:W-:Y:S02]  /*3600*/  ISETP.GT.AND P2, PT, R0, 0x40, PT ;  /* 0x000000400000780c */ /* 0x000fe40003f44270 */
[----:B------:R-:W-:Y:S02]  /*3610*/  FMNMX.FTZ R6, R24, R6, !PT ;  /* 0x0000000618067209 */ /* 0x000fe40007810000 */
[----:B------:R-:W-:Y:S02]  /*3620*/  FMNMX.FTZ R3, R134, R3, !PT ;  /* 0x0000000386037209 */ /* 0x000fe40007810000 */
[----:B------:R-:W-:Y:S02]  /*3630*/  FSEL R251, R30, -INF , P1 ;  /* 0xff8000001efb7808 */ /* 0x000fe40000800000 */
[----:B------:R-:W-:Y:S02]  /*3640*/  ISETP.GT.AND P1, PT, R0, 0x41, PT ;  /* 0x000000410000780c */ /* 0x000fe40003f24270 */
        /* <DEDUP_REMOVED lines=26> */
[----:B------:R-:W-:-:S02]  /*37f0*/  ISETP.GT.AND P2, PT, R0, 0x58, PT ;  /* 0x000000580000780c */ /* 0x000fc40003f44270 */
[----:B-1----:R-:W-:Y:S02]  /*3800*/  FSEL R155, R45, -INF , P3 ;  /* 0xff8000002d9b7808 */ /* 0x002fe40001800000 */
[----:B------:R-:W-:Y:S02]  /*3810*/  FMNMX.FTZ R6, R124, R6, !PT ;  /* 0x000000067c067209 */ /* 0x000fe40007810000 */
[----:B------:R-:W-:Y:S02]  /*3820*/  FMNMX.FTZ R3, R99, R3, !PT ;  /* 0x0000000363037209 */ /* 0x000fe40007810000 */
[----:B------:R-:W-:Y:S02]  /*3830*/  FSEL R87, R46, -INF , P1 ;  /* 0xff8000002e577808 */ /* 0x000fe40000800000 */
[----:B------:R-:W-:Y:S02]  /*3840*/  ISETP.GT.AND P1, PT, R0, 0x59, PT ;  /* 0x000000590000780c */ /* 0x000fe40003f24270 */
[----:B--2---:R-:W-:-:S02]  /*3850*/  FSEL R154, R52, -INF , P2 ;  /* 0xff800000349a7808 */ /* 0x004fc40001000000 */
[----:B------:R-:W-:Y:S02]  /*3860*/  FMNMX.FTZ R0, R127, R6, !PT ;  /* 0x000000067f007209 */ /* 0x000fe40007810000 */
[----:B------:R-:W-:Y:S02]  /*3870*/  FMNMX.FTZ R132, R155, R3, !PT ;  /* 0x000000039b847209 */ /* 0x000fe40007810000 */
[----:B------:R-:W-:Y:S02]  /*3880*/  FSEL R156, R53, -INF , P1 ;  /* 0xff800000359c7808 */ /* 0x000fe40000800000 */
[----:B------:R-:W-:Y:S02]  /*3890*/  FMNMX.FTZ R0, R110, R0, !PT ;  /* 0x000000006e007209 */ /* 0x000fe40007810000 */
[----:B------:R-:W-:Y:S02]  /*38a0*/  FMNMX.FTZ R132, R154, R132, !PT ;  /* 0x000000849a847209 */ /* 0x000fe40007810000 */
[----:B------:R-:W-:-:S02]  /*38b0*/  FMNMX.FTZ R0, R252, R0, !PT ;  /* 0x00000000fc007209 */ /* 0x000fc40007810000 */
[----:B------:R-:W-:Y:S02]  /*38c0*/  FMNMX.FTZ R132, R156, R132, !PT ;  /* 0x000000849c847209 */ /* 0x000fe40007810000 */
[----:B------:R-:W-:Y:S02]  /*38d0*/  FMNMX.FTZ R0, R251, R0, !PT ;  /* 0x00000000fb007209 */ /* 0x000fe40007810000 */
[----:B------:R-:W-:Y:S01]  /*38e0*/  FSEL R105, R47, -INF , P3 ;  /* 0xff8000002f697808 */ /* 0x000fe20001800000 */
[----:B------:R-:W1:Y:S01]  /*38f0*/  SHFL.BFLY PT, R3, R132, 0x2, 0x1f ;  /* 0x0c401f0084037f89 */ /* 0x000e6200000e0000 */
[----:B------:R-:W-:Y:S02]  /*3900*/  FMNMX.FTZ R0, R108, R0, !PT ;  /* 0x000000006c007209 */ /* 0x000fe40007810000 */
[----:B------:R-:W-:Y:S01]  /*3910*/  FSEL R185, R54, -INF , P2 ;  /* 0xff80000036b97808 */ /* 0x000fe20001000000 */
[----:B------:R-:W-:Y:S01]  /*3920*/  LDSM.16.MT88.4 R44, [R228+0x900] ;  /* 0x00090000e42c783b */ /* 0x000fe20000004200 */
[----:B------:R-:W-:-:S02]  /*3930*/  FMNMX.FTZ R0, R97, R0, !PT ;  /* 0x0000000061007209 */ /* 0x000fc40007810000 */
[----:B---3--:R-:W-:Y:S02]  /*3940*/  FSEL R153, R55, -INF , P1 ;  /* 0xff80000037997808 */ /* 0x008fe40000800000 */
        /* <DEDUP_REMOVED lines=16> */
[--C-:B------:R-:W-:Y:S02]  /*3a50*/  FFMA.FTZ R0, R7, c[0x0][0x2d0], -R12.reuse ;  /* 0x0000b40007007a23 */ /* 0x100fe4000001080c */
[----:B------:R-:W1:Y:S02]  /*3a60*/  SHFL.BFLY PT, R6, R3, 0x1, 0x1f ;  /* 0x0c201f0003067f89 */ /* 0x000e6400000e0000 */
[----:B------:R2:W-:Y:S02]  /*3a70*/  MUFU.EX2 R103, R0 ;  /* 0x0000000000677308 */ /* 0x0005e40000000800 */
[----:B--2---:R-:W-:-:S06]  /*3a80*/  FFMA.FTZ R0, R8, c[0x0][0x2d0], -R12 ;  /* 0x0000b40008007a23 */ /* 0x004fcc000001080c */
[----:B------:R2:W3:Y:S01]  /*3a90*/  MUFU.EX2 R107, R0 ;  /* 0x00000000006b7308 */ /* 0x0004e20000000800 */
[----:B-1----:R-:W-:Y:S01]  /*3aa0*/  FMNMX.FTZ R3, R3, R6, !PT ;  /* 0x0000000603037209 */ /* 0x002fe20007810000 */
[----:B------:R-:W-:-:S03]  /*3ab0*/  FFMA.FTZ R6, R14, c[0x0][0x2d0], -R12 ;  /* 0x0000b4000e067a23 */ /* 0x000fc6000001080c */
[----:B------:R-:W-:-:S03]  /*3ac0*/  FSETP.NEU.FTZ.AND P1, PT, R3, -INF , PT ;  /* 0xff8000000300780b */ /* 0x000fc60003f3d000 */
[----:B------:R1:W-:Y:S01]  /*3ad0*/  MUFU.EX2 R158, R6 ;  /* 0x00000006009e7308 */ /* 0x0003e20000000800 */
[----:B--2---:R-:W-:Y:S01]  /*3ae0*/  FFMA.FTZ R0, R9, c[0x0][0x2d0], -R12 ;  /* 0x0000b40009007a23 */ /* 0x004fe2000001080c */
[----:B---3--:R-:W-:-:S06]  /*3af0*/  F2FP.PACK_AB R8, R107, R103 ;  /* 0x000000676b08723e */ /* 0x008fcc00000000ff */
[----:B------:R2:W-:Y:S01]  /*3b00*/  MUFU.EX2 R184, R0 ;  /* 0x0000000000b87308 */ /* 0x0005e20000000800 */
[----:B-1----:R-:W-:-:S07]  /*3b10*/  FFMA.FTZ R6, R15, c[0x0][0x2d0], -R12 ;  /* 0x0000b4000f067a23 */ /* 0x002fce000001080c */
[----:B------:R-:W-:Y:S01]  /*3b20*/  MUFU.EX2 R157, R6 ;  /* 0x00000006009d7308 */ /* 0x000fe20000000800 */
[----:B--2---:R-:W-:-:S07]  /*3b30*/  FFMA.FTZ R0, R10, c[0x0][0x2d0], -R12 ;  /* 0x0000b4000a007a23 */ /* 0x004fce000001080c */
[----:B------:R1:W2:Y:S02]  /*3b40*/  MUFU.EX2 R104, R0 ;  /* 0x0000000000687308 */ /* 0x0002a40000000800 */
[----:B-1----:R-:W-:Y:S01]  /*3b50*/  FFMA.FTZ R0, R11, c[0x0][0x2d0], -R12 ;  /* 0x0000b4000b007a23 */ /* 0x002fe2000001080c */
[----:B--2---:R-:W-:-:S05]  /*3b60*/  F2FP.PACK_AB R10, R104, R184 ;  /* 0x000000b8680a723e */ /* 0x004fca00000000ff */
[----:B------:R1:W-:Y:S02]  /*3b70*/  MUFU.EX2 R135, R0 ;  /* 0x0000000000877308 */ /* 0x0003e40000000800 */
[----:B-1----:R-:W-:-:S06]  /*3b80*/  FFMA.FTZ R0, R13, c[0x0][0x2d0], -R12 ;  /* 0x0000b4000d007a23 */ /* 0x002fcc000001080c */
[----:B------:R1:W-:Y:S02]  /*3b90*/  MUFU.EX2 R186, R0 ;  /* 0x0000000000ba7308 */ /* 0x0003e40000000800 */
[----:B-1----:R-:W-:-:S05]  /*3ba0*/  FMUL.FTZ R0, R3, c[0x0][0x2d0] ;  /* 0x0000b40003007a20 */ /* 0x002fca0000410000 */
[----:B------:R-:W-:-:S05]  /*3bb0*/  FSEL R0, R0, RZ, P1 ;  /* 0x000000ff00007208 */ /* 0x000fca0000800000 */
[--C-:B------:R-:W-:Y:S02]  /*3bc0*/  FFMA.FTZ R6, R16, c[0x0][0x2d0], -R0.reuse ;  /* 0x0000b40010067a23 */ /* 0x100fe40000010800 */
[--C-:B------:R-:W-:Y:S02]  /*3bd0*/  FFMA.FTZ R4, R18, c[0x0][0x2d0], -R0.reuse ;  /* 0x0000b40012047a23 */ /* 0x100fe40000010800 */
[----:B------:R1:W-:Y:S01]  /*3be0*/  MUFU.EX2 R15, R6 ;  /* 0x00000006000f7308 */ /* 0x0003e20000000800 */
[----:B------:R-:W-:-:S07]  /*3bf0*/  FFMA.FTZ R2, R27, c[0x0][0x2d0], -R0 ;  /* 0x0000b4001b027a23 */ /* 0x000fce0000010800 */
[----:B------:R2:W-:Y:S01]  /*3c00*/  MUFU.EX2 R13, R4 ;  /* 0x00000004000d7308 */ /* 0x0005e20000000800 */
[----:B-1----:R-:W-:-:S07]  /*3c10*/  FFMA.FTZ R6, R17, c[0x0][0x2d0], -R0 ;  /* 0x0000b40011067a23 */ /* 0x002fce0000010800 */
[----:B------:R-:W-:Y:S01]  /*3c20*/  MUFU.EX2 R94, R2 ;  /* 0x00000002005e7308 */ /* 0x000fe20000000800 */
[----:B--2---:R-:W-:-:S07]  /*3c30*/  FFMA.FTZ R4, R19, c[0x0][0x2d0], -R0 ;  /* 0x0000b40013047a23 */ /* 0x004fce0000010800 */
[----:B------:R-:W1:Y:S01]  /*3c40*/  MUFU.EX2 R14, R6 ;  /* 0x00000006000e7308 */ /* 0x000e620000000800 */
[----:B------:R-:W2:Y:S07]  /*3c50*/  LDSM.16.MT88.4 R16, [R225+0x100] ;  /* 0x00010000e110783b */ /* 0x000eae0000004200 */
[----:B------:R3:W4:Y:S01]  /*3c60*/  MUFU.EX2 R109, R4 ;  /* 0x00000004006d7308 */ /* 0x0007220000000800 */
[----:B-1----:R-:W-:Y:S02]  /*3c70*/  F2FP.PACK_AB R9, R14, R15 ;  /* 0x0000000f0e09723e */ /* 0x002fe400000000ff */
[----:B------:R-:W-:Y:S01]  /*3c80*/  F2FP.PACK_AB R6, R157, R158 ;  /* 0x0000009e9d06723e */ /* 0x000fe200000000ff */
[----:B---3--:R-:W-:Y:S01]  /*3c90*/  FFMA.FTZ R4, R24, c[0x0][0x2d0], -R0 ;  /* 0x0000b40018047a23 */ /* 0x008fe20000010800 */
[----:B----4-:R-:W-:-:S03]  /*3ca0*/  F2FP.PACK_AB R11, R109, R13 ;  /* 0x0000000d6d0b723e */ /* 0x010fc600000000ff */
[----:B------:R1:W-:Y:S04]  /*3cb0*/  MUFU.EX2 R159, R4 ;  /* 0x00000004009f7308 */ /* 0x0003e80000000800 */
[C---:B------:R-:W-:Y:S08]  /*3cc0*/  HMMA.16816.F32 R40, R8.reuse, R20, RZ ;  /* 0x000000140828723c */ /* 0x040ff000000018ff */
[----:B------:R-:W-:Y:S01]  /*3cd0*/  HMMA.16816.F32 R36, R8, R22, RZ ;  /* 0x000000160824723c */ /* 0x000fe200000018ff */
[----:B-1----:R-:W-:-:S04]  /*3ce0*/  FFMA.FTZ R4, R25, c[0x0][0x2d0], -R0 ;  /* 0x0000b40019047a23 */ /* 0x002fc80000010800 */
[----:B------:R1:W3:Y:S03]  /*3cf0*/  MUFU.EX2 R93, R4 ;  /* 0x00000004005d7308 */ /* 0x0002e60000000800 */
[C---:B--2---:R-:W-:Y:S08]  /*3d00*/  HMMA.16816.F32 R28, R8.reuse, R16, RZ ;  /* 0x00000010081c723c */ /* 0x044ff000000018ff */
[----:B------:R-:W-:Y:S01]  /*3d10*/  HMMA.16816.F32 R20, R8, R32, RZ ;  /* 0x000000200814723c */ /* 0x000fe200000018ff */
[----:B-1----:R-:W-:Y:S01]  /*3d20*/  FFMA.FTZ R4, R26, c[0x0][0x2d0], -R0 ;  /* 0x0000b4001a047a23 */ /* 0x002fe20000010800 */
[----:B---3--:R-:W-:-:S06]  /*3d30*/  F2FP.PACK_AB R5, R93, R159 ;  /* 0x0000009f5d05723e */ /* 0x008fcc00000000ff */
[C---:B------:R-:W-:Y:S01]  /*3d40*/  HMMA.16816.F32 R24, R8.reuse, R18, RZ ;  /* 0x000000120818723c */ /* 0x040fe200000018ff */
[----:B------:R1:W2:Y:S07]  /*3d50*/  MUFU.EX2 R100, R4 ;  /* 0x0000000400647308 */ /* 0x0002ae0000000800 */
[C---:B------:R-:W-:Y:S08]  /*3d60*/  HMMA.16816.F32 R16, R8.reuse, R34, RZ ;  /* 0x000000220810723c */ /* 0x040ff000000018ff */
[----:B------:R-:W-:Y:S01]  /*3d70*/  HMMA.16816.F32 R32, R8, R58, RZ ;  /* 0x0000003a0820723c */ /* 0x000fe200000018ff */
[----:B-1----:R-:W-:-:S02]  /*3d80*/  F2FP.PACK_AB R4, R186, R135 ;  /* 0x00000087ba04723e */ /* 0x002fc400000000ff */
[----:B--2---:R-:W-:-:S07]  /*3d90*/  F2FP.PACK_AB R7, R94, R100 ;  /* 0x000000645e07723e */ /* 0x004fce00000000ff */
[C---:B------:R-:W-:Y:S01]  /*3da0*/  HMMA.16816.F32 R72, R4.reuse, R52, R40 ;  /* 0x000000340448723c */ /* 0x040fe20000001828 */
[----:B------:R-:W-:Y:S07]  /*3db0*/  LDSM.16.MT88.4 R40, [R224+0x3900] ;  /* 0x00390000e028783b */ /* 0x000fee0000004200 */
[----:B------:R-:W-:Y:S08]  /*3dc0*/  HMMA.16816.F32 R160, R4, R46, R16 ;  /* 0x0000002e04a0723c */ /* 0x000ff00000001810 */
[----:B------:R-:W-:Y:S01]  /*3dd0*/  HMMA.16816.F32 R16, R8, R56, RZ ;  /* 0x000000380810723c */ /* 0x000fe200000018ff */
[----:B------:R-:W-:Y:S07]  /*3de0*/  LDSM.16.MT88.4 R56, [R225+0x6100] ;  /* 0x00610000e138783b */ /* 0x000fee0000004200 */
[----:B------:R-:W-:Y:S01]  /*3df0*/  HMMA.16816.F32 R180, R4, R54, R36 ;  /* 0x0000003604b4723c */ /* 0x000fe20000001824 */
[----:B------:R-:W1:Y:S01]  /*3e00*/  LDSM.16.MT88.4 R36, [R225+0x3900] ;  /* 0x00390000e124783b */ /* 0x000e620000004200 */
[----:B------:R-:W-:Y:S01]  /*3e10*/  IMAD.MOV.U32 R86, RZ, RZ, R72 ;  /* 0x000000ffff567224 */ /* 0x000fe200078e0048 */
[----:B------:R-:W-:Y:S01]  /*3e20*/  MOV R85, R73 ;  /* 0x0000004900557202 */ /* 0x000fe20000000f00 */
[----:B------:R-:W-:Y:S01]  /*3e30*/  IMAD.MOV.U32 R84, RZ, RZ, R74 ;  /* 0x000000ffff547224 */ /* 0x000fe200078e004a */
[----:B------:R-:W2:Y:S01]  /*3e40*/  LDSM.16.MT88.4 R52, [R224+0x6100] ;  /* 0x00610000e034783b */ /* 0x000ea20000004200 */
[----:B------:R-:W-:-:S02]  /*3e50*/  IMAD.MOV.U32 R2, RZ, RZ, R75 ;  /* 0x000000ffff027224 */ /* 0x000fc400078e004b */
[----:B------:R-:W-:Y:S01]  /*3e60*/  HMMA.16816.F32 R164, R4, R44, R20 ;  /* 0x0000002c04a4723c */ /* 0x000fe20000001814 */
[----:B------:R-:W3:Y:S04]  /*3e70*/  LDSM.16.MT88.4 R44, [R228+0x3100] ;  /* 0x00310000e42c783b */ /* 0x000ee80000004200 */
[----:B------:R-:W-:Y:S03]  /*3e80*/  LDSM.16.MT88.4 R72, [R227+0x6100] ;  /* 0x00610000e348783b */ /* 0x000fe60000004200 */
[----:B------:R-:W-:Y:S08]  /*3e90*/  HMMA.16816.F32 R20, R8, R64, RZ ;  /* 0x000000400814723c */ /* 0x000ff000000018ff */
[C---:B------:R-:W-:Y:S08]  /*3ea0*/  HMMA.16816.F32 R176, R4.reuse, R48, R28 ;  /* 0x0000003004b0723c */ /* 0x040ff0000000181c */
[C---:B------:R-:W-:Y:S01]  /*3eb0*/  HMMA.16816.F32 R172, R4.reuse, R50, R24 ;  /* 0x0000003204ac723c */ /* 0x040fe20000001818 */
[----:B------:R-:W4:Y:S07]  /*3ec0*/  LDSM.16.MT88.4 R48, [R227+0x3100] ;  /* 0x00310000e330783b */ /* 0x000f2e0000004200 */
[----:B------:R-:W-:Y:S08]  /*3ed0*/  HMMA.16816.F32 R168, R4, R68, R16 ;  /* 0x0000004404a8723c */ /* 0x000ff00000001810 */
[----:B------:R-:W-:Y:S01]  /*3ee0*/  HMMA.16816.F32 R16, R8, R66, RZ ;  /* 0x000000420810723c */ /* 0x000fe200000018ff */
[----:B------:R-:W3:Y:S07]  /*3ef0*/  LDSM.16.MT88.4 R64, [R228+0x6100] ;  /* 0x00610000e440783b */ /* 0x000eee0000004200 */
[----:B------:R-:W-:Y:S01]  /*3f00*/  HMMA.16816.F32 R148, R4, R70, R32 ;  /* 0x000000460494723c */ /* 0x000fe20000001820 */
[----:B------:R-:W4:Y:S07]  /*3f10*/  LDSM.16.MT88.4 R68, [R224+0x6900] ;  /* 0x00690000e044783b */ /* 0x000f2e0000004200 */
[C---:B------:R-:W-:Y:S08]  /*3f20*/  HMMA.16816.F32 R24, R8.reuse, R62, RZ ;  /* 0x0000003e0818723c */ /* 0x040ff000000018ff */
[----:B------:R-:W-:Y:S08]  /*3f30*/  HMMA.16816.F32 R28, R8, R60, RZ ;  /* 0x0000003c081c723c */ /* 0x000ff000000018ff */
[----:B-1----:R-:W-:Y:S08]  /*3f40*/  HMMA.16816.F32 R136, R4, R36, R20 ;  /* 0x000000240488723c */ /* 0x002ff00000001814 */
[C---:B--2---:R-:W-:Y:S08]  /*3f50*/  HMMA.16816.F32 R20, R8.reuse, R52, RZ ;  /* 0x000000340814723c */ /* 0x044ff000000018ff */
[----:B---3--:R-:W-:Y:S08]  /*3f60*/  HMMA.16816.F32 R32, R8, R46, RZ ;  /* 0x0000002e0820723c */ /* 0x008ff000000018ff */
[----:B------:R-:W-:Y:S08]  /*3f70*/  HMMA.16816.F32 R140, R4, R42, R24 ;  /* 0x0000002a048c723c */ /* 0x000ff00000001818 */
[----:B----4-:R-:W-:Y:S08]  /*3f80*/  HMMA.16816.F32 R24, R8, R50, RZ ;  /* 0x000000320818723c */ /* 0x010ff000000018ff */
[C---:B------:R-:W-:Y:S08]  /*3f90*/  HMMA.16816.F32 R128, R4.reuse, R38, R16 ;  /* 0x000000260480723c */ /* 0x040ff00000001810 */
[----:B------:R-:W-:Y:S08]  /*3fa0*/  HMMA.16816.F32 R144, R4, R40, R28 ;  /* 0x000000280490723c */ /* 0x000ff0000000181c */
[C---:B------:R-:W-:Y:S08]  /*3fb0*/  HMMA.16816.F32 R36, R8.reuse, R44, RZ ;  /* 0x0000002c0824723c */ /* 0x040ff000000018ff */
[C---:B------:R-:W-:Y:S08]  /*3fc0*/  HMMA.16816.F32 R16, R8.reuse, R54, RZ ;  /* 0x000000360810723c */ /* 0x040ff000000018ff */
[C---:B------:R-:W-:Y:S07]  /*3fd0*/  HMMA.16816.F32 R52, R8.reuse, R64, RZ ;  /* 0x000000400834723c */ /* 0x040fee00000018ff */
[----:B------:R-:W-:Y:S01]  /*3fe0*/  IMAD.MOV.U32 R65, RZ, RZ, R99 ;  /* 0x000000ffff417224 */ /* 0x000fe200078e0063 */
[----:B------:R-:W-:Y:S01]  /*3ff0*/  HMMA.16816.F32 R44, R8, R72, RZ ;  /* 0x00000048082c723c */ /* 0x000fe200000018ff */
[----:B------:R-:W-:-:S06]  /*4000*/  MOV R64, R103 ;  /* 0x0000006700407202 */ /* 0x000fcc0000000f00 */
[----:B------:R-:W-:Y:S01]  /*4010*/  MOV R73, R98 ;  /* 0x0000006200497202 */ /* 0x000fe20000000f00 */
[----:B------:R-:W-:Y:S01]  /*4020*/  HMMA.16816.F32 R40, R8, R74, RZ ;  /* 0x0000004a0828723c */ /* 0x000fe200000018ff */
[----:B------:R-:W-:-:S06]  /*4030*/  IMAD.MOV.U32 R72, RZ, RZ, R97 ;  /* 0x000000ffff487224 */ /* 0x000fcc00078e0061 */
[----:B------:R-:W-:Y:S01]  /*4040*/  IMAD.MOV.U32 R75, RZ, RZ, R96 ;  /* 0x000000ffff4b7224 */ /* 0x000fe200078e0060 */
[----:B------:R-:W-:Y:S01]  /*4050*/  HMMA.16816.F32 R28, R8, R48, RZ ;  /* 0x00000030081c723c */ /* 0x000fe200000018ff */
[----:B------:R-:W-:-:S07]  /*4060*/  MOV R74, R95 ;  /* 0x0000005f004a7202 */ /* 0x000fce0000000f00 */
[----:B------:R-:W-:Y:S01]  /*4070*/  HMMA.16816.F32 R96, R4, R68, R20 ;  /* 0x000000440460723c */ /* 0x000fe20000001814 */
[----:B------:R-:W1:Y:S07]  /*4080*/  LDSM.16.MT88.4 R20, [R225+0x6900] ;  /* 0x00690000e114783b */ /* 0x000e6e0000004200 */
[C---:B------:R-:W-:Y:S08]  /*4090*/  HMMA.16816.F32 R60, R8.reuse, R56, RZ ;  /* 0x00000038083c723c */ /* 0x040ff000000018ff */
[----:B------:R-:W-:Y:S07]  /*40a0*/  HMMA.16816.F32 R48, R8, R66, RZ ;  /* 0x000000420830723c */ /* 0x000fee00000018ff */
[----:B------:R-:W-:Y:S01]  /*40b0*/  IMAD.MOV.U32 R67, RZ, RZ, R102 ;  /* 0x000000ffff437224 */ /* 0x000fe200078e0066 */
[----:B------:R-:W-:Y:S01]  /*40c0*/  HMMA.16816.F32 R112, R4, R82, R32 ;  /* 0x000000520470723c */ /* 0x000fe20000001820 */
[----:B------:R-:W-:-:S06]  /*40d0*/  IMAD.MOV.U32 R66, RZ, RZ, R101 ;  /* 0x000000ffff427224 */ /* 0x000fcc00078e0065 */
[----:B------:R-:W-:Y:S01]  /*40e0*/  MOV R32, R100 ;  /* 0x0000006400207202 */ /* 0x000fe20000000f00 */
[----:B------:R-:W-:Y:S01]  /*40f0*/  HMMA.16816.F32 R56, R8, R58, RZ ;  /* 0x0000003a0838723c */ /* 0x000fe200000018ff */
[----:B------:R-:W-:Y:S01]  /*4100*/  MOV R35, R110 ;  /* 0x0000006e00237202 */ /* 0x000fe20000000f00 */
[----:B------:R-:W-:Y:S01]  /*4110*/  IMAD.MOV.U32 R34, RZ, RZ, R109 ;  /* 0x000000ffff227224 */ /* 0x000fe200078e006d */
[----:B------:R-:W2:Y:S01]  /*4120*/  LDSM.16.MT88.4 R8, [R227+0x6900] ;  /* 0x00690000e308783b */ /* 0x000ea20000004200 */
[----:B------:R-:W-:-:S04]  /*4130*/  IMAD.MOV.U32 R33, RZ, RZ, R108 ;  /* 0x000000ffff217224 */ /* 0x000fc800078e006c */
[C---:B------:R-:W-:Y:S07]  /*4140*/  HMMA.16816.F32 R100, R4.reuse, R78, R24 ;  /* 0x0000004e0464723c */ /* 0x040fee0000001818 */
[----:B------:R-:W-:Y:S01]  /*4150*/  IMAD.MOV.U32 R26, RZ, RZ, R2 ;  /* 0x000000ffff1a7224 */ /* 0x000fe200078e0002 */
[----:B------:R-:W-:Y:S01]  /*4160*/  HMMA.16816.F32 R120, R4, R80, R36 ;  /* 0x000000500478723c */ /* 0x000fe20000001824 */
[----:B------:R-:W-:Y:S02]  /*4170*/  FFMA.FTZ R2, R119, c[0x0][0x2d0], -R12 ;  /* 0x0000b40077027a23 */ /* 0x000fe4000001080c */
[----:B------:R-:W-:-:S02]  /*4180*/  IMAD.MOV.U32 R79, RZ, RZ, R26 ;  /* 0x000000ffff4f7224 */ /* 0x000fc400078e001a */
[----:B------:R3:W-:Y:S01]  /*4190*/  MUFU.EX2 R37, R2 ;  /* 0x0000000200257308 */ /* 0x0007e20000000800 */
[----:B------:R-:W-:Y:S02]  /*41a0*/  IMAD.MOV.U32 R26, RZ, RZ, R135 ;  /* 0x000000ffff1a7224 */ /* 0x000fe400078e0087 */
[C---:B------:R-:W-:Y:S01]  /*41b0*/  HMMA.16816.F32 R108, R4.reuse, R76, R28 ;  /* 0x0000004c046c723c */ /* 0x040fe2000000181c */
[----:B------:R-:W-:Y:S02]  /*41c0*/  IMAD.MOV.U32 R36, RZ, RZ, R106 ;  /* 0x000000ffff247224 */ /* 0x000fe400078e006a */
[----:B------:R-:W-:Y:S02]  /*41d0*/  IMAD.MOV.U32 R38, RZ, RZ, R105 ;  /* 0x000000ffff267224 */ /* 0x000fe400078e0069 */
[----:B------:R-:W-:Y:S02]  /*41e0*/  IMAD.MOV.U32 R27, RZ, RZ, R104 ;  /* 0x000000ffff1b7224 */ /* 0x000fe400078e0068 */
[----:B------:R-:W-:Y:S01]  /*41f0*/  IMAD.MOV.U32 R31, RZ, RZ, R94 ;  /* 0x000000ffff1f7224 */ /* 0x000fe200078e005e */
[----:B------:R-:W-:Y:S01]  /*4200*/  MOV R29, R92 ;  /* 0x0000005c001d7202 */ /* 0x000fe20000000f00 */
[----:B------:R-:W-:Y:S01]  /*4210*/  IMAD.MOV.U32 R30, RZ, RZ, R93 ;  /* 0x000000ffff1e7224 */ /* 0x000fe200078e005d */
[----:B------:R-:W-:Y:S01]  /*4220*/  MOV R28, R107 ;  /* 0x0000006b001c7202 */ /* 0x000fe20000000f00 */
[----:B------:R-:W-:Y:S01]  /*4230*/  HMMA.16816.F32 R92, R4, R70, R16 ;  /* 0x00000046045c723c */ /* 0x000fe20000001810 */
[----:B------:R-:W4:Y:S01]  /*4240*/  LDSM.16.MT88.4 R16, [R228+0x6900] ;  /* 0x00690000e410783b */ /* 0x000f220000004200 */
[----:B---3--:R-:W-:Y:S01]  /*4250*/  FFMA.FTZ R2, R118, c[0x0][0x2d0], -R12 ;  /* 0x0000b40076027a23 */ /* 0x008fe2000001080c */
[----:B------:R-:W-:Y:S01]  /*4260*/  MOV R77, R85 ;  /* 0x00000055004d7202 */ /* 0x000fe20000000f00 */
[----:B------:R-:W-:-:S02]  /*4270*/  IMAD.MOV.U32 R25, RZ, RZ, R84 ;  /* 0x000000ffff197224 */ /* 0x000fc400078e0054 */
[----:B------:R3:W2:Y:S01]  /*4280*/  MUFU.EX2 R24, R2 ;  /* 0x0000000200187308 */ /* 0x0006a20000000800 */
[----:B------:R-:W-:Y:S01]  /*4290*/  IMAD.MOV.U32 R39, RZ, RZ, R87 ;  /* 0x000000ffff277224 */ /* 0x000fe200078e0057 */
[----:B-1----:R-:W-:Y:S01]  /*42a0*/  HMMA.16816.F32 R104, R4, R20, R60 ;  /* 0x000000140468723c */ /* 0x002fe2000000183c */
[----:B------:R-:W-:Y:S01]  /*42b0*/  IMAD.MOV.U32 R78, RZ, RZ, R25 ;  /* 0x000000ffff4e7224 */ /* 0x000fe200078e0019 */
[----:B------:R-:W-:Y:S01]  /*42c0*/  MOV R25, R28 ;  /* 0x0000001c00197202 */ /* 0x000fe20000000f00 */
[----:B------:R-:W-:Y:S02]  /*42d0*/  IMAD.MOV.U32 R28, RZ, RZ, R153 ;  /* 0x000000ffff1c7224 */ /* 0x000fe400078e0099 */
[----:B------:R-:W-:-:S03]  /*42e0*/  IMAD.MOV.U32 R76, RZ, RZ, R86 ;  /* 0x000000ffff4c7224 */ /* 0x000fc600078e0056 */
[----:B------:R-:W-:Y:S01]  /*42f0*/  HMMA.16816.F32 R88, R4, R22, R56 ;  /* 0x000000160458723c */ /* 0x000fe20000001838 */
[----:B------:R-:W1:Y:S01]  /*4300*/  LDSM.16.MT88.4 R20, [R224+0x1100] ;  /* 0x00110000e014783b */ /* 0x000e620000004200 */
[----:B---3--:R-:W-:-:S06]  /*4310*/  FFMA.FTZ R2, R117, c[0x0][0x2d0], -R12 ;  /* 0x0000b40075027a23 */ /* 0x008fcc000001080c */
[C---:B--2---:R-:W-:Y:S01]  /*4320*/  HMMA.16816.F32 R60, R4.reuse, R8, R44 ;  /* 0x00000008043c723c */ /* 0x044fe2000000182c */
[----:B------:R-:W-:Y:S01]  /*4330*/  IMAD.MOV.U32 R117, RZ, RZ, R65 ;  /* 0x000000ffff757224 */ /* 0x000fe200078e0041 */
[----:B------:R2:W-:Y:S06]  /*4340*/  MUFU.EX2 R152, R2 ;  /* 0x0000000200987308 */ /* 0x0005ec0000000800 */
[C---:B------:R-:W-:Y:S01]  /*4350*/  HMMA.16816.F32 R40, R4.reuse, R10, R40 ;  /* 0x0000000a0428723c */ /* 0x040fe20000001828 */
[----:B------:R-:W-:Y:S07]  /*4360*/  LDSM.16.MT88.4 R8, [R228+0x1100] ;  /* 0x00110000e408783b */ /* 0x000fee0000004200 */
[----:B----4-:R-:W-:Y:S01]  /*4370*/  HMMA.16816.F32 R84, R4, R16, R52 ;  /* 0x000000100454723c */ /* 0x010fe20000001834 */
[----:B--2---:R-:W-:Y:S01]  /*4380*/  FFMA.FTZ R2, R116, c[0x0][0x2d0], -R12 ;  /* 0x0000b40074027a23 */ /* 0x004fe2000001080c */
[----:B------:R-:W-:-:S03]  /*4390*/  MOV R116, R24 ;  /* 0x0000001800747202 */ /* 0x000fc60000000f00 */
[----:B------:R2:W3:Y:S03]  /*43a0*/  MUFU.EX2 R135, R2 ;  /* 0x0000000200877308 */ /* 0x0004e60000000800 */
[----:B------:R-:W-:Y:S01]  /*43b0*/  HMMA.16816.F32 R80, R4, R18, R48 ;  /* 0x000000120450723c */ /* 0x000fe20000001830 */
[----:B------:R-:W4:Y:S06]  /*43c0*/  LDSM.16.MT88.4 R16, [R225+0x1100] ;  /* 0x00110000e110783b */ /* 0x000f2c0000004200 */
[----:B------:R-:W-:Y:S01]  /*43d0*/  F2FP.PACK_AB R4, R116, R37 ;  /* 0x000000257404723e */ /* 0x000fe200000000ff */
        /* <DEDUP_REMOVED lines=11> */
[----:B------:R-:W-:-:S05]  /*4490*/  FFMA.FTZ R2, R250, c[0x0][0x2d0], -R12 ;  /* 0x0000b400fa027a23 */ /* 0x000fca000001080c */
[----:B------:R2:W-:Y:S01]  /*44a0*/  MUFU.EX2 R250, R2 ;  /* 0x0000000200fa7308 */ /* 0x0005e20000000800 */
[C---:B-1----:R-:W-:Y:S08]  /*44b0*/  HMMA.16816.F32 R76, R4.reuse, R20, R76 ;  /* 0x00000014044c723c */ /* 0x042ff0000000184c */
[----:B------:R-:W-:Y:S01]  /*44c0*/  HMMA.16816.F32 R68, R4, R22, R180 ;  /* 0x000000160444723c */ /* 0x000fe200000018b4 */
[----:B------:R-:W1:Y:S01]  /*44d0*/  LDSM.16.MT88.4 R20, [R227+0x1100] ;  /* 0x00110000e314783b */ /* 0x000e620000004200 */
[----:B--2---:R-:W-:-:S05]  /*44e0*/  FFMA.FTZ R2, R249, c[0x0][0x2d0], -R12 ;  /* 0x0000b400f9027a23 */ /* 0x004fca000001080c */
[----:B------:R-:W-:Y:S01]  /*44f0*/  MOV R181, R64 ;  /* 0x0000004000b57202 */ /* 0x000fe20000000f00 */
[C---:B----4-:R-:W-:Y:S01]  /*4500*/  HMMA.16816.F32 R48, R4.reuse, R18, R172 ;  /* 0x000000120430723c */ /* 0x050fe200000018ac */
[----:B------:R-:W-:Y:S01]  /*4510*/  MOV R180, R32 ;  /* 0x0000002000b47202 */ /* 0x000fe20000000f00 */
[----:B------:R2:W-:Y:S05]  /*4520*/  MUFU.EX2 R182, R2 ;  /* 0x0000000200b67308 */ /* 0x0005ea0000000800 */
[----:B------:R-:W-:Y:S01]  /*4530*/  MOV R175, R36 ;  /* 0x0000002400af7202 */ /* 0x000fe20000000f00 */
[----:B------:R-:W-:Y:S01]  /*4540*/  IMAD.MOV.U32 R174, RZ, RZ, R37 ;  /* 0x000000ffffae7224 */ /* 0x000fe200078e0025 */
[----:B------:R-:W-:Y:S01]  /*4550*/  MOV R172, R39 ;  /* 0x0000002700ac7202 */ /* 0x000fe20000000f00 */
[----:B------:R-:W-:Y:S01]  /*4560*/  IMAD.MOV.U32 R173, RZ, RZ, R38 ;  /* 0x000000ffffad7224 */ /* 0x000fe200078e0026 */
[C---:B------:R-:W-:Y:S01]  /*4570*/  HMMA.16816.F32 R56, R4.reuse, R16, R176 ;  /* 0x000000100438723c */ /* 0x040fe200000018b0 */
[----:B------:R-:W3:Y:S06]  /*4580*/  LDSM.16.MT88.4 R16, [R224+0x4100] ;  /* 0x00410000e010783b */ /* 0x000eec0000004200 */
[----:B------:R-:W-:Y:S01]  /*4590*/  IMAD.MOV.U32 R176, RZ, RZ, R28 ;  /* 0x000000ffffb07224 */ /* 0x000fe200078e001c */
[----:B------:R-:W-:Y:S01]  /*45a0*/  HMMA.16816.F32 R36, R4, R8, R164 ;  /* 0x000000080424723c */ /* 0x000fe200000018a4 */
[----:B------:R-:W-:Y:S01]  /*45b0*/  MOV R178, R25 ;  /* 0x0000001900b27202 */ /* 0x000fe20000000f00 */
[----:B------:R-:W-:-:S02]  /*45c0*/  IMAD.MOV.U32 R177, RZ, RZ, R26 ;  /* 0x000000ffffb17224 */ /* 0x000fc400078e001a */
[----:B------:R-:W-:Y:S02]  /*45d0*/  IMAD.MOV.U32 R179, RZ, RZ, R34 ;  /* 0x000000ffffb37224 */ /* 0x000fe400078e0022 */
[----:B--2---:R-:W-:Y:S01]  /*45e0*/  FFMA.FTZ R2, R134, c[0x0][0x2d0], -R12 ;  /* 0x0000b40086027a23 */ /* 0x004fe2000001080c */
[----:B------:R-:W-:Y:S01]  /*45f0*/  MOV R164, R31 ;  /* 0x0000001f00a47202 */ /* 0x000fe20000000f00 */
[----:B------:R-:W-:Y:S02]  /*4600*/  IMAD.MOV.U32 R166, RZ, RZ, R29 ;  /* 0x000000ffffa67224 */ /* 0x000fe400078e001d */
[----:B------:R-:W-:Y:S01]  /*4610*/  IMAD.MOV.U32 R165, RZ, RZ, R30 ;  /* 0x000000ffffa57224 */ /* 0x000fe200078e001e */
[----:B------:R2:W-:Y:S01]  /*4620*/  MUFU.EX2 R183, R2 ;  /* 0x0000000200b77308 */ /* 0x0005e20000000800 */
[----:B------:R-:W-:Y:S01]  /*4630*/  HMMA.16816.F32 R28, R4, R10, R160 ;  /* 0x0000000a041c723c */ /* 0x000fe200000018a0 */
[----:B------:R-:W4:Y:S06]  /*4640*/  LDSM.16.MT88.4 R8, [R225+0x4100] ;  /* 0x00410000e108783b */ /* 0x000f2c0000004200 */
[----:B------:R-:W-:Y:S01]  /*4650*/  IMAD.MOV.U32 R163, RZ, RZ, R74 ;  /* 0x000000ffffa37224 */ /* 0x000fe200078e004a */
[----:B------:R-:W-:Y:S01]  /*4660*/  MOV R161, R72 ;  /* 0x0000004800a17202 */ /* 0x000fe20000000f00 */
[----:B------:R-:W-:-:S02]  /*4670*/  IMAD.MOV.U32 R162, RZ, RZ, R75 ;  /* 0x000000ffffa27224 */ /* 0x000fc400078e004b */
[----:B------:R-:W-:Y:S02]  /*4680*/  IMAD.MOV.U32 R160, RZ, RZ, R73 ;  /* 0x000000ffffa07224 */ /* 0x000fe400078e0049 */
[----:B-1----:R-:W-:Y:S01]  /*4690*/  HMMA.16816.F32 R72, R4, R20, R168 ;  /* 0x000000140448723c */ /* 0x002fe200000018a8 */
[----:B--2---:R-:W-:-:S04]  /*46a0*/  FFMA.FTZ R2, R133, c[0x0][0x2d0], -R12 ;  /* 0x0000b40085027a23 */ /* 0x004fc8000001080c */
[----:B------:R1:W2:Y:S02]  /*46b0*/  MUFU.EX2 R167, R2 ;  /* 0x0000000200a77308 */ /* 0x0002a40000000800 */
[----:B------:R-:W-:Y:S01]  /*46c0*/  IMAD.MOV.U32 R170, RZ, RZ, R66 ;  /* 0x000000ffffaa7224 */ /* 0x000fe200078e0042 */
[----:B---3--:R-:W-:Y:S01]  /*46d0*/  HMMA.16816.F32 R52, R4, R16, R144 ;  /* 0x000000100434723c */ /* 0x008fe20000001890 */
[----:B------:R-:W-:Y:S02]  /*46e0*/  IMAD.MOV.U32 R169, RZ, RZ, R67 ;  /* 0x000000ffffa97224 */ /* 0x000fe400078e0043 */
[----:B------:R-:W-:Y:S02]  /*46f0*/  IMAD.MOV.U32 R171, RZ, RZ, R27 ;  /* 0x000000ffffab7224 */ /* 0x000fe400078e001b */
[----:B------:R-:W-:-:S03]  /*4700*/  IMAD.MOV.U32 R168, RZ, RZ, R24 ;  /* 0x000000ffffa87224 */ /* 0x000fc600078e0018 */
[C---:B------:R-:W-:Y:S01]  /*4710*/  HMMA.16816.F32 R64, R4.reuse, R22, R148 ;  /* 0x000000160440723c */ /* 0x040fe20000001894 */
[----:B------:R-:W3:Y:S06]  /*4720*/  LDSM.16.MT88.4 R20, [R228+0x4100] ;  /* 0x00410000e414783b */ /* 0x000eec0000004200 */
[----:B------:R-:W-:Y:S01]  /*4730*/  MOV R151, R33 ;  /* 0x0000002100977202 */ /* 0x000fe20000000f00 */
[C---:B------:R-:W-:Y:S01]  /*4740*/  HMMA.16816.F32 R44, R4.reuse, R18, R140 ;  /* 0x00000012042c723c */ /* 0x040fe2000000188c */
[----:B------:R-:W-:Y:S01]  /*4750*/  IMAD.MOV.U32 R150, RZ, RZ, R35 ;  /* 0x000000ffff967224 */ /* 0x000fe200078e0023 */
[----:B------:R-:W2:Y:S03]  /*4760*/  LDSM.16.MT88.4 R16, [R227+0x4100] ;  /* 0x00410000e310783b */ /* 0x000ea60000004200 */
[----:B-1----:R-:W-:Y:S01]  /*4770*/  FFMA.FTZ R2, R150, c[0x0][0x2d0], -R0 ;  /* 0x0000b40096027a23 */ /* 0x002fe20000010800 */
[----:B------:R-:W-:Y:S01]  /*4780*/  MOV R150, R151 ;  /* 0x0000009700967202 */ /* 0x000fe20000000f00 */
[----:B------:R-:W-:Y:S01]  /*4790*/  IMAD.MOV.U32 R151, RZ, RZ, R168 ;  /* 0x000000ffff977224 */ /* 0x000fe200078e00a8 */
[----:B----4-:R-:W-:Y:S01]  /*47a0*/  HMMA.16816.F32 R32, R4, R8, R136 ;  /* 0x000000080420723c */ /* 0x010fe20000001888 */
[----:B------:R-:W-:Y:S01]  /*47b0*/  IMAD.MOV.U32 R168, RZ, RZ, R169 ;  /* 0x000000ffffa87224 */ /* 0x000fe200078e00a9 */
[----:B------:R-:W-:Y:S01]  /*47c0*/  MOV R169, R170 ;  /* 0x000000aa00a97202 */ /* 0x000fe20000000f00 */
[----:B------:R-:W-:-:S02]  /*47d0*/  IMAD.MOV.U32 R170, RZ, RZ, R171 ;  /* 0x000000ffffaa7224 */ /* 0x000fc400078e00ab */
[----:B------:R-:W-:Y:S01]  /*47e0*/  IMAD.MOV.U32 R171, RZ, RZ, R160 ;  /* 0x000000ffffab7224 */ /* 0x000fe200078e00a0 */
[----:B------:R-:W-:Y:S01]  /*47f0*/  MOV R160, R161 ;  /* 0x000000a100a07202 */ /* 0x000fe20000000f00 */
[----:B------:R-:W-:Y:S01]  /*4800*/  IMAD.MOV.U32 R161, RZ, RZ, R162 ;  /* 0x000000ffffa17224 */ /* 0x000fe200078e00a2 */
        /* <DEDUP_REMOVED lines=8> */
[----:B------:R4:W-:Y:S01]  /*4890*/  MUFU.EX2 R166, R2 ;  /* 0x0000000200a67308 */ /* 0x0009e20000000800 */
[----:B------:R-:W-:-:S02]  /*48a0*/  IMAD.MOV.U32 R141, RZ, RZ, R161 ;  /* 0x000000ffff8d7224 */ /* 0x000fc400078e00a1 */
[----:B------:R-:W-:Y:S01]  /*48b0*/  IMAD.MOV.U32 R142, RZ, RZ, R162 ;  /* 0x000000ffff8e7224 */ /* 0x000fe200078e00a2 */
[----:B------:R-:W-:Y:S01]  /*48c0*/  MOV R162, R172 ;  /* 0x000000ac00a27202 */ /* 0x000fe20000000f00 */
[----:B------:R-:W-:Y:S02]  /*48d0*/  IMAD.MOV.U32 R160, RZ, RZ, R164 ;  /* 0x000000ffffa07224 */ /* 0x000fe400078e00a4 */
[----:B------:R-:W-:Y:S01]  /*48e0*/  IMAD.MOV.U32 R161, RZ, RZ, R165 ;  /* 0x000000ffffa17224 */ /* 0x000fe200078e00a5 */
[----:B------:R-:W-:Y:S01]  /*48f0*/  MOV R165, R175 ;  /* 0x000000af00a57202 */ /* 0x000fe20000000f00 */
[----:B---3--:R-:W-:Y:S01]  /*4900*/  HMMA.16816.F32 R144, R4, R20, R120 ;  /* 0x000000140490723c */ /* 0x008fe20000001878 */
[----:B------:R-:W-:Y:S02]  /*4910*/  IMAD.MOV.U32 R163, RZ, RZ, R173 ;  /* 0x000000ffffa37224 */ /* 0x000fe400078e00ad */
[----:B------:R-:W-:Y:S01]  /*4920*/  IMAD.MOV.U32 R164, RZ, RZ, R174 ;  /* 0x000000ffffa47224 */ /* 0x000fe200078e00ae */
[----:B------:R-:W-:Y:S01]  /*4930*/  MOV R174, R178 ;  /* 0x000000b200ae7202 */ /* 0x000fe20000000f00 */
[----:B------:R-:W-:-:S02]  /*4940*/  IMAD.MOV.U32 R172, RZ, RZ, R176 ;  /* 0x000000ffffac7224 */ /* 0x000fc400078e00b0 */
[----:B----4-:R-:W-:Y:S01]  /*4950*/  FFMA.FTZ R2, R252, c[0x0][0x2d0], -R0 ;  /* 0x0000b400fc027a23 */ /* 0x010fe20000010800 */
[C---:B------:R-:W-:Y:S01]  /*4960*/  HMMA.16816.F32 R124, R4.reuse, R22, R112 ;  /* 0x00000016047c723c */ /* 0x040fe20000001870 */
[----:B------:R-:W3:Y:S01]  /*4970*/  LDSM.16.MT88.4 R20, [R225+0x7100] ;  /* 0x00710000e114783b */ /* 0x000ee20000004200 */
[----:B--2---:R-:W-:Y:S01]  /*4980*/  MOV R252, R167 ;  /* 0x000000a700fc7202 */ /* 0x004fe20000000f00 */
[----:B------:R2:W4:Y:S01]  /*4990*/  MUFU.EX2 R249, R2 ;  /* 0x0000000200f97308 */ /* 0x0005220000000800 */
[----:B------:R-:W-:Y:S02]  /*49a0*/  IMAD.MOV.U32 R173, RZ, RZ, R177 ;  /* 0x000000ffffad7224 */ /* 0x000fe400078e00b1 */
[----:B------:R-:W-:Y:S02]  /*49b0*/  IMAD.MOV.U32 R175, RZ, RZ, R179 ;  /* 0x000000ffffaf7224 */ /* 0x000fe400078e00b3 */
[----:B------:R-:W-:Y:S01]  /*49c0*/  HMMA.16816.F32 R112, R4, R16, R108 ;  /* 0x000000100470723c */ /* 0x000fe2000000186c */
[----:B------:R-:W-:Y:S01]  /*49d0*/  IMAD.MOV.U32 R134, RZ, RZ, R151 ;  /* 0x000000ffff867224 */ /* 0x000fe200078e0097 */
[----:B------:R-:W-:Y:S01]  /*49e0*/  MOV R151, R169 ;  /* 0x000000a900977202 */ /* 0x000fe20000000f00 */
[----:B------:R-:W-:-:S02]  /*49f0*/  IMAD.MOV.U32 R130, RZ, RZ, R170 ;  /* 0x000000ffff827224 */ /* 0x000fc400078e00aa */
[----:B------:R-:W-:Y:S02]  /*4a00*/  IMAD.MOV.U32 R131, RZ, RZ, R171 ;  /* 0x000000ffff837224 */ /* 0x000fe400078e00ab */
[----:B------:R-:W-:Y:S01]  /*4a10*/  IMAD.MOV.U32 R133, RZ, RZ, R175 ;  /* 0x000000ffff857224 */ /* 0x000fe200078e00af */
[----:B------:R-:W-:Y:S01]  /*4a20*/  HMMA.16816.F32 R108, R4, R18, R100 ;  /* 0x00000012046c723c */ /* 0x000fe20000001864 */
[----:B------:R-:W4:Y:S01]  /*4a30*/  LDSM.16.MT88.4 R16, [R228+0x7100] ;  /* 0x00710000e410783b */ /* 0x000f220000004200 */
[----:B--2---:R-:W-:-:S04]  /*4a40*/  FFMA.FTZ R2, R251, c[0x0][0x2d0], -R0 ;  /* 0x0000b400fb027a23 */ /* 0x004fc80000010800 */
[----:B------:R2:W-:Y:S02]  /*4a50*/  MUFU.EX2 R167, R2 ;  /* 0x0000000200a77308 */ /* 0x0005e40000000800 */
[C---:B-1----:R-:W-:Y:S08]  /*4a60*/  HMMA.16816.F32 R96, R4.reuse, R8, R96 ;  /* 0x000000080460723c */ /* 0x042ff00000001860 */
[----:B------:R-:W-:Y:S01]  /*4a70*/  HMMA.16816.F32 R92, R4, R10, R92 ;  /* 0x0000000a045c723c */ /* 0x000fe2000000185c */
[----:B------:R-:W1:Y:S01]  /*4a80*/  LDSM.16.MT88.4 R8, [R227+0x7100] ;  /* 0x00710000e308783b */ /* 0x000e620000004200 */
[----:B--2---:R-:W-:-:S06]  /*4a90*/  FFMA.FTZ R2, R150, c[0x0][0x2d0], -R0 ;  /* 0x0000b40096027a23 */ /* 0x004fcc0000010800 */
[C---:B---3--:R-:W-:Y:S01]  /*4aa0*/  HMMA.16816.F32 R136, R4.reuse, R20, R104 ;  /* 0x000000140488723c */ /* 0x048fe20000001868 */
[----:B------:R-:W-:Y:S01]  /*4ab0*/  IMAD.MOV.U32 R150, RZ, RZ, R168 ;  /* 0x000000ffff967224 */ /* 0x000fe200078e00a8 */
[----:B------:R-:W2:Y:S06]  /*4ac0*/  MUFU.EX2 R251, R2 ;  /* 0x0000000200fb7308 */ /* 0x000eac0000000800 */
[C---:B------:R-:W-:Y:S01]  /*4ad0*/  HMMA.16816.F32 R120, R4.reuse, R22, R88 ;  /* 0x000000160478723c */ /* 0x040fe20000001858 */
[----:B------:R-:W3:Y:S07]  /*4ae0*/  LDSM.16.MT88.4 R20, [R224+0x1900] ;  /* 0x00190000e014783b */ /* 0x000eee0000004200 */
[C---:B----4-:R-:W-:Y:S08]  /*4af0*/  HMMA.16816.F32 R104, R4.reuse, R16, R84 ;  /* 0x000000100468723c */ /* 0x050ff00000001854 */
[C---:B------:R-:W-:Y:S01]  /*4b00*/  HMMA.16816.F32 R100, R4.reuse, R18, R80 ;  /* 0x000000120464723c */ /* 0x040fe20000001850 */
[----:B------:R-:W4:Y:S07]  /*4b10*/  LDSM.16.MT88.4 R16, [R225+0x1900] ;  /* 0x00190000e110783b */ /* 0x000f2e0000004200 */
[C---:B-1----:R-:W-:Y:S08]  /*4b20*/  HMMA.16816.F32 R88, R4.reuse, R8, R60 ;  /* 0x000000080458723c */ /* 0x042ff0000000183c */
[----:B------:R-:W-:Y:S01]  /*4b30*/  HMMA.16816.F32 R84, R4, R10, R40 ;  /* 0x0000000a0454723c */ /* 0x000fe20000001828 */
[----:B------:R-:W1:Y:S06]  /*4b40*/  LDSM.16.MT88.4 R8, [R228+0x1900] ;  /* 0x00190000e408783b */ /* 0x000e6c0000004200 */
[----:B------:R-:W-:Y:S01]  /*4b50*/  F2FP.PACK_AB R4, R182, R250 ;  /* 0x000000fab604723e */ /* 0x000fe200000000ff */
[----:B------:R-:W-:Y:S01]  /*4b60*/  IMAD.MOV.U32 R42, RZ, RZ, R160 ;  /* 0x000000ffff2a7224 */ /* 0x000fe200078e00a0 */
[----:B------:R-:W-:Y:S01]  /*4b70*/  F2FP.PACK_AB R6, R252, R183 ;  /* 0x000000b7fc06723e */ /* 0x000fe200000000ff */
[----:B------:R-:W-:Y:S01]  /*4b80*/  IMAD.MOV.U32 R41, RZ, RZ, R161 ;  /* 0x000000ffff297224 */ /* 0x000fe200078e00a1 */
[----:B------:R-:W-:Y:S01]  /*4b90*/  F2FP.PACK_AB R5, R249, R166 ;  /* 0x000000a6f905723e */ /* 0x000fe200000000ff */
[----:B------:R-:W-:Y:S01]  /*4ba0*/  IMAD.MOV.U32 R160, RZ, RZ, R180 ;  /* 0x000000ffffa07224 */ /* 0x000fe200078e00b4 */
[----:B--2---:R-:W-:-:S02]  /*4bb0*/  F2FP.PACK_AB R7, R251, R167 ;  /* 0x000000a7fb07723e */ /* 0x004fc400000000ff */
[----:B------:R-:W-:Y:S02]  /*4bc0*/  MOV R43, R143 ;  /* 0x0000008f002b7202 */ /* 0x000fe40000000f00 */
[----:B------:R-:W-:-:S03]  /*4bd0*/  MOV R161, R181 ;  /* 0x000000b500a17202 */ /* 0x000fc60000000f00 */
[C---:B---3--:R-:W-:Y:S08]  /*4be0*/  HMMA.16816.F32 R60, R4.reuse, R20, R76 ;  /* 0x00000014043c723c */ /* 0x048ff0000000184c */
[C---:B------:R-:W-:Y:S07]  /*4bf0*/  HMMA.16816.F32 R176, R4.reuse, R22, R68 ;  /* 0x0000001604b0723c */ /* 0x040fee0000001844 */
[----:B------:R-:W-:Y:S01]  /*4c00*/  MOV R70, R140 ;  /* 0x0000008c00467202 */ /* 0x000fe20000000f00 */
[----:B------:R-:W-:Y:S01]  /*4c10*/  IMAD.MOV.U32 R69, RZ, RZ, R141 ;  /* 0x000000ffff457224 */ /* 0x000fe200078e008d */
[----:B----4-:R-:W-:Y:S01]  /*4c20*/  HMMA.16816.F32 R168, R4, R16, R56 ;  /* 0x0000001004a8723c */ /* 0x010fe20000001838 */
[----:B------:R-:W-:-:S02]  /*4c30*/  IMAD.MOV.U32 R68, RZ, RZ, R142 ;  /* 0x000000ffff447224 */ /* 0x000fc400078e008e */
[----:B------:R-:W-:-:S04]  /*4c40*/  IMAD.MOV.U32 R71, RZ, RZ, R131 ;  /* 0x000000ffff477224 */ /* 0x000fc800078e0083 */
[----:B------:R-:W-:Y:S01]  /*4c50*/  IMAD.MOV.U32 R21, RZ, RZ, R61 ;  /* 0x000000ffff157224 */ /* 0x000fe200078e003d */
[C---:B-1----:R-:W-:Y:S01]  /*4c60*/  HMMA.16816.F32 R140, R4.reuse, R8, R36 ;  /* 0x00000008048c723c */ /* 0x042fe20000001824 */
[----:B------:R-:W-:Y:S01]  /*4c70*/  IMAD.MOV.U32 R20, RZ, RZ, R60 ;  /* 0x000000ffff147224 */ /* 0x000fe200078e003c */
[----:B------:R-:W-:Y:S01]  /*4c80*/  MOV R57, R150 ;  /* 0x0000009600397202 */ /* 0x000fe20000000f00 */
[----:B------:R-:W-:Y:S01]  /*4c90*/  IMAD.MOV.U32 R56, RZ, RZ, R151 ;  /* 0x000000ffff387224 */ /* 0x000fe200078e0097 */
[----:B------:R-:W-:Y:S01]  /*4ca0*/  MOV R2, R63 ;  /* 0x0000003f00027202 */ /* 0x000fe20000000f00 */
[----:B------:R-:W-:Y:S02]  /*4cb0*/  IMAD.MOV.U32 R40, RZ, RZ, R62 ;  /* 0x000000ffff287224 */ /* 0x000fe400078e003e */
[----:B------:R-:W-:Y:S01]  /*4cc0*/  MOV R36, R21 ;  /* 0x0000001500247202 */ /* 0x000fe20000000f00 */
[----:B------:R-:W-:Y:S01]  /*4cd0*/  IMAD.MOV.U32 R37, RZ, RZ, R20 ;  /* 0x000000ffff257224 */ /* 0x000fe200078e0014 */
[C---:B------:R-:W-:Y:S01]  /*4ce0*/  HMMA.16816.F32 R148, R4.reuse, R18, R48 ;  /* 0x000000120494723c */ /* 0x040fe20000001830 */
[----:B------:R-:W1:Y:S01]  /*4cf0*/  LDSM.16.MT88.4 R20, [R227+0x1900] ;  /* 0x00190000e314783b */ /* 0x000e620000004200 */
[----:B------:R-:W-:Y:S01]  /*4d00*/  IMAD.MOV.U32 R38, RZ, RZ, R118 ;  /* 0x000000ffff267224 */ /* 0x000fe200078e0076 */
[----:B------:R-:W-:Y:S01]  /*4d10*/  MOV R39, R119 ;  /* 0x0000007700277202 */ /* 0x000fe20000000f00 */
[----:B------:R-:W-:Y:S01]  /*4d20*/  IMAD.MOV.U32 R58, RZ, RZ, R40 ;  /* 0x000000ffff3a7224 */ /* 0x000fe200078e0028 */
[----:B------:R-:W2:Y:S01]  /*4d30*/  LDSM.16.MT88.4 R16, [R224+0x4900] ;  /* 0x00490000e010783b */ /* 0x000ea20000004200 */
[----:B------:R-:W-:Y:S01]  /*4d40*/  MOV R59, R2 ;  /* 0x00000002003b7202 */ /* 0x000fe20000000f00 */
[----:B------:R-:W-:Y:S01]  /*4d50*/  IMAD.MOV.U32 R48, RZ, RZ, R164 ;  /* 0x000000ffff307224 */ /* 0x000fe200078e00a4 */
[----:B------:R-:W-:Y:S01]  /*4d60*/  MOV R40, R162 ;  /* 0x000000a200287202 */ /* 0x000fe20000000f00 */
[----:B------:R-:W-:Y:S01]  /*4d70*/  IMAD.MOV.U32 R164, RZ, RZ, R116 ;  /* 0x000000ffffa47224 */ /* 0x000fe200078e0074 */
[----:B------:R-:W-:Y:S01]  /*4d80*/  MOV R2, R165 ;  /* 0x000000a500027202 */ /* 0x000fe20000000f00 */
[----:B------:R-:W-:Y:S01]  /*4d90*/  IMAD.MOV.U32 R49, RZ, RZ, R117 ;  /* 0x000000ffff317224 */ /* 0x000fe200078e0075 */
[----:B------:R-:W-:Y:S01]  /*4da0*/  MOV R165, R174 ;  /* 0x000000ae00a57202 */ /* 0x000fe20000000f00 */
[----:B------:R-:W-:Y:S01]  /*4db0*/  HMMA.16816.F32 R116, R4, R10, R28 ;  /* 0x0000000a0474723c */ /* 0x000fe2000000181c */
[----:B------:R-:W3:Y:S01]  /*4dc0*/  LDSM.16.MT88.4 R8, [R225+0x4900] ;  /* 0x00490000e108783b */ /* 0x000ee20000004200 */
[----:B------:R-:W-:-:S02]  /*4dd0*/  IMAD.MOV.U32 R50, RZ, RZ, R163 ;  /* 0x000000ffff327224 */ /* 0x000fc400078e00a3 */
[----:B------:R-:W-:Y:S02]  /*4de0*/  IMAD.MOV.U32 R162, RZ, RZ, R172 ;  /* 0x000000ffffa27224 */ /* 0x000fe400078e00ac */
[----:B------:R-:W-:Y:S02]  /*4df0*/  IMAD.MOV.U32 R163, RZ, RZ, R173 ;  /* 0x000000ffffa37224 */ /* 0x000fe400078e00ad */
[----:B------:R-:W-:Y:S02]  /*4e00*/  IMAD.MOV.U32 R30, RZ, RZ, R182 ;  /* 0x000000ffff1e7224 */ /* 0x000fe400078e00b6 */
[----:B------:R-:W-:Y:S02]  /*4e10*/  IMAD.MOV.U32 R31, RZ, RZ, R183 ;  /* 0x000000ffff1f7224 */ /* 0x000fe400078e00b7 */
[----:B------:R-:W-:Y:S02]  /*4e20*/  IMAD.MOV.U32 R51, RZ, RZ, R130 ;  /* 0x000000ffff337224 */ /* 0x000fe400078e0082 */
[----:B------:R-:W-:-:S02]  /*4e30*/  IMAD.MOV.U32 R29, RZ, RZ, R50 ;  /* 0x000000ffff1d7224 */ /* 0x000fc400078e0032 */
[----:B------:R-:W-:Y:S02]  /*4e40*/  IMAD.MOV.U32 R28, RZ, RZ, R49 ;  /* 0x000000ffff1c7224 */ /* 0x000fe400078e0031 */
[----:B------:R-:W-:Y:S01]  /*4e50*/  FFMA.FTZ R2, R2, c[0x0][0x2d0], -R12 ;  /* 0x0000b40002027a23 */ /* 0x000fe2000001080c */
[C---:B-1----:R-:W-:Y:S07]  /*4e60*/  HMMA.16816.F32 R180, R4.reuse, R20, R72 ;  /* 0x0000001404b4723c */ /* 0x042fee0000001848 */
[----:B------:R-:W-:Y:S01]  /*4e70*/  MOV R72, R37 ;  /* 0x0000002500487202 */ /* 0x000fe20000000f00 */
[C---:B------:R-:W-:Y:S01]  /*4e80*/  HMMA.16816.F32 R172, R4.reuse, R22, R64 ;  /* 0x0000001604ac723c */ /* 0x040fe20000001840 */
[----:B------:R-:W1:Y:S01]  /*4e90*/  LDSM.16.MT88.4 R20, [R228+0x4900] ;  /* 0x00490000e414783b */ /* 0x000e620000004200 */
[----:B------:R-:W-:Y:S01]  /*4ea0*/  MOV R37, R68 ;  /* 0x0000004400257202 */ /* 0x000fe20000000f00 */
[----:B------:R-:W-:Y:S01]  /*4eb0*/  IMAD.MOV.U32 R73, RZ, RZ, R38 ;  /* 0x000000ffff497224 */ /* 0x000fe200078e0026 */
[----:B------:R-:W-:Y:S01]  /*4ec0*/  MOV R75, R48 ;  /* 0x00000030004b7202 */ /* 0x000fe20000000f00 */
[----:B------:R-:W-:Y:S01]  /*4ed0*/  IMAD.MOV.U32 R74, RZ, RZ, R39 ;  /* 0x000000ffff4a7224 */ /* 0x000fe200078e0027 */
[----:B------:R-:W-:Y:S01]  /*4ee0*/  MOV R39, R57 ;  /* 0x0000003900277202 */ /* 0x000fe20000000f00 */
[----:B------:R-:W-:Y:S01]  /*4ef0*/  IMAD.MOV.U32 R67, RZ, RZ, R36 ;  /* 0x000000ffff437224 */ /* 0x000fe200078e0024 */
[----:B--2---:R-:W-:Y:S01]  /*4f00*/  HMMA.16816.F32 R128, R4, R16, R52 ;  /* 0x000000100480723c */ /* 0x004fe20000001834 */
[----:B------:R-:W-:Y:S01]  /*4f10*/  MOV R36, R71 ;  /* 0x0000004700247202 */ /* 0x000fe20000000f00 */
[----:B------:R-:W-:-:S06]  /*4f20*/  IMAD.MOV.U32 R38, RZ, RZ, R56 ;  /* 0x000000ffff267224 */ /* 0x000fcc00078e0038 */
[C---:B------:R-:W-:Y:S01]  /*4f30*/  HMMA.16816.F32 R80, R4.reuse, R18, R44 ;  /* 0x000000120450723c */ /* 0x040fe2000000182c */
[----:B------:R-:W2:Y:S07]  /*4f40*/  LDSM.16.MT88.4 R16, [R227+0x4900] ;  /* 0x00490000e310783b */ /* 0x000eae0000004200 */
[C---:B---3--:R-:W-:Y:S08]  /*4f50*/  HMMA.16816.F32 R60, R4.reuse, R8, R32 ;  /* 0x00000008043c723c */ /* 0x048ff00000001820 */
[C---:B------:R-:W-:Y:S01]  /*4f60*/  HMMA.16816.F32 R32, R4.reuse, R10, R24 ;  /* 0x0000000a0420723c */ /* 0x040fe20000001818 */
[----:B------:R-:W3:Y:S07]  /*4f70*/  LDSM.16.MT88.4 R8, [R224+0x7900] ;  /* 0x00790000e008783b */ /* 0x000eee0000004200 */
[----:B-1----:R-:W-:Y:S07]  /*4f80*/  HMMA.16816.F32 R76, R4, R20, R144 ;  /* 0x00000014044c723c */ /* 0x002fee0000001890 */
[----:B------:R-:W-:Y:S01]  /*4f90*/  MOV R145, R30 ;  /* 0x0000001e00917202 */ /* 0x000fe20000000f00 */
[----:B------:R-:W-:Y:S01]  /*4fa0*/  IMAD.MOV.U32 R144, RZ, RZ, R31 ;  /* 0x000000ffff907224 */ /* 0x000fe200078e001f */
[----:B------:R-:W-:Y:S01]  /*4fb0*/  MOV R147, R29 ;  /* 0x0000001d00937202 */ /* 0x000fe20000000f00 */
[----:B------:R-:W-:-:S02]  /*4fc0*/  IMAD.MOV.U32 R30, RZ, RZ, R69 ;  /* 0x000000ffff1e7224 */ /* 0x000fc400078e0045 */
[----:B------:R-:W-:Y:S02]  /*4fd0*/  IMAD.MOV.U32 R31, RZ, RZ, R70 ;  /* 0x000000ffff1f7224 */ /* 0x000fe400078e0046 */
[----:B------:R-:W-:Y:S01]  /*4fe0*/  HMMA.16816.F32 R68, R4, R22, R124 ;  /* 0x000000160444723c */ /* 0x000fe2000000187c */
[----:B------:R-:W1:Y:S01]  /*4ff0*/  LDSM.16.MT88.4 R20, [R225+0x7900] ;  /* 0x00790000e114783b */ /* 0x000e620000004200 */
[----:B------:R-:W-:-:S05]  /*5000*/  IMAD.MOV.U32 R146, RZ, RZ, R40 ;  /* 0x000000ffff927224 */ /* 0x000fca00078e0028 */
[----:B------:R-:W-:Y:S01]  /*5010*/  IMAD.MOV.U32 R127, RZ, RZ, R51 ;  /* 0x000000ffff7f7224 */ /* 0x000fe200078e0033 */
[----:B------:R-:W-:Y:S01]  /*5020*/  MOV R124, R42 ;  /* 0x0000002a007c7202 */ /* 0x000fe20000000f00 */
[----:B------:R-:W-:Y:S01]  /*5030*/  IMAD.MOV.U32 R125, RZ, RZ, R58 ;  /* 0x000000ffff7d7224 */ /* 0x000fe200078e003a */
[----:B--2---:R-:W-:Y:S01]  /*5040*/  HMMA.16816.F32 R48, R4, R18, R108 ;  /* 0x000000120430723c */ /* 0x004fe2000000186c */
[----:B------:R-:W-:-:S06]  /*5050*/  IMAD.MOV.U32 R126, RZ, RZ, R59 ;  /* 0x000000ffff7e7224 */ /* 0x000fcc00078e003b */
[----:B------:R-:W-:Y:S01]  /*5060*/  IMAD.MOV.U32 R109, RZ, RZ, R41 ;  /* 0x000000ffff6d7224 */ /* 0x000fe200078e0029 */
[----:B------:R-:W-:Y:S01]  /*5070*/  HMMA.16816.F32 R56, R4, R16, R112 ;  /* 0x000000100438723c */ /* 0x000fe20000001870 */
[----:B------:R-:W-:Y:S01]  /*5080*/  IMAD.MOV.U32 R108, RZ, RZ, R28 ;  /* 0x000000ffff6c7224 */ /* 0x000fe200078e001c */
[----:B------:R-:W2:Y:S01]  /*5090*/  LDSM.16.MT88.4 R16, [R228+0x7900] ;  /* 0x00790000e410783b */ /* 0x000ea20000004200 */
[----:B------:R-:W-:Y:S01]  /*50a0*/  IMAD.MOV.U32 R110, RZ, RZ, R72 ;  /* 0x000000ffff6e7224 */ /* 0x000fe200078e0048 */
[----:B------:R-:W-:-:S03]  /*50b0*/  MOV R111, R67 ;  /* 0x00000043006f7202 */ /* 0x000fc60000000f00 */
[----:B------:R-:W-:Y:S01]  /*50c0*/  IMAD.MOV.U32 R113, RZ, RZ, R43 ;  /* 0x000000ffff717224 */ /* 0x000fe200078e002b */
[----:B------:R-:W-:Y:S01]  /*50d0*/  MOV R115, R74 ;  /* 0x0000004a00737202 */ /* 0x000fe20000000f00 */
[----:B---3--:R-:W-:Y:S01]  /*50e0*/  HMMA.16816.F32 R40, R4, R8, R96 ;  /* 0x000000080428723c */ /* 0x008fe20000001860 */
[----:B------:R-:W-:Y:S02]  /*50f0*/  IMAD.MOV.U32 R112, RZ, RZ, R73 ;  /* 0x000000ffff707224 */ /* 0x000fe400078e0049 */
[----:B------:R-:W-:-:S04]  /*5100*/  IMAD.MOV.U32 R114, RZ, RZ, R75 ;  /* 0x000000ffff727224 */ /* 0x000fc800078e004b */
[----:B------:R-:W-:Y:S01]  /*5110*/  IMAD.MOV.U32 R96, RZ, RZ, R30 ;  /* 0x000000ffff607224 */ /* 0x000fe200078e001e */
[----:B------:R-:W-:Y:S01]  /*5120*/  MOV R97, R31 ;  /* 0x0000001f00617202 */ /* 0x000fe20000000f00 */
[----:B------:R-:W-:Y:S01]  /*5130*/  IMAD.MOV.U32 R98, RZ, RZ, R36 ;  /* 0x000000ffff627224 */ /* 0x000fe200078e0024 */
[C---:B------:R-:W-:Y:S01]  /*5140*/  HMMA.16816.F32 R28, R4.reuse, R10, R92 ;  /* 0x0000000a041c723c */ /* 0x040fe2000000185c */
[----:B------:R-:W-:Y:S01]  /*5150*/  MOV R99, R37 ;  /* 0x0000002500637202 */ /* 0x000fe20000000f00 */
[----:B------:R-:W3:Y:S05]  /*5160*/  LDSM.16.MT88.4 R8, [R227+0x7900] ;  /* 0x00790000e308783b */ /* 0x000eea0000004200 */
[----:B------:R-:W-:Y:S01]  /*5170*/  MOV R95, R39 ;  /* 0x00000027005f7202 */ /* 0x000fe20000000f00 */
[----:B------:R-:W-:Y:S01]  /*5180*/  IMAD.MOV.U32 R94, RZ, RZ, R38 ;  /* 0x000000ffff5e7224 */ /* 0x000fe200078e0026 */
[C---:B-1----:R-:W-:Y:S02]  /*5190*/  HMMA.16816.F32 R72, R4.reuse, R20, R136 ;  /* 0x000000140448723c */ /* 0x042fe40000001888 */
[----:B------:R-:W-:Y:S01]  /*51a0*/  MOV R93, R95 ;  /* 0x0000005f005d7202 */ /* 0x000fe20000000f00 */
[----:B------:R-:W-:Y:S01]  /*51b0*/  IMAD.MOV.U32 R92, RZ, RZ, R94 ;  /* 0x000000ffff5c7224 */ /* 0x000fe200078e005e */
[----:B------:R-:W-:Y:S01]  /*51c0*/  MOV R95, R97 ;  /* 0x00000061005f7202 */ /* 0x000fe20000000f00 */
[----:B------:R-:W-:Y:S01]  /*51d0*/  IMAD.MOV.U32 R94, RZ, RZ, R96 ;  /* 0x000000ffff5e7224 */ /* 0x000fe200078e0060 */
[----:B------:R-:W-:Y:S01]  /*51e0*/  MOV R97, R99 ;  /* 0x0000006300617202 */ /* 0x000fe20000000f00 */
[----:B------:R-:W-:Y:S01]  /*51f0*/  IMAD.MOV.U32 R99, RZ, RZ, R108 ;  /* 0x000000ffff637224 */ /* 0x000fe200078e006c */
[----:B------:R-:W-:Y:S01]  /*5200*/  HMMA.16816.F32 R64, R4, R22, R120 ;  /* 0x000000160440723c */ /* 0x000fe20000001878 */
[----:B------:R-:W-:-:S02]  /*5210*/  IMAD.MOV.U32 R108, RZ, RZ, R110 ;  /* 0x000000ffff6c7224 */ /* 0x000fc400078e006e */
[----:B------:R-:W-:Y:S01]  /*5220*/  IMAD.MOV.U32 R110, RZ, RZ, R125 ;  /* 0x000000ffff6e7224 */ /* 0x000fe200078e007d */
[----:B------:R-:W-:Y:S01]  /*5230*/  MOV R139, R93 ;  /* 0x0000005d008b7202 */ /* 0x000fe20000000f00 */
[----:B------:R-:W-:Y:S01]  /*5240*/  IMAD.MOV.U32 R125, RZ, RZ, R127 ;  /* 0x000000ffff7d7224 */ /* 0x000fe200078e007f */
[----:B------:R-:W-:Y:S01]  /*5250*/  MOV R127, R144 ;  /* 0x00000090007f7202 */ /* 0x000fe20000000f00 */
[----:B------:R-:W-:Y:S01]  /*5260*/  IMAD.MOV.U32 R96, RZ, RZ, R98 ;  /* 0x000000ffff607224 */ /* 0x000fe200078e0062 */
[----:B------:R-:W-:Y:S01]  /*5270*/  MOV R144, R134 ;  /* 0x0000008600907202 */ /* 0x000fe20000000f00 */
[----:B--2---:R-:W-:Y:S01]  /*5280*/  HMMA.16816.F32 R52, R4, R16, R104 ;  /* 0x000000100434723c */ /* 0x004fe20000001868 */
[----:B------:R-:W-:Y:S01]  /*5290*/  MOV R93, R95 ;  /* 0x0000005f005d7202 */ /* 0x000fe20000000f00 */
[----:B------:R1:W-:Y:S01]  /*52a0*/  MUFU.EX2 R134, R2 ;  /* 0x0000000200867308 */ /* 0x0003e20000000800 */
[----:B------:R-:W-:Y:S02]  /*52b0*/  MOV R95, R97 ;  /* 0x00000061005f7202 */ /* 0x000fe40000000f00 */
[----:B------:R-:W-:-:S02]  /*52c0*/  MOV R97, R108 ;  /* 0x0000006c00617202 */ /* 0x000fc40000000f00 */
[----:B------:R-:W-:Y:S01]  /*52d0*/  MOV R108, R110 ;  /* 0x0000006e006c7202 */ /* 0x000fe20000000f00 */
[C---:B------:R-:W-:Y:S01]  /*52e0*/  HMMA.16816.F32 R44, R4.reuse, R18, R100 ;  /* 0x00000012042c723c */ /* 0x040fe20000001864 */
[----:B------:R-:W-:Y:S01]  /*52f0*/  MOV R110, R125 ;  /* 0x0000007d006e7202 */ /* 0x000fe20000000f00 */
[----:B------:R-:W-:Y:S01]  /*5300*/  IMAD.MOV.U32 R125, RZ, RZ, R144 ;  /* 0x000000ffff7d7224 */ /* 0x000fe200078e0090 */
[----:B------:R-:W-:Y:S01]  /*5310*/  MOV R98, R109 ;  /* 0x0000006d00627202 */ /* 0x000fe20000000f00 */
[----:B------:R-:W-:Y:S01]  /*5320*/  IMAD.MOV.U32 R144, RZ, RZ, R162 ;  /* 0x000000ffff907224 */ /* 0x000fe200078e00a2 */
[----:B------:R-:W-:Y:S01]  /*5330*/  MOV R109, R111 ;  /* 0x0000006f006d7202 */ /* 0x000fe20000000f00 */
[----:B------:R-:W-:Y:S01]  /*5340*/  LDSM.16.MT88.4 R16, [R225+0x2100] ;  /* 0x00210000e110783b */ /* 0x000fe20000004200 */
[----:B------:R-:W-:Y:S01]  /*5350*/  MOV R111, R126 ;  /* 0x0000007e006f7202 */ /* 0x000fe20000000f00 */
[----:B------:R-:W-:Y:S01]  /*5360*/  IMAD.MOV.U32 R126, RZ, RZ, R145 ;  /* 0x000000ffff7e7224 */ /* 0x000fe200078e0091 */
[----:B---3--:R-:W-:Y:S01]  /*5370*/  HMMA.16816.F32 R36, R4, R8, R88 ;  /* 0x000000080424723c */ /* 0x008fe20000001858 */
[----:B-1----:R-:W-:-:S02]  /*5380*/  FFMA.FTZ R2, R92, c[0x0][0x2d0], -R12 ;  /* 0x0000b4005c027a23 */ /* 0x002fc4000001080c */
[----:B------:R-:W-:Y:S02]  /*5390*/  IMAD.MOV.U32 R92, RZ, RZ, R94 ;  /* 0x000000ffff5c7224 */ /* 0x000fe400078e005e */
[----:B------:R1:W2:Y:S01]  /*53a0*/  MUFU.EX2 R162, R2 ;  /* 0x0000000200a27308 */ /* 0x0002a20000000800 */
[----:B------:R-:W-:Y:S02]  /*53b0*/  IMAD.MOV.U32 R94, RZ, RZ, R96 ;  /* 0x000000ffff5e7224 */ /* 0x000fe400078e0060 */
[----:B------:R-:W-:Y:S01]  /*53c0*/  IMAD.MOV.U32 R138, RZ, RZ, R92 ;  /* 0x000000ffff8a7224 */ /* 0x000fe200078e005c */
[----:B------:R-:W-:Y:S01]  /*53d0*/  HMMA.16816.F32 R24, R4, R10, R84 ;  /* 0x0000000a0418723c */ /* 0x000fe20000001854 */
[----:B------:R-:W-:Y:S01]  /*53e0*/  IMAD.MOV.U32 R92, RZ, RZ, R94 ;  /* 0x000000ffff5c7224 */ /* 0x000fe200078e005e */
[----:B------:R-:W-:Y:S01]  /*53f0*/  LDSM.16.MT88.4 R8, [R228+0x2100] ;  /* 0x00210000e408783b */ /* 0x000fe20000004200 */
[----:B------:R-:W-:Y:S02]  /*5400*/  IMAD.MOV.U32 R145, RZ, RZ, R186 ;  /* 0x000000ffff917224 */ /* 0x000fe400078e00ba */
[----:B-1----:R-:W-:Y:S01]  /*5410*/  FFMA.FTZ R2, R139, c[0x0][0x2d0], -R12 ;  /* 0x0000b4008b027a23 */ /* 0x002fe2000001080c */
[----:B------:R-:W-:Y:S01]  /*5420*/  MOV R139, R93 ;  /* 0x0000005d008b7202 */ /* 0x000fe20000000f00 */
[----:B------:R-:W-:Y:S01]  /*5430*/  IMAD.MOV.U32 R96, RZ, RZ, R98 ;  /* 0x000000ffff607224 */ /* 0x000fe200078e0062 */
[----:B------:R-:W-:Y:S01]  /*5440*/  MOV R93, R95 ;  /* 0x0000005f005d7202 */ /* 0x000fe20000000f00 */
[----:B------:R1:W5:Y:S01]  /*5450*/  LDL.LU R186, [R1+0x6c] ;  /* 0x00006c0001ba7983 */ /* 0x0003620000300800 */
[----:B------:R-:W-:Y:S01]  /*5460*/  MOV R95, R97 ;  /* 0x00000061005f7202 */ /* 0x000fe20000000f00 */
[----:B------:R-:W-:Y:S01]  /*5470*/  IMAD.MOV.U32 R98, RZ, RZ, R109 ;  /* 0x000000ffff627224 */ /* 0x000fe200078e006d */
[----:B------:R-:W-:-:S02]  /*5480*/  MOV R97, R108 ;  /* 0x0000006c00617202 */ /* 0x000fc40000000f00 */
[----:B------:R-:W-:Y:S01]  /*5490*/  MOV R137, R139 ;  /* 0x0000008b00897202 */ /* 0x000fe20000000f00 */
[----:B------:R-:W-:Y:S01]  /*54a0*/  IMAD.MOV.U32 R94, RZ, RZ, R96 ;  /* 0x000000ffff5e7224 */ /* 0x000fe200078e0060 */
[----:B------:R-:W-:Y:S01]  /*54b0*/  MOV R108, R110 ;  /* 0x0000006e006c7202 */ /* 0x000fe20000000f00 */
[----:B------:R-:W-:Y:S01]  /*54c0*/  IMAD.MOV.U32 R109, RZ, RZ, R111 ;  /* 0x000000ffff6d7224 */ /* 0x000fe200078e006f */
[----:B------:R-:W-:Y:S02]  /*54d0*/  MOV R110, R144 ;  /* 0x00000090006e7202 */ /* 0x000fe40000000f00 */
[----:B------:R-:W-:Y:S02]  /*54e0*/  MOV R139, R93 ;  /* 0x0000005d008b7202 */ /* 0x000fe40000000f00 */
[----:B------:R-:W-:Y:S02]  /*54f0*/  MOV R144, R163 ;  /* 0x000000a300907202 */ /* 0x000fe40000000f00 */
[----:B------:R-:W-:Y:S01]  /*5500*/  MOV R93, R95 ;  /* 0x0000005f005d7202 */ /* 0x000fe20000000f00 */
[----:B------:R3:W-:Y:S01]  /*5510*/  MUFU.EX2 R163, R2 ;  /* 0x0000000200a37308 */ /* 0x0007e20000000800 */
[----:B------:R-:W-:-:S02]  /*5520*/  MOV R95, R97 ;  /* 0x00000061005f7202 */ /* 0x000fc40000000f00 */
[----:B------:R-:W-:Y:S02]  /*5530*/  MOV R97, R108 ;  /* 0x0000006c00617202 */ /* 0x000fe40000000f00 */
[----:B------:R-:W-:Y:S02]  /*5540*/  MOV R108, R110 ;  /* 0x0000006e006c7202 */ /* 0x000fe40000000f00 */
[----:B------:R-:W-:Y:S02]  /*5550*/  MOV R110, R144 ;  /* 0x00000090006e7202 */ /* 0x000fe40000000f00 */
[----:B------:R-:W-:Y:S02]  /*5560*/  MOV R144, R165 ;  /* 0x000000a500907202 */ /* 0x000fe40000000f00 */
[----:B------:R-:W-:Y:S01]  /*5570*/  MOV R111, R145 ;  /* 0x00000091006f7202 */ /* 0x000fe20000000f00 */
[----:B------:R-:W-:Y:S01]  /*5580*/  IMAD.MOV.U32 R96, RZ, RZ, R98 ;  /* 0x000000ffff607224 */ /* 0x000fe200078e0062 */
[----:B------:R-:W-:Y:S01]  /*5590*/  MOV R145, R185 ;  /* 0x000000b900917202 */ /* 0x000fe20000000f00 */
[----:B---3--:R-:W-:Y:S01]  /*55a0*/  FFMA.FTZ R2, R138, c[0x0][0x2d0], -R12 ;  /* 0x0000b4008a027a23 */ /* 0x008fe2000001080c */
[----:B--2---:R-:W-:Y:S01]  /*55b0*/  F2FP.PACK_AB R4, R162, R134 ;  /* 0x00000086a204723e */ /* 0x004fe200000000ff */
[----:B------:R-:W-:Y:S01]  /*55c0*/  IMAD.MOV.U32 R138, RZ, RZ, R92 ;  /* 0x000000ffff8a7224 */ /* 0x000fe200078e005c */
[----:B------:R1:W5:Y:S01]  /*55d0*/  LDL.LU R185, [R1+0x68] ;  /* 0x0000680001b97983 */ /* 0x0003620000300800 */
[----:B------:R2:W3:Y:S01]  /*55e0*/  MUFU.EX2 R165, R2 ;  /* 0x0000000200a57308 */ /* 0x0004e20000000800 */
[----:B------:R-:W-:-:S02]  /*55f0*/  IMAD.MOV.U32 R98, RZ, RZ, R109 ;  /* 0x000000ffff627224 */ /* 0x000fc400078e006d */
[----:B------:R-:W-:Y:S01]  /*5600*/  MOV R136, R138 ;  /* 0x0000008a00887202 */ /* 0x000fe20000000f00 */
[----:B------:R-:W-:Y:S02]  /*5610*/  IMAD.MOV.U32 R92, RZ, RZ, R94 ;  /* 0x000000ffff5c7224 */ /* 0x000fe400078e005e */
[----:B------:R-:W-:Y:S02]  /*5620*/  IMAD.MOV.U32 R109, RZ, RZ, R111 ;  /* 0x000000ffff6d7224 */ /* 0x000fe400078e006f */
[----:B------:R-:W-:Y:S02]  /*5630*/  IMAD.MOV.U32 R111, RZ, RZ, R145 ;  /* 0x000000ffff6f7224 */ /* 0x000fe400078e0091 */
[----:B--2---:R-:W-:Y:S02]  /*5640*/  FFMA.FTZ R2, R137, c[0x0][0x2d0], -R0 ;  /* 0x0000b40089027a23 */ /* 0x004fe40000010800 */
[----:B------:R-:W-:Y:S02]  /*5650*/  IMAD.MOV.U32 R137, RZ, RZ, R139 ;  /* 0x000000ffff897224 */ /* 0x000fe400078e008b */
        /* <DEDUP_REMOVED lines=10> */
[----:B------:R-:W-:Y:S01]  /*5700*/  IMAD.MOV.U32 R93, RZ, RZ, R95 ;  /* 0x000000ffff5d7224 */ /* 0x000fe200078e005f */
[----:B------:R2:W-:Y:S01]  /*5710*/  MUFU.EX2 R133, R2 ;  /* 0x0000000200857308 */ /* 0x0005e20000000800 */
[----:B------:R-:W-:Y:S02]  /*5720*/  IMAD.MOV.U32 R95, RZ, RZ, R97 ;  /* 0x000000ffff5f7224 */ /* 0x000fe400078e0061 */
[----:B------:R-:W-:-:S02]  /*5730*/  IMAD.MOV.U32 R97, RZ, RZ, R108 ;  /* 0x000000ffff617224 */ /* 0x000fc400078e006c */
[----:B------:R-:W-:Y:S02]  /*5740*/  IMAD.MOV.U32 R108, RZ, RZ, R110 ;  /* 0x000000ffff6c7224 */ /* 0x000fe400078e006e */
[----:B------:R-:W-:Y:S02]  /*5750*/  IMAD.MOV.U32 R110, RZ, RZ, R144 ;  /* 0x000000ffff6e7224 */ /* 0x000fe400078e0090 */
[----:B------:R-:W-:Y:S01]  /*5760*/  IMAD.MOV.U32 R144, RZ, RZ, R160 ;  /* 0x000000ffff907224 */ /* 0x000fe200078e00a0 */
[----:B------:R-:W-:Y:S01]  /*5770*/  MOV R138, R92 ;  /* 0x0000005c008a7202 */ /* 0x000fe20000000f00 */
[----:B------:R-:W-:Y:S02]  /*5780*/  IMAD.MOV.U32 R94, RZ, RZ, R96 ;  /* 0x000000ffff5e7224 */ /* 0x000fe400078e0060 */
[----:B------:R-:W-:Y:S02]  /*5790*/  IMAD.MOV.U32 R145, RZ, RZ, R184 ;  /* 0x000000ffff917224 */ /* 0x000fe400078e00b8 */
[----:B--2---:R-:W-:Y:S01]  /*57a0*/  FFMA.FTZ R2, R136, c[0x0][0x2d0], -R0 ;  /* 0x0000b40088027a23 */ /* 0x004fe20000010800 */
[----:B------:R-:W-:Y:S01]  /*57b0*/  MOV R123, R93 ;  /* 0x0000005d007b7202 */ /* 0x000fe20000000f00 */
[----:B------:R-:W-:Y:S01]  /*57c0*/  IMAD.MOV.U32 R96, RZ, RZ, R98 ;  /* 0x000000ffff607224 */ /* 0x000fe200078e0062 */
[----:B------:R-:W-:Y:S01]  /*57d0*/  MOV R92, R94 ;  /* 0x0000005e005c7202 */ /* 0x000fe20000000f00 */
[----:B------:R2:W4:Y:S01]  /*57e0*/  MUFU.EX2 R160, R2 ;  /* 0x0000000200a07308 */ /* 0x0005220000000800 */
[----:B------:R-:W-:Y:S01]  /*57f0*/  MOV R136, R138 ;  /* 0x0000008a00887202 */ /* 0x000fe20000000f00 */
[----:B------:R1:W5:Y:S01]  /*5800*/  LDL.LU R184, [R1+0x64] ;  /* 0x0000640001b87983 */ /* 0x0003620000300800 */
[----:B------:R-:W-:Y:S01]  /*5810*/  MOV R93, R95 ;  /* 0x0000005f005d7202 */ /* 0x000fe20000000f00 */
[----:B------:R-:W-:Y:S01]  /*5820*/  IMAD.MOV.U32 R98, RZ, RZ, R109 ;  /* 0x000000ffff627224 */ /* 0x000fe200078e006d */
[----:B------:R-:W-:Y:S01]  /*5830*/  MOV R95, R97 ;  /* 0x00000061005f7202 */ /* 0x000fe20000000f00 */
[----:B------:R-:W-:Y:S01]  /*5840*/  IMAD.MOV.U32 R122, RZ, RZ, R136 ;  /* 0x000000ffff7a7224 */ /* 0x000fe200078e0088 */
[----:B------:R-:W-:Y:S01]  /*5850*/  MOV R97, R108 ;  /* 0x0000006c00617202 */ /* 0x000fe20000000f00 */
[----:B------:R-:W-:-:S02]  /*5860*/  IMAD.MOV.U32 R109, RZ, RZ, R111 ;  /* 0x000000ffff6d7224 */ /* 0x000fc400078e006f */
[----:B--2---:R-:W-:Y:S02]  /*5870*/  FFMA.FTZ R2, R21, c[0x0][0x2d0], -R0 ;  /* 0x0000b40015027a23 */ /* 0x004fe40000010800 */
[----:B------:R-:W2:Y:S01]  /*5880*/  LDSM.16.MT88.4 R20, [R224+0x2100] ;  /* 0x00210000e014783b */ /* 0x000ea20000004200 */
[----:B------:R-:W-:Y:S01]  /*5890*/  MOV R108, R110 ;  /* 0x0000006e006c7202 */ /* 0x000fe20000000f00 */
[----:B------:R-:W-:Y:S01]  /*58a0*/  IMAD.MOV.U32 R111, RZ, RZ, R145 ;  /* 0x000000ffff6f7224 */ /* 0x000fe200078e0091 */
[----:B------:R-:W-:Y:S01]  /*58b0*/  MOV R110, R144 ;  /* 0x00000090006e7202 */ /* 0x000fe20000000f00 */
[----:B------:R-:W-:Y:S01]  /*58c0*/  IMAD.MOV.U32 R145, RZ, RZ, R159 ;  /* 0x000000ffff917224 */ /* 0x000fe200078e009f */
[----:B------:R-:W-:Y:S01]  /*58d0*/  MOV R144, R161 ;  /* 0x000000a100907202 */ /* 0x000fe20000000f00 */
[----:B------:R1:W5:Y:S01]  /*58e0*/  LDL.LU R159, [R1+0x60] ;  /* 0x00006000019f7983 */ /* 0x0003620000300800 */
[----:B------:R3:W-:Y:S01]  /*58f0*/  MUFU.EX2 R161, R2 ;  /* 0x0000000200a17308 */ /* 0x0007e20000000800 */
[----:B------:R-:W-:-:S02]  /*5900*/  MOV R94, R96 ;  /* 0x00000060005e7202 */ /* 0x000fc40000000f00 */
[----:B------:R-:W-:Y:S02]  /*5910*/  MOV R96, R98 ;  /* 0x0000006200607202 */ /* 0x000fe40000000f00 */
[----:B------:R-:W-:Y:S02]  /*5920*/  MOV R98, R109 ;  /* 0x0000006d00627202 */ /* 0x000fe40000000f00 */
[----:B------:R-:W-:Y:S02]  /*5930*/  MOV R138, R92 ;  /* 0x0000005c008a7202 */ /* 0x000fe40000000f00 */
[----:B------:R-:W-:Y:S02]  /*5940*/  MOV R109, R111 ;  /* 0x0000006f006d7202 */ /* 0x000fe40000000f00 */
[----:B------:R-:W-:Y:S01]  /*5950*/  MOV R111, R145 ;  /* 0x00000091006f7202 */ /* 0x000fe20000000f00 */
[----:B---3--:R-:W-:Y:S01]  /*5960*/  FFMA.FTZ R2, R122, c[0x0][0x2d0], -R0 ;  /* 0x0000b4007a027a23 */ /* 0x008fe20000010800 */
[----:B------:R-:W-:Y:S01]  /*5970*/  MOV R122, R95 ;  /* 0x0000005f007a7202 */ /* 0x000fe20000000f00 */
[----:B------:R-:W-:Y:S01]  /*5980*/  IMAD.MOV.U32 R95, RZ, RZ, R164 ;  /* 0x000000ffff5f7224 */ /* 0x000fe200078e00a4 */
[----:B------:R-:W-:Y:S01]  /*5990*/  MOV R92, R94 ;  /* 0x0000005e005c7202 */ /* 0x000fe20000000f00 */
[----:B------:R-:W3:Y:S01]  /*59a0*/  MUFU.EX2 R164, R2 ;  /* 0x0000000200a47308 */ /* 0x000ee20000000800 */
[----:B------:R-:W-:-:S02]  /*59b0*/  MOV R94, R96 ;  /* 0x00000060005e7202 */ /* 0x000fc40000000f00 */
[----:B------:R-:W-:Y:S02]  /*59c0*/  MOV R96, R98 ;  /* 0x0000006200607202 */ /* 0x000fe40000000f00 */
[----:B------:R-:W-:Y:S01]  /*59d0*/  MOV R136, R137 ;  /* 0x0000008900887202 */ /* 0x000fe20000000f00 */
[----:B------:R-:W-:Y:S01]  /*59e0*/  IMAD.MOV.U32 R137, RZ, RZ, R138 ;  /* 0x000000ffff897224 */ /* 0x000fe200078e008a */
[----:B------:R-:W-:Y:S02]  /*59f0*/  MOV R98, R109 ;  /* 0x0000006d00627202 */ /* 0x000fe40000000f00 */
[----:B------:R-:W-:Y:S02]  /*5a00*/  MOV R109, R111 ;  /* 0x0000006f006d7202 */ /* 0x000fe40000000f00 */
[----:B------:R-:W-:Y:S01]  /*5a10*/  MOV R138, R139 ;  /* 0x0000008b008a7202 */ /* 0x000fe20000000f00 */
[----:B------:R-:W-:Y:S01]  /*5a20*/  IMAD.MOV.U32 R139, RZ, RZ, R92 ;  /* 0x000000ffff8b7224 */ /* 0x000fe200078e005c */
[----:B------:R-:W-:Y:S01]  /*5a30*/  F2FP.PACK_AB R6, R165, R163 ;  /* 0x000000a3a506723e */ /* 0x000fe200000000ff */
[----:B------:R-:W-:Y:S01]  /*5a40*/  IMAD.MOV.U32 R92, RZ, RZ, R94 ;  /* 0x000000ffff5c7224 */ /* 0x000fe200078e005e */
[----:B----4-:R-:W-:Y:S01]  /*5a50*/  F2FP.PACK_AB R5, R160, R133 ;  /* 0x00000085a005723e */ /* 0x010fe200000000ff */
[----:B------:R-:W-:Y:S01]  /*5a60*/  IMAD.MOV.U32 R94, RZ, RZ, R96 ;  /* 0x000000ffff5e7224 */ /* 0x000fe200078e0060 */
[----:B---3--:R-:W-:Y:S01]  /*5a70*/  F2FP.PACK_AB R7, R164, R161 ;  /* 0x000000a1a407723e */ /* 0x008fe200000000ff */
        /* <DEDUP_REMOVED lines=13> */
[C---:B--2---:R-:W-:Y:S01]  /*5b50*/  HMMA.16816.F32 R136, R4.reuse, R20, R136 ;  /* 0x000000140488723c */ /* 0x044fe20000001888 */
        /* <DEDUP_REMOVED lines=12> */
[----:B------:R1:W5:Y:S01]  /*5c20*/  LDL.LU R158, [R1+0x5c] ;  /* 0x00005c00019e7983 */ /* 0x0003620000300800 */
[----:B------:R-:W-:-:S06]  /*5c30*/  MOV R111, R145 ;  /* 0x00000091006f7202 */ /* 0x000fcc0000000f00 */
[----:B------:R-:W-:Y:S01]  /*5c40*/  HMMA.16816.F32 R88, R4, R16, R168 ;  /* 0x000000100458723c */ /* 0x000fe200000018a8 */
[----:B------:R-:W-:Y:S01]  /*5c50*/  IMAD.MOV.U32 R177, RZ, RZ, R2 ;  /* 0x000000ffffb17224 */ /* 0x000fe200078e0002 */
[----:B------:R-:W-:Y:S01]  /*5c60*/  MOV R2, R100 ;  /* 0x0000006400027202 */ /* 0x000fe20000000f00 */
[----:B------:R-:W-:Y:S01]  /*5c70*/  IMAD.MOV.U32 R179, RZ, RZ, R103 ;  /* 0x000000ffffb37224 */ /* 0x000fe200078e0067 */
[----:B------:R-:W-:-:S04]  /*5c80*/  MOV R178, R102 ;  /* 0x0000006600b27202 */ /* 0x000fc80000000f00 */
[C---:B------:R-:W-:Y:S01]  /*5c90*/  HMMA.16816.F32 R96, R4.reuse, R8, R140 ;  /* 0x000000080460723c */ /* 0x040fe2000000188c */
[----:B------:R-:W-:Y:S01]  /*5ca0*/  IMAD.MOV.U32 R168, RZ, RZ, R101 ;  /* 0x000000ffffa87224 */ /* 0x000fe200078e0065 */
[----:B------:R-:W-:Y:S02]  /*5cb0*/  MOV R120, R92 ;  /* 0x0000005c00787202 */ /* 0x000fe40000000f00 */
[----:B------:R-:W-:Y:S01]  /*5cc0*/  MOV R106, R112 ;  /* 0x00000070006a7202 */ /* 0x000fe20000000f00 */
[----:B------:R-:W-:Y:S01]  /*5cd0*/  IMAD.MOV.U32 R176, RZ, RZ, R107 ;  /* 0x000000ffffb07224 */ /* 0x000fe200078e006b */
[----:B------:R-:W-:Y:S01]  /*5ce0*/  MOV R145, R157 ;  /* 0x0000009d00917202 */ /* 0x000fe20000000f00 */
[----:B------:R-:W-:Y:S01]  /*5cf0*/  IMAD.MOV.U32 R141, RZ, RZ, R20 ;  /* 0x000000ffff8d7224 */ /* 0x000fe200078e0014 */
[----:B------:R-:W-:Y:S01]  /*5d00*/  MOV R140, R21 ;  /* 0x00000015008c7202 */ /* 0x000fe20000000f00 */
[C---:B------:R-:W-:Y:S01]  /*5d10*/  HMMA.16816.F32 R100, R4.reuse, R10, R116 ;  /* 0x0000000a0464723c */ /* 0x040fe20000001874 */
[----:B------:R-:W2:Y:S04]  /*5d20*/  LDSM.16.MT88.4 R20, [R227+0x2100] ;  /* 0x00210000e314783b */ /* 0x000ea80000004200 */
[----:B------:R-:W3:Y:S03]  /*5d30*/  LDSM.16.MT88.4 R8, [R225+0x5100] ;  /* 0x00510000e108783b */ /* 0x000ee60000004200 */
[----:B------:R-:W-:Y:S01]  /*5d40*/  HMMA.16816.F32 R92, R4, R18, R148 ;  /* 0x00000012045c723c */ /* 0x000fe20000001894 */
[----:B------:R-:W4:Y:S01]  /*5d50*/  LDSM.16.MT88.4 R16, [R224+0x5100] ;  /* 0x00510000e010783b */ /* 0x000f220000004200 */
        /* <DEDUP_REMOVED lines=8> */
[----:B------:R1:W5:Y:S01]  /*5de0*/  LDL.LU R157, [R1+0x58] ;  /* 0x00005800019d7983 */ /* 0x0003620000300800 */
[----:B------:R-:W-:Y:S02]  /*5df0*/  IMAD.MOV.U32 R145, RZ, RZ, R156 ;  /* 0x000000ffff917224 */ /* 0x000fe400078e009c */
[----:B------:R-:W-:Y:S01]  /*5e00*/  FFMA.FTZ R2, R2, c[0x0][0x2d0], -R12 ;  /* 0x0000b40002027a23 */ /* 0x000fe2000001080c */
[----:B------:R1:W5:Y:S01]  /*5e10*/  LDL.LU R156, [R1+0x54] ;  /* 0x00005400019c7983 */ /* 0x0003620000300800 */
[----:B------:R-:W-:-:S03]  /*5e20*/  IMAD.MOV.U32 R142, RZ, RZ, R177 ;  /* 0x000000ffff8e7224 */ /* 0x000fc600078e00b1 */
[----:B------:R1:W5:Y:S04]  /*5e30*/  LDL.LU R155, [R1+0x50] ;  /* 0x00005000019b7983 */ /* 0x0003680000300800 */
[----:B------:R1:W5:Y:S04]  /*5e40*/  LDL.LU R154, [R1+0x4c] ;  /* 0x00004c00019a7983 */ /* 0x0003680000300800 */
[----:B------:R1:W5:Y:S04]  /*5e50*/  LDL.LU R153, [R1+0x48] ;  /* 0x0000480001997983 */ /* 0x0003680000300800 */
[----:B------:R1:W5:Y:S01]  /*5e60*/  LDL.LU R152, [R1+0x44] ;  /* 0x0000440001987983 */ /* 0x0003620000300800 */
[C---:B--2---:R-:W-:Y:S03]  /*5e70*/  HMMA.16816.F32 R104, R4.reuse, R20, R180 ;  /* 0x000000140468723c */ /* 0x044fe600000018b4 */
[----:B------:R1:W5:Y:S04]  /*5e80*/  LDL.LU R135, [R1+0x40] ;  /* 0x0000400001877983 */ /* 0x0003680000300800 */
[----:B------:R-:W-:Y:S01]  /*5e90*/  MOV R180, R124 ;  /* 0x0000007c00b47202 */ /* 0x000fe20000000f00 */
[----:B------:R-:W-:Y:S01]  /*5ea0*/  IMAD.MOV.U32 R181, RZ, RZ, R125 ;  /* 0x000000ffffb57224 */ /* 0x000fe200078e007d */
[----:B------:R-:W-:Y:S01]  /*5eb0*/  MOV R182, R126 ;  /* 0x0000007e00b67202 */ /* 0x000fe20000000f00 */
[----:B------:R-:W-:Y:S01]  /*5ec0*/  IMAD.MOV.U32 R183, RZ, RZ, R127 ;  /* 0x000000ffffb77224 */ /* 0x000fe200078e007f */
[C---:B------:R-:W-:Y:S01]  /*5ed0*/  HMMA.16816.F32 R172, R4.reuse, R22, R172 ;  /* 0x0000001604ac723c */ /* 0x040fe200000018ac */
[----:B------:R-:W2:Y:S07]  /*5ee0*/  LDSM.16.MT88.4 R20, [R228+0x5100] ;  /* 0x00510000e414783b */ /* 0x000eae0000004200 */
[C---:B---3--:R-:W-:Y:S07]  /*5ef0*/  HMMA.16816.F32 R124, R4.reuse, R8, R60 ;  /* 0x00000008047c723c */ /* 0x048fee000000183c */
[----:B------:R-:W-:Y:S01]  /*5f00*/  MOV R60, R120 ;  /* 0x00000078003c7202 */ /* 0x000fe20000000f00 */
[----:B------:R-:W-:Y:S01]  /*5f10*/  IMAD.MOV.U32 R61, RZ, RZ, R121 ;  /* 0x000000ffff3d7224 */ /* 0x000fe200078e0079 */
[----:B----4-:R-:W-:Y:S01]  /*5f20*/  HMMA.16816.F32 R148, R4, R16, R128 ;  /* 0x000000100494723c */ /* 0x010fe20000001880 */
[----:B------:R-:W-:Y:S01]  /*5f30*/  IMAD.MOV.U32 R62, RZ, RZ, R123 ;  /* 0x000000ffff3e7224 */ /* 0x000fe200078e007b */
[----:B------:R-:W-:-:S05]  /*5f40*/  MOV R63, R176 ;  /* 0x000000b0003f7202 */ /* 0x000fca0000000f00 */
[----:B------:R-:W-:Y:S01]  /*5f50*/  MOV R131, R108 ;  /* 0x0000006c00837202 */ /* 0x000fe20000000f00 */
[C---:B------:R-:W-:Y:S01]  /*5f60*/  HMMA.16816.F32 R120, R4.reuse, R10, R32 ;  /* 0x0000000a0478723c */ /* 0x040fe20000001820 */
[----:B------:R-:W3:Y:S01]  /*5f70*/  LDSM.16.MT88.4 R8, [R224+0x8100] ;  /* 0x00810000e008783b */ /* 0x000ee20000004200 */
[----:B------:R-:W-:Y:S01]  /*5f80*/  IMAD.MOV.U32 R130, RZ, RZ, R109 ;  /* 0x000000ffff827224 */ /* 0x000fe200078e006d */
[----:B------:R-:W-:Y:S01]  /*5f90*/  MOV R129, R110 ;  /* 0x0000006e00817202 */ /* 0x000fe20000000f00 */
[----:B------:R-:W-:Y:S01]  /*5fa0*/  IMAD.MOV.U32 R128, RZ, RZ, R111 ;  /* 0x000000ffff807224 */ /* 0x000fe200078e006f */
[----:B------:R-:W-:Y:S01]  /*5fb0*/  MOV R111, R144 ;  /* 0x00000090006f7202 */ /* 0x000fe20000000f00 */
[----:B------:R-:W-:Y:S01]  /*5fc0*/  IMAD.MOV.U32 R108, RZ, RZ, R145 ;  /* 0x000000ffff6c7224 */ /* 0x000fe200078e0091 */
[----:B------:R-:W-:Y:S01]  /*5fd0*/  MOV R109, R146 ;  /* 0x00000092006d7202 */ /* 0x000fe20000000f00 */
[----:B------:R-:W-:Y:S02]  /*5fe0*/  IMAD.MOV.U32 R110, RZ, RZ, R147 ;  /* 0x000000ffff6e7224 */ /* 0x000fe400078e0093 */
[C---:B------:R-:W-:Y:S01]  /*5ff0*/  HMMA.16816.F32 R144, R4.reuse, R18, R80 ;  /* 0x000000120490723c */ /* 0x040fe20000001850 */
[----:B------:R-:W4:Y:S06]  /*6000*/  LDSM.16.MT88.4 R16, [R227+0x5100] ;  /* 0x00510000e310783b */ /* 0x000f2c0000004200 */
[----:B------:R-:W-:Y:S01]  /*6010*/  MOV R83, R168 ;  /* 0x000000a800537202 */ /* 0x000fe20000000f00 */
[----:B--2---:R-:W-:Y:S01]  /*6020*/  HMMA.16816.F32 R116, R4, R20, R76 ;  /* 0x000000140474723c */ /* 0x004fe2000000184c */
[----:B------:R-:W-:Y:S01]  /*6030*/  IMAD.MOV.U32 R82, RZ, RZ, R169 ;  /* 0x000000ffff527224 */ /* 0x000fe200078e00a9 */
[----:B------:R-:W-:Y:S01]  /*6040*/  MOV R81, R170 ;  /* 0x000000aa00517202 */ /* 0x000fe20000000f00 */
[----:B------:R-:W-:-:S04]  /*6050*/  IMAD.MOV.U32 R80, RZ, RZ, R171 ;  /* 0x000000ffff507224 */ /* 0x000fc800078e00ab */
[----:B------:R-:W-:Y:S01]  /*6060*/  MOV R76, R108 ;  /* 0x0000006c004c7202 */ /* 0x000fe20000000f00 */
[----:B------:R-:W-:Y:S01]  /*6070*/  IMAD.MOV.U32 R77, RZ, RZ, R109 ;  /* 0x000000ffff4d7224 */ /* 0x000fe200078e006d */
[----:B------:R-:W-:Y:S01]  /*6080*/  MOV R78, R110 ;  /* 0x0000006e004e7202 */ /* 0x000fe20000000f00 */
[----:B------:R-:W-:Y:S02]  /*6090*/  IMAD.MOV.U32 R79, RZ, RZ, R111 ;  /* 0x000000ffff4f7224 */ /* 0x000fe400078e006f */
[C---:B------:R-:W-:Y:S01]  /*60a0*/  HMMA.16816.F32 R108, R4.reuse, R22, R68 ;  /* 0x00000016046c723c */ /* 0x040fe20000001844 */
[----:B------:R-:W2:Y:S06]  /*60b0*/  LDSM.16.MT88.4 R20, [R225+0x8100] ;  /* 0x00810000e114783b */ /* 0x000eac0000004200 */
[----:B------:R-:W-:Y:S01]  /*60c0*/  MOV R70, R178 ;  /* 0x000000b200467202 */ /* 0x000fe20000000f00 */
[----:B------:R-:W-:Y:S01]  /*60d0*/  IMAD.MOV.U32 R71, RZ, RZ, R179 ;  /* 0x000000ffff477224 */ /* 0x000fe200078e00b3 */
[C---:B---3--:R-:W-:Y:S08]  /*60e0*/  HMMA.16816.F32 R40, R4.reuse, R8, R40 ;  /* 0x000000080428723c */ /* 0x048ff00000001828 */
[C---:B------:R-:W-:Y:S01]  /*60f0*/  HMMA.16816.F32 R28, R4.reuse, R10, R28 ;  /* 0x0000000a041c723c */ /* 0x040fe2000000181c */
[----:B------:R-:W3:Y:S07]  /*6100*/  LDSM.16.MT88.4 R8, [R227+0x8100] ;  /* 0x00810000e308783b */ /* 0x000eee0000004200 */
[C---:B----4-:R-:W-:Y:S01]  /*6110*/  HMMA.16816.F32 R32, R4.reuse, R16, R56 ;  /* 0x000000100420723c */ /* 0x050fe20000001838 */
[----:B------:R-:W-:Y:S07]  /*6120*/  LDSM.16.MT88.4 R56, [R225+0x2900] ;  /* 0x00290000e138783b */ /* 0x000fee0000004200 */
[C---:B------:R-:W-:Y:S01]  /*6130*/  HMMA.16816.F32 R48, R4.reuse, R18, R48 ;  /* 0x000000120430723c */ /* 0x040fe20000001830 */
[----:B------:R-:W4:Y:S07]  /*6140*/  LDSM.16.MT88.4 R16, [R228+0x8100] ;  /* 0x00810000e410783b */ /* 0x000f2e0000004200 */
[C---:B--2---:R-:W-:Y:S01]  /*6150*/  HMMA.16816.F32 R168, R4.reuse, R20, R72 ;  /* 0x0000001404a8723c */ /* 0x044fe20000001848 */
[----:B------:R-:W-:Y:S07]  /*6160*/  LDSM.16.MT88.4 R72, [R227+0x2900] ;  /* 0x00290000e348783b */ /* 0x000fee0000004200 */
[C---:B------:R-:W-:Y:S01]  /*6170*/  HMMA.16816.F32 R20, R4.reuse, R22, R64 ;  /* 0x000000160414723c */ /* 0x040fe20000001840 */
[----:B------:R-:W-:Y:S07]  /*6180*/  LDSM.16.MT88.4 R64, [R228+0x2900] ;  /* 0x00290000e440783b */ /* 0x000fee0000004200 */
[C---:B---3--:R-:W-:Y:S01]  /*6190*/  HMMA.16816.F32 R24, R4.reuse, R10, R24 ;  /* 0x0000000a0418723c */ /* 0x048fe20000001818 */
[----:B------:R2:W-:Y:S07]  /*61a0*/  MUFU.EX2 R11, R2 ;  /* 0x00000002000b7308 */ /* 0x0005ee0000000800 */
[C---:B------:R-:W-:Y:S08]  /*61b0*/  HMMA.16816.F32 R36, R4.reuse, R8, R36 ;  /* 0x000000080424723c */ /* 0x040ff00000001824 */
[----:B----4-:R-:W-:Y:S01]  /*61c0*/  HMMA.16816.F32 R176, R4, R16, R52 ;  /* 0x0000001004b0723c */ /* 0x010fe20000001834 */
[----:B--2---:R-:W-:-:S04]  /*61d0*/  FFMA.FTZ R2, R70, c[0x0][0x2d0], -R12 ;  /* 0x0000b40046027a23 */ /* 0x004fc8000001080c */
[----:B------:R2:W3:Y:S03]  /*61e0*/  MUFU.EX2 R10, R2 ;  /* 0x00000002000a7308 */ /* 0x0004e60000000800 */
[----:B------:R-:W-:Y:S01]  /*61f0*/  HMMA.16816.F32 R44, R4, R18, R44 ;  /* 0x00000012042c723c */ /* 0x000fe2000000182c */
[----:B--2---:R-:W-:-:S04]  /*6200*/  FFMA.FTZ R2, R71, c[0x0][0x2d0], -R12 ;  /* 0x0000b40047027a23 */ /* 0x004fc8000001080c */
[----:B------:R2:W-:Y:S02]  /*6210*/  MUFU.EX2 R9, R2 ;  /* 0x0000000200097308 */ /* 0x0005e40000000800 */
[----:B--2---:R-:W-:-:S06]  /*6220*/  FFMA.FTZ R2, R76, c[0x0][0x2d0], -R12 ;  /* 0x0000b4004c027a23 */ /* 0x004fcc000001080c */
[----:B------:R2:W-:Y:S02]  /*6230*/  MUFU.EX2 R8, R2 ;  /* 0x0000000200087308 */ /* 0x0005e40000000800 */
[----:B--2---:R-:W-:Y:S02]  /*6240*/  FFMA.FTZ R2, R77, c[0x0][0x2d0], -R0 ;  /* 0x0000b4004d027a23 */ /* 0x004fe40000010800 */
[----:B------:R-:W-:-:S04]  /*6250*/  IMAD.MOV.U32 R77, RZ, RZ, R60 ;  /* 0x000000ffff4d7224 */ /* 0x000fc800078e003c */
[----:B------:R2:W-:Y:S01]  /*6260*/  MUFU.EX2 R7, R2 ;  /* 0x0000000200077308 */ /* 0x0005e20000000800 */
[----:B------:R-:W-:Y:S01]  /*6270*/  IMAD.MOV.U32 R60, RZ, RZ, R63 ;  /* 0x000000ffff3c7224 */ /* 0x000fe200078e003f */
[----:B------:R-:W-:Y:S01]  /*6280*/  MOV R63, R82 ;  /* 0x00000052003f7202 */ /* 0x000fe20000000f00 */
[----:B------:R-:W-:-:S04]  /*6290*/  IMAD.MOV.U32 R82, RZ, RZ, R142 ;  /* 0x000000ffff527224 */ /* 0x000fc800078e008e */
[----:B------:R-:W-:Y:S02]  /*62a0*/  IMAD.MOV.U32 R19, RZ, RZ, R63 ;  /* 0x000000ffff137224 */ /* 0x000fe400078e003f */
[----:B--2---:R-:W-:Y:S01]  /*62b0*/  FFMA.FTZ R2, R78, c[0x0][0x2d0], -R0 ;  /* 0x0000b4004e027a23 */ /* 0x004fe20000010800 */
[----:B------:R-:W-:Y:S02]  /*62c0*/  MOV R78, R79 ;  /* 0x0000004f004e7202 */ /* 0x000fe40000000f00 */
[----:B------:R-:W-:Y:S01]  /*62d0*/  MOV R79, R61 ;  /* 0x0000003d004f7202 */ /* 0x000fe20000000f00 */
[----:B------:R2:W4:Y:S01]  /*62e0*/  MUFU.EX2 R6, R2 ;  /* 0x0000000200067308 */ /* 0x0005220000000800 */
[----:B------:R-:W-:Y:S01]  /*62f0*/  MOV R61, R80 ;  /* 0x00000050003d7202 */ /* 0x000fe20000000f00 */
[----:B------:R-:W-:Y:S01]  /*6300*/  IMAD.MOV.U32 R80, RZ, RZ, R83 ;  /* 0x000000ffff507224 */ /* 0x000fe200078e0053 */
[----:B------:R-:W-:-:S03]  /*6310*/  MOV R83, R141 ;  /* 0x0000008d00537202 */ /* 0x000fc60000000f00 */
[----:B------:R-:W-:Y:S01]  /*6320*/  IMAD.MOV.U32 R17, RZ, RZ, R61 ;  /* 0x000000ffff117224 */ /* 0x000fe200078e003d */
[----:B------:R-:W-:Y:S01]  /*6330*/  MOV R18, R80 ;  /* 0x0000005000127202 */ /* 0x000fe20000000f00 */
[--C-:B--2---:R-:W-:Y:S02]  /*6340*/  FFMA.FTZ R2, R62, c[0x0][0x2d0], -R0.reuse ;  /* 0x0000b4003e027a23 */ /* 0x104fe40000010800 */
[----:B------:R-:W-:Y:S01]  /*6350*/  IMAD.MOV.U32 R62, RZ, RZ, R81 ;  /* 0x000000ffff3e7224 */ /* 0x000fe200078e0051 */
[----:B------:R-:W-:Y:S01]  /*6360*/  MOV R81, R143 ;  /* 0x0000008f00517202 */ /* 0x000fe20000000f00 */
[----:B------:R-:W-:Y:S01]  /*6370*/  FFMA.FTZ R0, R140, c[0x0][0x2d0], -R0 ;  /* 0x0000b4008c007a23 */ /* 0x000fe20000010800 */
[----:B------:R2:W-:Y:S01]  /*6380*/  MUFU.EX2 R5, R2 ;  /* 0x0000000200057308 */ /* 0x0005e20000000800 */
[----:B------:R-:W1:Y:S01]  /*6390*/  LDSM.16.MT88.4 R140, [R224+0x2900] ;  /* 0x00290000e08c783b */ /* 0x000e620000004200 */
[----:B------:R-:W-:-:S06]  /*63a0*/  MOV R16, R62 ;  /* 0x0000003e00107202 */ /* 0x000fcc0000000f00 */
[----:B------:R4:W4:Y:S01]  /*63b0*/  MUFU.EX2 R4, R0 ;  /* 0x0000000000047308 */ /* 0x0009220000000800 */
[----:B--2---:R-:W-:Y:S01]  /*63c0*/  FADD.FTZ R2, R15, R14 ;  /* 0x0000000e0f027221 */ /* 0x004fe20000010000 */
[----:B------:R-:W-:Y:S01]  /*63d0*/  MOV R15, R129 ;  /* 0x00000081000f7202 */ /* 0x000fe20000000f00 */
[----:B------:R-:W-:Y:S01]  /*63e0*/  IMAD.MOV.U32 R14, RZ, RZ, R128 ;  /* 0x000000ffff0e7224 */ /* 0x000fe200078e0080 */
[----:B---3--:R-:W-:Y:S01]  /*63f0*/  F2FP.PACK_AB R128, R10, R11 ;  /* 0x0000000b0a80723e */ /* 0x008fe200000000ff */
[----:B------:R-:W-:Y:S01]  /*6400*/  FADD.FTZ R2, R13, R2 ;  /* 0x000000020d027221 */ /* 0x000fe20000010000 */
[----:B----4-:R-:W-:Y:S01]  /*6410*/  F2FP.PACK_AB R129, R6, R7 ;  /* 0x000000070681723e */ /* 0x010fe200000000ff */
[----:B------:R-:W-:Y:S01]  /*6420*/  IMAD.MOV.U32 R13, RZ, RZ, R130 ;  /* 0x000000ffff0d7224 */ /* 0x000fe200078e0082 */
[----:B------:R-:W-:Y:S01]  /*6430*/  F2FP.PACK_AB R130, R8, R9 ;  /* 0x000000090882723e */ /* 0x000fe200000000ff */
[----:B------:R-:W-:-:S04]  /*6440*/  FADD.FTZ R0, R78, R77 ;  /* 0x0000004d4e007221 */ /* 0x000fc80000010000 */
[----:B------:R-:W-:-:S04]  /*6450*/  FADD.FTZ R0, R79, R0 ;  /* 0x000000004f007221 */ /* 0x000fc80000010000 */
[----:B------:R-:W-:Y:S01]  /*6460*/  FADD.FTZ R12, R60, R0 ;  /* 0x000000003c0c7221 */ /* 0x000fe20000010000 */
[----:B------:R-:W-:Y:S02]  /*6470*/  MOV R0, R131 ;  /* 0x0000008300007202 */ /* 0x000fe40000000f00 */
[----:B------:R-:W-:-:S03]  /*6480*/  F2FP.PACK_AB R131, R4, R5 ;  /* 0x000000050483723e */ /* 0x000fc600000000ff */
[----:B------:R-:W-:-:S04]  /*6490*/  FADD.FTZ R0, R0, R2 ;  /* 0x0000000200007221 */ /* 0x000fc80000010000 */
[C---:B-1----:R-:W-:Y:S08]  /*64a0*/  HMMA.16816.F32 R136, R128.reuse, R140, R136 ;  /* 0x0000008c8088723c */ /* 0x042ff00000001888 */
[C---:B------:R-:W-:Y:S07]  /*64b0*/  HMMA.16816.F32 R140, R128.reuse, R142, R84 ;  /* 0x0000008e808c723c */ /* 0x040fee0000001854 */
[----:B------:R-:W-:Y:S01]  /*64c0*/  IMAD.MOV.U32 R85, RZ, RZ, R81 ;  /* 0x000000ffff557224 */ /* 0x000fe200078e0051 */
[----:B------:R-:W-:Y:S01]  /*64d0*/  MOV R86, R82 ;  /* 0x0000005200567202 */ /* 0x000fe20000000f00 */
[----:B------:R-:W-:Y:S01]  /*64e0*/  IMAD.MOV.U32 R87, RZ, RZ, R83 ;  /* 0x000000ffff577224 */ /* 0x000fe200078e0053 */
[C---:B------:R-:W-:Y:S01]  /*64f0*/  HMMA.16816.F32 R68, R128.reuse, R72, R104 ;  /* 0x000000488044723c */ /* 0x040fe20000001868 */
[----:B------:R-:W1:Y:S04]  /*6500*/  LDSM.16.MT88.4 R80, [R224+0x5900] ;  /* 0x00590000e050783b */ /* 0x000e680000004200 */
[----:B------:R-:W-:Y:S03]  /*6510*/  LDSM.16.MT88.4 R104, [R227+0x5900] ;  /* 0x00590000e368783b */ /* 0x000fe60000004200 */
[C---:B------:R-:W-:Y:S07]  /*6520*/  HMMA.16816.F32 R72, R128.reuse, R74, R172 ;  /* 0x0000004a8048723c */ /* 0x040fee00000018ac */
[----:B------:R-:W-:Y:S01]  /*6530*/  MOV R172, R112 ;  /* 0x0000007000ac7202 */ /* 0x000fe20000000f00 */
[----:B------:R-:W-:Y:S01]  /*6540*/  IMAD.MOV.U32 R173, RZ, RZ, R113 ;  /* 0x000000ffffad7224 */ /* 0x000fe200078e0071 */
[----:B------:R-:W-:Y:S01]  /*6550*/  MOV R174, R114 ;  /* 0x0000007200ae7202 */ /* 0x000fe20000000f00 */
[----:B------:R-:W-:Y:S01]  /*6560*/  IMAD.MOV.U32 R175, RZ, RZ, R115 ;  /* 0x000000ffffaf7224 */ /* 0x000fe200078e0073 */
[C---:B------:R-:W-:Y:S01]  /*6570*/  HMMA.16816.F32 R52, R128.reuse, R56, R88 ;  /* 0x000000388034723c */ /* 0x040fe20000001858 */
[----:B------:R-:W2:Y:S04]  /*6580*/  LDSM.16.MT88.4 R88, [R225+0x5900] ;  /* 0x00590000e158783b */ /* 0x000ea80000004200 */
[----:B------:R-:W-:Y:S03]  /*6590*/  LDSM.16.MT88.4 R112, [R224+0x8900] ;  /* 0x00890000e070783b */ /* 0x000fe60000004200 */
[C---:B------:R-:W-:Y:S01]  /*65a0*/  HMMA.16816.F32 R60, R128.reuse, R64, R96 ;  /* 0x00000040803c723c */ /* 0x040fe20000001860 */
[----:B------:R-:W3:Y:S07]  /*65b0*/  LDSM.16.MT88.4 R96, [R228+0x5900] ;  /* 0x00590000e460783b */ /* 0x000eee0000004200 */
[C---:B------:R-:W-:Y:S08]  /*65c0*/  HMMA.16816.F32 R56, R128.reuse, R58, R92 ;  /* 0x0000003a8038723c */ /* 0x040ff0000000185c */
[C---:B-1----:R-:W-:Y:S07]  /*65d0*/  HMMA.16816.F32 R76, R128.reuse, R80, R148 ;  /* 0x00000050804c723c */ /* 0x042fee0000001894 */
[----:B------:R-:W-:Y:S01]  /*65e0*/  MOV R149, R85 ;  /* 0x0000005500957202 */ /* 0x000fe20000000f00 */
[----:B------:R-:W-:Y:S01]  /*65f0*/  IMAD.MOV.U32 R150, RZ, RZ, R86 ;  /* 0x000000ffff967224 */ /* 0x000fe200078e0056 */
[----:B------:R-:W-:Y:S01]  /*6600*/  MOV R151, R87 ;  /* 0x0000005700977202 */ /* 0x000fe20000000f00 */
[----:B------:R-:W-:Y:S02]  /*6610*/  HMMA.16816.F32 R64, R128, R66, R100 ;  /* 0x000000428040723c */ /* 0x000fe40000001864 */
[----:B------:R-:W-:-:S02]  /*6620*/  FADD.FTZ R2, R149, R12 ;  /* 0x0000000c95027221 */ /* 0x000fc40000010000 */
[----:B------:R-:W-:Y:S02]  /*6630*/  FADD.FTZ R0, R150, R0 ;  /* 0x0000000096007221 */ /* 0x000fe40000010000 */
[----:B------:R-:W-:Y:S02]  /*6640*/  FADD.FTZ R2, R151, R2 ;  /* 0x0000000297027221 */ /* 0x000fe40000010000 */
[----:B------:R-:W-:Y:S01]  /*6650*/  FADD.FTZ R0, R172, R0 ;  /* 0x00000000ac007221 */ /* 0x000fe20000010000 */
[----:B--2---:R-:W-:Y:S01]  /*6660*/  HMMA.16816.F32 R84, R128, R88, R124 ;  /* 0x000000588054723c */ /* 0x004fe2000000187c */
[----:B------:R-:W-:Y:S01]  /*6670*/  FADD.FTZ R2, R13, R2 ;  /* 0x000000020d027221 */ /* 0x000fe20000010000 */
[----:B------:R-:W-:Y:S01]  /*6680*/  LDSM.16.MT88.4 R124, [R228+0x8900] ;  /* 0x00890000e47c783b */ /* 0x000fe20000004200 */
[----:B------:R-:W-:Y:S02]  /*6690*/  FADD.FTZ R0, R15, R0 ;  /* 0x000000000f007221 */ /* 0x000fe40000010000 */
[----:B------:R-:W-:-:S02]  /*66a0*/  FADD.FTZ R2, R14, R2 ;  /* 0x000000020e027221 */ /* 0x000fc40000010000 */
[----:B------:R-:W-:Y:S01]  /*66b0*/  FADD.FTZ R0, R173, R0 ;  /* 0x00000000ad007221 */ /* 0x000fe20000010000 */
[----:B------:R-:W1:Y:S01]  /*66c0*/  LDSM.16.MT88.4 R12, [R227+0x8900] ;  /* 0x00890000e30c783b */ /* 0x000e620000004200 */
[----:B------:R-:W-:Y:S01]  /*66d0*/  FADD.FTZ R2, R174, R2 ;  /* 0x00000002ae027221 */ /* 0x000fe20000010000 */
[C---:B------:R-:W-:Y:S01]  /*66e0*/  HMMA.16816.F32 R88, R128.reuse, R90, R120 ;  /* 0x0000005a8058723c */ /* 0x040fe20000001878 */
[----:B------:R-:W-:Y:S01]  /*66f0*/  FADD.FTZ R0, R175, R0 ;  /* 0x00000000af007221 */ /* 0x000fe20000010000 */
[----:B------:R-:W2:Y:S01]  /*6700*/  LDSM.16.MT88.4 R120, [R225+0x8900] ;  /* 0x00890000e178783b */ /* 0x000ea20000004200 */
[----:B------:R-:W-:Y:S02]  /*6710*/  FADD.FTZ R2, R18, R2 ;  /* 0x0000000212027221 */ /* 0x000fe40000010000 */
[----:B------:R-:W-:Y:S02]  /*6720*/  FADD.FTZ R0, R19, R0 ;  /* 0x0000000013007221 */ /* 0x000fe40000010000 */
[----:B------:R-:W-:Y:S01]  /*6730*/  FADD.FTZ R2, R16, R2 ;  /* 0x0000000210027221 */ /* 0x000fe20000010000 */
[----:B---3--:R-:W-:Y:S01]  /*6740*/  HMMA.16816.F32 R92, R128, R96, R116 ;  /* 0x00000060805c723c */ /* 0x008fe20000001874 */
[----:B------:R-:W-:-:S02]  /*6750*/  FADD.FTZ R0, R17, R0 ;  /* 0x0000000011007221 */ /* 0x000fc40000010000 */
[----:B------:R-:W-:Y:S02]  /*6760*/  FADD.FTZ R2, R180, R2 ;  /* 0x00000002b4027221 */ /* 0x000fe40000010000 */
[----:B------:R-:W-:Y:S02]  /*6770*/  FADD.FTZ R0, R181, R0 ;  /* 0x00000000b5007221 */ /* 0x000fe40000010000 */
[----:B------:R-:W-:Y:S01]  /*6780*/  FADD.FTZ R2, R250, R2 ;  /* 0x00000002fa027221 */ /* 0x000fe20000010000 */
[----:B------:R-:W-:Y:S01]  /*6790*/  HMMA.16816.F32 R80, R128, R82, R144 ;  /* 0x000000528050723c */ /* 0x000fe20000001890 */
[----:B------:R-:W-:Y:S02]  /*67a0*/  FADD.FTZ R0, R166, R0 ;  /* 0x00000000a6007221 */ /* 0x000fe40000010000 */
[----:B------:R-:W-:Y:S02]  /*67b0*/  FADD.FTZ R2, R182, R2 ;  /* 0x00000002b6027221 */ /* 0x000fe40000010000 */
[----:B------:R-:W-:-:S02]  /*67c0*/  FADD.FTZ R0, R249, R0 ;  /* 0x00000000f9007221 */ /* 0x000fc40000010000 */
[----:B------:R-:W-:Y:S01]  /*67d0*/  FADD.FTZ R2, R183, R2 ;  /* 0x00000002b7027221 */ /* 0x000fe20000010000 */
[C---:B------:R-:W-:Y:S01]  /*67e0*/  HMMA.16816.F32 R96, R128.reuse, R98, R108 ;  /* 0x000000628060723c */ /* 0x040fe2000000186c */
[----:B------:R-:W-:Y:S02]  /*67f0*/  FADD.FTZ R0, R167, R0 ;  /* 0x00000000a7007221 */ /* 0x000fe40000010000 */
[----:B------:R-:W-:Y:S02]  /*6800*/  FADD.FTZ R2, R252, R2 ;  /* 0x00000002fc027221 */ /* 0x000fe40000010000 */
[----:B------:R-:W-:Y:S02]  /*6810*/  FADD.FTZ R0, R251, R0 ;  /* 0x00000000fb007221 */ /* 0x000fe40000010000 */
[----:B------:R-:W-:Y:S01]  /*6820*/  FADD.FTZ R2, R134, R2 ;  /* 0x0000000286027221 */ /* 0x000fe20000010000 */
[----:B------:R-:W-:Y:S01]  /*6830*/  HMMA.16816.F32 R100, R128, R104, R32 ;  /* 0x000000688064723c */ /* 0x000fe20000001820 */
[----:B------:R-:W-:-:S02]  /*6840*/  FADD.FTZ R0, R133, R0 ;  /* 0x0000000085007221 */ /* 0x000fc40000010000 */
[----:B------:R-:W-:Y:S02]  /*6850*/  FADD.FTZ R2, R162, R2 ;  /* 0x00000002a2027221 */ /* 0x000fe40000010000 */
[----:B------:R-:W-:-:S03]  /*6860*/  FADD.FTZ R0, R160, R0 ;  /* 0x00000000a0007221 */ /* 0x000fc60000010000 */
[C---:B-1----:R-:W-:Y:S07]  /*6870*/  HMMA.16816.F32 R148, R128.reuse, R12, R36 ;  /* 0x0000000c8094723c */ /* 0x042fee0000001824 */
[----:B------:R-:W-:Y:S01]  /*6880*/  FADD.FTZ R12, R163, R2 ;  /* 0x00000002a30c7221 */ /* 0x000fe20000010000 */
[----:B------:R-:W-:Y:S01]  /*6890*/  HMMA.16816.F32 R108, R128, R112, R40 ;  /* 0x00000070806c723c */ /* 0x000fe20000001828 */
[----:B------:R-:W-:Y:S02]  /*68a0*/  FADD.FTZ R2, R161, R0 ;  /* 0x00000000a1027221 */ /* 0x000fe40000010000 */
[----:B------:R-:W-:-:S02]  /*68b0*/  FADD.FTZ R0, R165, R12 ;  /* 0x0000000ca5007221 */ /* 0x000fc40000010000 */
[----:B------:R-:W-:Y:S02]  /*68c0*/  FADD.FTZ R2, R164, R2 ;  /* 0x00000002a4027221 */ /* 0x000fe40000010000 */
[----:B------:R-:W-:Y:S01]  /*68d0*/  FADD.FTZ R11, R11, R0 ;  /* 0x000000000b0b7221 */ /* 0x000fe20000010000 */
[C---:B--2---:R-:W-:Y:S01]  /*68e0*/  HMMA.16816.F32 R116, R128.reuse, R120, R168 ;  /* 0x000000788074723c */ /* 0x044fe200000018a8 */
        /* <DEDUP_REMOVED lines=8> */
[C---:B------:R-:W-:Y:S02]  /*6970*/  HMMA.16816.F32 R104, R128.reuse, R106, R48 ;  /* 0x0000006a8068723c */ /* 0x040fe40000001830 */
[----:B------:R1:W-:Y:S04]  /*6980*/  STL [R1+0x4], R0 ;  /* 0x0000040001007387 */ /* 0x0003e80000100800 */
[----:B------:R1:W-:Y:S02]  /*6990*/  STL [R1], R2 ;  /* 0x0000000201007387 */ /* 0x0003e40000100800 */
[C---:B------:R-:W-:Y:S08]  /*69a0*/  HMMA.16816.F32 R112, R128.reuse, R114, R28 ;  /* 0x000000728070723c */ /* 0x040ff0000000181c */
[C---:B------:R-:W-:Y:S08]  /*69b0*/  HMMA.16816.F32 R120, R128.reuse, R122, R20 ;  /* 0x0000007a8078723c */ /* 0x040ff00000001814 */
[C---:B------:R-:W-:Y:S08]  /*69c0*/  HMMA.16816.F32 R124, R128.reuse, R126, R44 ;  /* 0x0000007e807c723c */ /* 0x040ff0000000182c */
[----:B------:R-:W-:Y:S01]  /*69d0*/  HMMA.16816.F32 R128, R128, R14, R24 ;  /* 0x0000000e8080723c */ /* 0x000fe20000001818 */
[----:B------:R-:W-:Y:S07]  /*69e0*/  @!P0 BRA `(.L_x_24) ;  /* 0x000036e000008947 */ /* 0x000fee0003800000 */
[----:B-1----:R-:W2:Y:S01]  /*69f0*/  LDL.LU R252, [R1+0x28] ;  /* 0x0000280001fc7983 */ /* 0x002ea20000300800 */
[----:B------:R-:W-:-:S02]  /*6a00*/  IMAD.MOV.U32 R134, RZ, RZ, R3 ;  /* 0x000000ffff867224 */ /* 0x000fc400078e0003 */
[----:B------:R-:W-:Y:S01]  /*6a10*/  IMAD.MOV.U32 R133, RZ, RZ, R132 ;  /* 0x000000ffff857224 */ /* 0x000fe200078e0084 */
[----:B------:R-:W3:Y:S04]  /*6a20*/  LDL.LU.64 R180, [R1+0x30] ;  /* 0x0000300001b47983 */ /* 0x000ee80000300a00 */
[----:B------:R-:W4:Y:S01]  /*6a30*/  LDL.LU.64 R182, [R1+0x38] ;  /* 0x0000380001b67983 */ /* 0x000f220000300a00 */
[----:B--2---:R-:W-:Y:S02]  /*6a40*/  IADD3 R249, R252, -0x2, RZ ;  /* 0xfffffffefcf97810 */ /* 0x004fe40007ffe0ff */
[----:B---3--:R-:W-:Y:S02]  /*6a50*/  MOV R3, R181 ;  /* 0x000000b500037202 */ /* 0x008fe40000000f00 */
[----:B----4-:R-:W-:-:S05]  /*6a60*/  MOV R2, R182 ;  /* 0x000000b600027202 */ /* 0x010fca0000000f00 */
[----:B------:R1:W-:Y:S02]  /*6a70*/  STL.64 [R1+0x10], R2 ;  /* 0x0000100201007387 */ /* 0x0003e40000100a00 */
.L_x_25:
[----:B------:R-:W2:Y:S01]  /*6a80*/  LDL.64 R20, [R1+0x10] ;  /* 0x0000100001147983 */ /* 0x000ea20000100a00 */
[----:B------:R-:W-:Y:S04]  /*6a90*/  DEPBAR.LE SB0, 0x0 ;  /* 0x000080000000791a */ /* 0x000fe80000000000 */
[----:B-1----:R-:W-:Y:S01]  /*6aa0*/  SHF.R.S32.HI R0, RZ, 0x1f, R249 ;  /* 0x0000001fff007819 */ /* 0x002fe200000114f9 */
[----:B------:R-:W-:Y:S01]  /*6ab0*/  BAR.SYNC.DEFER_BLOCKING 0x0 ;  /* 0x0000000000007b1d */ /* 0x000fe20000010000 */
[C---:B-1----:R-:W-:Y:S01]  /*6ac0*/  IMAD.WIDE.U32 R2, R249.reuse, c[0x0][0x208], RZ ;  /* 0x00008200f9027a25 */ /* 0x042fe200078e00ff */
[----:B------:R-:W-:Y:S02]  /*6ad0*/  MOV R44, c[0x0][0x208] ;  /* 0x00008200002c7a02 */ /* 0x000fe40000000f00 */
[----:B------:R-:W-:Y:S01]  /*6ae0*/  MOV R132, 0x6 ;  /* 0x0000000600847802 */ /* 0x000fe20000000f00 */
[----:B------:R-:W-:Y:S01]  /*6af0*/  IMAD R0, R0, c[0x0][0x208], RZ ;  /* 0x0000820000007a24 */ /* 0x000fe200078e02ff */
[----:B------:R-:W-:Y:S02]  /*6b00*/  SHF.L.U32 R44, R44, 0x6, RZ ;  /* 0x000000062c2c7819 */ /* 0x000fe400000006ff */
[----:B------:R-:W-:Y:S01]  /*6b10*/  MOV R37, c[0x0][0x208] ;  /* 0x0000820000257a02 */ /* 0x000fe20000000f00 */
[----:B------:R-:W-:Y:S01]  /*6b20*/  IMAD R0, R249, c[0x0][0x20c], R0 ;  /* 0x00008300f9007a24 */ /* 0x000fe200078e0200 */
[----:B------:R-:W-:Y:S02]  /*6b30*/  MOV R252, c[0x0][0x1e4] ;  /* 0x0000790000fc7a02 */ /* 0x000fe40000000f00 */
[----:B------:R-:W-:Y:S02]  /*6b40*/  SHF.L.U64.HI R37, R37, R132, c[0x0][0x20c] ;  /* 0x0000830025257619 */ /* 0x000fe40000010284 */
        /* <DEDUP_REMOVED lines=41> */
[----:B--2---:R-:W-:Y:S04]  /*6de0*/  IADD3 R2, P2, R2, R44, RZ ;  /* 0x0000002c02027210 */ /* 0x004fe80007f5e0ff */
[----:B------:R-:W-:Y:S02]  /*6df0*/  IADD3.X R3, R3, R37, RZ, P2, !PT ;  /* 0x0000002503037210 */ /* 0x000fe400017fe4ff */
[----:B------:R-:W-:Y:S03]  /*6e00*/  IADD3 R44, P0, R44, R2, RZ ;  /* 0x000000022c2c7210 */ /* 0x000fe60007f1e0ff */
[----:B------:R4:W-:Y:S01]  /*6e10*/  LDGSTS.E.BYPASS.LTC128B.128 [R248+0x1100], [R2.64], !P6 ;  /* 0x0110000002f87fae */ /* 0x0009e2000f101d44 */
[----:B------:R-:W-:Y:S02]  /*6e20*/  IADD3.X R45, R37, R3, RZ, P0, !PT ;  /* 0x00000003252d7210 */ /* 0x000fe400007fe4ff */
[C---:B----4-:R-:W-:Y:S01]  /*6e30*/  HMMA.16816.F32 R36, R152.reuse, R40, RZ ;  /* 0x000000289824723c */ /* 0x050fe200000018ff */
[C---:B------:R-:W-:Y:S02]  /*6e40*/  ISETP.GT.AND P0, PT, R249.reuse, RZ, PT ;  /* 0x000000fff900720c */ /* 0x040fe40003f04270 */
[----:B------:R-:W-:Y:S02]  /*6e50*/  IADD3 R249, R249, -0x1, RZ ;  /* 0xfffffffff9f97810 */ /* 0x000fe40007ffe0ff */
[----:B------:R4:W-:Y:S03]  /*6e60*/  LDGSTS.E.BYPASS.LTC128B.128 [R248+0x4100], [R2.64+0x80], !P5 ;  /* 0x0410008002f87fae */ /* 0x0009e6000e901d44 */
[C---:B------:R-:W-:Y:S05]  /*6e70*/  HMMA.16816.F32 R40, R152.reuse, R42, RZ ;  /* 0x0000002a9828723c */ /* 0x040fea00000018ff */
        /* <DEDUP_REMOVED lines=805> */
.L_x_24:
[----:B-1----:R-:W2:Y:S04]  /*a0d0*/  LDL.LU R2, [R1] ;  /* 0x0000000001027983 */ /* 0x002ea80000300800 */
[----:B------:R-:W3:Y:S01]  /*a0e0*/  LDL.LU R4, [R1+0x4] ;  /* 0x0000040001047983 */ /* 0x000ee20000300800 */
[----:B------:R-:W-:-:S02]  /*a0f0*/  MOV R41, 0xff800000 ;  /* 0xff80000000297802 */ /* 0x000fc40000000f00 */
[----:B------:R-:W-:Y:S02]  /*a100*/  MOV R42, 0xff800000 ;  /* 0xff800000002a7802 */ /* 0x000fe40000000f00 */
[----:B------:R-:W-:Y:S01]  /*a110*/  PLOP3.LUT P3, PT, PT, PT, PT, 0x8, 0x0 ;  /* 0x000000000000781c */ /* 0x000fe20003f6e170 */
[----:B--2---:R-:W1:Y:S04]  /*a120*/  SHFL.BFLY PT, R6, R2, 0x2, 0x1f ;  /* 0x0c401f0002067f89 */ /* 0x004e6800000e0000 */
[----:B---3--:R-:W2:Y:S01]  /*a130*/  SHFL.BFLY PT, R0, R4, 0x2, 0x1f ;  /* 0x0c401f0004007f89 */ /* 0x008ea200000e0000 */
[----:B-1----:R-:W-:Y:S02]  /*a140*/  FADD.FTZ R6, R6, R2 ;  /* 0x0000000206067221 */ /* 0x002fe40000010000 */
[----:B--2---:R-:W-:-:S03]  /*a150*/  FADD.FTZ R0, R0, R4 ;  /* 0x0000000400007221 */ /* 0x004fc60000010000 */
[----:B------:R-:W1:Y:S04]  /*a160*/  SHFL.BFLY PT, R2, R6, 0x1, 0x1f ;  /* 0x0c201f0006027f89 */ /* 0x000e6800000e0000 */
[----:B------:R-:W2:Y:S01]  /*a170*/  SHFL.BFLY PT, R7, R0, 0x1, 0x1f ;  /* 0x0c201f0000077f89 */ /* 0x000ea200000e0000 */
[----:B-1----:R-:W-:Y:S01]  /*a180*/  FADD.FTZ R6, R6, R2 ;  /* 0x0000000206067221 */ /* 0x002fe20000010000 */
[----:B------:R-:W-:Y:S01]  /*a190*/  MOV R2, RZ ;  /* 0x000000ff00027202 */ /* 0x000fe20000000f00 */
[----:B--2---:R-:W-:-:S03]  /*a1a0*/  FADD.FTZ R7, R7, R0 ;  /* 0x0000000007077221 */ /* 0x004fc60000010000 */
[----:B------:R-:W-:Y:S02]  /*a1b0*/  FSETP.NE.FTZ.AND P1, PT, R6, RZ, PT ;  /* 0x000000ff0600720b */ /* 0x000fe40003f35000 */
[----:B------:R-:W-:Y:S02]  /*a1c0*/  MOV R0, RZ ;  /* 0x000000ff00007202 */ /* 0x000fe40000000f00 */
[----:B------:R-:W-:-:S09]  /*a1d0*/  FSETP.NE.FTZ.AND P0, PT, R7, RZ, PT ;  /* 0x000000ff0700720b */ /* 0x000fd20003f15000 */
[----:B------:R-:W1:Y:S01]  /*a1e0*/  @P1 MUFU.RCP R2, R6 ;  /* 0x0000000600021308 */ /* 0x000e620000001000 */
[----:B------:R-:W-:-:S05]  /*a1f0*/  @P1 MOV R4, 0x3f317218 ;  /* 0x3f31721800041802 */ /* 0x000fca0000000f00 */
[----:B------:R-:W-:Y:S02]  /*a200*/  @P1 FMUL.FTZ R5, R4, c[0x0][0x2d0] ;  /* 0x0000b40004051a20 */ /* 0x000fe40000410000 */
[----:B------:R-:W-:Y:S08]  /*a210*/  @P0 MUFU.RCP R0, R7 ;  /* 0x0000000700000308 */ /* 0x000ff00000001000 */
[----:B------:R-:W2:Y:S01]  /*a220*/  @P1 MUFU.LG2 R6, R6 ;  /* 0x0000000600061308 */ /* 0x000ea20000000c00 */
[----:B-1----:R-:W-:-:S02]  /*a230*/  FMUL.FTZ R136, R2, R136 ;  /* 0x0000008802887220 */ /* 0x002fc40000410000 */
[C---:B------:R-:W-:Y:S02]  /*a240*/  FMUL.FTZ R8, R2.reuse, R137 ;  /* 0x0000008902087220 */ /* 0x040fe40000410000 */
[C---:B------:R-:W-:Y:S02]  /*a250*/  FMUL.FTZ R140, R2.reuse, R140 ;  /* 0x0000008c028c7220 */ /* 0x040fe40000410000 */
[C---:B------:R-:W-:Y:S01]  /*a260*/  FMUL.FTZ R141, R2.reuse, R141 ;  /* 0x0000008d028d7220 */ /* 0x040fe20000410000 */
[----:B------:R-:W1:Y:S01]  /*a270*/  @P0 MUFU.LG2 R7, R7 ;  /* 0x0000000700070308 */ /* 0x000e620000000c00 */
        /* <DEDUP_REMOVED lines=43> */
[----:B------:R-:W-:Y:S01]  /*a530*/  FMUL.FTZ R129, R2, R129 ;  /* 0x0000008102817220 */ /* 0x000fe20000410000 */
[----:B------:R-:W-:Y:S01]  /*a540*/  @P0 MOV R2, 0x3f317218 ;  /* 0x3f31721800020802 */ /* 0x000fe20000000f00 */
[----:B--2---:R-:W-:-:S02]  /*a550*/  @P1 FMUL.FTZ R6, R6, 0.69314718246459960938 ;  /* 0x3f31721806061820 */ /* 0x004fc40000410000 */
[----:B-1----:R-:W-:Y:S02]  /*a560*/  @P0 FMUL.FTZ R4, R7, 0.69314718246459960938 ;  /* 0x3f31721807040820 */ /* 0x002fe40000410000 */
[----:B------:R-:W-:Y:S02]  /*a570*/  @P0 FMUL.FTZ R2, R2, c[0x0][0x2d0] ;  /* 0x0000b40002020a20 */ /* 0x000fe40000410000 */
        /* <DEDUP_REMOVED lines=47> */
[----:B------:R-:W-:Y:S02]  /*a870*/  FMUL.FTZ R131, R0, R131 ;  /* 0x0000008300837220 */ /* 0x000fe40000410000 */
[----:B------:R-:W-:Y:S02]  /*a880*/  @P1 FFMA.FTZ R41, R5, R132, R6 ;  /* 0x0000008405291223 */ /* 0x000fe40000010006 */
[----:B------:R-:W-:Y:S02]  /*a890*/  @P0 FFMA.FTZ R42, R2, R3, R4 ;  /* 0x00000003022a0223 */ /* 0x000fe40000010004 */
.L_x_22:
[----:B-1----:R-:W-:Y:S05]  /*a8a0*/  @P3 BRA `(.L_x_26) ;  /* 0x000016b000003947 */ /* 0x002fea0003800000 */
[----:B------:R-:W2:Y:S01]  /*a8b0*/  LDL R45, [R1+0x8] ;  /* 0x00000800012d7983 */ /* 0x000ea20000100800 */
[----:B------:R-:W-:Y:S02]  /*a8c0*/  F2FP.PACK_AB R8, R8, R136 ;  /* 0x000000880808723e */ /* 0x000fe400000000ff */
[----:B------:R-:W-:Y:S01]  /*a8d0*/  F2FP.PACK_AB R5, R139, R138 ;  /* 0x0000008a8b05723e */ /* 0x000fe200000000ff */
[----:B------:R-:W1:Y:S01]  /*a8e0*/  S2R R44, SR_TID.X ;  /* 0x00000000002c7919 */ /* 0x000e620000002100 */
[----:B------:R-:W-:-:S02]  /*a8f0*/  F2FP.PACK_AB R6, R141, R140 ;  /* 0x0000008c8d06723e */ /* 0x000fc400000000ff */
[----:B------:R-:W-:Y:S02]  /*a900*/  F2FP.PACK_AB R142, R143, R142 ;  /* 0x0000008e8f8e723e */ /* 0x000fe400000000ff */
[----:B------:R-:W-:Y:S02]  /*a910*/  F2FP.PACK_AB R38, R38, R52 ;  /* 0x000000342626723e */ /* 0x000fe400000000ff */
[----:B------:R-:W-:Y:S02]  /*a920*/  F2FP.PACK_AB R54, R55, R54 ;  /* 0x000000363736723e */ /* 0x000fe400000000ff */
[----:B------:R-:W-:Y:S02]  /*a930*/  F2FP.PACK_AB R7, R57, R56 ;  /* 0x000000383907723e */ /* 0x000fe400000000ff */
[----:B------:R-:W-:Y:S02]  /*a940*/  F2FP.PACK_AB R58, R59, R58 ;  /* 0x0000003a3b3a723e */ /* 0x000fe400000000ff */
[----:B------:R-:W-:-:S02]  /*a950*/  F2FP.PACK_AB R37, R37, R60 ;  /* 0x0000003c2525723e */ /* 0x000fc400000000ff */
[----:B------:R-:W-:Y:S02]  /*a960*/  F2FP.PACK_AB R62, R63, R62 ;  /* 0x0000003e3f3e723e */ /* 0x000fe400000000ff */
[----:B------:R-:W-:Y:S02]  /*a970*/  F2FP.PACK_AB R36, R36, R64 ;  /* 0x000000402424723e */ /* 0x000fe400000000ff */
[----:B------:R-:W-:Y:S02]  /*a980*/  F2FP.PACK_AB R66, R67, R66 ;  /* 0x000000424342723e */ /* 0x000fe400000000ff */
[----:B------:R-:W-:Y:S02]  /*a990*/  F2FP.PACK_AB R35, R35, R68 ;  /* 0x000000442323723e */ /* 0x000fe400000000ff */
[----:B------:R-:W-:Y:S02]  /*a9a0*/  F2FP.PACK_AB R70, R71, R70 ;  /* 0x000000464746723e */ /* 0x000fe400000000ff */
[----:B-1----:R-:W-:-:S02]  /*a9b0*/  SHF.R.S32.HI R43, RZ, 0x1f, R44 ;  /* 0x0000001fff2b7819 */ /* 0x002fc4000001142c */
[----:B------:R-:W-:Y:S02]  /*a9c0*/  F2FP.PACK_AB R34, R34, R72 ;  /* 0x000000482222723e */ /* 0x000fe400000000ff */
[CC--:B------:R-:W-:Y:S02]  /*a9d0*/  LEA.HI R2, R43.reuse, R44.reuse, RZ, 0x2 ;  /* 0x0000002c2b027211 */ /* 0x0c0fe400078f10ff */
[----:B------:R-:W-:Y:S02]  /*a9e0*/  LEA.HI R40, R43, R44, RZ, 0x5 ;  /* 0x0000002c2b287211 */ /* 0x000fe400078f28ff */
[--C-:B------:R-:W-:Y:S02]  /*a9f0*/  SHF.R.S32.HI R4, RZ, 0x2, R2.reuse ;  /* 0x00000002ff047819 */ /* 0x100fe40000011402 */
[----:B------:R-:W-:Y:S02]  /*aa00*/  SHF.R.S32.HI R0, RZ, 0x1f, R2 ;  /* 0x0000001fff007819 */ /* 0x000fe40000011402 */
[----:B------:R-:W-:-:S02]  /*aa10*/  SHF.R.S32.HI R39, RZ, 0x5, R40 ;  /* 0x00000005ff277819 */ /* 0x000fc40000011428 */
[----:B------:R-:W-:Y:S02]  /*aa20*/  LEA.HI R0, R0, R4, RZ, 0x3 ;  /* 0x0000000400007211 */ /* 0x000fe400078f18ff */
[----:B------:R-:W-:Y:S02]  /*aa30*/  F2FP.PACK_AB R74, R75, R74 ;  /* 0x0000004a4b4a723e */ /* 0x000fe400000000ff */
[----:B------:R-:W-:Y:S02]  /*aa40*/  LOP3.LUT R0, R0, 0xfffffff8, RZ, 0xc0, !PT ;  /* 0xfffffff800007812 */ /* 0x000fe400078ec0ff */
[----:B------:R-:W-:Y:S02]  /*aa50*/  F2FP.PACK_AB R33, R33, R76 ;  /* 0x0000004c2121723e */ /* 0x000fe400000000ff */
[----:B------:R-:W-:Y:S01]  /*aa60*/  F2FP.PACK_AB R78, R79, R78 ;  /* 0x0000004e4f4e723e */ /* 0x000fe200000000ff */
[----:B------:R-:W-:Y:S01]  /*aa70*/  IMAD.IADD R4, R4, 0x1, -R0 ;  /* 0x0000000104047824 */ /* 0x000fe200078e0a00 */
[----:B------:R-:W-:-:S02]  /*aa80*/  LOP3.LUT R0, R2, 0xfffffffc, RZ, 0xc0, !PT ;  /* 0xfffffffc02007812 */ /* 0x000fc400078ec0ff */
[----:B------:R-:W-:Y:S01]  /*aa90*/  F2FP.PACK_AB R32, R32, R80 ;  /* 0x000000502020723e */ /* 0x000fe200000000ff */
[C---:B------:R-:W-:Y:S01]  /*aaa0*/  IMAD.SHL.U32 R2, R4.reuse, 0x40, RZ ;  /* 0x0000004004027824 */ /* 0x040fe200078e00ff */
[----:B------:R-:W-:Y:S01]  /*aab0*/  LOP3.LUT R3, R4, 0x1, RZ, 0xc0, !PT ;  /* 0x0000000104037812 */ /* 0x000fe200078ec0ff */
[----:B------:R-:W-:Y:S01]  /*aac0*/  IMAD.IADD R26, R44, 0x1, -R0 ;  /* 0x000000012c1a7824 */ /* 0x000fe200078e0a00 */
[----:B------:R-:W-:Y:S02]  /*aad0*/  F2FP.PACK_AB R82, R83, R82 ;  /* 0x000000525352723e */ /* 0x000fe400000000ff */
[----:B------:R-:W-:Y:S01]  /*aae0*/  LOP3.LUT R0, R2, 0x1c0, RZ, 0xc0, !PT ;  /* 0x000001c002007812 */ /* 0x000fe200078ec0ff */
[----:B------:R-:W-:Y:S01]  /*aaf0*/  IMAD R2, R39, 0x200, R26 ;  /* 0x0000020027027824 */ /* 0x000fe200078e021a */
[----:B------:R-:W-:Y:S02]  /*ab00*/  ISETP.NE.U32.AND P0, PT, R3, 0x1, PT ;  /* 0x000000010300780c */ /* 0x000fe40003f05070 */
[----:B------:R-:W-:-:S02]  /*ab10*/  LEA.HI R0, R0, R0, RZ, 0x1d ;  /* 0x0000000000007211 */ /* 0x000fc400078fe8ff */
[----:B------:R-:W-:Y:S01]  /*ab20*/  R2P PR, R4, 0x6 ;  /* 0x0000000604007804 */ /* 0x000fe20000000000 */
[----:B------:R-:W-:Y:S01]  /*ab30*/  IMAD.MOV.U32 R4, RZ, RZ, 0x20 ;  /* 0x00000020ff047424 */ /* 0x000fe200078e00ff */
[----:B------:R-:W-:Y:S01]  /*ab40*/  F2FP.PACK_AB R31, R31, R84 ;  /* 0x000000541f1f723e */ /* 0x000fe200000000ff */
[----:B------:R-:W-:Y:S01]  /*ab50*/  IMAD.U32 R0, R2, 0x2, R0 ;  /* 0x0000000202007824 */ /* 0x000fe200078e0000 */
[----:B------:R-:W-:Y:S02]  /*ab60*/  F2FP.PACK_AB R86, R87, R86 ;  /* 0x000000565756723e */ /* 0x000fe400000000ff */
[----:B------:R-:W-:Y:S01]  /*ab70*/  SEL R4, R4, 0xffffffe0, !P1 ;  /* 0xffffffe004047807 */ /* 0x000fe20004800000 */
[----:B------:R-:W-:Y:S01]  /*ab80*/  IMAD.SHL.U32 R0, R0, 0x2, RZ ;  /* 0x0000000200007824 */ /* 0x000fe200078e00ff */
[----:B------:R-:W-:Y:S01]  /*ab90*/  BAR.SYNC.DEFER_BLOCKING 0x1, 0x100 ;  /* 0x0044000000007b1d */ /* 0x000fe20000010000 */
[----:B------:R-:W-:Y:S02]  /*aba0*/  F2FP.PACK_AB R30, R30, R88 ;  /* 0x000000581e1e723e */ /* 0x000fe400000000ff */
[----:B------:R-:W-:-:S02]  /*abb0*/  F2FP.PACK_AB R90, R91, R90 ;  /* 0x0000005a5b5a723e */ /* 0x000fc400000000ff */
[C---:B------:R-:W-:Y:S02]  /*abc0*/  IADD3 R3, R0.reuse, 0x80, RZ ;  /* 0x0000008000037810 */ /* 0x040fe40007ffe0ff */
[C---:B------:R-:W-:Y:S02]  /*abd0*/  IADD3 R2, R0.reuse, 0x70, RZ ;  /* 0x0000007000027810 */ /* 0x040fe40007ffe0ff */
[----:B------:R-:W-:Y:S01]  /*abe0*/  @P0 IADD3 R2, R3, 0x10, RZ ;  /* 0x0000001003020810 */ /* 0x000fe20007ffe0ff */
[----:B------:R-:W-:Y:S01]  /*abf0*/  IMAD.IADD R3, R0, 0x1, R4 ;  /* 0x0000000100037824 */ /* 0x000fe200078e0204 */
[----:B------:R-:W-:Y:S02]  /*ac00*/  F2FP.PACK_AB R29, R29, R92 ;  /* 0x0000005c1d1d723e */ /* 0x000fe400000000ff */
[----:B------:R-:W-:Y:S02]  /*ac10*/  F2FP.PACK_AB R94, R95, R94 ;  /* 0x0000005e5f5e723e */ /* 0x000fe400000000ff */
[----:B------:R-:W-:-:S02]  /*ac20*/  F2FP.PACK_AB R28, R28, R96 ;  /* 0x000000601c1c723e */ /* 0x000fc400000000ff */
[----:B------:R-:W-:Y:S02]  /*ac30*/  F2FP.PACK_AB R98, R99, R98 ;  /* 0x000000626362723e */ /* 0x000fe400000000ff */
[----:B------:R-:W-:Y:S02]  /*ac40*/  F2FP.PACK_AB R27, R27, R100 ;  /* 0x000000641b1b723e */ /* 0x000fe400000000ff */
[----:B------:R-:W-:Y:S02]  /*ac50*/  F2FP.PACK_AB R102, R103, R102 ;  /* 0x000000666766723e */ /* 0x000fe400000000ff */
[----:B------:R-:W-:Y:S01]  /*ac60*/  F2FP.PACK_AB R25, R25, R104 ;  /* 0x000000681919723e */ /* 0x000fe200000000ff */
[----:B------:R1:W-:Y:S01]  /*ac70*/  STS [R0+0x80], R8 ;  /* 0x0000800800007388 */ /* 0x0003e20000000800 */
[----:B------:R-:W-:Y:S02]  /*ac80*/  F2FP.PACK_AB R107, R107, R106 ;  /* 0x0000006a6b6b723e */ /* 0x000fe400000000ff */
[----:B------:R-:W-:Y:S01]  /*ac90*/  F2FP.PACK_AB R24, R24, R108 ;  /* 0x0000006c1818723e */ /* 0x000fe200000000ff */
[----:B------:R-:W-:Y:S01]  /*aca0*/  STS [R0+0x480], R5 ;  /* 0x0004800500007388 */ /* 0x000fe20000000800 */
[----:B------:R-:W-:-:S02]  /*acb0*/  F2FP.PACK_AB R23, R23, R110 ;  /* 0x0000006e1717723e */ /* 0x000fc400000000ff */
[----:B------:R-:W-:Y:S01]  /*acc0*/  F2FP.PACK_AB R22, R22, R112 ;  /* 0x000000701616723e */ /* 0x000fe200000000ff */
[----:B------:R3:W-:Y:S01]  /*acd0*/  STS [R2], R6 ;  /* 0x0000000602007388 */ /* 0x0007e20000000800 */
[----:B------:R-:W-:Y:S02]  /*ace0*/  F2FP.PACK_AB R21, R21, R114 ;  /* 0x000000721515723e */ /* 0x000fe400000000ff */
[----:B------:R-:W-:Y:S01]  /*acf0*/  F2FP.PACK_AB R20, R20, R116 ;  /* 0x000000741414723e */ /* 0x000fe200000000ff */
[----:B------:R-:W-:Y:S01]  /*ad00*/  STS [R2+0x400], R142 ;  /* 0x0004008e02007388 */ /* 0x000fe20000000800 */
[----:B------:R-:W-:Y:S02]  /*ad10*/  F2FP.PACK_AB R19, R19, R118 ;  /* 0x000000761313723e */ /* 0x000fe400000000ff */
[----:B------:R-:W-:Y:S01]  /*ad20*/  F2FP.PACK_AB R18, R18, R120 ;  /* 0x000000781212723e */ /* 0x000fe200000000ff */
[----:B------:R-:W-:Y:S01]  /*ad30*/  STS [R3+0x80], R38 ;  /* 0x0000802603007388 */ /* 0x000fe20000000800 */
[----:B------:R-:W-:-:S02]  /*ad40*/  F2FP.PACK_AB R17, R17, R122 ;  /* 0x0000007a1111723e */ /* 0x000fc400000000ff */
[----:B------:R-:W-:Y:S01]  /*ad50*/  F2FP.PACK_AB R16, R16, R144 ;  /* 0x000000901010723e */ /* 0x000fe200000000ff */
[----:B------:R-:W-:Y:S01]  /*ad60*/  STS [R3+0x480], R54 ;  /* 0x0004803603007388 */ /* 0x000fe20000000800 */
[----:B------:R-:W-:Y:S02]  /*ad70*/  F2FP.PACK_AB R13, R147, R146 ;  /* 0x00000092930d723e */ /* 0x000fe400000000ff */
[----:B------:R-:W-:Y:S01]  /*ad80*/  F2FP.PACK_AB R12, R12, R124 ;  /* 0x0000007c0c0c723e */ /* 0x000fe200000000ff */
[----:B-1----:R-:W-:Y:S01]  /*ad90*/  IMAD.MOV.U32 R8, RZ, RZ, 0x40 ;  /* 0x00000040ff087424 */ /* 0x002fe200078e00ff */
[----:B------:R-:W-:Y:S02]  /*ada0*/  F2FP.PACK_AB R11, R11, R126 ;  /* 0x0000007e0b0b723e */ /* 0x000fe400000000ff */
[----:B------:R-:W-:Y:S02]  /*adb0*/  F2FP.PACK_AB R9, R9, R148 ;  /* 0x000000940909723e */ /* 0x000fe400000000ff */
[----:B------:R-:W-:-:S02]  /*adc0*/  F2FP.PACK_AB R15, R15, R150 ;  /* 0x000000960f0f723e */ /* 0x000fc400000000ff */
[----:B------:R-:W-:Y:S02]  /*add0*/  F2FP.PACK_AB R14, R129, R128 ;  /* 0x00000080810e723e */ /* 0x000fe400000000ff */
[----:B---3--:R-:W-:Y:S01]  /*ade0*/  SEL R6, R8, 0xffffffc0, !P2 ;  /* 0xffffffc008067807 */ /* 0x008fe20005000000 */
[----:B------:R-:W-:Y:S01]  /*adf0*/  IMAD.IADD R8, R4, 0x1, R2 ;  /* 0x0000000104087824 */ /* 0x000fe200078e0202 */
[----:B------:R-:W-:Y:S02]  /*ae00*/  F2FP.PACK_AB R10, R131, R130 ;  /* 0x00000082830a723e */ /* 0x000fe400000000ff */
[----:B------:R-:W-:Y:S01]  /*ae10*/  ISETP.NE.U32.AND P0, PT, RZ, c[0x0][0x500], PT ;  /* 0x00014000ff007a0c */ /* 0x000fe20003f05070 */
[----:B------:R-:W-:Y:S01]  /*ae20*/  IMAD.IADD R5, R0, 0x1, R6 ;  /* 0x0000000100057824 */ /* 0x000fe200078e0206 */
[----:B------:R1:W-:Y:S01]  /*ae30*/  STS [R8], R7 ;  /* 0x0000000708007388 */ /* 0x0003e20000000800 */
[----:B------:R-:W-:Y:S01]  /*ae40*/  IMAD.IADD R4, R6, 0x1, R3 ;  /* 0x0000000106047824 */ /* 0x000fe200078e0203 */
[----:B------:R-:W-:-:S02]  /*ae50*/  ISETP.NE.AND.EX P0, PT, RZ, c[0x0][0x504], PT, P0 ;  /* 0x00014100ff007a0c */ /* 0x000fc40003f05300 */
[----:B------:R-:W-:Y:S01]  /*ae60*/  STS [R8+0x400], R58 ;  /* 0x0004003a08007388 */ /* 0x000fe20000000800 */
[----:B------:R-:W-:-:S03]  /*ae70*/  ISETP.NE.U32.AND P1, PT, RZ, c[0x0][0x508], PT ;  /* 0x00014200ff007a0c */ /* 0x000fc60003f25070 */
[----:B------:R-:W-:Y:S01]  /*ae80*/  STS [R5+0x80], R37 ;  /* 0x0000802505007388 */ /* 0x000fe20000000800 */
[----:B------:R-:W-:-:S03]  /*ae90*/  ISETP.NE.AND.EX P1, PT, RZ, c[0x0][0x50c], PT, P1 ;  /* 0x00014300ff007a0c */ /* 0x000fc60003f25310 */
[----:B------:R-:W-:Y:S01]  /*aea0*/  STS [R5+0x480], R62 ;  /* 0x0004803e05007388 */ /* 0x000fe20000000800 */
[----:B-1----:R-:W-:Y:S02]  /*aeb0*/  IMAD.IADD R7, R6, 0x1, R2 ;  /* 0x0000000106077824 */ /* 0x002fe400078e0202 */
[----:B------:R-:W-:-:S03]  /*aec0*/  IMAD.IADD R6, R8, 0x1, R6 ;  /* 0x0000000108067824 */ /* 0x000fc600078e0206 */
[----:B------:R-:W-:Y:S04]  /*aed0*/  STS [R7], R36 ;  /* 0x0000002407007388 */ /* 0x000fe80000000800 */
[----:B------:R-:W-:Y:S04]  /*aee0*/  STS [R7+0x400], R66 ;  /* 0x0004004207007388 */ /* 0x000fe80000000800 */
[----:B------:R-:W-:Y:S04]  /*aef0*/  STS [R4+0x80], R35 ;  /* 0x0000802304007388 */ /* 0x000fe80000000800 */
[----:B------:R-:W-:Y:S04]  /*af00*/  STS [R4+0x480], R70 ;  /* 0x0004804604007388 */ /* 0x000fe80000000800 */
[----:B------:R-:W-:Y:S04]  /*af10*/  STS [R6], R34 ;  /* 0x0000002206007388 */ /* 0x000fe80000000800 */
        /* <DEDUP_REMOVED lines=20> */
[----:B------:R1:W-:Y:S04]  /*b060*/  STS [R2+0x8400], R21 ;  /* 0x0084001502007388 */ /* 0x0003e80000000800 */
[----:B------:R-:W-:Y:S04]  /*b070*/  STS [R3+0x8080], R20 ;  /* 0x0080801403007388 */ /* 0x000fe80000000800 */
[----:B------:R-:W-:Y:S04]  /*b080*/  STS [R3+0x8480], R19 ;  /* 0x0084801303007388 */ /* 0x000fe80000000800 */
[----:B------:R-:W-:Y:S04]  /*b090*/  STS [R8+0x8000], R18 ;  /* 0x0080001208007388 */ /* 0x000fe80000000800 */
[----:B------:R-:W-:Y:S04]  /*b0a0*/  STS [R8+0x8400], R17 ;  /* 0x0084001108007388 */ /* 0x000fe80000000800 */
[----:B------:R-:W-:Y:S04]  /*b0b0*/  STS [R5+0x8080], R16 ;  /* 0x0080801005007388 */ /* 0x000fe80000000800 */
[----:B------:R-:W-:Y:S01]  /*b0c0*/  STS [R5+0x8480], R13 ;  /* 0x0084800d05007388 */ /* 0x000fe20000000800 */
[----:B-1----:R-:W-:-:S03]  /*b0d0*/  IMAD.MOV.U32 R2, RZ, RZ, 0x4 ;  /* 0x00000004ff027424 */ /* 0x002fc600078e00ff */
[----:B------:R-:W-:Y:S04]  /*b0e0*/  STS [R7+0x8000], R12 ;  /* 0x0080000c07007388 */ /* 0x000fe80000000800 */
[----:B------:R-:W-:Y:S04]  /*b0f0*/  STS [R7+0x8400], R11 ;  /* 0x0084000b07007388 */ /* 0x000fe80000000800 */
[----:B------:R2:W-:Y:S04]  /*b100*/  STS [R4+0x8080], R9 ;  /* 0x0080800904007388 */ /* 0x0005e80000000800 */
[----:B------:R1:W-:Y:S04]  /*b110*/  STS [R4+0x8480], R15 ;  /* 0x0084800f04007388 */ /* 0x0003e80000000800 */
[----:B------:R1:W-:Y:S04]  /*b120*/  STS [R6+0x8000], R14 ;  /* 0x0080000e06007388 */ /* 0x0003e80000000800 */
[----:B------:R1:W-:Y:S01]  /*b130*/  STS [R6+0x8400], R10 ;  /* 0x0084000a06007388 */ /* 0x0003e20000000800 */
[----:B--2---:R-:W-:-:S03]  /*b140*/  IMAD.WIDE R8, R45, R2, c[0x0][0x500] ;  /* 0x000140002d087625 */ /* 0x004fc600078e0202 */
[----:B------:R-:W-:Y:S06]  /*b150*/  BAR.SYNC.DEFER_BLOCKING 0x1, 0x100 ;  /* 0x0044000000007b1d */ /* 0x000fec0000010000 */
[----:B------:R-:W2:Y:S01]  /*b160*/  @P0 LDG.E R0, [R8.64] ;  /* 0x0000000408000981 */ /* 0x000ea2000c1e1900 */
[----:B------:R-:W-:Y:S02]  /*b170*/  IMAD.MOV.U32 R24, RZ, RZ, c[0x0][0x388] ;  /* 0x0000e200ff187624 */ /* 0x000fe400078e00ff */
[----:B------:R-:W-:-:S05]  /*b180*/  @P1 IMAD.WIDE R2, R45, R2, c[0x0][0x508] ;  /* 0x000142002d021625 */ /* 0x000fca00078e0202 */
[----:B------:R3:W5:Y:S02]  /*b190*/  @P1 LDG.E R24, [R2.64] ;  /* 0x0000000402181981 */ /* 0x000764000c1e1900 */
[----:B---3--:R-:W-:Y:S02]  /*b1a0*/  CS2R R2, SRZ ;  /* 0x0000000000027805 */ /* 0x008fe4000001ff00 */
[--C-:B--2---:R-:W-:Y:S01]  /*b1b0*/  @P0 SHF.R.S32.HI R3, RZ, 0x1f, R0.reuse ;  /* 0x0000001fff030819 */ /* 0x104fe20000011400 */
[----:B------:R-:W-:Y:S01]  /*b1c0*/  @P0 IMAD.MOV.U32 R2, RZ, RZ, R0 ;  /* 0x000000ffff020224 */ /* 0x000fe200078e0000 */
[----:B------:R-:W-:Y:S05]  /*b1d0*/  @P1 BRA `(.L_x_27) ;  /* 0x0000004000001947 */ /* 0x000fea0003800000 */
[----:B-1----:R-:W-:Y:S05]  /*b1e0*/  @!P0 BRA `(.L_x_27) ;  /* 0x0000003000008947 */ /* 0x002fea0003800000 */
[----:B------:R-:W2:Y:S04]  /*b1f0*/  LDG.E R4, [R8.64] ;  /* 0x0000000408047981 */ /* 0x000ea8000c1e1900 */
[----:B------:R-:W2:Y:S02]  /*b200*/  LDG.E R0, [R8.64+0x4] ;  /* 0x0000040408007981 */ /* 0x000ea4000c1e1900 */
[----:B--2--5:R-:W-:-:S02]  /*b210*/  IADD3 R24, -R4, R0, RZ ;  /* 0x0000000004187210 */ /* 0x024fc40007ffe1ff */
.L_x_27:
[----:B-1----:R-:W-:Y:S01]  /*b220*/  LOP3.LUT R0, R40, 0xffffffe0, RZ, 0xc0, !PT ;  /* 0xffffffe028007812 */ /* 0x002fe200078ec0ff */
[----:B------:R-:W1:Y:S01]  /*b230*/  S2R R20, SR_CTAID.X ;  /* 0x0000000000147919 */ /* 0x000e620000002500 */
[----:B------:R-:W-:Y:S01]  /*b240*/  SHF.R.S32.HI R4, RZ, 0x1f, R39 ;  /* 0x0000001fff047819 */ /* 0x000fe20000011427 */
[----:B------:R-:W-:Y:S01]  /*b250*/  IMAD.MOV.U32 R7, RZ, RZ, c[0x0][0x4e8] ;  /* 0x00013a00ff077624 */ /* 0x000fe200078e00ff */
[----:B------:R-:W-:Y:S01]  /*b260*/  LEA.HI R16, R43, R44, RZ, 0x3 ;  /* 0x0000002c2b107211 */ /* 0x000fe200078f18ff */
[----:B------:R-:W-:Y:S01]  /*b270*/  IMAD.IADD R0, R44, 0x1, -R0 ;  /* 0x000000012c007824 */ /* 0x000fe200078e0a00 */
[----:B------:R-:W2:Y:S01]  /*b280*/  S2R R11, SR_CTAID.Y ;  /* 0x00000000000b7919 */ /* 0x000ea20000002600 */
[----:B------:R-:W-:Y:S01]  /*b290*/  LEA.HI R4, R4, R39, RZ, 0x3 ;  /* 0x0000002704047211 */ /* 0x000fe200078f18ff */
[----:B-----5:R-:W-:Y:S01]  /*b2a0*/  IMAD R24, R24, c[0x0][0x4e8], RZ ;  /* 0x00013a0018187a24 */ /* 0x020fe200078e02ff */
[----:B------:R-:W-:Y:S01]  /*b2b0*/  ISETP.NE.AND P1, PT, R7, 0x1, PT ;  /* 0x000000010700780c */ /* 0x000fe20003f25270 */
[----:B------:R-:W-:Y:S01]  /*b2c0*/  BSSY B0, `(.L_x_28) ;  /* 0x0000081000007945 */ /* 0x000fe20003800000 */
[----:B------:R-:W-:-:S02]  /*b2d0*/  SHF.R.S32.HI R6, RZ, 0x1f, R0 ;  /* 0x0000001fff067819 */ /* 0x000fc40000011400 */
[----:B------:R-:W-:Y:S02]  /*b2e0*/  LOP3.LUT R5, R4, 0xffffff8, RZ, 0xc0, !PT ;  /* 0x0ffffff804057812 */ /* 0x000fe400078ec0ff */
[----:B------:R-:W-:Y:S02]  /*b2f0*/  LEA.HI R4, R26, R26, RZ, 0x1 ;  /* 0x0000001a1a047211 */ /* 0x000fe400078f08ff */
[----:B------:R-:W-:Y:S02]  /*b300*/  LEA.HI R6, R6, R0, RZ, 0x2 ;  /* 0x0000000006067211 */ /* 0x000fe400078f10ff */
[----:B------:R-:W-:Y:S02]  /*b310*/  IADD3 R7, R39, -R5, RZ ;  /* 0x8000000527077210 */ /* 0x000fe40007ffe0ff */
[----:B------:R-:W-:Y:S02]  /*b320*/  LOP3.LUT R4, R4, 0x1ffffffe, RZ, 0xc0, !PT ;  /* 0x1ffffffe04047812 */ /* 0x000fe400078ec0ff */
[----:B------:R-:W-:Y:S01]  /*b330*/  SHF.R.S32.HI R5, RZ, 0x2, R6 ;  /* 0x00000002ff057819 */ /* 0x000fe20000011406 */
[----:B------:R-:W-:Y:S01]  /*b340*/  IMAD R6, R3, c[0x0][0x3a0], RZ ;  /* 0x0000e80003067a24 */ /* 0x000fe200078e02ff */
[----:B------:R-:W-:Y:S01]  /*b350*/  LOP3.LUT P2, RZ, R0, 0x3, RZ, 0xc0, !PT ;  /* 0x0000000300ff7812 */ /* 0x000fe2000784c0ff */
[----:B------:R-:W-:Y:S01]  /*b360*/  IMAD.IADD R0, R26, 0x1, -R4 ;  /* 0x000000011a007824 */ /* 0x000fe200078e0a04 */
[----:B------:R-:W-:Y:S01]  /*b370*/  LOP3.LUT R4, R16, 0xfffffff8, RZ, 0xc0, !PT ;  /* 0xfffffff810047812 */ /* 0x000fe200078ec0ff */
[----:B------:R-:W-:Y:S01]  /*b380*/  IMAD R17, R7, 0x10, R5 ;  /* 0x0000001007117824 */ /* 0x000fe200078e0205 */
[----:B------:R-:W-:Y:S01]  /*b390*/  SEL R14, R45, RZ, !P0 ;  /* 0x000000ff2d0e7207 */ /* 0x000fe20004000000 */
[----:B------:R-:W-:Y:S01]  /*b3a0*/  IMAD R6, R2, c[0x0][0x3a4], R6 ;  /* 0x0000e90002067a24 */ /* 0x000fe200078e0206 */
[----:B------:R-:W-:Y:S01]  /*b3b0*/  IADD3 R15, -R4, R44, RZ ;  /* 0x0000002c040f7210 */ /* 0x000fe20007ffe1ff */
[----:B------:R-:W-:Y:S01]  /*b3c0*/  IMAD R0, R0, 0x8, R17 ;  /* 0x0000000800007824 */ /* 0x000fe200078e0211 */
[----:B--2---:R-:W-:Y:S01]  /*b3d0*/  SHF.R.S32.HI R10, RZ, 0x1f, R11 ;  /* 0x0000001fff0a7819 */ /* 0x004fe2000001140b */
[----:B------:R-:W-:Y:S01]  /*b3e0*/  IMAD.WIDE.U32 R4, R2, c[0x0][0x3a0], RZ ;  /* 0x0000e80002047a25 */ /* 0x000fe200078e00ff */
[----:B------:R-:W-:-:S02]  /*b3f0*/  SHF.R.S32.HI R16, RZ, 0x3, R16 ;  /* 0x00000003ff107819 */ /* 0x000fc40000011410 */
[----:B------:R-:W-:Y:S01]  /*b400*/  LEA.HI R19, R43, R44, RZ, 0x6 ;  /* 0x0000002c2b137211 */ /* 0x000fe200078f30ff */
[----:B-1----:R-:W-:Y:S01]  /*b410*/  IMAD R7, R20, 0x80, R0 ;  /* 0x0000008014077824 */ /* 0x002fe200078e0200 */
[----:B------:R-:W-:Y:S01]  /*b420*/  LEA R13, R15, R16, 0x5 ;  /* 0x000000100f0d7211 */ /* 0x000fe200078e28ff */
[----:B------:R-:W-:Y:S01]  /*b430*/  IMAD.WIDE.U32 R8, R11, c[0x0][0x490], R2 ;  /* 0x000124000b087a25 */ /* 0x000fe200078e0002 */
[----:B------:R-:W-:-:S03]  /*b440*/  IADD3 R3, R5, R6, RZ ;  /* 0x0000000605037210 */ /* 0x000fc60007ffe0ff */
[----:B------:R-:W-:-:S04]  /*b450*/  @P1 IMAD.HI.U32 R6, R7, c[0x0][0x4ec], RZ ;  /* 0x00013b0007061a27 */ /* 0x000fc800078e00ff */
[C---:B------:R-:W-:Y:S02]  /*b460*/  IMAD R5, R10.reuse, c[0x0][0x490], RZ ;  /* 0x000124000a057a24 */ /* 0x040fe400078e02ff */
[----:B------:R-:W-:Y:S01]  /*b470*/  IMAD.MOV.U32 R0, RZ, RZ, R7 ;  /* 0x000000ffff007224 */ /* 0x000fe200078e0007 */
[----:B------:R-:W-:Y:S01]  /*b480*/  @P1 SHF.R.U32.HI R0, RZ, c[0x0][0x4f0], R6 ;  /* 0x00013c00ff001a19 */ /* 0x000fe20000011606 */
[----:B------:R-:W-:Y:S02]  /*b490*/  IMAD R5, R11, c[0x0][0x494], R5 ;  /* 0x000125000b057a24 */ /* 0x000fe400078e0205 */
[----:B------:R-:W-:Y:S01]  /*b4a0*/  IMAD.MOV.U32 R2, RZ, RZ, R4 ;  /* 0x000000ffff027224 */ /* 0x000fe200078e0004 */
[----:B------:R-:W-:Y:S01]  /*b4b0*/  SHF.R.S32.HI R4, RZ, 0x1f, R45 ;  /* 0x0000001fff047819 */ /* 0x000fe2000001142d */
[----:B------:R-:W-:Y:S01]  /*b4c0*/  IMAD R10, R10, c[0x0][0x3e8], RZ ;  /* 0x0000fa000a0a7a24 */ /* 0x000fe200078e02ff */
[----:B------:R-:W-:Y:S01]  /*b4d0*/  IADD3 R5, R9, R5, RZ ;  /* 0x0000000509057210 */ /* 0x000fe20007ffe0ff */
[----:B------:R-:W-:Y:S01]  /*b4e0*/  IMAD.MOV R6, RZ, RZ, -R0 ;  /* 0x000000ffff067224 */ /* 0x000fe200078e0a00 */
[----:B------:R-:W-:Y:S01]  /*b4f0*/  SEL R12, R4, RZ, !P0 ;  /* 0x000000ff040c7207 */ /* 0x000fe20004000000 */
[----:B------:R-:W-:Y:S01]  /*b500*/  IMAD.MOV.U32 R4, RZ, RZ, R8 ;  /* 0x000000ffff047224 */ /* 0x000fe200078e0008 */
[----:B------:R-:W-:Y:S01]  /*b510*/  SHF.R.S32.HI R9, RZ, 0x1f, R0 ;  /* 0x0000001fff097819 */ /* 0x000fe20000011400 */
[----:B------:R-:W-:-:S02]  /*b520*/  IMAD R10, R11, c[0x0][0x3ec], R10 ;  /* 0x0000fb000b0a7a24 */ /* 0x000fc400078e020a */
[----:B------:R-:W-:-:S04]  /*b530*/  IMAD.WIDE.U32 R2, R11, c[0x0][0x3e8], R2 ;  /* 0x0000fa000b027a25 */ /* 0x000fc800078e0002 */
[----:B------:R-:W-:Y:S01]  /*b540*/  IMAD R8, R6, c[0x0][0x4e8], R7 ;  /* 0x00013a0006087a24 */ /* 0x000fe200078e0207 */
[----:B------:R-:W-:Y:S01]  /*b550*/  IADD3 R3, R3, R10, RZ ;  /* 0x0000000a03037210 */ /* 0x000fe20007ffe0ff */
[----:B------:R-:W-:Y:S02]  /*b560*/  IMAD R6, R12, c[0x0][0x498], RZ ;  /* 0x000126000c067a24 */ /* 0x000fe400078e02ff */
[----:B------:R-:W-:Y:S01]  /*b570*/  IMAD.WIDE.U32 R4, R14, c[0x0][0x498], R4 ;  /* 0x000126000e047a25 */ /* 0x000fe200078e0004 */
[----:B------:R-:W-:-:S03]  /*b580*/  SHF.R.S32.HI R10, RZ, 0x1f, R8 ;  /* 0x0000001fff0a7819 */ /* 0x000fc60000011408 */
[----:B------:R-:W-:Y:S01]  /*b590*/  IMAD R6, R14, c[0x0][0x49c], R6 ;  /* 0x000127000e067a24 */ /* 0x000fe200078e0206 */
[----:B------:R-:W-:Y:S01]  /*b5a0*/  IADD3 R4, P0, R0, R4, RZ ;  /* 0x0000000400047210 */ /* 0x000fe20007f1e0ff */
[----:B------:R-:W-:Y:S02]  /*b5b0*/  IMAD R10, R10, c[0x0][0x488], RZ ;  /* 0x000122000a0a7a24 */ /* 0x000fe400078e02ff */
[----:B------:R-:W-:Y:S01]  /*b5c0*/  IMAD R13, R20, 0x80, R13 ;  /* 0x00000080140d7824 */ /* 0x000fe200078e020d */
[----:B------:R-:W-:Y:S01]  /*b5d0*/  IADD3.X R5, R9, R5, R6, P0, !PT ;  /* 0x0000000509057210 */ /* 0x000fe200007fe406 */
[----:B------:R-:W-:Y:S02]  /*b5e0*/  IMAD.SHL.U32 R18, R16, 0x40, RZ ;  /* 0x0000004010127824 */ /* 0x000fe400078e00ff */
[C---:B------:R-:W-:Y:S02]  /*b5f0*/  IMAD R10, R8.reuse, c[0x0][0x48c], R10 ;  /* 0x00012300080a7a24 */ /* 0x040fe400078e020a */
[----:B------:R-:W-:Y:S01]  /*b600*/  IMAD.WIDE.U32 R4, R8, c[0x0][0x488], R4 ;  /* 0x0001220008047a25 */ /* 0x000fe200078e0004 */
[----:B------:R-:W-:-:S03]  /*b610*/  LOP3.LUT R0, R18, 0x1c0, RZ, 0xc0, !PT ;  /* 0x000001c012007812 */ /* 0x000fc600078ec0ff */
[----:B------:R-:W-:Y:S01]  /*b620*/  @P1 IMAD.HI.U32 R11, R13, c[0x0][0x4ec], RZ ;  /* 0x00013b000d0b1a27 */ /* 0x000fe200078e00ff */
[----:B------:R-:W-:Y:S02]  /*b630*/  LEA R9, P0, R4, c[0x0][0x450], 0x2 ;  /* 0x0001140004097a11 */ /* 0x000fe400078010ff */
[----:B------:R-:W-:Y:S01]  /*b640*/  IADD3 R10, R5, R10, RZ ;  /* 0x0000000a050a7210 */ /* 0x000fe20007ffe0ff */
[----:B------:R-:W-:Y:S02]  /*b650*/  IMAD.SHL.U32 R6, R15, 0x8, RZ ;  /* 0x000000080f067824 */ /* 0x000fe400078e00ff */
[----:B------:R-:W-:Y:S01]  /*b660*/  IMAD R8, R12, c[0x0][0x3f0], RZ ;  /* 0x0000fc000c087a24 */ /* 0x000fe200078e02ff */
[----:B------:R-:W-:Y:S01]  /*b670*/  LEA.HI.X R4, R4, c[0x0][0x454], R10, 0x2, P0 ;  /* 0x0001150004047a11 */ /* 0x000fe200000f140a */
[----:B------:R-:W-:Y:S01]  /*b680*/  IMAD.MOV.U32 R7, RZ, RZ, R13 ;  /* 0x000000ffff077224 */ /* 0x000fe200078e000d */
[----:B------:R-:W-:Y:S01]  /*b690*/  @P1 SHF.R.U32.HI R7, RZ, c[0x0][0x4f0], R11 ;  /* 0x00013c00ff071a19 */ /* 0x000fe2000001160b */
[C---:B------:R-:W-:Y:S01]  /*b6a0*/  IMAD R8, R14.reuse, c[0x0][0x3f4], R8 ;  /* 0x0000fd000e087a24 */ /* 0x040fe200078e0208 */
[----:B------:R-:W-:Y:S01]  /*b6b0*/  SHF.R.U32.HI R11, RZ, 0x3, R0 ;  /* 0x00000003ff0b7819 */ /* 0x000fe20000011600 */
[----:B------:R-:W-:Y:S01]  /*b6c0*/  IMAD.WIDE.U32 R2, R14, c[0x0][0x3f0], R2 ;  /* 0x0000fc000e027a25 */ /* 0x000fe200078e0002 */
[----:B------:R-:W-:Y:S01]  /*b6d0*/  LOP3.LUT R0, R0, 0x38, R6, 0xf8, !PT ;  /* 0x0000003800007812 */ /* 0x000fe200078ef806 */
[----:B------:R-:W-:Y:S01]  /*b6e0*/  SHFL.IDX PT, R10, R9, RZ, 0x1c1f ;  /* 0x001c1fff090a7589 */ /* 0x000fe200000e0000 */
[--C-:B------:R-:W-:Y:S01]  /*b6f0*/  SHF.R.S32.HI R5, RZ, 0x1f, R7.reuse ;  /* 0x0000001fff057819 */ /* 0x100fe20000011407 */
[----:B------:R-:W-:Y:S01]  /*b700*/  IMAD.IADD R3, R3, 0x1, R8 ;  /* 0x0000000103037824 */ /* 0x000fe200078e0208 */
[----:B------:R-:W-:Y:S01]  /*b710*/  LOP3.LUT R14, R0, R11, RZ, 0x3c, !PT ;  /* 0x0000000b000e7212 */ /* 0x000fe200078e3cff */
[----:B------:R-:W-:Y:S01]  /*b720*/  IMAD.MOV R0, RZ, RZ, -R7 ;  /* 0x000000ffff007224 */ /* 0x000fe200078e0a07 */
[----:B------:R-:W1:Y:S01]  /*b730*/  SHFL.IDX PT, R11, R4, RZ, 0x1c1f ;  /* 0x001c1fff040b7589 */ /* 0x000e6200000e0000 */
[----:B------:R-:W-:-:S02]  /*b740*/  IMAD R5, R5, c[0x0][0x3e0], RZ ;  /* 0x0000f80005057a24 */ /* 0x000fc400078e02ff */
[C---:B------:R-:W-:Y:S01]  /*b750*/  IMAD.WIDE.U32 R2, R7.reuse, c[0x0][0x3e0], R2 ;  /* 0x0000f80007027a25 */ /* 0x040fe200078e0002 */
[----:B------:R-:W-:Y:S03]  /*b760*/  SHFL.IDX PT, R8, R9, 0x1, 0x1c1f ;  /* 0x003c1f0009087f89 */ /* 0x000fe600000e0000 */
[----:B------:R-:W-:Y:S01]  /*b770*/  IMAD R12, R7, c[0x0][0x3e4], R5 ;  /* 0x0000f900070c7a24 */ /* 0x000fe200078e0205 */
[----:B------:R2:W3:Y:S01]  /*b780*/  SHFL.IDX PT, R9, R4, 0x1, 0x1c1f ;  /* 0x003c1f0004097f89 */ /* 0x0004e200000e0000 */
[----:B------:R-:W-:Y:S02]  /*b790*/  IMAD.SHL.U32 R5, R19, 0x8, RZ ;  /* 0x0000000813057824 */ /* 0x000fe400078e00ff */
[----:B------:R-:W-:-:S03]  /*b7a0*/  IMAD.IADD R3, R3, 0x1, R12 ;  /* 0x0000000103037824 */ /* 0x000fc600078e020c */
[----:B------:R-:W-:Y:S01]  /*b7b0*/  LOP3.LUT R7, R14, 0x7ffffe00, R5, 0xf8, !PT ;  /* 0x7ffffe000e077812 */ /* 0x000fe200078ef805 */
[----:B--2---:R-:W-:Y:S01]  /*b7c0*/  IMAD R4, R0, c[0x0][0x4e8], R13 ;  /* 0x00013a0000047a24 */ /* 0x004fe200078e020d */
[----:B------:R-:W-:-:S03]  /*b7d0*/  LEA R0, R20, R17, 0x7 ;  /* 0x0000001114007211 */ /* 0x000fc600078e38ff */
[----:B------:R-:W-:Y:S01]  /*b7e0*/  IMAD.WIDE.U32 R2, R4, c[0x0][0x3d8], R2 ;  /* 0x0000f60004027a25 */ /* 0x000fe200078e0002 */
[C---:B------:R-:W-:Y:S02]  /*b7f0*/  IADD3 R13, R0.reuse, 0x8, RZ ;  /* 0x00000008000d7810 */ /* 0x040fe40007ffe0ff */
[-C--:B------:R-:W-:Y:S02]  /*b800*/  ISETP.GE.OR P0, PT, R0, R24.reuse, P2 ;  /* 0x000000180000720c */ /* 0x080fe40001706670 */
[----:B------:R-:W-:Y:S02]  /*b810*/  SHF.R.S32.HI R0, RZ, 0x1f, R4 ;  /* 0x0000001fff007819 */ /* 0x000fe40000011404 */
[----:B------:R-:W-:-:S03]  /*b820*/  ISETP.GE.OR P2, PT, R13, R24, P2 ;  /* 0x000000180d00720c */ /* 0x000fc60001746670 */
[----:B------:R-:W-:-:S04]  /*b830*/  IMAD R0, R0, c[0x0][0x3d8], RZ ;  /* 0x0000f60000007a24 */ /* 0x000fc800078e02ff */
[----:B------:R-:W-:Y:S01]  /*b840*/  IMAD R5, R4, c[0x0][0x3dc], R0 ;  /* 0x0000f70004057a24 */ /* 0x000fe200078e0200 */
[----:B------:R-:W-:Y:S01]  /*b850*/  SHF.L.U32 R0, R7, 0x1, RZ ;  /* 0x0000000107007819 */ /* 0x000fe200000006ff */
[----:B-1----:R1:W-:Y:S01]  /*b860*/  @!P0 ST.E [R10.64], R41 ;  /* 0x000000290a008985 */ /* 0x0023e2000c101904 */
[----:B------:R-:W-:Y:S01]  /*b870*/  LEA R25, P0, R2, c[0x0][0x380], 0x1 ;  /* 0x0000e00002197a11 */ /* 0x000fe200078008ff */
[----:B------:R-:W-:Y:S02]  /*b880*/  IMAD.IADD R3, R3, 0x1, R5 ;  /* 0x0000000103037824 */ /* 0x000fe400078e0205 */
[----:B---3--:R2:W-:Y:S04]  /*b890*/  @!P2 ST.E [R8.64], R42 ;  /* 0x0000002a0800a985 */ /* 0x0085e8000c101904 */
[----:B------:R2:W3:Y:S04]  /*b8a0*/  LDS.128 R36, [R0+0x1080] ;  /* 0x0010800000247984 */ /* 0x0004e80000000c00 */
[----:B------:R2:W4:Y:S04]  /*b8b0*/  LDS.128 R48, [R0+0x2080] ;  /* 0x0020800000307984 */ /* 0x0005280000000c00 */
[----:B------:R2:W2:Y:S04]  /*b8c0*/  LDS.128 R56, [R0+0x3080] ;  /* 0x0030800000387984 */ /* 0x0004a80000000c00 */
[----:B------:R2:W2:Y:S04]  /*b8d0*/  LDS.128 R32, [R0+0x5080] ;  /* 0x0050800000207984 */ /* 0x0004a80000000c00 */
[----:B------:R2:W2:Y:S01]  /*b8e0*/  LDS.128 R44, [R0+0x6080] ;  /* 0x00608000002c7984 */ /* 0x0004a20000000c00 */
[----:B-1----:R-:W-:-:S03]  /*b8f0*/  LEA R10, R20, R16, 0x7 ;  /* 0x00000010140a7211 */ /* 0x002fc600078e38ff */
[----:B------:R1:W1:Y:S01]  /*b900*/  LDS.128 R52, [R0+0x7080] ;  /* 0x0070800000347984 */ /* 0x0002620000000c00 */
[----:B------:R-:W-:Y:S02]  /*b910*/  LEA.HI.X R11, R2, c[0x0][0x384], R3, 0x1, P0 ;  /* 0x0000e100020b7a11 */ /* 0x000fe400000f0c03 */
[----:B------:R-:W-:Y:S01]  /*b920*/  ISETP.GE.AND P0, PT, R10, R24, PT ;  /* 0x000000180a00720c */ /* 0x000fe20003f06270 */
[----:B------:R1:W1:Y:S04]  /*b930*/  LDS.128 R28, [R0+0x9080] ;  /* 0x00908000001c7984 */ /* 0x0002680000000c00 */
[----:B------:R1:W1:Y:S04]  /*b940*/  LDS.128 R40, [R0+0xa080] ;  /* 0x00a0800000287984 */ /* 0x0002680000000c00 */
[----:B------:R1:W1:Y:S04]  /*b950*/  LDS.128 R60, [R0+0xb080] ;  /* 0x00b08000003c7984 */ /* 0x0002680000000c00 */
[----:B------:R1:W1:Y:S04]  /*b960*/  SHFL.IDX PT, R2, R25, RZ, 0x181f ;  /* 0x00181fff19027589 */ /* 0x00026800000e0000 */
[----:B------:R1:W1:Y:S01]  /*b970*/  SHFL.IDX PT, R3, R11, RZ, 0x181f ;  /* 0x00181fff0b037589 */ /* 0x00026200000e0000 */
[----:B------:R-:W-:Y:S05]  /*b980*/  @P0 BRA `(.L_x_29) ;  /* 0x0000014000000947 */ /* 0x000fea0003800000 */
[----:B---3--:R-:W3:Y:S01]  /*b990*/  LDS.128 R20, [R0+0x80] ;  /* 0x0000800000147984 */ /* 0x008ee20000000c00 */
[----:B------:R-:W-:-:S02]  /*b9a0*/  IADD3 R5, R6, 0x40, RZ ;  /* 0x0000004006057810 */ /* 0x000fc40007ffe0ff */
[C---:B------:R-:W-:Y:S01]  /*b9b0*/  IADD3 R7, R6.reuse, 0x80, RZ ;  /* 0x0000008006077810 */ /* 0x040fe20007ffe0ff */
[----:B------:R-:W5:Y:S01]  /*b9c0*/  LDS.128 R16, [R0+0x4080] ;  /* 0x0040800000107984 */ /* 0x000f620000000c00 */
[----:B------:R-:W-:Y:S02]  /*b9d0*/  ISETP.GE.AND P1, PT, R5, c[0x0][0x3c8], PT ;  /* 0x0000f20005007a0c */ /* 0x000fe40003f26270 */
[----:B------:R-:W-:Y:S01]  /*b9e0*/  ISETP.GE.AND P0, PT, R7, c[0x0][0x3c8], PT ;  /* 0x0000f20007007a0c */ /* 0x000fe20003f06270 */
[----:B------:R4:W2:Y:S01]  /*b9f0*/  LDS.128 R12, [R0+0x8080] ;  /* 0x00808000000c7984 */ /* 0x0008a20000000c00 */
[----:B------:R-:W-:-:S09]  /*ba00*/  ISETP.GE.AND P2, PT, R6, c[0x0][0x3c8], PT ;  /* 0x0000f20006007a0c */ /* 0x000fd20003f46270 */
[----:B------:R-:W-:-:S04]  /*ba10*/  @!P1 SHF.R.S32.HI R4, RZ, 0x1f, R5 ;  /* 0x0000001fff049819 */ /* 0x000fc80000011405 */
[----:B------:R-:W-:Y:S01]  /*ba20*/  @!P1 LEA.HI R4, R4, R5, RZ, 0x3 ;  /* 0x0000000504049211 */ /* 0x000fe200078f18ff */
[----:B-12---:R-:W-:-:S03]  /*ba30*/  @!P2 IMAD.WIDE R8, R6, 0x2, R2 ;  /* 0x000000020608a825 */ /* 0x006fc600078e0202 */
[----:B------:R-:W-:Y:S02]  /*ba40*/  @!P1 LOP3.LUT R4, R4, 0xfffffff8, RZ, 0xc0, !PT ;  /* 0xfffffff804049812 */ /* 0x000fe400078ec0ff */
[----:B----4-:R-:W-:-:S03]  /*ba50*/  @!P0 SHF.R.S32.HI R0, RZ, 0x1f, R7 ;  /* 0x0000001fff008819 */ /* 0x010fc60000011407 */
[----:B------:R-:W-:Y:S01]  /*ba60*/  @!P1 IMAD.WIDE R4, R4, 0x2, R2 ;  /* 0x0000000204049825 */ /* 0x000fe200078e0202 */
[----:B------:R-:W-:-:S04]  /*ba70*/  @!P0 LEA.HI R0, R0, R7, RZ, 0x3 ;  /* 0x0000000700008211 */ /* 0x000fc800078f18ff */
[----:B------:R-:W-:Y:S01]  /*ba80*/  @!P0 LOP3.LUT R0, R0, 0xfffffff8, RZ, 0xc0, !PT ;  /* 0xfffffff800008812 */ /* 0x000fe200078ec0ff */
[----:B---3--:R1:W-:Y:S04]  /*ba90*/  @!P2 ST.E.128 [R8.64], R20 ;  /* 0x000000140800a985 */ /* 0x0083e8000c101d04 */
[----:B------:R-:W-:Y:S01]  /*baa0*/  @!P0 IMAD.WIDE R2, R0, 0x2, R2 ;  /* 0x0000000200028825 */ /* 0x000fe200078e0202 */
[----:B-----5:R1:W-:Y:S04]  /*bab0*/  @!P1 ST.E.128 [R4.64], R16 ;  /* 0x0000001004009985 */ /* 0x0203e8000c101d04 */
[----:B------:R1:W-:Y:S02]  /*bac0*/  @!P0 ST.E.128 [R2.64], R12 ;  /* 0x0000000c02008985 */ /* 0x0003e4000c101d04 */
.L_x_29:
[----:B---3--:R-:W-:Y:S05]  /*bad0*/  BSYNC B0 ;  /* 0x0000000000007941 */ /* 0x008fea0003800000 */
.L_x_28:
[----:B-12---:R-:W-:Y:S01]  /*bae0*/  IADD3 R0, R10, 0x20, RZ ;  /* 0x000000200a007810 */ /* 0x006fe20007ffe0ff */
[----:B------:R1:W2:Y:S01]  /*baf0*/  SHFL.IDX PT, R3, R11, 0x1, 0x181f ;  /* 0x00381f000b037f89 */ /* 0x0002a200000e0000 */
[----:B------:R-:W-:Y:S02]  /*bb00*/  BSSY B0, `(.L_x_30) ;  /* 0x0000015000007945 */ /* 0x000fe40003800000 */
[----:B------:R-:W-:Y:S01]  /*bb10*/  ISETP.GE.AND P0, PT, R0, R24, PT ;  /* 0x000000180000720c */ /* 0x000fe20003f06270 */
[----:B------:R1:W3:-:S12]  /*bb20*/  SHFL.IDX PT, R2, R25, 0x1, 0x181f ;  /* 0x00381f0019027f89 */ /* 0x0002d800000e0000 */
[----:B------:R-:W-:Y:S05]  /*bb30*/  @P0 BRA `(.L_x_31) ;  /* 0x0000011000000947 */ /* 0x000fea0003800000 */
[C---:B------:R-:W-:Y:S02]  /*bb40*/  IADD3 R5, R6.reuse, 0x40, RZ ;  /* 0x0000004006057810 */ /* 0x040fe40007ffe0ff */
[C---:B------:R-:W-:Y:S02]  /*bb50*/  IADD3 R7, R6.reuse, 0x80, RZ ;  /* 0x0000008006077810 */ /* 0x040fe40007ffe0ff */
[----:B------:R-:W-:Y:S02]  /*bb60*/  ISETP.GE.AND P1, PT, R5, c[0x0][0x3c8], PT ;  /* 0x0000f20005007a0c */ /* 0x000fe40003f26270 */
[----:B------:R-:W-:Y:S02]  /*bb70*/  ISETP.GE.AND P0, PT, R7, c[0x0][0x3c8], PT ;  /* 0x0000f20007007a0c */ /* 0x000fe40003f06270 */
[----:B------:R-:W-:-:S09]  /*bb80*/  ISETP.GE.AND P2, PT, R6, c[0x0][0x3c8], PT ;  /* 0x0000f20006007a0c */ /* 0x000fd20003f46270 */
[----:B------:R-:W-:Y:S02]  /*bb90*/  @!P1 SHF.R.S32.HI R4, RZ, 0x1f, R5 ;  /* 0x0000001fff049819 */ /* 0x000fe40000011405 */
[----:B------:R-:W-:Y:S02]  /*bba0*/  @!P0 SHF.R.S32.HI R0, RZ, 0x1f, R7 ;  /* 0x0000001fff008819 */ /* 0x000fe40000011407 */
[----:B------:R-:W-:Y:S01]  /*bbb0*/  @!P1 LEA.HI R4, R4, R5, RZ, 0x3 ;  /* 0x0000000504049211 */ /* 0x000fe200078f18ff */
[--C-:B--23--:R-:W-:Y:S01]  /*bbc0*/  @!P2 IMAD.WIDE R8, R6, 0x2, R2.reuse ;  /* 0x000000020608a825 */ /* 0x10cfe200078e0202 */
        /* <DEDUP_REMOVED lines=8> */
.L_x_31:
[----:B------:R-:W-:Y:S05]  /*bc50*/  BSYNC B0 ;  /* 0x0000000000007941 */ /* 0x000fea0003800000 */
.L_x_30:
[----:B------:R-:W-:Y:S01]  /*bc60*/  IADD3 R0, R10, 0x40, RZ ;  /* 0x000000400a007810 */ /* 0x000fe20007ffe0ff */
[----:B--2---:R2:W1:Y:S01]  /*bc70*/  SHFL.IDX PT, R3, R11, 0x2, 0x181f ;  /* 0x00581f000b037f89 */ /* 0x00446200000e0000 */
[----:B------:R-:W-:Y:S02]  /*bc80*/  BSSY B0, `(.L_x_32) ;  /* 0x0000015000007945 */ /* 0x000fe40003800000 */
[----:B------:R-:W-:Y:S01]  /*bc90*/  ISETP.GE.AND P0, PT, R0, R24, PT ;  /* 0x000000180000720c */ /* 0x000fe20003f06270 */
[----:B---3--:R2:W3:-:S12]  /*bca0*/  SHFL.IDX PT, R2, R25, 0x2, 0x181f ;  /* 0x00581f0019027f89 */ /* 0x0084d800000e0000 */
        /* <DEDUP_REMOVED lines=9> */
[--C-:B-1-3--:R-:W-:Y:S01]  /*bd40*/  @!P2 IMAD.WIDE R8, R6, 0x2, R2.reuse ;  /* 0x000000020608a825 */ /* 0x10afe200078e0202 */
[----:B------:R-:W-:Y:S02]  /*bd50*/  @!P0 LEA.HI R0, R0, R7, RZ, 0x3 ;  /* 0x0000000700008211 */ /* 0x000fe400078f18ff */
[----:B------:R-:W-:Y:S02]  /*bd60*/  @!P1 LOP3.LUT R4, R4, 0xfffffff8, RZ, 0xc0, !PT ;  /* 0xfffffff804049812 */ /* 0x000fe400078ec0ff */
[----:B------:R-:W-:Y:S01]  /*bd70*/  @!P0 LOP3.LUT R0, R0, 0xfffffff8, RZ, 0xc0, !PT ;  /* 0xfffffff800008812 */ /* 0x000fe200078ec0ff */
[----:B----4-:R1:W-:Y:S02]  /*bd80*/  @!P2 ST.E.128 [R8.64], R48 ;  /* 0x000000300800a985 */ /* 0x0103e4000c101d04 */
[----:B------:R-:W-:-:S04]  /*bd90*/  @!P1 IMAD.WIDE R4, R4, 0x2, R2 ;  /* 0x0000000204049825 */ /* 0x000fc800078e0202 */
[----:B------:R-:W-:Y:S01]  /*bda0*/  @!P0 IMAD.WIDE R2, R0, 0x2, R2 ;  /* 0x0000000200028825 */ /* 0x000fe200078e0202 */
[----:B------:R1:W-:Y:S04]  /*bdb0*/  @!P1 ST.E.128 [R4.64], R44 ;  /* 0x0000002c04009985 */ /* 0x0003e8000c101d04 */
[----:B------:R1:W-:Y:S02]  /*bdc0*/  @!P0 ST.E.128 [R2.64], R40 ;  /* 0x0000002802008985 */ /* 0x0003e4000c101d04 */
.L_x_33:
[----:B------:R-:W-:Y:S05]  /*bdd0*/  BSYNC B0 ;  /* 0x0000000000007941 */ /* 0x000fea0003800000 */
.L_x_32:
[----:B------:R-:W-:Y:S01]  /*bde0*/  IADD3 R0, R10, 0x60, RZ ;  /* 0x000000600a007810 */ /* 0x000fe20007ffe0ff */
[----:B-1----:R1:W2:Y:S03]  /*bdf0*/  SHFL.IDX PT, R3, R11, 0x3, 0x181f ;  /* 0x00781f000b037f89 */ /* 0x0022a600000e0000 */
[----:B------:R-:W-:Y:S01]  /*be00*/  ISETP.GE.AND P0, PT, R0, R24, PT ;  /* 0x000000180000720c */ /* 0x000fe20003f06270 */
[----:B---3--:R1:W3:-:S12]  /*be10*/  SHFL.IDX PT, R2, R25, 0x3, 0x181f ;  /* 0x00781f0019027f89 */ /* 0x0082d800000e0000 */
[----:B------:R-:W-:Y:S05]  /*be20*/  @P0 EXIT ;  /* 0x000000000000094d */ /* 0x000fea0003800000 */
[C---:B------:R-:W-:Y:S02]  /*be30*/  IADD3 R4, R6.reuse, 0x40, RZ ;  /* 0x0000004006047810 */ /* 0x040fe40007ffe0ff */
[----:B------:R-:W-:Y:S02]  /*be40*/  ISETP.GE.AND P1, PT, R6, c[0x0][0x3c8], PT ;  /* 0x0000f20006007a0c */ /* 0x000fe40003f26270 */
[----:B------:R-:W-:-:S11]  /*be50*/  ISETP.GE.AND P0, PT, R4, c[0x0][0x3c8], PT ;  /* 0x0000f20004007a0c */ /* 0x000fd60003f06270 */
[----:B--23--:R-:W-:Y:S02]  /*be60*/  @!P1 IMAD.WIDE R8, R6, 0x2, R2 ;  /* 0x0000000206089825 */ /* 0x00cfe400078e0202 */
[----:B------:R-:W-:-:S03]  /*be70*/  @!P0 SHF.R.S32.HI R0, RZ, 0x1f, R4 ;  /* 0x0000001fff008819 */ /* 0x000fc60000011404 */
[----:B------:R2:W-:Y:S01]  /*be80*/  @!P1 ST.E.128 [R8.64], R56 ;  /* 0x0000003808009985 */ /* 0x0005e2000c101d04 */
[----:B------:R-:W-:-:S04]  /*be90*/  @!P0 LEA.HI R0, R0, R4, RZ, 0x3 ;  /* 0x0000000400008211 */ /* 0x000fc800078f18ff */
[----:B------:R-:W-:-:S05]  /*bea0*/  @!P0 LOP3.LUT R0, R0, 0xfffffff8, RZ, 0xc0, !PT ;  /* 0xfffffff800008812 */ /* 0x000fca00078ec0ff */
[----:B------:R-:W-:Y:S01]  /*beb0*/  @!P0 IMAD.WIDE R4, R0, 0x2, R2 ;  /* 0x0000000200048825 */ /* 0x000fe200078e0202 */
[----:B------:R-:W-:-:S04]  /*bec0*/  IADD3 R0, R6, 0x80, RZ ;  /* 0x0000008006007810 */ /* 0x000fc80007ffe0ff */
[----:B------:R2:W-:Y:S01]  /*bed0*/  @!P0 ST.E.128 [R4.64], R52 ;  /* 0x0000003404008985 */ /* 0x0005e2000c101d04 */
[----:B------:R-:W-:-:S13]  /*bee0*/  ISETP.GE.AND P0, PT, R0, c[0x0][0x3c8], PT ;  /* 0x0000f20000007a0c */ /* 0x000fda0003f06270 */
[----:B------:R-:W-:Y:S05]  /*bef0*/  @P0 EXIT ;  /* 0x000000000000094d */ /* 0x000fea0003800000 */
[----:B--2---:R-:W-:-:S04]  /*bf00*/  SHF.R.S32.HI R4, RZ, 0x1f, R0 ;  /* 0x0000001fff047819 */ /* 0x004fc80000011400 */
[----:B------:R-:W-:-:S04]  /*bf10*/  LEA.HI R0, R4, R0, RZ, 0x3 ;  /* 0x0000000004007211 */ /* 0x000fc800078f18ff */
[----:B------:R-:W-:-:S05]  /*bf20*/  LOP3.LUT R0, R0, 0xfffffff8, RZ, 0xc0, !PT ;  /* 0xfffffff800007812 */ /* 0x000fca00078ec0ff */
[----:B------:R-:W-:-:S05]  /*bf30*/  IMAD.WIDE R2, R0, 0x2, R2 ;  /* 0x0000000200027825 */ /* 0x000fca00078e0202 */
[----:B------:R-:W-:Y:S01]  /*bf40*/  ST.E.128 [R2.64], R60 ;  /* 0x0000003c02007985 */ /* 0x000fe2000c101d04 */
[----:B------:R-:W-:Y:S05]  /*bf50*/  EXIT ;  /* 0x000000000000794d */ /* 0x000fea0003800000 */
.L_x_26:
[----:B------:R-:W2:Y:S01]  /*bf60*/  LDL R8, [R1+0x8] ;  /* 0x0000080001087983 */ /* 0x000ea20000100800 */
[----:B------:R-:W-:Y:S01]  /*bf70*/  ISETP.NE.U32.AND P0, PT, RZ, c[0x0][0x508], PT ;  /* 0x00014200ff007a0c */ /* 0x000fe20003f05070 */
[----:B------:R-:W-:Y:S01]  /*bf80*/  IMAD.MOV.U32 R2, RZ, RZ, 0x4 ;  /* 0x00000004ff027424 */ /* 0x000fe200078e00ff */
[----:B------:R-:W-:Y:S02]  /*bf90*/  ISETP.NE.U32.AND P1, PT, RZ, c[0x0][0x500], PT ;  /* 0x00014000ff007a0c */ /* 0x000fe40003f25070 */
[----:B------:R-:W-:Y:S02]  /*bfa0*/  ISETP.NE.AND.EX P0, PT, RZ, c[0x0][0x50c], PT, P0 ;  /* 0x00014300ff007a0c */ /* 0x000fe40003f05300 */
[----:B------:R-:W-:Y:S01]  /*bfb0*/  ISETP.NE.AND.EX P1, PT, RZ, c[0x0][0x504], PT, P1 ;  /* 0x00014100ff007a0c */ /* 0x000fe20003f25310 */
[----:B------:R-:W-:Y:S02]  /*bfc0*/  IMAD.MOV.U32 R13, RZ, RZ, c[0x0][0x388] ;  /* 0x0000e200ff0d7624 */ /* 0x000fe400078e00ff */
[----:B--2---:R-:W-:-:S08]  /*bfd0*/  IMAD.WIDE R6, R8, R2, c[0x0][0x500] ;  /* 0x0001400008067625 */ /* 0x004fd000078e0202 */
[----:B------:R-:W-:Y:S02]  /*bfe0*/  @P0 IMAD.WIDE R2, R8, R2, c[0x0][0x508] ;  /* 0x0001420008020625 */ /* 0x000fe400078e0202 */
[----:B------:R-:W2:Y:S04]  /*bff0*/  @P1 LDG.E R0, [R6.64] ;  /* 0x0000000406001981 */ /* 0x000ea8000c1e1900 */
[----:B------:R1:W5:Y:S01]  /*c000*/  @P0 LDG.E R13, [R2.64] ;  /* 0x00000004020d0981 */ /* 0x000362000c1e1900 */
[----:B------:R-:W-:Y:S02]  /*c010*/  CS2R R4, SRZ ;  /* 0x0000000000047805 */ /* 0x000fe4000001ff00 */
[--C-:B--2---:R-:W-:Y:S01]  /*c020*/  @P1 SHF.R.S32.HI R5, RZ, 0x1f, R0.reuse ;  /* 0x0000001fff051819 */ /* 0x104fe20000011400 */
[----:B------:R-:W-:Y:S01]  /*c030*/  @P1 IMAD.MOV.U32 R4, RZ, RZ, R0 ;  /* 0x000000ffff041224 */ /* 0x000fe200078e0000 */
[----:B------:R-:W-:Y:S05]  /*c040*/  @P0 BRA `(.L_x_34) ;  /* 0x0000004000000947 */ /* 0x000fea0003800000 */
[----:B-1----:R-:W-:Y:S05]  /*c050*/  @!P1 BRA `(.L_x_34) ;  /* 0x0000003000009947 */ /* 0x002fea0003800000 */
[----:B------:R1:W2:Y:S04]  /*c060*/  LDG.E R0, [R6.64] ;  /* 0x0000000406007981 */ /* 0x0002a8000c1e1900 */
[----:B-1----:R-:W2:Y:S02]  /*c070*/  LDG.E R6, [R6.64+0x4] ;  /* 0x0000040406067981 */ /* 0x002ea4000c1e1900 */
[----:B--2--5:R-:W-:-:S02]  /*c080*/  IADD3 R13, -R0, R6, RZ ;  /* 0x00000006000d7210 */ /* 0x024fc40007ffe1ff */
.L_x_34:
[----:B-1----:R-:W1:Y:S01]  /*c090*/  S2R R11, SR_TID.X ;  /* 0x00000000000b7919 */ /* 0x002e620000002100 */
[----:B------:R-:W-:Y:S01]  /*c0a0*/  SHF.R.S32.HI R0, RZ, 0x1f, R8 ;  /* 0x0000001fff007819 */ /* 0x000fe20000011408 */
[----:B------:R-:W-:Y:S01]  /*c0b0*/  BSSY B0, `(.L_x_35) ;  /* 0x0000028000007945 */ /* 0x000fe20003800000 */
[----:B------:R-:W-:-:S02]  /*c0c0*/  SEL R10, R8, RZ, !P1 ;  /* 0x000000ff080a7207 */ /* 0x000fc40004800000 */
[----:B------:R-:W-:Y:S02]  /*c0d0*/  SEL R12, R0, RZ, !P1 ;  /* 0x000000ff000c7207 */ /* 0x000fe40004800000 */
[----:B-1----:R-:W-:-:S13]  /*c0e0*/  ISETP.GE.AND P0, PT, R11, 0x80, PT ;  /* 0x000000800b00780c */ /* 0x002fda0003f06270 */
[----:B------:R-:W-:Y:S05]  /*c0f0*/  @P0 BRA `(.L_x_36) ;  /* 0x0000023000000947 */ /* 0x000fea0003800000 */
[----:B------:R-:W1:Y:S01]  /*c100*/  S2R R9, SR_CTAID.X ;  /* 0x0000000000097919 */ /* 0x000e620000002500 */
[----:B-----5:R-:W-:Y:S01]  /*c110*/  IMAD R0, R13, c[0x0][0x4e8], RZ ;  /* 0x00013a000d007a24 */ /* 0x020fe200078e02ff */
[----:B-1----:R-:W-:-:S04]  /*c120*/  LEA R9, R9, R11, 0x7 ;  /* 0x0000000b09097211 */ /* 0x002fc800078e38ff */
[----:B------:R-:W-:-:S13]  /*c130*/  ISETP.GE.AND P0, PT, R9, R0, PT ;  /* 0x000000000900720c */ /* 0x000fda0003f06270 */
[----:B------:R-:W-:Y:S05]  /*c140*/  @P0 BRA `(.L_x_36) ;  /* 0x000001e000000947 */ /* 0x000fea0003800000 */
[----:B------:R-:W1:Y:S01]  /*c150*/  S2R R8, SR_CTAID.Y ;  /* 0x0000000000087919 */ /* 0x000e620000002600 */
[----:B------:R-:W-:Y:S01]  /*c160*/  MOV R0, c[0x0][0x4e8] ;  /* 0x00013a0000007a02 */ /* 0x000fe20000000f00 */
[----:B------:R-:W-:Y:S01]  /*c170*/  IMAD.MOV.U32 R3, RZ, RZ, R5 ;  /* 0x000000ffff037224 */ /* 0x000fe200078e0005 */
[----:B------:R-:W-:Y:S02]  /*c180*/  MOV R2, R4 ;  /* 0x0000000400027202 */ /* 0x000fe40000000f00 */
[----:B------:R-:W-:-:S13]  /*c190*/  ISETP.NE.AND P0, PT, R0, 0x1, PT ;  /* 0x000000010000780c */ /* 0x000fda0003f05270 */
[----:B------:R-:W-:Y:S01]  /*c1a0*/  @P0 IMAD.HI.U32 R7, R9, c[0x0][0x4ec], RZ ;  /* 0x00013b0009070a27 */ /* 0x000fe200078e00ff */
[----:B-1----:R-:W-:-:S03]  /*c1b0*/  SHF.R.S32.HI R0, RZ, 0x1f, R8 ;  /* 0x0000001fff007819 */ /* 0x002fc60000011408 */
[----:B------:R-:W-:-:S04]  /*c1c0*/  IMAD.WIDE.U32 R2, R8, c[0x0][0x490], R2 ;  /* 0x0001240008027a25 */ /* 0x000fc800078e0002 */
[----:B------:R-:W-:Y:S02]  /*c1d0*/  IMAD R6, R0, c[0x0][0x490], RZ ;  /* 0x0001240000067a24 */ /* 0x000fe400078e02ff */
[----:B------:R-:W-:Y:S01]  /*c1e0*/  IMAD.MOV.U32 R0, RZ, RZ, R9 ;  /* 0x000000ffff007224 */ /* 0x000fe200078e0009 */
[----:B------:R-:W-:Y:S01]  /*c1f0*/  @P0 SHF.R.U32.HI R0, RZ, c[0x0][0x4f0], R7 ;  /* 0x00013c00ff000a19 */ /* 0x000fe20000011607 */
[----:B------:R-:W-:Y:S02]  /*c200*/  IMAD R6, R8, c[0x0][0x494], R6 ;  /* 0x0001250008067a24 */ /* 0x000fe400078e0206 */
[----:B------:R-:W-:Y:S01]  /*c210*/  IMAD R8, R12, c[0x0][0x498], RZ ;  /* 0x000126000c087a24 */ /* 0x000fe200078e02ff */
[----:B------:R-:W-:Y:S01]  /*c220*/  IADD3 R7, -R0, RZ, RZ ;  /* 0x000000ff00077210 */ /* 0x000fe20007ffe1ff */
[----:B------:R-:W-:Y:S02]  /*c230*/  IMAD.IADD R3, R6, 0x1, R3 ;  /* 0x0000000106037824 */ /* 0x000fe400078e0203 */
[----:B------:R-:W-:-:S02]  /*c240*/  IMAD R8, R10, c[0x0][0x49c], R8 ;  /* 0x000127000a087a24 */ /* 0x000fc400078e0208 */
[----:B------:R-:W-:Y:S01]  /*c250*/  IMAD R6, R7, c[0x0][0x4e8], R9 ;  /* 0x00013a0007067a24 */ /* 0x000fe200078e0209 */
[----:B------:R-:W-:Y:S01]  /*c260*/  SHF.R.S32.HI R9, RZ, 0x1f, R0 ;  /* 0x0000001fff097819 */ /* 0x000fe20000011400 */
[----:B------:R-:W-:-:S03]  /*c270*/  IMAD.WIDE.U32 R2, R10, c[0x0][0x498], R2 ;  /* 0x000126000a027a25 */ /* 0x000fc600078e0002 */
[----:B------:R-:W-:Y:S02]  /*c280*/  SHF.R.S32.HI R7, RZ, 0x1f, R6 ;  /* 0x0000001fff077819 */ /* 0x000fe40000011406 */
[----:B------:R-:W-:-:S03]  /*c290*/  IADD3 R2, P0, R0, R2, RZ ;  /* 0x0000000200027210 */ /* 0x000fc60007f1e0ff */
[----:B------:R-:W-:Y:S01]  /*c2a0*/  IMAD R0, R7, c[0x0][0x488], RZ ;  /* 0x0001220007007a24 */ /* 0x000fe200078e02ff */
[----:B------:R-:W-:-:S03]  /*c2b0*/  IADD3.X R3, R9, R3, R8, P0, !PT ;  /* 0x0000000309037210 */ /* 0x000fc600007fe408 */
[C---:B------:R-:W-:Y:S02]  /*c2c0*/  IMAD R0, R6.reuse, c[0x0][0x48c], R0 ;  /* 0x0001230006007a24 */ /* 0x040fe400078e0200 */
[----:B------:R-:W-:-:S05]  /*c2d0*/  IMAD.WIDE.U32 R2, R6, c[0x0][0x488], R2 ;  /* 0x0001220006027a25 */ /* 0x000fca00078e0002 */
[----:B------:R-:W-:Y:S02]  /*c2e0*/  IADD3 R0, R3, R0, RZ ;  /* 0x0000000003007210 */ /* 0x000fe40007ffe0ff */
[----:B------:R-:W-:-:S04]  /*c2f0*/  LEA R6, P0, R2, c[0x0][0x450], 0x2 ;  /* 0x0001140002067a11 */ /* 0x000fc800078010ff */
[----:B------:R-:W-:Y:S02]  /*c300*/  LEA.HI.X R7, R2, c[0x0][0x454], R0, 0x2, P0 ;  /* 0x0001150002077a11 */ /* 0x000fe400000f1400 */
[----:B------:R-:W-:-:S05]  /*c310*/  MOV R0, 0xff800000 ;  /* 0xff80000000007802 */ /* 0x000fca0000000f00 */
[----:B------:R1:W-:Y:S02]  /*c320*/  STG.E [R6.64], R0 ;  /* 0x0000000006007986 */ /* 0x0003e4000c101904 */
.L_x_36:
[----:B------:R-:W-:Y:S05]  /*c330*/  BSYNC B0 ;  /* 0x0000000000007941 */ /* 0x000fea0003800000 */
.L_x_35:
[----:B-1----:R-:W1:Y:S01]  /*c340*/  S2R R6, SR_CTAID.Y ;  /* 0x0000000000067919 */ /* 0x002e620000002600 */
[----:B------:R-:W-:Y:S01]  /*c350*/  IMAD R0, R5, c[0x0][0x3a0], RZ ;  /* 0x0000e80005007a24 */ /* 0x000fe200078e02ff */
[----:B------:R-:W-:Y:S01]  /*c360*/  SHF.R.S32.HI R5, RZ, 0x1f, R11 ;  /* 0x0000001fff057819 */ /* 0x000fe2000001140b */
[C---:B------:R-:W-:Y:S01]  /*c370*/  IMAD.WIDE.U32 R2, R4.reuse, c[0x0][0x3a0], RZ ;  /* 0x0000e80004027a25 */ /* 0x040fe200078e00ff */
[----:B------:R-:W2:Y:S01]  /*c380*/  S2R R9, SR_CTAID.X ;  /* 0x0000000000097919 */ /* 0x000ea20000002500 */
[----:B------:R-:W-:Y:S01]  /*c390*/  MOV R8, c[0x0][0x4e8] ;  /* 0x00013a0000087a02 */ /* 0x000fe20000000f00 */
[----:B------:R-:W-:Y:S01]  /*c3a0*/  BSSY B0, `(.L_x_37) ;  /* 0x000003c000007945 */ /* 0x000fe20003800000 */
[----:B------:R-:W-:Y:S01]  /*c3b0*/  LEA.HI R5, R5, R11, RZ, 0x3 ;  /* 0x0000000b05057211 */ /* 0x000fe200078f18ff */
[----:B------:R-:W-:Y:S01]  /*c3c0*/  IMAD R0, R4, c[0x0][0x3a4], R0 ;  /* 0x0000e90004007a24 */ /* 0x000fe200078e0200 */
[----:B------:R-:W-:Y:S01]  /*c3d0*/  ISETP.NE.AND P0, PT, R8, 0x1, PT ;  /* 0x000000010800780c */ /* 0x000fe20003f05270 */
[----:B-----5:R-:W-:Y:S01]  /*c3e0*/  IMAD R13, R13, c[0x0][0x4e8], RZ ;  /* 0x00013a000d0d7a24 */ /* 0x020fe200078e02ff */
[----:B------:R-:W-:-:S02]  /*c3f0*/  LOP3.LUT R4, R5, 0xfffffff8, RZ, 0xc0, !PT ;  /* 0xfffffff805047812 */ /* 0x000fc400078ec0ff */
[----:B------:R-:W-:-:S03]  /*c400*/  IADD3 R3, R3, R0, RZ ;  /* 0x0000000003037210 */ /* 0x000fc60007ffe0ff */
[----:B------:R-:W-:Y:S01]  /*c410*/  IMAD.IADD R8, R11, 0x1, -R4 ;  /* 0x000000010b087824 */ /* 0x000fe200078e0a04 */
[----:B------:R-:W-:-:S04]  /*c420*/  SHF.R.S32.HI R11, RZ, 0x3, R5 ;  /* 0x00000003ff0b7819 */ /* 0x000fc80000011405 */
[-C--:B------:R-:W-:Y:S02]  /*c430*/  LEA R4, R8, R11.reuse, 0x5 ;  /* 0x0000000b08047211 */ /* 0x080fe400078e28ff */
[----:B-1----:R-:W-:Y:S01]  /*c440*/  SHF.R.S32.HI R7, RZ, 0x1f, R6 ;  /* 0x0000001fff077819 */ /* 0x002fe20000011406 */
[----:B------:R-:W-:Y:S01]  /*c450*/  IMAD.WIDE.U32 R2, R6, c[0x0][0x3e8], R2 ;  /* 0x0000fa0006027a25 */ /* 0x000fe200078e0002 */
[----:B--2---:R-:W-:-:S03]  /*c460*/  LEA R11, R9, R11, 0x7 ;  /* 0x0000000b090b7211 */ /* 0x004fc600078e38ff */
[----:B------:R-:W-:Y:S02]  /*c470*/  IMAD R0, R7, c[0x0][0x3e8], RZ ;  /* 0x0000fa0007007a24 */ /* 0x000fe400078e02ff */
[----:B------:R-:W-:Y:S02]  /*c480*/  IMAD R4, R9, 0x80, R4 ;  /* 0x0000008009047824 */ /* 0x000fe400078e0204 */
[----:B------:R-:W-:Y:S02]  /*c490*/  IMAD R0, R6, c[0x0][0x3ec], R0 ;  /* 0x0000fb0006007a24 */ /* 0x000fe400078e0200 */
[----:B------:R-:W-:-:S03]  /*c4a0*/  @P0 IMAD.HI.U32 R5, R4, c[0x0][0x4ec], RZ ;  /* 0x00013b0004050a27 */ /* 0x000fc600078e00ff */
[----:B------:R-:W-:Y:S01]  /*c4b0*/  IADD3 R3, R0, R3, RZ ;  /* 0x0000000300037210 */ /* 0x000fe20007ffe0ff */
[----:B------:R-:W-:Y:S01]  /*c4c0*/  IMAD R6, R12, c[0x0][0x3f0], RZ ;  /* 0x0000fc000c067a24 */ /* 0x000fe200078e02ff */
[----:B------:R-:W-:Y:S02]  /*c4d0*/  MOV R0, R4 ;  /* 0x0000000400007202 */ /* 0x000fe40000000f00 */
[----:B------:R-:W-:Y:S01]  /*c4e0*/  @P0 SHF.R.U32.HI R0, RZ, c[0x0][0x4f0], R5 ;  /* 0x00013c00ff000a19 */ /* 0x000fe20000011605 */
[C---:B------:R-:W-:Y:S02]  /*c4f0*/  IMAD R7, R10.reuse, c[0x0][0x3f4], R6 ;  /* 0x0000fd000a077a24 */ /* 0x040fe400078e0206 */
[----:B------:R-:W-:Y:S01]  /*c500*/  IMAD.WIDE.U32 R2, R10, c[0x0][0x3f0], R2 ;  /* 0x0000fc000a027a25 */ /* 0x000fe200078e0002 */
[----:B------:R-:W-:-:S03]  /*c510*/  SHF.R.S32.HI R6, RZ, 0x1f, R0 ;  /* 0x0000001fff067819 */ /* 0x000fc60000011400 */
[----:B------:R-:W-:Y:S01]  /*c520*/  IMAD.MOV R5, RZ, RZ, -R0 ;  /* 0x000000ffff057224 */ /* 0x000fe200078e0a00 */
[----:B------:R-:W-:Y:S01]  /*c530*/  IADD3 R3, R3, R7, RZ ;  /* 0x0000000703037210 */ /* 0x000fe20007ffe0ff */
[----:B------:R-:W-:Y:S02]  /*c540*/  IMAD R6, R6, c[0x0][0x3e0], RZ ;  /* 0x0000f80006067a24 */ /* 0x000fe400078e02ff */
[----:B------:R-:W-:Y:S02]  /*c550*/  IMAD R5, R5, c[0x0][0x4e8], R4 ;  /* 0x00013a0005057a24 */ /* 0x000fe400078e0204 */
[----:B------:R-:W-:-:S03]  /*c560*/  IMAD.WIDE.U32 R2, R0, c[0x0][0x3e0], R2 ;  /* 0x0000f80000027a25 */ /* 0x000fc600078e0002 */
[----:B------:R-:W-:Y:S01]  /*c570*/  SHF.R.S32.HI R4, RZ, 0x1f, R5 ;  /* 0x0000001fff047819 */ /* 0x000fe20000011405 */
[----:B------:R-:W-:-:S05]  /*c580*/  IMAD R0, R0, c[0x0][0x3e4], R6 ;  /* 0x0000f90000007a24 */ /* 0x000fca00078e0206 */
[----:B------:R-:W-:Y:S01]  /*c590*/  IADD3 R3, R3, R0, RZ ;  /* 0x0000000003037210 */ /* 0x000fe20007ffe0ff */
[----:B------:R-:W-:-:S04]  /*c5a0*/  IMAD R0, R4, c[0x0][0x3d8], RZ ;  /* 0x0000f60004007a24 */ /* 0x000fc800078e02ff */
[C---:B------:R-:W-:Y:S02]  /*c5b0*/  IMAD R0, R5.reuse, c[0x0][0x3dc], R0 ;  /* 0x0000f70005007a24 */ /* 0x040fe400078e0200 */
[----:B------:R-:W-:-:S04]  /*c5c0*/  IMAD.WIDE.U32 R2, R5, c[0x0][0x3d8], R2 ;  /* 0x0000f60005027a25 */ /* 0x000fc800078e0002 */
[----:B------:R-:W-:Y:S01]  /*c5d0*/  IMAD.IADD R0, R3, 0x1, R0 ;  /* 0x0000000103007824 */ /* 0x000fe200078e0200 */
[----:B------:R-:W-:-:S04]  /*c5e0*/  LEA R14, P0, R2, c[0x0][0x380], 0x1 ;  /* 0x0000e000020e7a11 */ /* 0x000fc800078008ff */
[----:B------:R-:W-:Y:S02]  /*c5f0*/  LEA.HI.X R12, R2, c[0x0][0x384], R0, 0x1, P0 ;  /* 0x0000e100020c7a11 */ /* 0x000fe400000f0c00 */
[----:B------:R-:W-:Y:S01]  /*c600*/  ISETP.GE.AND P0, PT, R11, R13, PT ;  /* 0x0000000d0b00720c */ /* 0x000fe20003f06270 */
[----:B------:R1:W2:Y:S01]  /*c610*/  SHFL.IDX PT, R2, R14, RZ, 0x181f ;  /* 0x00181fff0e027589 */ /* 0x0002a200000e0000 */
[----:B------:R-:W-:-:S03]  /*c620*/  SHF.L.U32 R0, R8, 0x3, RZ ;  /* 0x0000000308007819 */ /* 0x000fc600000006ff */
[----:B------:R1:W3:Y:S01]  /*c630*/  SHFL.IDX PT, R3, R12, RZ, 0x181f ;  /* 0x00181fff0c037589 */ /* 0x0002e200000e0000 */
[C---:B------:R-:W-:Y:S02]  /*c640*/  IADD3 R9, R0.reuse, 0x40, RZ ;  /* 0x0000004000097810 */ /* 0x040fe40007ffe0ff */
[----:B------:R-:W-:-:S05]  /*c650*/  IADD3 R10, R0, 0x80, RZ ;  /* 0x00000080000a7810 */ /* 0x000fca0007ffe0ff */
[----:B------:R-:W-:Y:S05]  /*c660*/  @P0 BRA `(.L_x_38) ;  /* 0x000000f000000947 */ /* 0x000fea0003800000 */
        /* <DEDUP_REMOVED lines=10> */
[----:B------:R2:W-:Y:S02]  /*c710*/  @!P2 ST.E.128 [R6.64], RZ ;  /* 0x000000ff0600a985 */ /* 0x0005e4000c101d04 */
[----:B------:R-:W-:-:S04]  /*c720*/  @!P1 IMAD.WIDE R4, R5, 0x2, R2 ;  /* 0x0000000205049825 */ /* 0x000fc800078e0202 */
[----:B------:R-:W-:Y:S01]  /*c730*/  @!P0 IMAD.WIDE R2, R8, 0x2, R2 ;  /* 0x0000000208028825 */ /* 0x000fe200078e0202 */
[----:B------:R2:W-:Y:S04]  /*c740*/  @!P1 ST.E.128 [R4.64], RZ ;  /* 0x000000ff04009985 */ /* 0x0005e8000c101d04 */
[----:B------:R2:W-:Y:S02]  /*c750*/  @!P0 ST.E.128 [R2.64], RZ ;  /* 0x000000ff02008985 */ /* 0x0005e4000c101d04 */
.L_x_38:
[----:B------:R-:W-:Y:S05]  /*c760*/  BSYNC B0 ;  /* 0x0000000000007941 */ /* 0x000fea0003800000 */
.L_x_37:
[----:B--2---:R-:W-:Y:S01]  /*c770*/  IADD3 R4, R11, 0x20, RZ ;  /* 0x000000200b047810 */ /* 0x004fe20007ffe0ff */
[----:B---3--:R2:W3:Y:S01]  /*c780*/  SHFL.IDX PT, R3, R12, 0x1, 0x181f ;  /* 0x00381f000c037f89 */ /* 0x0084e200000e0000 */
[----:B------:R-:W-:Y:S02]  /*c790*/  BSSY B0, `(.L_x_39) ;  /* 0x0000013000007945 */ /* 0x000fe40003800000 */
[----:B------:R-:W-:Y:S01]  /*c7a0*/  ISETP.GE.AND P0, PT, R4, R13, PT ;  /* 0x0000000d0400720c */ /* 0x000fe20003f06270 */
[----:B------:R2:W4:-:S12]  /*c7b0*/  SHFL.IDX PT, R2, R14, 0x1, 0x181f ;  /* 0x00381f000e027f89 */ /* 0x00051800000e0000 */
[----:B------:R-:W-:Y:S05]  /*c7c0*/  @P0 BRA `(.L_x_40) ;  /* 0x000000f000000947 */ /* 0x000fea0003800000 */
[----:B------:R-:W-:Y:S02]  /*c7d0*/  ISETP.GE.AND P1, PT, R9, c[0x0][0x3c8], PT ;  /* 0x0000f20009007a0c */ /* 0x000fe40003f26270 */
        /* <DEDUP_REMOVED lines=14> */
.L_x_40:
[----:B------:R-:W-:Y:S05]  /*c8c0*/  BSYNC B0 ;  /* 0x0000000000007941 */ /* 0x000fea0003800000 */
.L_x_39:
[----:B---3--:R-:W-:Y:S01]  /*c8d0*/  IADD3 R4, R11, 0x40, RZ ;  /* 0x000000400b047810 */ /* 0x008fe20007ffe0ff */
[----:B------:R3:W1:Y:S01]  /*c8e0*/  SHFL.IDX PT, R3, R12, 0x2, 0x181f ;  /* 0x00581f000c037f89 */ /* 0x00066200000e0000 */
[----:B------:R-:W-:Y:S02]  /*c8f0*/  BSSY B0, `(.L_x_41) ;  /* 0x0000013000007945 */ /* 0x000fe40003800000 */
[----:B------:R-:W-:Y:S01]  /*c900*/  ISETP.GE.AND P0, PT, R4, R13, PT ;  /* 0x0000000d0400720c */ /* 0x000fe20003f06270 */
[----:B----4-:R3:W4:-:S12]  /*c910*/  SHFL.IDX PT, R2, R14, 0x2, 0x181f ;  /* 0x00581f000e027f89 */ /* 0x01071800000e0000 */
[----:B------:R-:W-:Y:S05]  /*c920*/  @P0 BRA `(.L_x_42) ;  /* 0x000000f000000947 */ /* 0x000fea0003800000 */
[----:B------:R-:W-:Y:S02]  /*c930*/  ISETP.GE.AND P1, PT, R9, c[0x0][0x3c8], PT ;  /* 0x0000f20009007a0c */ /* 0x000fe40003f26270 */
        /* <DEDUP_REMOVED lines=14> */
.L_x_42:
[----:B------:R-:W-:Y:S05]  /*ca20*/  BSYNC B0 ;  /* 0x0000000000007941 */ /* 0x000fea0003800000 */
.L_x_41:
[----:B-1----:R-:W-:Y:S01]  /*ca30*/  IADD3 R4, R11, 0x60, RZ ;  /* 0x000000600b047810 */ /* 0x002fe20007ffe0ff */
[----:B------:R1:W2:Y:S03]  /*ca40*/  SHFL.IDX PT, R3, R12, 0x3, 0x181f ;  /* 0x00781f000c037f89 */ /* 0x0002a600000e0000 */
[----:B------:R-:W-:Y:S01]  /*ca50*/  ISETP.GE.AND P0, PT, R4, R13, PT ;  /* 0x0000000d0400720c */ /* 0x000fe20003f06270 */
[----:B----4-:R1:W4:-:S12]  /*ca60*/  SHFL.IDX PT, R2, R14, 0x3, 0x181f ;  /* 0x00781f000e027f89 */ /* 0x01031800000e0000 */
[----:B------:R-:W-:Y:S05]  /*ca70*/  @P0 EXIT ;  /* 0x000000000000094d */ /* 0x000fea0003800000 */
[----:B------:R-:W-:Y:S02]  /*ca80*/  ISETP.GE.AND P0, PT, R9, c[0x0][0x3c8], PT ;  /* 0x0000f20009007a0c */ /* 0x000fe40003f06270 */
[----:B------:R-:W-:-:S11]  /*ca90*/  ISETP.GE.AND P1, PT, R0, c[0x0][0x3c8], PT ;  /* 0x0000f20000007a0c */ /* 0x000fd60003f26270 */
[----:B------:R-:W-:Y:S02]  /*caa0*/  @!P0 SHF.R.S32.HI R4, RZ, 0x1f, R9 ;  /* 0x0000001fff048819 */ /* 0x000fe40000011409 */
[----:B--2-4-:R-:W-:Y:S02]  /*cab0*/  @!P1 IMAD.WIDE R6, R0, 0x2, R2 ;  /* 0x0000000200069825 */ /* 0x014fe400078e0202 */
[----:B------:R-:W-:-:S03]  /*cac0*/  @!P0 LEA.HI R4, R4, R9, RZ, 0x3 ;  /* 0x0000000904048211 */ /* 0x000fc600078f18ff */
[----:B------:R2:W-:Y:S01]  /*cad0*/  @!P1 ST.E.128 [R6.64], RZ ;  /* 0x000000ff06009985 */ /* 0x0005e2000c101d04 */
[----:B------:R-:W-:-:S05]  /*cae0*/  @!P0 LOP3.LUT R4, R4, 0xfffffff8, RZ, 0xc0, !PT ;  /* 0xfffffff804048812 */ /* 0x000fca00078ec0ff */
[----:B------:R-:W-:-:S05]  /*caf0*/  @!P0 IMAD.WIDE R4, R4, 0x2, R2 ;  /* 0x0000000204048825 */ /* 0x000fca00078e0202 */
[----:B------:R2:W-:Y:S01]  /*cb00*/  @!P0 ST.E.128 [R4.64], RZ ;  /* 0x000000ff04008985 */ /* 0x0005e2000c101d04 */
[----:B------:R-:W-:-:S13]  /*cb10*/  ISETP.GE.AND P0, PT, R10, c[0x0][0x3c8], PT ;  /* 0x0000f2000a007a0c */ /* 0x000fda0003f06270 */
[----:B------:R-:W-:Y:S05]  /*cb20*/  @P0 EXIT ;  /* 0x000000000000094d */ /* 0x000fea0003800000 */
[----:B------:R-:W-:-:S04]  /*cb30*/  SHF.R.S32.HI R0, RZ, 0x1f, R10 ;  /* 0x0000001fff007819 */ /* 0x000fc8000001140a */
[----:B------:R-:W-:-:S04]  /*cb40*/  LEA.HI R0, R0, R10, RZ, 0x3 ;  /* 0x0000000a00007211 */ /* 0x000fc800078f18ff */
[----:B------:R-:W-:-:S05]  /*cb50*/  LOP3.LUT R0, R0, 0xfffffff8, RZ, 0xc0, !PT ;  /* 0xfffffff800007812 */ /* 0x000fca00078ec0ff */
[----:B------:R-:W-:-:S05]  /*cb60*/  IMAD.WIDE R2, R0, 0x2, R2 ;  /* 0x0000000200027825 */ /* 0x000fca00078e0202 */
[----:B------:R-:W-:Y:S01]  /*cb70*/  ST.E.128 [R2.64], RZ ;  /* 0x000000ff02007985 */ /* 0x000fe2000c101d04 */
[----:B------:R-:W-:Y:S05]  /*cb80*/  EXIT ;  /* 0x000000000000794d */ /* 0x000fea0003800000 */
.L_x_43:
        /* <DEDUP_REMOVED lines=15> */
.L_x_1284:


//--------------------- .text._ZN7cutlass13device_kernelIN5flash19enable_sm80_to_sm89INS1_16FlashAttnFwdSm80INS1_25CollectiveMainloopFwdSm80ILi8ELi1ELb0EN4cute5tupleIJNS5_1CILi128EEENS7_ILi64EEENS7_ILi192EEEEEELi192ENS_6half_tEfNS_4arch4Sm80ELb0ELb0ELb0ELb1ELb0ELb1ELb1ELb0EEENS1_21CollectiveEpilogueFwdINS6_IJS8_SA_S9_EEENS6_IJNS7_ILi1EEESI_SI_EEESC_SE_Li256ELb1ELb1ELb0ELb0EEENS1_19SingleTileSchedulerILb1ELb0ELb1ELi128EEEEEEEEEvNT_6ParamsE --------------------------
	.section	.text._ZN7cutlass13device_kernelIN5flash19enable_sm80_to_sm89INS1_16FlashAttnFwdSm80INS1_25CollectiveMainloopFwdSm80ILi8ELi1ELb0EN4cute5tupleIJNS5_1CILi128EEENS7_ILi64EEENS7_ILi192EEEEEELi192ENS_6half_tEfNS_4arch4Sm80ELb0ELb0ELb0ELb1ELb0ELb1ELb1ELb0EEENS1_21CollectiveEpilogueFwdINS6_IJS8_SA_S9_EEENS6_IJNS7_ILi1EEESI_SI_EEESC_SE_Li256ELb1ELb1ELb0ELb0EEENS1_19SingleTileSchedulerILb1ELb0ELb1ELi128EEEEEEEEEvNT_6ParamsE,"ax",@progbits
	.sectioninfo	@"SHI_REGISTERS=242"
	.align	128
.text._ZN7cutlass13device_kernelIN5flash19enable_sm80_to_sm89INS1_16FlashAttnFwdSm80INS1_25CollectiveMainloopFwdSm80ILi8ELi1ELb0EN4cute5tupleIJNS5_1CILi128EEENS7_ILi64EEENS7_ILi192EEEEEELi192ENS_6half_tEfNS_4arch4Sm80ELb0ELb0ELb0ELb1ELb0ELb1ELb1ELb0EEENS1_21CollectiveEpilogueFwdINS6_IJS8_SA_S9_EEENS6_IJNS7_ILi1EEESI_SI_EEESC_SE_Li256ELb1ELb1ELb0ELb0EEENS1_19SingleTileSchedulerILb1ELb0ELb1ELi128EEEEEEEEEvNT_6ParamsE:
        .type           _ZN7cutlass13device_kernelIN5flash19enable_sm80_to_sm89INS1_16FlashAttnFwdSm80INS1_25CollectiveMainloopFwdSm80ILi8ELi1ELb0EN4cute5tupleIJNS5_1CILi128EEENS7_ILi64EEENS7_ILi192EEEEEELi192ENS_6half_tEfNS_4arch4Sm80ELb0ELb0ELb0ELb1ELb0ELb1ELb1ELb0EEENS1_21CollectiveEpilogueFwdINS6_IJS8_SA_S9_EEENS6_IJNS7_ILi1EEESI_SI_EEESC_SE_Li256ELb1ELb1ELb0ELb0EEENS1_19SingleTileSchedulerILb1ELb0ELb1ELi128EEEEEEEEEvNT_6ParamsE,@function
        .size           _ZN7cutlass13device_kernelIN5flash19enable_sm80_to_sm89INS1_16FlashAttnFwdSm80INS1_25CollectiveMainloopFwdSm80ILi8ELi1ELb0EN4cute5tupleIJNS5_1CILi128EEENS7_ILi64EEENS7_ILi192EEEEEELi192ENS_6half_tEfNS_4arch4Sm80ELb0ELb0ELb0ELb1ELb0ELb1ELb1ELb0EEENS1_21CollectiveEpilogueFwdINS6_IJS8_SA_S9_EEENS6_IJNS7_ILi1EEESI_SI_EEESC_SE_Li256ELb1ELb1ELb0ELb0EEENS1_19SingleTileSchedulerILb1ELb0ELb1ELi128EEEEEEEEEvNT_6ParamsE,(.L_x_1285 - _ZN7cutlass13device_kernelIN5flash19enable_sm80_to_sm89INS1_16FlashAttnFwdSm80INS1_25CollectiveMainloopFwdSm80ILi8ELi1ELb0EN4cute5tupleIJNS5_1CILi128EEENS7_ILi64EEENS7_ILi192EEEEEELi192ENS_6half_tEfNS_4arch4Sm80ELb0ELb0ELb0ELb1ELb0ELb1ELb1ELb0EEENS1_21CollectiveEpilogueFwdINS6_IJS8_SA_S9_EEENS6_IJNS7_ILi1EEESI_SI_EEESC_SE_Li256ELb1ELb1ELb0ELb0EEENS1_19SingleTileSchedulerILb1ELb0ELb1ELi128EEEEEEEEEvNT_6ParamsE)
        .other          _ZN7cutlass13device_kernelIN5flash19enable_sm80_to_sm89INS1_16FlashAttnFwdSm80INS1_25CollectiveMainloopFwdSm80ILi8ELi1ELb0EN4cute5tupleIJNS5_1CILi128EEENS7_ILi64EEENS7_ILi192EEEEEELi192ENS_6half_tEfNS_4arch4Sm80ELb0ELb0ELb0ELb1ELb0ELb1ELb1ELb0EEENS1_21CollectiveEpilogueFwdINS6_IJS8_SA_S9_EEENS6_IJNS7_ILi1EEESI_SI_EEESC_SE_Li256ELb1ELb1ELb0ELb0EEENS1_19SingleTileSchedulerILb1ELb0ELb1ELi128EEEEEEEEEvNT_6ParamsE,@"STO_CUDA_ENTRY STV_DEFAULT"
_ZN7cutlass13device_kernelIN5flash19enable_sm80_to_sm89INS1_16FlashAttnFwdSm80INS1_25CollectiveMainloopFwdSm80ILi8ELi1ELb0EN4cute5tupleIJNS5_1CILi128EEENS7_ILi64EEENS7_ILi192EEEEEELi192ENS_6half_tEfNS_4arch4Sm80ELb0ELb0ELb0ELb1ELb0ELb1ELb1ELb0EEENS1_21CollectiveEpilogueFwdINS6_IJS8_SA_S9_EEENS6_IJNS7_ILi1EEESI_SI_EEESC_SE_Li256ELb1ELb1ELb0ELb0EEENS1_19SingleTileSchedulerILb1ELb0ELb1ELi128EEEEEEEEEvNT_6ParamsE:
[----:B------:R-:W-:Y:S02]  /*0000*/  MOV R1, c[0x0][0x28] ;  /* 0x00000a0000017a02 */ /* 0x000fe40000000f00 */
[----:B------:R-:W1:Y:S01]  /*0010*/  S2R R79, SR_TID.X ;  /* 0x00000000004f7919 */ /* 0x000e620000002100 */
[----:B------:R-:W-:Y:S01]  /*0020*/  MOV R5, 0x4 ;  /* 0x0000000400057802 */ /* 0x000fe20000000f00 */
[----:B------:R-:W-:Y:S02]  /*0030*/  ULDC.64 UR6, c[0x0][0x118] ;  /* 0x0000460000067ab9 */ /* 0x000fe40000000a00 */
        /* <DEDUP_REMOVED lines=12> */
.L_x_45:
        /* <DEDUP_REMOVED lines=8> */
.L_x_47:
[----:B------:R-:W-:-:S05]  /*0180*/  MOV R3, c[0x0][0x54c] ;  /* 0x0001530000037a02 */ /* 0x000fca0000000f00 */
.L_x_46:
[----:B-----5:R-:W-:Y:S01]  /*0190*/  IMAD R3, R3, c[0x0][0x548], RZ ;  /* 0x0001520003037a24 */ /* 0x020fe200078e02ff */
[----:B------:R-:W-:-:S04]  /*01a0*/  SHF.L.U32 R0, R80, 0x7, RZ ;  /* 0x0000000750007819 */ /* 0x000fc800000006ff */
[----:B------:R-:W-:-:S04]  /*01b0*/  ISETP.GE.AND P0, PT, R0, R3, PT ;  /* 0x000000030000720c */ /* 0x000fc80003f06270 */
[----:B------:R-:W-:Y:S01]  /*01c0*/  SEL R200, R200, 0xffffffff, !P0 ;  /* 0xffffffffc8c87807 */ /* 0x000fe20004000000 */
[----:B------:R-:W-:Y:S05]  /*01d0*/  BRA `(.L_x_48) ;  /* 0x0000012000007947 */ /* 0x000fea0003800000 */
.L_x_44:
[----:B---3--:R-:W-:-:S04]  /*01e0*/  ISETP.NE.U32.AND P0, PT, RZ, c[0x0][0x568], PT ;  /* 0x00015a00ff007a0c */ /* 0x008fc80003f05070 */
[----:B------:R-:W-:-:S13]  /*01f0*/  ISETP.NE.AND.EX P0, PT, RZ, c[0x0][0x56c], PT, P0 ;  /* 0x00015b00ff007a0c */ /* 0x000fda0003f05300 */
[----:B------:R-:W-:Y:S05]  /*0200*/  @!P0 BRA `(.L_x_49) ;  /* 0x0000002000008947 */ /* 0x000fea0003800000 */
[----:B------:R1:W5:Y:S01]  /*0210*/  LDG.E R3, [R2.64] ;  /* 0x0000000602037981 */ /* 0x000362000c1e1900 */
[----:B------:R-:W-:Y:S05]  /*0220*/  BRA `(.L_x_50) ;  /* 0x0000009000007947 */ /* 0x000fea0003800000 */
.L_x_49:
        /* <DEDUP_REMOVED lines=8> */
.L_x_51:
[----:B------:R-:W-:-:S05]  /*02b0*/  MOV R3, c[0x0][0x54c] ;  /* 0x0001530000037a02 */ /* 0x000fca0000000f00 */
.L_x_50:
[----:B-----5:R-:W-:Y:S01]  /*02c0*/  IMAD R3, R3, c[0x0][0x548], RZ ;  /* 0x0001520003037a24 */ /* 0x020fe200078e02ff */
[----:B------:R-:W-:-:S04]  /*02d0*/  SHF.L.U32 R0, R80, 0x7, RZ ;  /* 0x0000000750007819 */ /* 0x000fc800000006ff */
[----:B------:R-:W-:-:S04]  /*02e0*/  ISETP.GE.AND P0, PT, R0, R3, PT ;  /* 0x000000030000720c */ /* 0x000fc80003f06270 */
[----:B------:R-:W-:-:S04]  /*02f0*/  SEL R200, R200, 0xffffffff, !P0 ;  /* 0xffffffffc8c87807 */ /* 0x000fc80004000000 */
.L_x_48:
[----:B------:R-:W-:-:S13]  /*0300*/  ISETP.GE.AND P0, PT, R200, RZ, PT ;  /* 0x000000ffc800720c */ /* 0x000fda0003f06270 */
        /* <DEDUP_REMOVED lines=8> */
[----:B------:R-:W-:Y:S01]  /*0390*/  IMAD.MOV.U32 R98, RZ, RZ, RZ ;  /* 0x000000ffff627224 */ /* 0x000fe200078e00ff */
[----:B------:R-:W-:Y:S01]  /*03a0*/  ISETP.NE.U32.AND P1, PT, RZ, c[0x0][0x348], PT ;  /* 0x0000d200ff007a0c */ /* 0x000fe20003f25070 */
[----:B------:R-:W-:Y:S01]  /*03b0*/  IMAD.WIDE R10, R200, R5, c[0x0][0x348] ;  /* 0x0000d200c80a7625 */ /* 0x000fe200078e0205 */
[----:B------:R-:W-:-:S02]  /*03c0*/  ISETP.NE.U32.AND P6, PT, RZ, c[0x0][0x350], PT ;  /* 0x0000d400ff007a0c */ /* 0x000fc40003fc5070 */
[----:B------:R-:W-:Y:S01]  /*03d0*/  ISETP.NE.U32.AND P3, PT, RZ, c[0x0][0x358], PT ;  /* 0x0000d600ff007a0c */ /* 0x000fe20003f65070 */
[CC--:B------:R-:W-:Y:S01]  /*03e0*/  IMAD.WIDE R8, R200.reuse, R5.reuse, c[0x0][0x350] ;  /* 0x0000d400c8087625 */ /* 0x0c0fe200078e0205 */
[----:B------:R-:W-:Y:S02]  /*03f0*/  ISETP.NE.AND.EX P1, PT, RZ, c[0x0][0x34c], PT, P1 ;  /* 0x0000d300ff007a0c */ /* 0x000fe40003f25310 */
[----:B------:R-:W-:Y:S01]  /*0400*/  ISETP.NE.AND.EX P6, PT, RZ, c[0x0][0x354], PT, P6 ;  /* 0x0000d500ff007a0c */ /* 0x000fe20003fc5360 */
[----:B------:R-:W-:Y:S01]  /*0410*/  @P2 IMAD.WIDE R12, R200, R5, c[0x0][0x370] ;  /* 0x0000dc00c80c2625 */ /* 0x000fe200078e0205 */
[----:B------:R-:W-:-:S03]  /*0420*/  ISETP.NE.AND.EX P3, PT, RZ, c[0x0][0x35c], PT, P3 ;  /* 0x0000d700ff007a0c */ /* 0x000fc60003f65330 */
[CC--:B-1----:R-:W-:Y:S01]  /*0430*/  @P0 IMAD.WIDE R2, R200.reuse, R5.reuse, c[0x0][0x360] ;  /* 0x0000d800c8020625 */ /* 0x0c2fe200078e0205 */
[----:B------:R1:W5:Y:S03]  /*0440*/  @P2 LDG.E R141, [R12.64] ;  /* 0x000000060c8d2981 */ /* 0x000366000c1e1900 */
[----:B------:R-:W-:Y:S01]  /*0450*/  IMAD.WIDE R6, R200, R5, c[0x0][0x358] ;  /* 0x0000d600c8067625 */ /* 0x000fe200078e0205 */
[----:B------:R1:W5:Y:S04]  /*0460*/  @P0 LDG.E R83, [R2.64] ;  /* 0x0000000602530981 */ /* 0x000368000c1e1900 */
[----:B------:R1:W5:Y:S04]  /*0470*/  @P1 LDG.E R142, [R10.64] ;  /* 0x000000060a8e1981 */ /* 0x000368000c1e1900 */
[----:B------:R1:W5:Y:S04]  /*0480*/  @P6 LDG.E R140, [R8.64] ;  /* 0x00000006088c6981 */ /* 0x000368000c1e1900 */
[----:B------:R1:W5:Y:S04]  /*0490*/  @P3 LDG.E R98, [R6.64] ;  /* 0x0000000606623981 */ /* 0x000368000c1e1900 */
[----:B------:R-:W2:Y:S01]  /*04a0*/  S2R R199, SR_CTAID.Y ;  /* 0x0000000000c77919 */ /* 0x000ea20000002600 */
[----:B------:R-:W-:-:S02]  /*04b0*/  IMAD.MOV.U32 R0, RZ, RZ, c[0x0][0x1d0] ;  /* 0x00007400ff007624 */ /* 0x000fc400078e00ff */
[----:B------:R-:W-:Y:S01]  /*04c0*/  IMAD.MOV.U32 R144, RZ, RZ, c[0x0][0x228] ;  /* 0x00008a00ff907624 */ /* 0x000fe200078e00ff */
[----:B--2---:R-:W-:Y:S01]  /*04d0*/  SHF.R.S32.HI R82, RZ, 0x1f, R199 ;  /* 0x0000001fff527819 */ /* 0x004fe200000114c7 */
[----:B------:R-:W-:Y:S05]  /*04e0*/  @P0 BRA `(.L_x_52) ;  /* 0x0000004000000947 */ /* 0x000fea0003800000 */
[----:B-1----:R-:W-:Y:S05]  /*04f0*/  @!P1 BRA `(.L_x_52) ;  /* 0x0000003000009947 */ /* 0x002fea0003800000 */
[----:B-----5:R-:W2:Y:S04]  /*0500*/  LDG.E R83, [R10.64] ;  /* 0x000000060a537981 */ /* 0x020ea8000c1e1900 */
[----:B------:R-:W2:Y:S02]  /*0510*/  LDG.E R2, [R10.64+0x4] ;  /* 0x000004060a027981 */ /* 0x000ea4000c1e1900 */
[----:B--2---:R-:W-:Y:S02]  /*0520*/  IADD3 R83, -R83, R2, RZ ;  /* 0x0000000253537210 */ /* 0x004fe40007ffe1ff */
.L_x_52:
[----:B-1----:R-:W-:-:S04]  /*0530*/  ISETP.NE.U32.AND P0, PT, RZ, c[0x0][0x368], PT ;  /* 0x0000da00ff007a0c */ /* 0x002fc80003f05070 */
[----:B------:R-:W-:-:S13]  /*0540*/  ISETP.NE.AND.EX P0, PT, RZ, c[0x0][0x36c], PT, P0 ;  /* 0x0000db00ff007a0c */ /* 0x000fda0003f05300 */
[----:B------:R-:W-:Y:S05]  /*0550*/  @!P0 BRA `(.L_x_53) ;  /* 0x0000003000008947 */ /* 0x000fea0003800000 */
[----:B------:R-:W-:-:S05]  /*0560*/  IMAD.WIDE R2, R200, R5, c[0x0][0x368] ;  /* 0x0000da00c8027625 */ /* 0x000fca00078e0205 */
[----:B------:R1:W5:Y:S01]  /*0570*/  LDG.E R0, [R2.64] ;  /* 0x0000000602007981 */ /* 0x000362000c1e1900 */
[----:B------:R-:W-:Y:S05]  /*0580*/  BRA `(.L_x_54) ;  /* 0x0000004000007947 */ /* 0x000fea0003800000 */
.L_x_53:
[----:B------:R-:W-:Y:S05]  /*0590*/  @!P6 BRA `(.L_x_54) ;  /* 0x000000300000e947 */ /* 0x000fea0003800000 */
[----:B------:R-:W2:Y:S04]  /*05a0*/  LDG.E R0, [R8.64] ;  /* 0x0000000608007981 */ /* 0x000ea8000c1e1900 */
[----:B------:R-:W2:Y:S02]  /*05b0*/  LDG.E R3, [R8.64+0x4] ;  /* 0x0000040608037981 */ /* 0x000ea4000c1e1900 */
[----:B--2---:R-:W-:Y:S02]  /*05c0*/  IADD3 R0, -R0, R3, RZ ;  /* 0x0000000300007210 */ /* 0x004fe40007ffe1ff */
.L_x_54:
[----:B-1----:R-:W2:Y:S04]  /*05d0*/  @P3 LDG.E R2, [R6.64] ;  /* 0x0000000606023981 */ /* 0x002ea8000c1e1900 */
[----:B------:R-:W2:Y:S01]  /*05e0*/  @P3 LDG.E R9, [R6.64+0x4] ;  /* 0x0000040606093981 */ /* 0x000ea2000c1e1900 */
[----:B-----5:R-:W-:Y:S01]  /*05f0*/  IMAD.IADD R3, R0, 0x1, -R141 ;  /* 0x0000000100037824 */ /* 0x020fe200078e0a8d */
[----:B------:R-:W-:Y:S01]  /*0600*/  ISETP.NE.U32.AND P0, PT, RZ, c[0x0][0x378], PT ;  /* 0x0000de00ff007a0c */ /* 0x000fe20003f05070 */
[----:B------:R-:W-:-:S03]  /*0610*/  IMAD.MOV.U32 R81, RZ, RZ, R0 ;  /* 0x000000ffff517224 */ /* 0x000fc600078e0000 */
[----:B------:R-:W-:-:S13]  /*0620*/  ISETP.NE.AND.EX P0, PT, RZ, c[0x0][0x37c], PT, P0 ;  /* 0x0000df00ff007a0c */ /* 0x000fda0003f05300 */
[----:B------:R-:W-:-:S05]  /*0630*/  @P0 IMAD.WIDE R10, R200, R5, c[0x0][0x378] ;  /* 0x0000de00c80a0625 */ /* 0x000fca00078e0205 */
[----:B------:R1:W5:Y:S01]  /*0640*/  @P0 LDG.E R81, [R10.64] ;  /* 0x000000060a510981 */ /* 0x000362000c1e1900 */
[----:B--2---:R-:W-:-:S04]  /*0650*/  @P3 IMAD.IADD R144, R9, 0x1, -R2 ;  /* 0x0000000109903824 */ /* 0x004fc800078e0a02 */
[----:B------:R-:W-:-:S05]  /*0660*/  IMAD.IADD R78, R3, 0x1, R144 ;  /* 0x00000001034e7824 */ /* 0x000fca00078e0290 */
[----:B------:R-:W-:-:S04]  /*0670*/  IADD3 R2, R78, 0x3f, RZ ;  /* 0x0000003f4e027810 */ /* 0x000fc80007ffe0ff */
[----:B------:R-:W-:-:S04]  /*0680*/  SHF.R.S32.HI R133, RZ, 0x1f, R2 ;  /* 0x0000001fff857819 */ /* 0x000fc80000011402 */
[----:B------:R-:W-:Y:S01]  /*0690*/  LEA.HI R133, R133, R2, RZ, 0x6 ;  /* 0x0000000285857211 */ /* 0x000fe200078f30ff */
[----:B------:R-:W-:-:S03]  /*06a0*/  IMAD.MOV R2, RZ, RZ, -R3 ;  /* 0x000000ffff027224 */ /* 0x000fc600078e0a03 */
[----:B------:R-:W-:Y:S02]  /*06b0*/  LOP3.LUT R4, R133, 0xffffffc0, RZ, 0xc0, !PT ;  /* 0xffffffc085047812 */ /* 0x000fe400078ec0ff */
[----:B------:R-:W-:-:S03]  /*06c0*/  IMNMX R2, RZ, R2, !PT ;  /* 0x00000002ff027217 */ /* 0x000fc60007800200 */
[----:B------:R-:W-:Y:S01]  /*06d0*/  IMAD.IADD R3, R4, 0x1, -R3 ;  /* 0x0000000104037824 */ /* 0x000fe200078e0a03 */
[----:B------:R-:W-:-:S04]  /*06e0*/  SHF.R.U32.HI R100, RZ, 0x6, R2 ;  /* 0x00000006ff647819 */ /* 0x000fc80000011602 */
[----:B------:R-:W-:-:S04]  /*06f0*/  IMNMX R3, R3, R144, PT ;  /* 0x0000009003037217 */ /* 0x000fc80003800200 */
[----:B------:R-:W-:-:S13]  /*0700*/  ISETP.GT.AND P0, PT, R3, R2, PT ;  /* 0x000000020300720c */ /* 0x000fda0003f04270 */
[----:B------:R-:W-:Y:S01]  /*0710*/  @P0 IADD3 R7, R3, 0x3f, RZ ;  /* 0x0000003f03070810 */ /* 0x000fe20007ffe0ff */
[----:B------:R-:W-:-:S03]  /*0720*/  IMAD.MOV.U32 R3, RZ, RZ, R100 ;  /* 0x000000ffff037224 */ /* 0x000fc600078e0064 */
[----:B------:R-:W-:-:S04]  /*0730*/  @P0 SHF.R.S32.HI R2, RZ, 0x1f, R7 ;  /* 0x0000001fff020819 */ /* 0x000fc80000011407 */
[----:B------:R-:W-:-:S04]  /*0740*/  @P0 LEA.HI R2, R2, R7, RZ, 0x6 ;  /* 0x0000000702020211 */ /* 0x000fc800078f30ff */
[----:B------:R-:W-:-:S04]  /*0750*/  @P0 SHF.R.S32.HI R3, RZ, 0x6, R2 ;  /* 0x00000006ff030819 */ /* 0x000fc80000011402 */
[----:B------:R-:W-:-:S13]  /*0760*/  ISETP.GT.AND P0, PT, R3, R100, PT ;  /* 0x000000640300720c */ /* 0x000fda0003f04270 */
[----:B------:R-:W-:Y:S05]  /*0770*/  @!P0 BRA `(.L_x_55) ;  /* 0x0000518000008947 */ /* 0x000fea0003800000 */
[----:B-1----:R-:W-:-:S04]  /*0780*/  ISETP.NE.U32.AND P2, PT, RZ, c[0x0][0x340], PT ;  /* 0x0000d000ff007a0c */ /* 0x002fc80003f45070 */
[----:B------:R-:W-:-:S13]  /*0790*/  ISETP.NE.AND.EX P2, PT, RZ, c[0x0][0x344], PT, P2 ;  /* 0x0000d100ff007a0c */ /* 0x000fda0003f45320 */
[----:B------:R-:W-:-:S06]  /*07a0*/  @P2 IMAD.WIDE R10, R200, R5, c[0x0][0x340] ;  /* 0x0000d000c80a2625 */ /* 0x000fcc00078e0205 */
[----:B------:R-:W2:Y:S01]  /*07b0*/  @P2 LDG.E R10, [R10.64] ;  /* 0x000000060a0a2981 */ /* 0x000ea2000c1e1900 */
[----:B------:R-:W-:Y:S01]  /*07c0*/  SHF.R.S32.HI R8, RZ, 0x1f, R79 ;  /* 0x0000001fff087819 */ /* 0x000fe2000001144f */
[----:B------:R-:W-:Y:S01]  /*07d0*/  IMAD.IADD R0, R140, 0x1, R0 ;  /* 0x000000018c007824 */ /* 0x000fe200078e0200 */
[----:B------:R-:W-:Y:S01]  /*07e0*/  SHF.R.S32.HI R2, RZ, 0x1f, R98 ;  /* 0x0000001fff027819 */ /* 0x000fe20000011462 */
[----:B------:R-:W-:Y:S01]  /*07f0*/  IMAD R158, R82, c[0x0][0x240], RZ ;  /* 0x00009000529e7a24 */ /* 0x000fe200078e02ff */
[-C--:B------:R-:W-:Y:S01]  /*0800*/  LEA.HI R17, R8, R79.reuse, RZ, 0x3 ;  /* 0x0000004f08117211 */ /* 0x080fe200078f18ff */
[----:B------:R-:W-:Y:S01]  /*0810*/  IMAD.MOV.U32 R9, RZ, RZ, c[0x0][0x238] ;  /* 0x00008e00ff097624 */ /* 0x000fe200078e00ff */
[----:B------:R-:W-:Y:S01]  /*0820*/  IADD3 R135, R3, -0x1, RZ ;  /* 0xffffffff03877810 */ /* 0x000fe20007ffe0ff */
[----:B------:R-:W-:Y:S01]  /*0830*/  IMAD R158, R199, c[0x0][0x244], R158 ;  /* 0x00009100c79e7a24 */ /* 0x000fe200078e029e */
[----:B------:R-:W-:Y:S01]  /*0840*/  LOP3.LUT R32, R17, 0x1ffffff8, RZ, 0xc0, !PT ;  /* 0x1ffffff811207812 */ /* 0x000fe200078ec0ff */
[----:B------:R-:W-:Y:S01]  /*0850*/  IMAD.MOV.U32 R108, RZ, RZ, 0x6 ;  /* 0x00000006ff6c7424 */ /* 0x000fe200078e00ff */
[----:B------:R-:W-:Y:S01]  /*0860*/  SHF.R.S32.HI R17, RZ, 0x3, R17 ;  /* 0x00000003ff117819 */ /* 0x000fe20000011411 */
[----:B------:R-:W-:Y:S01]  /*0870*/  IMAD.SHL.U32 R103, R9, 0x40, RZ ;  /* 0x0000004009677824 */ /* 0x000fe200078e00ff */
[----:B------:R-:W-:Y:S01]  /*0880*/  SEL R156, R200, RZ, !P3 ;  /* 0x000000ffc89c7207 */ /* 0x000fe20005800000 */
[----:B------:R-:W-:Y:S01]  /*0890*/  IMAD.IADD R32, R79, 0x1, -R32 ;  /* 0x000000014f207824 */ /* 0x000fe200078e0a20 */
[C---:B------:R-:W-:Y:S01]  /*08a0*/  IADD3 R98, P0, R17.reuse, R98, RZ ;  /* 0x0000006211627210 */ /* 0x040fe20007f1e0ff */
[----:B------:R-:W-:Y:S01]  /*08b0*/  IMAD.IADD R96, R144, 0x1, -R17 ;  /* 0x0000000190607824 */ /* 0x000fe200078e0a11 */
[----:B------:R-:W-:Y:S01]  /*08c0*/  LEA.HI R20, R8, R79, RZ, 0x2 ;  /* 0x0000004f08147211 */ /* 0x000fe200078f10ff */
[----:B------:R-:W-:Y:S01]  /*08d0*/  IMAD.SHL.U32 R32, R32, 0x8, RZ ;  /* 0x0000000820207824 */ /* 0x000fe200078e00ff */
[C---:B------:R-:W-:Y:S01]  /*08e0*/  LEA.HI.X.SX32 R97, R17.reuse, R2, 0x1, P0 ;  /* 0x0000000211617211 */ /* 0x040fe200000f0eff */
[----:B------:R-:W-:Y:S01]  /*08f0*/  IMAD.SHL.U32 R17, R17, 0x40, RZ ;  /* 0x0000004011117824 */ /* 0x000fe200078e00ff */
[----:B------:R-:W-:Y:S01]  /*0900*/  SHF.L.U64.HI R102, R9, R108, c[0x0][0x23c] ;  /* 0x00008f0009667619 */ /* 0x000fe2000001026c */
[----:B------:R-:W-:Y:S01]  /*0910*/  IMAD R2, R135, -0x40, R96 ;  /* 0xffffffc087027824 */ /* 0x000fe200078e0260 */
[----:B------:R-:W-:Y:S01]  /*0920*/  SHF.R.S32.HI R33, RZ, 0x1f, R32 ;  /* 0x0000001fff217819 */ /* 0x000fe20000011420 */
[----:B------:R-:W-:Y:S01]  /*0930*/  IMAD R3, R97, c[0x0][0x238], RZ ;  /* 0x00008e0061037a24 */ /* 0x000fe200078e02ff */
[----:B------:R-:W-:Y:S01]  /*0940*/  LOP3.LUT R17, R17, 0x1c0, RZ, 0xc0, !PT ;  /* 0x000001c011117812 */ /* 0x000fe200078ec0ff */
[----:B------:R-:W-:Y:S01]  /*0950*/  IMAD R4, R102, R135, RZ ;  /* 0x0000008766047224 */ /* 0x000fe200078e02ff */
[----:B------:R-:W-:Y:S01]  /*0960*/  LOP3.LUT R18, R20, 0xfffffffc, RZ, 0xc0, !PT ;  /* 0xfffffffc14127812 */ /* 0x000fe200078ec0ff */
[C---:B------:R-:W-:Y:S01]  /*0970*/  IMAD R12, R98.reuse, c[0x0][0x23c], R3 ;  /* 0x00008f00620c7a24 */ /* 0x040fe200078e0203 */
[----:B------:R-:W-:Y:S01]  /*0980*/  SHF.R.S32.HI R3, RZ, 0x1f, R0 ;  /* 0x0000001fff037819 */ /* 0x000fe20000011400 */
[----:B------:R-:W-:Y:S01]  /*0990*/  IMAD.WIDE.U32 R6, R98, c[0x0][0x238], R32 ;  /* 0x00008e0062067a25 */ /* 0x000fe200078e0020 */
[C---:B------:R-:W-:Y:S01]  /*09a0*/  ISETP.GE.AND P1, PT, R2.reuse, 0x1, PT ;  /* 0x000000010200780c */ /* 0x040fe20003f26270 */
[----:B------:R-:W-:Y:S01]  /*09b0*/  ULDC.U8 UR4, c[0x0][0x298] ;  /* 0x0000a60000047ab9 */ /* 0x000fe20000000000 */
[----:B------:R-:W-:Y:S01]  /*09c0*/  ISETP.GT.AND P0, PT, R2, 0x20, PT ;  /* 0x000000200200780c */ /* 0x000fe20003f04270 */
[----:B------:R-:W-:Y:S01]  /*09d0*/  IMAD.IADD R13, R7, 0x1, R12 ;  /* 0x00000001070d7824 */ /* 0x000fe200078e020c */
[----:B------:R-:W-:Y:S01]  /*09e0*/  SHF.R.S32.HI R5, RZ, 0x1f, R135 ;  /* 0x0000001fff057819 */ /* 0x000fe20000011487 */
[----:B------:R-:W-:Y:S01]  /*09f0*/  IMAD R7, R3, c[0x0][0x1e0], RZ ;  /* 0x0000780003077a24 */ /* 0x000fe200078e02ff */
[----:B------:R-:W-:Y:S01]  /*0a00*/  LOP3.LUT R2, R17, 0x38, R32, 0xf8, !PT ;  /* 0x0000003811027812 */ /* 0x000fe200078ef820 */
[----:B------:R-:W-:Y:S01]  /*0a10*/  IMAD.MOV.U32 R12, RZ, RZ, R6 ;  /* 0x000000ffff0c7224 */ /* 0x000fe200078e0006 */
[----:B------:R-:W-:Y:S01]  /*0a20*/  SHF.R.U32.HI R17, RZ, 0x3, R17 ;  /* 0x00000003ff117819 */ /* 0x000fe20000011611 */
[----:B------:R-:W-:Y:S01]  /*0a30*/  IMAD R34, R0, c[0x0][0x1e4], R7 ;  /* 0x0000790000227a24 */ /* 0x000fe200078e0207 */
[----:B------:R-:W-:Y:S01]  /*0a40*/  SHF.R.S32.HI R7, RZ, 0x1f, R200 ;  /* 0x0000001fff077819 */ /* 0x000fe200000114c8 */
[----:B------:R-:W-:Y:S01]  /*0a50*/  IMAD.WIDE.U32 R12, R199, c[0x0][0x240], R12 ;  /* 0x00009000c70c7a25 */ /* 0x000fe200078e000c */
[----:B------:R-:W-:-:S02]  /*0a60*/  LOP3.LUT R17, R2, R17, RZ, 0x3c, !PT ;  /* 0x0000001102117212 */ /* 0x000fc400078e3cff */
[----:B------:R-:W-:Y:S01]  /*0a70*/  SEL R95, R7, RZ, !P3 ;  /* 0x000000ff075f7207 */ /* 0x000fe20005800000 */
[----:B------:R-:W-:Y:S01]  /*0a80*/  IMAD.IADD R159, R13, 0x1, R158 ;  /* 0x000000010d9f7824 */ /* 0x000fe200078e029e */
[----:B------:R-:W-:Y:S01]  /*0a90*/  IADD3 R2, R32, 0x80, RZ ;  /* 0x0000008020027810 */ /* 0x000fe20007ffe0ff */
[----:B------:R-:W-:Y:S01]  /*0aa0*/  IMAD.MOV.U32 R158, RZ, RZ, R12 ;  /* 0x000000ffff9e7224 */ /* 0x000fe200078e000c */
[----:B------:R-:W-:Y:S01]  /*0ab0*/  SHF.R.S32.HI R139, RZ, 0x2, R20 ;  /* 0x00000002ff8b7819 */ /* 0x000fe20000011414 */
[----:B------:R-:W-:Y:S01]  /*0ac0*/  IMAD R165, R95, c[0x0][0x248], RZ ;  /* 0x000092005fa57a24 */ /* 0x000fe200078e02ff */
[----:B------:R-:W-:Y:S01]  /*0ad0*/  ISETP.GE.AND P3, PT, R2, c[0x0][0x1d4], PT ;  /* 0x0000750002007a0c */ /* 0x000fe20003f66270 */
[----:B------:R-:W-:Y:S01]  /*0ae0*/  IMAD.WIDE.U32 R158, R156, c[0x0][0x248], R158 ;  /* 0x000092009c9e7a25 */ /* 0x000fe200078e009e */
[----:B------:R-:W-:Y:S02]  /*0af0*/  SHF.R.S32.HI R20, RZ, 0x1f, R20 ;  /* 0x0000001fff147819 */ /* 0x000fe40000011414 */
[----:B------:R-:W-:Y:S01]  /*0b00*/  ISETP.GE.AND P5, PT, R32, c[0x0][0x1d4], PT ;  /* 0x0000750020007a0c */ /* 0x000fe20003fa6270 */
[----:B------:R-:W-:Y:S01]  /*0b10*/  IMAD R165, R156, c[0x0][0x24c], R165 ;  /* 0x000093009ca57a24 */ /* 0x000fe200078e02a5 */
[----:B------:R-:W-:Y:S01]  /*0b20*/  LEA.HI R20, R20, R139, RZ, 0x3 ;  /* 0x0000008b14147211 */ /* 0x000fe200078f18ff */
[----:B------:R-:W-:Y:S01]  /*0b30*/  IMAD.MOV.U32 R101, RZ, RZ, c[0x0][0x27c] ;  /* 0x00009f00ff657624 */ /* 0x000fe200078e00ff */
[----:B------:R-:W-:Y:S01]  /*0b40*/  LEA.HI R134, R8, R79, RZ, 0x6 ;  /* 0x0000004f08867211 */ /* 0x000fe200078f30ff */
[----:B------:R-:W-:Y:S01]  /*0b50*/  IMAD.IADD R165, R159, 0x1, R165 ;  /* 0x000000019fa57824 */ /* 0x000fe200078e02a5 */
[----:B------:R-:W-:Y:S01]  /*0b60*/  LOP3.LUT R20, R20, 0xfffffff8, RZ, 0xc0, !PT ;  /* 0xfffffff814147812 */ /* 0x000fe200078ec0ff */
[----:B------:R-:W-:-:S02]  /*0b70*/  IMAD.IADD R18, R79, 0x1, -R18 ;  /* 0x000000014f127824 */ /* 0x000fc400078e0a12 */
[----:B------:R-:W-:Y:S02]  /*0b80*/  IMAD.MOV.U32 R164, RZ, RZ, R158 ;  /* 0x000000ffffa47224 */ /* 0x000fe400078e009e */
[----:B------:R-:W-:Y:S01]  /*0b90*/  IMAD R5, R5, R103, R4 ;  /* 0x0000006705057224 */ /* 0x000fe200078e0204 */
[----:B------:R-:W-:Y:S01]  /*0ba0*/  IADD3 R4, R32, 0x40, RZ ;  /* 0x0000004020047810 */ /* 0x000fe20007ffe0ff */
[----:B------:R-:W-:-:S03]  /*0bb0*/  IMAD.WIDE.U32 R14, R0, c[0x0][0x1e0], RZ ;  /* 0x00007800000e7a25 */ /* 0x000fc600078e00ff */
[----:B------:R-:W-:Y:S01]  /*0bc0*/  ISETP.GE.AND P4, PT, R4, c[0x0][0x1d4], PT ;  /* 0x0000750004007a0c */ /* 0x000fe20003f86270 */
[----:B------:R-:W-:-:S04]  /*0bd0*/  IMAD.WIDE.U32 R28, R135, R103, R164 ;  /* 0x00000067871c7225 */ /* 0x000fc800078e00a4 */
[----:B------:R-:W-:Y:S02]  /*0be0*/  IMAD.SHL.U32 R16, R18, 0x4, RZ ;  /* 0x0000000412107824 */ /* 0x000fe400078e00ff */
[----:B------:R-:W-:Y:S02]  /*0bf0*/  IMAD.IADD R35, R15, 0x1, R34 ;  /* 0x000000010f237824 */ /* 0x000fe400078e0222 */
[----:B------:R-:W-:Y:S01]  /*0c00*/  IMAD.IADD R22, R29, 0x1, R5 ;  /* 0x000000011d167824 */ /* 0x000fe200078e0205 */
[----:B------:R-:W-:Y:S01]  /*0c10*/  IADD3 R15, R16, 0x20, RZ ;  /* 0x00000020100f7810 */ /* 0x000fe20007ffe0ff */
[----:B------:R-:W-:Y:S02]  /*0c20*/  IMAD.SHL.U32 R18, R18, 0x8, RZ ;  /* 0x0000000812127824 */ /* 0x000fe400078e00ff */
[----:B------:R-:W-:Y:S01]  /*0c30*/  IMAD.MOV.U32 R34, RZ, RZ, R14 ;  /* 0x000000ffff227224 */ /* 0x000fe200078e000e */
[C---:B------:R-:W-:Y:S01]  /*0c40*/  IADD3 R14, R16.reuse, 0x40, RZ ;  /* 0x00000040100e7810 */ /* 0x040fe20007ffe0ff */
[----:B------:R-:W-:Y:S01]  /*0c50*/  IMAD.IADD R13, R16, 0x1, R15 ;  /* 0x00000001100d7824 */ /* 0x000fe200078e020f */
[----:B------:R-:W-:Y:S01]  /*0c60*/  SHF.R.S32.HI R19, RZ, 0x1f, R18 ;  /* 0x0000001fff137819 */ /* 0x000fe20000011412 */
[----:B------:R-:W-:Y:S01]  /*0c70*/  IMAD R24, R82, c[0x0][0x260], RZ ;  /* 0x0000980052187a24 */ /* 0x000fe200078e02ff */
[----:B------:R-:W-:Y:S01]  /*0c80*/  IADD3 R138, R18, 0x60, RZ ;  /* 0x00000060128a7810 */ /* 0x000fe20007ffe0ff */
[----:B------:R-:W-:Y:S01]  /*0c90*/  IMAD.IADD R12, R16, 0x1, R14 ;  /* 0x00000001100c7824 */ /* 0x000fe200078e020e */
[C---:B------:R-:W-:Y:S01]  /*0ca0*/  IADD3 R137, R18.reuse, 0x80, RZ ;  /* 0x0000008012897810 */ /* 0x040fe20007ffe0ff */
[----:B------:R-:W-:Y:S01]  /*0cb0*/  IMAD.IADD R113, R139, 0x1, -R20 ;  /* 0x000000018b717824 */ /* 0x000fe200078e0a14 */
[----:B------:R-:W-:Y:S01]  /*0cc0*/  IADD3 R136, R18, 0xa0, RZ ;  /* 0x000000a012887810 */ /* 0x000fe20007ffe0ff */
[----:B------:R-:W-:-:S02]  /*0cd0*/  IMAD R27, R199, c[0x0][0x264], R24 ;  /* 0x00009900c71b7a24 */ /* 0x000fc400078e0218 */
[----:B------:R-:W-:-:S04]  /*0ce0*/  IMAD.WIDE.U32 R32, R199, c[0x0][0x260], R32 ;  /* 0x00009800c7207a25 */ /* 0x000fc800078e0020 */
[----:B------:R-:W-:Y:S02]  /*0cf0*/  IMAD R95, R95, c[0x0][0x268], RZ ;  /* 0x00009a005f5f7a24 */ /* 0x000fe400078e02ff */
[----:B------:R-:W-:Y:S02]  /*0d00*/  IMAD.IADD R27, R33, 0x1, R27 ;  /* 0x00000001211b7824 */ /* 0x000fe400078e021b */
[----:B------:R-:W-:Y:S02]  /*0d10*/  IMAD R95, R156, c[0x0][0x26c], R95 ;  /* 0x00009b009c5f7a24 */ /* 0x000fe400078e025f */
[----:B------:R-:W-:Y:S02]  /*0d20*/  IMAD.SHL.U32 R134, R134, 0x8, RZ ;  /* 0x0000000886867824 */ /* 0x000fe400078e00ff */
[----:B------:R-:W-:Y:S02]  /*0d30*/  IMAD.SHL.U32 R112, R9, 0x20, RZ ;  /* 0x0000002009707824 */ /* 0x000fe400078e00ff */
[----:B------:R-:W-:Y:S01]  /*0d40*/  IMAD R160, R82, c[0x0][0x1e8], RZ ;  /* 0x00007a0052a07a24 */ /* 0x000fe200078e02ff */
[----:B------:R-:W-:Y:S01]  /*0d50*/  LOP3.LUT R134, R17, 0xfffffe00, R134, 0xf8, !PT ;  /* 0xfffffe0011867812 */ /* 0x000fe200078ef886 */
[----:B------:R-:W-:Y:S01]  /*0d60*/  IMAD.WIDE.U32 R34, R199, c[0x0][0x1e8], R34 ;  /* 0x00007a00c7227a25 */ /* 0x000fe200078e0022 */
[----:B------:R-:W-:-:S03]  /*0d70*/  SHF.R.S32.HI R17, RZ, 0x1f, R16 ;  /* 0x0000001fff117819 */ /* 0x000fc60000011410 */
[----:B------:R-:W-:Y:S02]  /*0d80*/  IMAD.SHL.U32 R134, R134, 0x2, RZ ;  /* 0x0000000286867824 */ /* 0x000fe400078e00ff */
[----:B------:R-:W-:Y:S02]  /*0d90*/  IMAD R160, R199, c[0x0][0x1ec], R160 ;  /* 0x00007b00c7a07a24 */ /* 0x000fe400078e02a0 */
[----:B------:R-:W-:-:S04]  /*0da0*/  IMAD.WIDE.U32 R152, R139, c[0x0][0x280], R16 ;  /* 0x0000a0008b987a25 */ /* 0x000fc800078e0010 */
[----:B------:R-:W-:Y:S02]  /*0db0*/  IMAD.IADD R161, R35, 0x1, R160 ;  /* 0x0000000123a17824 */ /* 0x000fe400078e02a0 */
[----:B------:R-:W-:Y:S02]  /*0dc0*/  IMAD.MOV.U32 R160, RZ, RZ, R34 ;  /* 0x000000ffffa07224 */ /* 0x000fe400078e0022 */
[----:B------:R-:W-:-:S04]  /*0dd0*/  IMAD.WIDE.U32 R150, R139, c[0x0][0x290], R16 ;  /* 0x0000a4008b967a25 */ /* 0x000fc800078e0010 */
[----:B------:R-:W-:-:S04]  /*0de0*/  IMAD.WIDE.U32 R36, R139, c[0x0][0x280], R18 ;  /* 0x0000a0008b247a25 */ /* 0x000fc800078e0012 */
[----:B------:R-:W-:-:S04]  /*0df0*/  IMAD.WIDE.U32 R34, R139, c[0x0][0x290], R18 ;  /* 0x0000a4008b227a25 */ /* 0x000fc800078e0012 */
[----:B------:R-:W-:-:S04]  /*0e00*/  IMAD.WIDE.U32 R162, R139, c[0x0][0x1e0], RZ ;  /* 0x000078008ba27a25 */ /* 0x000fc800078e00ff */
[----:B------:R-:W-:Y:S02]  /*0e10*/  IMAD.MOV.U32 R105, RZ, RZ, c[0x0][0x1e0] ;  /* 0x00007800ff697624 */ /* 0x000fe400078e00ff */
[----:B------:R-:W-:Y:S02]  /*0e20*/  IMAD.MOV.U32 R107, RZ, RZ, c[0x0][0x280] ;  /* 0x0000a000ff6b7624 */ /* 0x000fe400078e00ff */
[----:B------:R-:W-:Y:S01]  /*0e30*/  IMAD.MOV.U32 R109, RZ, RZ, c[0x0][0x290] ;  /* 0x0000a400ff6d7624 */ /* 0x000fe200078e00ff */
[CC--:B------:R-:W-:Y:S01]  /*0e40*/  SHF.L.U64.HI R104, R105.reuse, R108.reuse, c[0x0][0x1e4] ;  /* 0x0000790069687619 */ /* 0x0c0fe2000001026c */
[----:B------:R-:W-:Y:S01]  /*0e50*/  IMAD.SHL.U32 R105, R105, 0x40, RZ ;  /* 0x0000004069697824 */ /* 0x000fe200078e00ff */
[CC--:B------:R-:W-:Y:S01]  /*0e60*/  SHF.L.U64.HI R106, R107.reuse, R108.reuse, c[0x0][0x284] ;  /* 0x0000a1006b6a7619 */ /* 0x0c0fe2000001026c */
[----:B------:R-:W-:Y:S01]  /*0e70*/  IMAD.SHL.U32 R107, R107, 0x40, RZ ;  /* 0x000000406b6b7824 */ /* 0x000fe200078e00ff */
[C---:B------:R-:W-:Y:S01]  /*0e80*/  SHF.L.U64.HI R108, R109.reuse, R108, c[0x0][0x294] ;  /* 0x0000a5006d6c7619 */ /* 0x040fe2000001026c */
[----:B------:R-:W-:Y:S01]  /*0e90*/  IMAD.SHL.U32 R109, R109, 0x40, RZ ;  /* 0x000000406d6d7824 */ /* 0x000fe200078e00ff */
[----:B--2---:R-:W-:Y:S01]  /*0ea0*/  @P2 SHF.R.S32.HI R11, RZ, 0x1f, R10 ;  /* 0x0000001fff0b2819 */ /* 0x004fe2000001140a */
[----:B------:R-:W-:-:S02]  /*0eb0*/  @!P2 IMAD.MOV.U32 R10, RZ, RZ, R200 ;  /* 0x000000ffff0aa224 */ /* 0x000fc400078e00c8 */
[----:B------:R-:W-:Y:S01]  /*0ec0*/  @!P2 IMAD.MOV.U32 R11, RZ, RZ, R7 ;  /* 0x000000ffff0ba224 */ /* 0x000fe200078e0007 */
[----:B------:R-:W-:Y:S02]  /*0ed0*/  ISETP.GE.AND P2, PT, R101, 0x1, PT ;  /* 0x000000016500780c */ /* 0x000fe40003f46270 */
[----:B------:R-:W-:Y:S02]  /*0ee0*/  SEL R154, R10, RZ, !P6 ;  /* 0x000000ff0a9a7207 */ /* 0x000fe40007000000 */
[----:B------:R-:W-:Y:S01]  /*0ef0*/  SEL R4, R11, RZ, !P6 ;  /* 0x000000ff0b047207 */ /* 0x000fe20007000000 */
[----:B------:R-:W-:Y:S01]  /*0f00*/  IMAD.SHL.U32 R11, R101, 0x2, RZ ;  /* 0x00000002650b7824 */ /* 0x000fe200078e00ff */
[----:B------:R-:W-:Y:S01]  /*0f10*/  P2R R2, PR, RZ, 0x4 ;  /* 0x00000004ff027803 */ /* 0x000fe20000000000 */
[----:B------:R-:W-:Y:S01]  /*0f20*/  IMAD.WIDE.U32 R160, R154, c[0x0][0x1f0], R160 ;  /* 0x00007c009aa07a25 */ /* 0x000fe200078e00a0 */
[----:B------:R-:W-:Y:S02]  /*0f30*/  @P1 LEA R30, P2, R28, c[0x0][0x220], 0x1 ;  /* 0x000088001c1e1a11 */ /* 0x000fe400078408ff */
[C---:B------:R-:W-:Y:S01]  /*0f40*/  IADD3 R10, -R11.reuse, c[0x0][0x1d4], RZ ;  /* 0x000075000b0a7a10 */ /* 0x040fe20007ffe1ff */
[----:B------:R-:W-:Y:S01]  /*0f50*/  IMAD R99, R4, c[0x0][0x1f0], RZ ;  /* 0x00007c0004637a24 */ /* 0x000fe200078e02ff */
[----:B------:R-:W-:Y:S01]  /*0f60*/  @P1 LEA.HI.X R31, R28, c[0x0][0x224], R22, 0x1, P2 ;  /* 0x000089001c1f1a11 */ /* 0x000fe200010f0c16 */
[----:B------:R-:W-:Y:S01]  /*0f70*/  IMAD R91, R4, c[0x0][0x218], RZ ;  /* 0x00008600045b7a24 */ /* 0x000fe200078e02ff */
[----:B------:R-:W-:Y:S01]  /*0f80*/  ISETP.GE.AND P2, PT, R18, c[0x0][0x27c], PT ;  /* 0x00009f0012007a0c */ /* 0x000fe20003f46270 */
[C---:B------:R-:W-:Y:S01]  /*0f90*/  IMAD R99, R154.reuse, c[0x0][0x1f4], R99 ;  /* 0x00007d009a637a24 */ /* 0x040fe200078e0263 */
[----:B------:R-:W-:Y:S01]  /*0fa0*/  SHF.R.S32.HI R2, RZ, 0x1f, R139 ;  /* 0x0000001fff027819 */ /* 0x000fe2000001148b */
[----:B------:R-:W-:Y:S01]  /*0fb0*/  @!PT LDS RZ, [RZ] ;  /* 0x00000000fffff984 */ /* 0x000fe20000000800 */
[----:B------:R-:W-:Y:S01]  /*0fc0*/  @!PT LDS RZ, [RZ] ;  /* 0x00000000fffff984 */ /* 0x000fe20000000800 */
[----:B------:R-:W-:Y:S01]  /*0fd0*/  @!PT LDS RZ, [RZ] ;  /* 0x00000000fffff984 */ /* 0x000fe20000000800 */
[----:B------:R1:W-:Y:S01]  /*0fe0*/  @P1 LDGSTS.E.BYPASS.LTC128B.128 [R134+0x6100], [R30.64], !P5 ;  /* 0x061000001e861fae */ /* 0x0003e2000e901d46 */
[----:B------:R-:W-:Y:S01]  /*0ff0*/  SEL R7, RZ, c[0x0][0x27c], !P2 ;  /* 0x00009f00ff077a07 */ /* 0x000fe20005000000 */
[----:B------:R-:W-:Y:S01]  /*1000*/  IMAD R91, R154, c[0x0][0x21c], R91 ;  /* 0x000087009a5b7a24 */ /* 0x000fe200078e025b */
[-C--:B------:R-:W-:Y:S01]  /*1010*/  SEL R26, R11, R10.reuse, !P2 ;  /* 0x0000000a0b1a7207 */ /* 0x080fe20005000000 */
[----:B------:R1:W-:Y:S01]  /*1020*/  @P1 LDGSTS.E.BYPASS.LTC128B.128 [R134+0x8100], [R30.64+0x80], !P4 ;  /* 0x081000801e861fae */ /* 0x0003e2000e101d46 */
[----:B------:R-:W-:Y:S01]  /*1030*/  ISETP.GE.AND P2, PT, R13, c[0x0][0x27c], PT ;  /* 0x00009f000d007a0c */ /* 0x000fe20003f46270 */
[----:B------:R-:W-:Y:S01]  /*1040*/  IMAD.IADD R24, R18, 0x1, R7 ;  /* 0x0000000112187824 */ /* 0x000fe200078e0207 */
[----:B------:R-:W-:Y:S01]  /*1050*/  SHF.R.S32.HI R129, RZ, 0x1f, R26 ;  /* 0x0000001fff817819 */ /* 0x000fe2000001141a */
[----:B------:R1:W-:Y:S01]  /*1060*/  @P1 LDGSTS.E.BYPASS.LTC128B.128 [R134+0xa100], [R30.64+0x100], !P3 ;  /* 0x0a1001001e861fae */ /* 0x0003e2000d901d46 */
[----:B------:R-:W-:Y:S01]  /*1070*/  SEL R6, RZ, c[0x0][0x27c], !P2 ;  /* 0x00009f00ff067a07 */ /* 0x000fe20005000000 */
[C---:B------:R-:W-:Y:S01]  /*1080*/  IMAD R148, R2.reuse, c[0x0][0x280], RZ ;  /* 0x0000a00002947a24 */ /* 0x040fe200078e02ff */
[-C--:B------:R-:W-:Y:S01]  /*1090*/  SEL R5, R11, R10.reuse, !P2 ;  /* 0x0000000a0b057207 */ /* 0x080fe20005000000 */
[----:B------:R-:W-:Y:S01]  /*10a0*/  IMAD R146, R2, c[0x0][0x290], RZ ;  /* 0x0000a40002927a24 */ /* 0x000fe200078e02ff */
[----:B------:R-:W-:Y:S01]  /*10b0*/  ISETP.GE.AND P2, PT, R12, c[0x0][0x27c], PT ;  /* 0x00009f000c007a0c */ /* 0x000fe20003f46270 */
[----:B------:R-:W-:Y:S01]  /*10c0*/  IMAD.IADD R6, R6, 0x1, R13 ;  /* 0x0000000106067824 */ /* 0x000fe200078e020d */
[----:B------:R-:W-:Y:S01]  /*10d0*/  SHF.R.S32.HI R123, RZ, 0x1f, R24 ;  /* 0x0000001fff7b7819 */ /* 0x000fe20000011418 */
[----:B------:R-:W-:Y:S01]  /*10e0*/  IMAD R148, R139, c[0x0][0x284], R148 ;  /* 0x0000a1008b947a24 */ /* 0x000fe200078e0294 */
[----:B------:R-:W-:Y:S01]  /*10f0*/  SEL R10, R11, R10, !P2 ;  /* 0x0000000a0b0a7207 */ /* 0x000fe20005000000 */
[----:B------:R-:W-:Y:S01]  /*1100*/  IMAD R146, R139, c[0x0][0x294], R146 ;  /* 0x0000a5008b927a24 */ /* 0x000fe200078e0292 */
[----:B------:R-:W-:Y:S01]  /*1110*/  SHF.R.S32.HI R119, RZ, 0x1f, R6 ;  /* 0x0000001fff777819 */ /* 0x000fe20000011406 */
[----:B------:R-:W-:Y:S01]  /*1120*/  IMAD.IADD R153, R153, 0x1, R148 ;  /* 0x0000000199997824 */ /* 0x000fe200078e0294 */
[----:B------:R-:W-:Y:S01]  /*1130*/  SEL R7, RZ, c[0x0][0x27c], !P2 ;  /* 0x00009f00ff077a07 */ /* 0x000fe20005000000 */
[----:B------:R-:W-:Y:S01]  /*1140*/  IMAD.IADD R151, R151, 0x1, R146 ;  /* 0x0000000197977824 */ /* 0x000fe200078e0292 */
[C---:B------:R-:W-:Y:S01]  /*1150*/  LOP3.LUT P2, RZ, R113.reuse, 0x4, RZ, 0xc0, !PT ;  /* 0x0000000471ff7812 */ /* 0x040fe2000784c0ff */
[----:B------:R-:W-:Y:S01]  /*1160*/  IMAD.SHL.U32 R113, R113, 0x40, RZ ;  /* 0x0000004071717824 */ /* 0x000fe200078e00ff */
[CC--:B------:R-:W-:Y:S01]  /*1170*/  LEA.HI R131, R119.reuse, R6.reuse, RZ, 0x3 ;  /* 0x0000000677837211 */ /* 0x0c0fe200078f18ff */
[----:B------:R-:W-:Y:S01]  /*1180*/  IMAD.IADD R149, R148, 0x1, R37 ;  /* 0x0000000194957824 */ /* 0x000fe200078e0225 */
[----:B------:R-:W-:Y:S01]  /*1190*/  LEA.HI R119, R119, R6, RZ, 0x6 ;  /* 0x0000000677777211 */ /* 0x000fe200078f30ff */
[----:B------:R-:W-:Y:S01]  /*11a0*/  IMAD.IADD R6, R7, 0x1, R12 ;  /* 0x0000000107067824 */ /* 0x000fe200078e020c */
[----:B------:R-:W-:Y:S01]  /*11b0*/  LEA.HI R129, R129, R26, RZ, 0x4 ;  /* 0x0000001a81817211 */ /* 0x000fe200078f20ff */
[----:B------:R-:W-:Y:S01]  /*11c0*/  IMAD.MOV.U32 R26, RZ, RZ, R32 ;  /* 0x000000ffff1a7224 */ /* 0x000fe200078e0020 */
[----:B------:R-:W-:Y:S01]  /*11d0*/  SHF.R.S32.HI R126, RZ, 0x1f, R5 ;  /* 0x0000001fff7e7819 */ /* 0x000fe20000011405 */
[----:B------:R-:W-:Y:S01]  /*11e0*/  IMAD.SHL.U32 R119, R119, 0x40, RZ ;  /* 0x0000004077777824 */ /* 0x000fe200078e00ff */
[----:B------:R-:W-:Y:S01]  /*11f0*/  LEA.HI R132, R123, R24, RZ, 0x3 ;  /* 0x000000187b847211 */ /* 0x000fe200078f18ff */
[----:B------:R-:W-:Y:S01]  /*1200*/  IMAD.WIDE.U32 R156, R156, c[0x0][0x268], R26 ;  /* 0x00009a009c9c7a25 */ /* 0x000fe200078e001a */
[----:B------:R-:W-:-:S02]  /*1210*/  LOP3.LUT R113, R113, 0x1c0, RZ, 0xc0, !PT ;  /* 0x000001c071717812 */ /* 0x000fc400078ec0ff */
[----:B------:R-:W-:Y:S01]  /*1220*/  LEA.HI R126, R126, R5, RZ, 0x4 ;  /* 0x000000057e7e7211 */ /* 0x000fe200078f20ff */
[----:B------:R-:W-:Y:S01]  /*1230*/  IMAD.WIDE.U32 R32, R199, c[0x0][0x210], R18 ;  /* 0x00008400c7207a25 */ /* 0x000fe200078e0012 */
[----:B------:R-:W-:Y:S02]  /*1240*/  LEA.HI R5, R8, R79, RZ, 0x5 ;  /* 0x0000004f08057211 */ /* 0x000fe400078f28ff */
[----:B------:R-:W-:Y:S01]  /*1250*/  SHF.R.S32.HI R115, RZ, 0x1f, R6 ;  /* 0x0000001fff737819 */ /* 0x000fe20000011406 */
[----:B------:R-:W-:Y:S01]  /*1260*/  IMAD.IADD R147, R146, 0x1, R35 ;  /* 0x0000000192937824 */ /* 0x000fe200078e0223 */
[----:B------:R-:W-:Y:S01]  /*1270*/  SHF.R.U32.HI R26, RZ, 0x3, R113 ;  /* 0x00000003ff1a7819 */ /* 0x000fe20000011671 */
[----:B------:R-:W-:Y:S01]  /*1280*/  IMAD.SHL.U32 R5, R5, 0x10, RZ ;  /* 0x0000001005057824 */ /* 0x000fe200078e00ff */
[----:B------:R-:W-:Y:S01]  /*1290*/  LOP3.LUT R7, R113, 0x38, R132, 0xf8, !PT ;  /* 0x0000003871077812 */ /* 0x000fe200078ef884 */
[----:B------:R-:W-:Y:S01]  /*12a0*/  IMAD.MOV.U32 R148, RZ, RZ, R36 ;  /* 0x000000ffff947224 */ /* 0x000fe200078e0024 */
[----:B------:R-:W-:Y:S01]  /*12b0*/  LEA.HI R130, R115, R6, RZ, 0x3 ;  /* 0x0000000673827211 */ /* 0x000fe200078f18ff */
[----:B------:R-:W-:Y:S01]  /*12c0*/  IMAD.MOV.U32 R146, RZ, RZ, R34 ;  /* 0x000000ffff927224 */ /* 0x000fe200078e0022 */
[----:B------:R-:W-:Y:S01]  /*12d0*/  LOP3.LUT R8, R7, R26, RZ, 0x3c, !PT ;  /* 0x0000001a07087212 */ /* 0x000fe200078e3cff */
[----:B------:R-:W-:Y:S01]  /*12e0*/  IMAD.IADD R99, R161, 0x1, R99 ;  /* 0x00000001a1637824 */ /* 0x000fe200078e0263 */
[----:B------:R-:W-:Y:S01]  /*12f0*/  LEA.HI R115, R115, R6, RZ, 0x6 ;  /* 0x0000000673737211 */ /* 0x000fe200078f30ff */
[----:B-----5:R-:W-:Y:S01]  /*1300*/  IMAD.WIDE.U32 R150, R81, c[0x0][0x290], R150 ;  /* 0x0000a40051967a25 */ /* 0x020fe200078e0096 */
[----:B------:R-:W-:-:S02]  /*1310*/  LOP3.LUT R7, R113, 0x38, R131, 0xf8, !PT ;  /* 0x0000003871077812 */ /* 0x000fc400078ef883 */
[----:B------:R-:W-:Y:S01]  /*1320*/  LEA.HI R123, R123, R24, RZ, 0x6 ;  /* 0x000000187b7b7211 */ /* 0x000fe200078f30ff */
[----:B------:R-:W-:Y:S01]  /*1330*/  IMAD.SHL.U32 R115, R115, 0x40, RZ ;  /* 0x0000004073737824 */ /* 0x000fe200078e00ff */
[----:B------:R-:W-:Y:S01]  /*1340*/  LOP3.LUT R5, R5, 0xfffffe00, RZ, 0xc0, !PT ;  /* 0xfffffe0005057812 */ /* 0x000fe200078ec0ff */
[----:B------:R-:W-:Y:S01]  /*1350*/  IMAD R24, R82, c[0x0][0x210], RZ ;  /* 0x0000840052187a24 */ /* 0x000fe200078e02ff */
[----:B------:R-:W-:Y:S01]  /*1360*/  LOP3.LUT R119, R119, 0x7ffff000, RZ, 0xc0, !PT ;  /* 0x7ffff00077777812 */ /* 0x000fe200078ec0ff */
[----:B------:R-:W-:Y:S01]  /*1370*/  IMAD.SHL.U32 R123, R123, 0x40, RZ ;  /* 0x000000407b7b7824 */ /* 0x000fe200078e00ff */
[----:B------:R-:W-:Y:S01]  /*1380*/  LOP3.LUT R6, R7, R26, RZ, 0x3c, !PT ;  /* 0x0000001a07067212 */ /* 0x000fe200078e3cff */
[----:B------:R-:W-:Y:S01]  /*1390*/  IMAD R24, R199, c[0x0][0x214], R24 ;  /* 0x00008500c7187a24 */ /* 0x000fe200078e0218 */
[----:B------:R-:W-:Y:S01]  /*13a0*/  LOP3.LUT R7, R113, 0x38, R130, 0xf8, !PT ;  /* 0x0000003871077812 */ /* 0x000fe200078ef882 */
[----:B------:R-:W-:Y:S01]  /*13b0*/  IMAD.WIDE.U32 R152, R81, c[0x0][0x280], R152 ;  /* 0x0000a00051987a25 */ /* 0x000fe200078e0098 */
[----:B------:R-:W-:-:S02]  /*13c0*/  SHF.R.S32.HI R129, RZ, 0x4, R129 ;  /* 0x00000004ff817819 */ /* 0x000fc40000011481 */
[----:B------:R-:W-:Y:S01]  /*13d0*/  IADD3 R119, R6, R119, R5 ;  /* 0x0000007706777210 */ /* 0x000fe20007ffe005 */
[----:B------:R-:W-:Y:S01]  /*13e0*/  IMAD.IADD R25, R33, 0x1, R24 ;  /* 0x0000000121197824 */ /* 0x000fe200078e0218 */
[----:B------:R-:W-:Y:S01]  /*13f0*/  LOP3.LUT R115, R115, 0x7ffff000, RZ, 0xc0, !PT ;  /* 0x7ffff00073737812 */ /* 0x000fe200078ec0ff */
[----:B------:R-:W-:Y:S01]  /*1400*/  IMAD.MOV.U32 R24, RZ, RZ, R32 ;  /* 0x000000ffff187224 */ /* 0x000fe200078e0020 */
[----:B------:R-:W-:Y:S01]  /*1410*/  LOP3.LUT R6, R7, R26, RZ, 0x3c, !PT ;  /* 0x0000001a07067212 */ /* 0x000fe200078e3cff */
[----:B------:R-:W-:Y:S01]  /*1420*/  IMAD.WIDE.U32 R148, R81, c[0x0][0x280], R148 ;  /* 0x0000a00051947a25 */ /* 0x000fe200078e0094 */
[----:B------:R-:W-:Y:S02]  /*1430*/  LEA.HI.SX32 R129, R132, R129, 0x1d ;  /* 0x0000008184817211 */ /* 0x000fe400078feaff */
[----:B------:R-:W-:Y:S01]  /*1440*/  LOP3.LUT R123, R123, 0x7ffff000, RZ, 0xc0, !PT ;  /* 0x7ffff0007b7b7812 */ /* 0x000fe200078ec0ff */
[----:B------:R-:W-:Y:S01]  /*1450*/  IMAD.WIDE.U32 R154, R154, c[0x0][0x218], R24 ;  /* 0x000086009a9a7a25 */ /* 0x000fe200078e0018 */
[----:B------:R-:W-:-:S02]  /*1460*/  IADD3 R115, R6, R115, R5 ;  /* 0x0000007306737210 */ /* 0x000fc40007ffe005 */
[----:B------:R-:W-:Y:S01]  /*1470*/  SHF.R.S32.HI R6, RZ, 0x1f, R129 ;  /* 0x0000001fff067819 */ /* 0x000fe20000011481 */
[----:B------:R-:W-:Y:S01]  /*1480*/  IMAD.WIDE.U32 R146, R81, c[0x0][0x290], R146 ;  /* 0x0000a40051927a25 */ /* 0x000fe200078e0092 */
[----:B------:R-:W-:Y:S02]  /*1490*/  IADD3 R123, R8, R123, R5 ;  /* 0x0000007b087b7210 */ /* 0x000fe40007ffe005 */
[----:B------:R-:W-:Y:S01]  /*14a0*/  LEA.HI R7, R6, R129, RZ, 0x3 ;  /* 0x0000008106077211 */ /* 0x000fe200078f18ff */
[----:B------:R-:W-:Y:S01]  /*14b0*/  IMAD.MOV.U32 R8, RZ, RZ, 0x5 ;  /* 0x00000005ff087424 */ /* 0x000fe200078e00ff */
[----:B------:R-:W-:Y:S01]  /*14c0*/  SHF.R.S32.HI R125, RZ, 0x1f, R10 ;  /* 0x0000001fff7d7819 */ /* 0x000fe2000001140a */
[----:B------:R-:W-:Y:S01]  /*14d0*/  IMAD.SHL.U32 R129, R129, 0x8, RZ ;  /* 0x0000000881817824 */ /* 0x000fe200078e00ff */
[----:B------:R-:W-:Y:S01]  /*14e0*/  SHF.R.S32.HI R126, RZ, 0x4, R126 ;  /* 0x00000004ff7e7819 */ /* 0x000fe2000001147e */
[----:B------:R-:W-:Y:S01]  /*14f0*/  IMAD.SHL.U32 R7, R7, 0x200, RZ ;  /* 0x0000020007077824 */ /* 0x000fe200078e00ff */
[----:B------:R-:W-:Y:S01]  /*1500*/  SHF.L.U64.HI R111, R9, R8, c[0x0][0x23c] ;  /* 0x00008f00096f7619 */ /* 0x000fe20000010208 */
[----:B------:R-:W-:Y:S01]  /*1510*/  IMAD.IADD R95, R157, 0x1, R95 ;  /* 0x000000019d5f7824 */ /* 0x000fe200078e025f */
[----:B------:R-:W-:Y:S01]  /*1520*/  @P0 IADD3 R8, P1, R112, R28, RZ ;  /* 0x0000001c70080210 */ /* 0x000fe20007f3e0ff */
[----:B------:R-:W-:Y:S01]  /*1530*/  IMAD.IADD R91, R155, 0x1, R91 ;  /* 0x000000019b5b7824 */ /* 0x000fe200078e025b */
[----:B------:R-:W-:Y:S01]  /*1540*/  LEA.HI R125, R125, R10, RZ, 0x4 ;  /* 0x0000000a7d7d7211 */ /* 0x000fe200078f20ff */
[----:B------:R-:W-:Y:S01]  /*1550*/  IMAD.SHL.U32 R123, R123, 0x2, RZ ;  /* 0x000000027b7b7824 */ /* 0x000fe200078e00ff */
[----:B------:R-:W-:Y:S01]  /*1560*/  LOP3.LUT R121, R7, 0x7ffff000, RZ, 0xc0, !PT ;  /* 0x7ffff00007797812 */ /* 0x000fe200078ec0ff */
[----:B------:R-:W-:Y:S01]  /*1570*/  @P0 IMAD.X R7, R111, 0x1, R22, P1 ;  /* 0x000000016f070824 */ /* 0x000fe200008e0616 */
[C---:B------:R-:W-:Y:S01]  /*1580*/  @P0 LEA R22, P1, R8.reuse, c[0x0][0x220], 0x1 ;  /* 0x0000880008160a11 */ /* 0x040fe200078208ff */
[----:B------:R-:W-:Y:S01]  /*1590*/  IMAD.SHL.U32 R119, R119, 0x2, RZ ;  /* 0x0000000277777824 */ /* 0x000fe200078e00ff */
[----:B------:R-:W-:Y:S01]  /*15a0*/  SHF.R.S32.HI R125, RZ, 0x4, R125 ;  /* 0x00000004ff7d7819 */ /* 0x000fe2000001147d */
[----:B------:R-:W-:Y:S01]  /*15b0*/  IMAD.SHL.U32 R115, R115, 0x2, RZ ;  /* 0x0000000273737824 */ /* 0x000fe200078e00ff */
[----:B------:R-:W-:-:S02]  /*15c0*/  @P0 LEA.HI.X R23, R8, c[0x0][0x224], R7, 0x1, P1 ;  /* 0x0000890008170a11 */ /* 0x000fc400008f0c07 */
[----:B------:R-:W-:Y:S02]  /*15d0*/  LEA.HI.SX32 R126, R131, R126, 0x1d ;  /* 0x0000007e837e7211 */ /* 0x000fe400078feaff */
[----:B------:R-:W-:Y:S01]  /*15e0*/  LEA.HI.SX32 R125, R130, R125, 0x1d ;  /* 0x0000007d827d7211 */ /* 0x000fe200078feaff */
[----:B------:R1:W-:Y:S01]  /*15f0*/  @P0 LDGSTS.E.BYPASS.LTC128B.128 [R134+0x7100], [R22.64], !P5 ;  /* 0x0710000016860fae */ /* 0x0003e2000e901d46 */
[----:B------:R-:W-:Y:S02]  /*1600*/  SHF.R.S32.HI R117, RZ, 0x1f, R126 ;  /* 0x0000001fff757819 */ /* 0x000fe4000001147e */
[----:B------:R-:W-:Y:S01]  /*1610*/  SHF.R.S32.HI R6, RZ, 0x1f, R125 ;  /* 0x0000001fff067819 */ /* 0x000fe2000001147d */
[----:B------:R1:W-:Y:S01]  /*1620*/  @P0 LDGSTS.E.BYPASS.LTC128B.128 [R134+0x9100], [R22.64+0x80], !P4 ;  /* 0x0910008016860fae */ /* 0x0003e2000e101d46 */
[----:B------:R-:W-:Y:S01]  /*1630*/  LEA.HI R117, R117, R126, RZ, 0x3 ;  /* 0x0000007e75757211 */ /* 0x000fe200078f18ff */
[----:B------:R-:W-:Y:S01]  /*1640*/  IMAD.SHL.U32 R126, R126, 0x8, RZ ;  /* 0x000000087e7e7824 */ /* 0x000fe200078e00ff */
[----:B------:R-:W-:Y:S01]  /*1650*/  LEA.HI R6, R6, R125, RZ, 0x3 ;  /* 0x0000007d06067211 */ /* 0x000fe200078f18ff */
[----:B------:R1:W-:Y:S01]  /*1660*/  @P0 LDGSTS.E.BYPASS.LTC128B.128 [R134+0xb100], [R22.64+0x100], !P3 ;  /* 0x0b10010016860fae */ /* 0x0003e2000d901d46 */
[----:B------:R-:W-:Y:S01]  /*1670*/  IADD3 R93, P0, R0, R139, RZ ;  /* 0x0000008b005d7210 */ /* 0x000fe20007f1e0ff */
[----:B------:R-:W-:Y:S01]  /*1680*/  IMAD.SHL.U32 R125, R125, 0x8, RZ ;  /* 0x000000087d7d7824 */ /* 0x000fe200078e00ff */
[----:B------:R-:W-:Y:S01]  /*1690*/  SHF.R.S32.HI R0, RZ, 0x1f, R81 ;  /* 0x0000001fff007819 */ /* 0x000fe20000011451 */
[----:B------:R-:W0:Y:S01]  /*16a0*/  LDGDEPBAR ;  /* 0x00000000000079af */ /* 0x000e220000000000 */
[----:B------:R-:W-:Y:S01]  /*16b0*/  LOP3.LUT R128, R113, 0x18, R18, 0xf8, !PT ;  /* 0x0000001871807812 */ /* 0x000fe200078ef812 */
[----:B------:R-:W-:Y:S01]  /*16c0*/  IMAD.X R92, R3, 0x1, R2, P0 ;  /* 0x00000001035c7824 */ /* 0x000fe200000e0602 */
[C---:B------:R-:W-:Y:S01]  /*16d0*/  LOP3.LUT R21, R113.reuse, 0x38, R129, 0xf8, !PT ;  /* 0x0000003871157812 */ /* 0x040fe200078ef881 */
[----:B------:R-:W-:Y:S01]  /*16e0*/  IMAD R2, R2, c[0x0][0x1e0], RZ ;  /* 0x0000780002027a24 */ /* 0x000fe200078e02ff */
[----:B------:R-:W-:Y:S01]  /*16f0*/  LOP3.LUT R11, R113, 0x38, R126, 0xf8, !PT ;  /* 0x00000038710b7812 */ /* 0x000fe200078ef87e */
[----:B------:R-:W-:Y:S01]  /*1700*/  IMAD.SHL.U32 R117, R117, 0x200, RZ ;  /* 0x0000020075757824 */ /* 0x000fe200078e00ff */
[----:B------:R-:W-:Y:S01]  /*1710*/  LOP3.LUT R113, R113, 0x38, R125, 0xf8, !PT ;  /* 0x0000003871717812 */ /* 0x000fe200078ef87d */
[----:B------:R-:W-:Y:S01]  /*1720*/  IMAD.SHL.U32 R6, R6, 0x200, RZ ;  /* 0x0000020006067824 */ /* 0x000fe200078e00ff */
[----:B------:R-:W-:Y:S01]  /*1730*/  LOP3.LUT R128, R5, R128, R26, 0xf6, !PT ;  /* 0x0000008005807212 */ /* 0x000fe200078ef61a */
[----:B------:R-:W-:Y:S01]  /*1740*/  IMAD R3, R139, c[0x0][0x1e4], R2 ;  /* 0x000079008b037a24 */ /* 0x000fe200078e0202 */
[-C--:B------:R-:W-:Y:S01]  /*1750*/  LOP3.LUT R20, R21, R26.reuse, RZ, 0x3c, !PT ;  /* 0x0000001a15147212 */ /* 0x080fe200078e3cff */
[C---:B------:R-:W-:Y:S01]  /*1760*/  IMAD R2, R0.reuse, c[0x0][0x280], RZ ;  /* 0x0000a00000027a24 */ /* 0x040fe200078e02ff */
[-C--:B------:R-:W-:Y:S01]  /*1770*/  LOP3.LUT R10, R11, R26.reuse, RZ, 0x3c, !PT ;  /* 0x0000001a0b0a7212 */ /* 0x080fe200078e3cff */
[----:B------:R-:W-:Y:S01]  /*1780*/  IMAD R0, R0, c[0x0][0x290], RZ ;  /* 0x0000a40000007a24 */ /* 0x000fe200078e02ff */
[----:B------:R-:W-:Y:S01]  /*1790*/  LOP3.LUT R113, R113, R26, RZ, 0x3c, !PT ;  /* 0x0000001a71717212 */ /* 0x000fe200078e3cff */
[----:B------:R-:W-:Y:S01]  /*17a0*/  IMAD.IADD R110, R163, 0x1, R3 ;  /* 0x00000001a36e7824 */ /* 0x000fe200078e0203 */
[----:B------:R-:W-:Y:S01]  /*17b0*/  LOP3.LUT R117, R117, 0x7ffff000, RZ, 0xc0, !PT ;  /* 0x7ffff00075757812 */ /* 0x000fe200078ec0ff */
[C---:B------:R-:W-:Y:S01]  /*17c0*/  IMAD R87, R81.reuse, c[0x0][0x294], R0 ;  /* 0x0000a50051577a24 */ /* 0x040fe200078e0200 */
[----:B------:R-:W-:Y:S01]  /*17d0*/  LOP3.LUT R6, R6, 0x7ffff000, RZ, 0xc0, !PT ;  /* 0x7ffff00006067812 */ /* 0x000fe200078ec0ff */
[----:B------:R-:W-:Y:S01]  /*17e0*/  IMAD R3, R81, c[0x0][0x284], R2 ;  /* 0x0000a10051037a24 */ /* 0x000fe200078e0202 */
[----:B------:R-:W-:Y:S01]  /*17f0*/  IADD3 R121, R20, R121, R5 ;  /* 0x0000007914797210 */ /* 0x000fe20007ffe005 */
[----:B------:R-:W-:Y:S01]  /*1800*/  IMAD.IADD R89, R151, 0x1, R87 ;  /* 0x0000000197597824 */ /* 0x000fe200078e0257 */
[----:B------:R-:W-:Y:S01]  /*1810*/  IADD3 R117, R10, R117, R5 ;  /* 0x000000750a757210 */ /* 0x000fe20007ffe005 */
[----:B------:R-:W-:Y:S01]  /*1820*/  IMAD.IADD R90, R153, 0x1, R3 ;  /* 0x00000001995a7824 */ /* 0x000fe200078e0203 */
[----:B------:R-:W-:Y:S01]  /*1830*/  IADD3 R113, R113, R6, R5 ;  /* 0x0000000671717210 */ /* 0x000fe20007ffe005 */
[----:B------:R-:W-:Y:S01]  /*1840*/  IMAD.IADD R88, R3, 0x1, R149 ;  /* 0x0000000103587824 */ /* 0x000fe200078e0295 */
[----:B------:R-:W-:Y:S01]  /*1850*/  LEA R128, R128, 0x100, 0x1 ;  /* 0x0000010080807811 */ /* 0x000fe200078e08ff */
[----:B------:R-:W-:Y:S01]  /*1860*/  IMAD.IADD R87, R87, 0x1, R147 ;  /* 0x0000000157577824 */ /* 0x000fe200078e0293 */
[----:B------:R-:W-:Y:S01]  /*1870*/  IADD3 R86, P1, P0, R160, R162, R18 ;  /* 0x000000a2a0567210 */ /* 0x000fe2000783e012 */
[----:B------:R-:W-:Y:S01]  /*1880*/  IMAD.SHL.U32 R121, R121, 0x2, RZ ;  /* 0x0000000279797824 */ /* 0x000fe200078e00ff */
[----:B------:R-:W-:Y:S01]  /*1890*/  LOP3.LUT R132, R132, 0xfffffff8, RZ, 0xc0, !PT ;  /* 0xfffffff884847812 */ /* 0x000fe200078ec0ff */
[----:B------:R-:W-:Y:S01]  /*18a0*/  IMAD.SHL.U32 R117, R117, 0x2, RZ ;  /* 0x0000000275757824 */ /* 0x000fe200078e00ff */
[----:B------:R-:W-:Y:S01]  /*18b0*/  LOP3.LUT R131, R131, 0xfffffff8, RZ, 0xc0, !PT ;  /* 0xfffffff883837812 */ /* 0x000fe200078ec0ff */
[----:B------:R-:W-:Y:S01]  /*18c0*/  IMAD.SHL.U32 R113, R113, 0x2, RZ ;  /* 0x0000000271717824 */ /* 0x000fe200078e00ff */
[----:B------:R-:W-:-:S02]  /*18d0*/  LOP3.LUT R130, R130, 0xfffffff8, RZ, 0xc0, !PT ;  /* 0xfffffff882827812 */ /* 0x000fc400078ec0ff */
[----:B------:R-:W-:Y:S02]  /*18e0*/  IADD3 R127, R128, 0x40, RZ ;  /* 0x00000040807f7810 */ /* 0x000fe40007ffe0ff */
[----:B------:R-:W-:Y:S02]  /*18f0*/  IADD3.X R85, R99, R110, R19, P1, P0 ;  /* 0x0000006e63557210 */ /* 0x000fe40000fe0413 */
[----:B------:R-:W-:Y:S02]  /*1900*/  ISETP.NE.AND P6, PT, RZ, UR4, PT ;  /* 0x00000004ff007c0c */ /* 0x000fe4000bfc5270 */
[C---:B------:R-:W-:Y:S02]  /*1910*/  IADD3 R11, R16.reuse, 0x30, RZ ;  /* 0x00000030100b7810 */ /* 0x040fe40007ffe0ff */
[C---:B------:R-:W-:Y:S02]  /*1920*/  IADD3 R10, R16.reuse, 0x50, RZ ;  /* 0x00000050100a7810 */ /* 0x040fe40007ffe0ff */
[----:B------:R-:W-:-:S02]  /*1930*/  IADD3 R9, R16, 0x10, RZ ;  /* 0x0000001010097810 */ /* 0x000fc40007ffe0ff */
[----:B------:R-:W-:Y:S02]  /*1940*/  SHF.R.S32.HI R124, RZ, 0x1f, R132 ;  /* 0x0000001fff7c7819 */ /* 0x000fe40000011484 */
[----:B------:R-:W-:Y:S02]  /*1950*/  @P2 IADD3 R127, R128, -0x40, RZ ;  /* 0xffffffc0807f2810 */ /* 0x000fe40007ffe0ff */
[----:B------:R-:W-:Y:S02]  /*1960*/  SHF.R.S32.HI R118, RZ, 0x1f, R129 ;  /* 0x0000001fff767819 */ /* 0x000fe40000011481 */
[----:B------:R-:W-:Y:S02]  /*1970*/  SHF.R.S32.HI R122, RZ, 0x1f, R131 ;  /* 0x0000001fff7a7819 */ /* 0x000fe40000011483 */
[----:B------:R-:W-:Y:S02]  /*1980*/  SHF.R.S32.HI R120, RZ, 0x1f, R130 ;  /* 0x0000001fff787819 */ /* 0x000fe40000011482 */
[----:B------:R-:W-:-:S02]  /*1990*/  SHF.R.S32.HI R116, RZ, 0x1f, R126 ;  /* 0x0000001fff747819 */ /* 0x000fc4000001147e */
[----:B------:R-:W-:Y:S01]  /*19a0*/  SHF.R.S32.HI R114, RZ, 0x1f, R125 ;  /* 0x0000001fff727819 */ /* 0x000fe2000001147d */
[----:B-1----:R-:W-:Y:S06]  /*19b0*/  BAR.SYNC.DEFER_BLOCKING 0x0 ;  /* 0x0000000000007b1d */ /* 0x002fec0000010000 */
.L_x_80:
[-C--:B------:R-:W-:Y:S01]  /*19c0*/  IMAD R5, R104, R135.reuse, RZ ;  /* 0x0000008768057224 */ /* 0x080fe200078e02ff */
[----:B------:R-:W-:Y:S01]  /*19d0*/  SHF.R.S32.HI R84, RZ, 0x1f, R135 ;  /* 0x0000001fff547819 */ /* 0x000fe20000011487 */
[----:B------:R-:W-:Y:S01]  /*19e0*/  IMAD.WIDE.U32 R24, R105, R135, RZ ;  /* 0x0000008769187225 */ /* 0x000fe200078e00ff */
[----:B------:R-:W-:Y:S04]  /*19f0*/  DEPBAR.LE SB0, 0x0 ;  /* 0x000080000000791a */ /* 0x000fe80000000000 */
[----:B------:R-:W-:Y:S01]  /*1a00*/  BAR.SYNC.DEFER_BLOCKING 0x0 ;  /* 0x0000000000007b1d */ /* 0x000fe20000010000 */
[----:B------:R-:W-:Y:S01]  /*1a10*/  ISETP.GE.AND P2, PT, R101, 0x1, PT ;  /* 0x000000016500780c */ /* 0x000fe20003f46270 */
[----:B------:R-:W-:Y:S01]  /*1a20*/  IMAD R5, R84, R105, R5 ;  /* 0x0000006954057224 */ /* 0x000fe200078e0205 */
[----:B-1----:R-:W-:Y:S03]  /*1a30*/  IADD3 R3, P1, R86, R24, RZ ;  /* 0x0000001856037210 */ /* 0x002fe60007f3e0ff */
[----:B------:R-:W-:Y:S01]  /*1a40*/  IMAD.IADD R94, R25, 0x1, R5 ;  /* 0x00000001195e7824 */ /* 0x000fe200078e0205 */
[C---:B------:R-:W-:Y:S03]  /*1a50*/  LEA R64, P0, R3.reuse, c[0x0][0x1c8], 0x1 ;  /* 0x0000720003407a11 */ /* 0x040fe600078008ff */
[----:B------:R-:W-:Y:S05]  /*1a60*/  IMAD.X R0, R94, 0x1, R85, P1 ;  /* 0x000000015e007824 */ /* 0x000fea00008e0655 */
[----:B------:R-:W-:Y:S01]  /*1a70*/  LEA.HI.X R65, R3, c[0x0][0x1cc], R0, 0x1, P0 ;  /* 0x0000730003417a11 */ /* 0x000fe200000f0c00 */
[----:B------:R-:W-:Y:S01]  /*1a80*/  BSSY B1, `(.L_x_56) ;  /* 0x0000383000017945 */ /* 0x000fe20003800000 */
[----:B------:R-:W-:-:S05]  /*1a90*/  @!P2 BRA `(.L_x_57) ;  /* 0x000036a00000a947 */ /* 0x000fca0003800000 */
[-C--:B------:R-:W-:Y:S02]  /*1aa0*/  IMAD R3, R106, R135.reuse, RZ ;  /* 0x000000876a037224 */ /* 0x080fe400078e02ff */
[-C--:B------:R-:W-:Y:S02]  /*1ab0*/  IMAD R21, R108, R135.reuse, RZ ;  /* 0x000000876c157224 */ /* 0x080fe400078e02ff */
[----:B------:R-:W-:Y:S02]  /*1ac0*/  IMAD R2, R135, -0x40, R144 ;  /* 0xffffffc087027824 */ /* 0x000fe400078e0290 */
[-C--:B------:R-:W-:Y:S03]  /*1ad0*/  IMAD.WIDE.U32 R6, R107, R135.reuse, RZ ;  /* 0x000000876b067225 */ /* 0x080fe600078e00ff */
[----:B------:R-:W-:Y:S01]  /*1ae0*/  IMNMX R2, R2, 0x40, PT ;  /* 0x0000004002027817 */ /* 0x000fe20003800200 */
[----:B------:R-:W-:Y:S04]  /*1af0*/  IMAD.WIDE.U32 R4, R109, R135, RZ ;  /* 0x000000876d047225 */ /* 0x000fe800078e00ff */
[C---:B------:R-:W-:Y:S02]  /*1b00*/  IMAD R3, R84.reuse, R107, R3 ;  /* 0x0000006b54037224 */ /* 0x040fe400078e0203 */
[----:B------:R-:W-:Y:S03]  /*1b10*/  IMAD R21, R84, R109, R21 ;  /* 0x0000006d54157224 */ /* 0x000fe600078e0215 */
[----:B------:R-:W-:Y:S02]  /*1b20*/  IADD3 R3, R7, R3, RZ ;  /* 0x0000000307037210 */ /* 0x000fe40007ffe0ff */
[----:B------:R-:W-:Y:S01]  /*1b30*/  IADD3 R0, R5, R21, RZ ;  /* 0x0000001505007210 */ /* 0x000fe20007ffe0ff */
[----:B------:R-:W-:-:S05]  /*1b40*/  @!P6 BRA `(.L_x_58) ;  /* 0x00001b200000e947 */ /* 0x000fca0003800000 */
[----:B------:R-:W-:Y:S01]  /*1b50*/  ISETP.GE.AND P1, PT, R139, R2, PT ;  /* 0x000000028b00720c */ /* 0x000fe20003f26270 */
[----:B------:R-:W-:Y:S01]  /*1b60*/  BSSY B0, `(.L_x_59) ;  /* 0x000003a000007945 */ /* 0x000fe20003800000 */
[----:B------:R-:W-:Y:S01]  /*1b70*/  CS2R R50, SRZ ;  /* 0x0000000000327805 */ /* 0x000fe2000001ff00 */
        /* <DEDUP_REMOVED lines=11> */
[----:B------:R-:W-:-:S05]  /*1c30*/  @P1 BRA `(.L_x_60) ;  /* 0x000002c000001947 */ /* 0x000fca0003800000 */
[----:B------:R-:W-:Y:S01]  /*1c40*/  IADD3 R6, P0, R152, R6, RZ ;  /* 0x0000000698067210 */ /* 0x000fe20007f1e0ff */
[----:B------:R-:W-:Y:S01]  /*1c50*/  CS2R R62, SRZ ;  /* 0x00000000003e7805 */ /* 0x000fe2000001ff00 */
[----:B------:R-:W-:Y:S01]  /*1c60*/  CS2R R34, SRZ ;  /* 0x0000000000227805 */ /* 0x000fe2000001ff00 */
[----:B------:R-:W-:Y:S01]  /*1c70*/  CS2R R60, SRZ ;  /* 0x00000000003c7805 */ /* 0x000fe2000001ff00 */
[----:B------:R-:W-:Y:S01]  /*1c80*/  CS2R R38, SRZ ;  /* 0x0000000000267805 */ /* 0x000fe2000001ff00 */
[----:B------:R-:W-:Y:S01]  /*1c90*/  IMAD.X R3, R3, 0x1, R90, P0 ;  /* 0x0000000103037824 */ /* 0x000fe200000e065a */
[----:B------:R-:W-:Y:S01]  /*1ca0*/  IADD3 R4, P0, R150, R4, RZ ;  /* 0x0000000496047210 */ /* 0x000fe20007f1e0ff */
[----:B------:R-:W-:Y:S01]  /*1cb0*/  CS2R R58, SRZ ;  /* 0x00000000003a7805 */ /* 0x000fe2000001ff00 */
[----:B------:R-:W-:Y:S01]  /*1cc0*/  CS2R R32, SRZ ;  /* 0x0000000000207805 */ /* 0x000fe2000001ff00 */
[----:B------:R-:W-:Y:S01]  /*1cd0*/  CS2R R54, SRZ ;  /* 0x0000000000367805 */ /* 0x000fe2000001ff00 */
[----:B------:R-:W-:Y:S01]  /*1ce0*/  CS2R R28, SRZ ;  /* 0x00000000001c7805 */ /* 0x000fe2000001ff00 */
[----:B------:R-:W-:Y:S01]  /*1cf0*/  IMAD.X R5, R0, 0x1, R89, P0 ;  /* 0x0000000100057824 */ /* 0x000fe200000e0659 */
[C---:B------:R-:W-:Y:S01]  /*1d00*/  LEA R20, P0, R6.reuse, c[0x0][0x270], 0x1 ;  /* 0x00009c0006147a11 */ /* 0x040fe200078008ff */
[----:B------:R-:W-:Y:S01]  /*1d10*/  CS2R R52, SRZ ;  /* 0x0000000000347805 */ /* 0x000fe2000001ff00 */
[----:B------:R-:W-:Y:S01]  /*1d20*/  CS2R R26, SRZ ;  /* 0x00000000001a7805 */ /* 0x000fe2000001ff00 */
[----:B------:R-:W-:Y:S01]  /*1d30*/  CS2R R50, SRZ ;  /* 0x0000000000327805 */ /* 0x000fe2000001ff00 */
[----:B------:R-:W-:Y:S01]  /*1d40*/  LEA.HI.X R21, R6, c[0x0][0x274], R3, 0x1, P0 ;  /* 0x00009d0006157a11 */ /* 0x000fe200000f0c03 */
[----:B------:R-:W-:Y:S01]  /*1d50*/  CS2R R24, SRZ ;  /* 0x0000000000187805 */ /* 0x000fe2000001ff00 */
[C---:B------:R-:W-:Y:S04]  /*1d60*/  LEA R2, P0, R4.reuse, c[0x0][0x288], 0x1 ;  /* 0x0000a20004027a11 */ /* 0x040fe800078008ff */
[----:B------:R-:W-:Y:S02]  /*1d70*/  LEA.HI.X R3, R4, c[0x0][0x28c], R5, 0x1, P0 ;  /* 0x0000a30004037a11 */ /* 0x000fe400000f0c05 */
[----:B------:R-:W-:Y:S11]  /*1d80*/  ISETP.GE.AND P0, PT, R16, c[0x0][0x27c], PT ;  /* 0x00009f0010007a0c */ /* 0x000ff60003f06270 */
[----:B------:R-:W-:Y:S02]  /*1d90*/  @!UPT UIADD3 URZ, URZ, URZ, URZ ;  /* 0x0000003f3f3ff290 */ /* 0x000fe4000fffe03f */
[----:B------:R1:W5:Y:S04]  /*1da0*/  @!P0 LDG.E.64 R62, [R20.64] ;  /* 0x00000006143e8981 */ /* 0x000368000c1e1b00 */
[----:B------:R1:W5:Y:S01]  /*1db0*/  @!P0 LDG.E.64 R34, [R2.64] ;  /* 0x0000000602228981 */ /* 0x000362000c1e1b00 */
[----:B------:R-:W-:Y:S11]  /*1dc0*/  ISETP.GE.AND P0, PT, R9, c[0x0][0x27c], PT ;  /* 0x00009f0009007a0c */ /* 0x000ff60003f06270 */
[----:B------:R-:W-:Y:S02]  /*1dd0*/  @!UPT UIADD3 URZ, URZ, URZ, URZ ;  /* 0x0000003f3f3ff290 */ /* 0x000fe4000fffe03f */
[----:B------:R1:W5:Y:S04]  /*1de0*/  @!P0 LDG.E.64 R60, [R20.64+0x20] ;  /* 0x00002006143c8981 */ /* 0x000368000c1e1b00 */
[----:B------:R1:W5:Y:S01]  /*1df0*/  @!P0 LDG.E.64 R38, [R2.64+0x20] ;  /* 0x0000200602268981 */ /* 0x000362000c1e1b00 */
        /* <DEDUP_REMOVED lines=15> */
[----:B------:R1:W5:Y:S02]  /*1ef0*/  @!P0 LDG.E.64 R24, [R2.64+0xa0] ;  /* 0x0000a00602188981 */ /* 0x000364000c1e1b00 */
.L_x_60:
[----:B------:R-:W-:Y:S05]  /*1f00*/  BSYNC B0 ;  /* 0x0000000000007941 */ /* 0x000fea0003800000 */
.L_x_59:
[----:B------:R-:W-:-:S05]  /*1f10*/  @P1 BRA `(.L_x_61) ;  /* 0x0000339000001947 */ /* 0x000fca0003800000 */
[----:B------:R-:W-:Y:S01]  /*1f20*/  ISETP.GE.AND P0, PT, R18, c[0x0][0x1d4], PT ;  /* 0x0000750012007a0c */ /* 0x000fe20003f06270 */
[----:B-1---5:R-:W-:Y:S01]  /*1f30*/  IMAD.MOV.U32 R21, RZ, RZ, R52 ;  /* 0x000000ffff157224 */ /* 0x022fe200078e0034 */
[----:B------:R-:W-:Y:S01]  /*1f40*/  MOV R20, R53 ;  /* 0x0000003500147202 */ /* 0x000fe20000000f00 */
[----:B------:R-:W-:Y:S01]  /*1f50*/  IMAD.MOV.U32 R2, RZ, RZ, R24 ;  /* 0x000000ffff027224 */ /* 0x000fe200078e0018 */
[----:B------:R-:W-:Y:S01]  /*1f60*/  MOV R4, R26 ;  /* 0x0000001a00047202 */ /* 0x000fe20000000f00 */
[----:B------:R-:W-:Y:S01]  /*1f70*/  IMAD.MOV.U32 R0, RZ, RZ, R25 ;  /* 0x000000ffff007224 */ /* 0x000fe200078e0019 */
[----:B------:R-:W-:Y:S01]  /*1f80*/  PRMT R48, R20, 0x5410, R21 ;  /* 0x0000541014307816 */ /* 0x000fe20000000015 */
        /* <DEDUP_REMOVED lines=9> */
[----:B------:R-:W-:Y:S01]  /*2020*/  PRMT R56, R20, 0x5410, R21 ;  /* 0x0000541014387816 */ /* 0x000fe20000000015 */
[----:B------:R-:W-:Y:S01]  /*2030*/  IMAD.MOV.U32 R23, RZ, RZ, R54 ;  /* 0x000000ffff177224 */ /* 0x000fe200078e0036 */
[----:B------:R-:W-:Y:S01]  /*2040*/  PRMT R6, R3, 0x5410, R4 ;  /* 0x0000541003067816 */ /* 0x000fe20000000004 */
[----:B------:R-:W-:Y:S01]  /*2050*/  IMAD.MOV.U32 R22, RZ, RZ, R55 ;  /* 0x000000ffff167224 */ /* 0x000fe200078e0037 */
[----:B------:R-:W-:Y:S01]  /*2060*/  PRMT R7, R0, 0x5410, R2 ;  /* 0x0000541000077816 */ /* 0x000fe20000000002 */
[----:B------:R-:W-:Y:S01]  /*2070*/  IMAD.MOV.U32 R21, RZ, RZ, R60 ;  /* 0x000000ffff157224 */ /* 0x000fe200078e003c */
[----:B------:R-:W-:Y:S01]  /*2080*/  MOV R20, R61 ;  /* 0x0000003d00147202 */ /* 0x000fe20000000f00 */
[----:B------:R-:W-:Y:S01]  /*2090*/  IMAD.MOV.U32 R4, RZ, RZ, R32 ;  /* 0x000000ffff047224 */ /* 0x000fe200078e0020 */
[----:B------:R-:W-:Y:S01]  /*20a0*/  MOV R2, R38 ;  /* 0x0000002600027202 */ /* 0x000fe20000000f00 */
[----:B------:R-:W-:Y:S01]  /*20b0*/  IMAD.MOV.U32 R3, RZ, RZ, R33 ;  /* 0x000000ffff037224 */ /* 0x000fe200078e0021 */
[----:B------:R-:W-:Y:S01]  /*20c0*/  PRMT R49, R22, 0x5410, R23 ;  /* 0x0000541016317816 */ /* 0x000fe20000000017 */
[----:B------:R-:W-:Y:S01]  /*20d0*/  IMAD.MOV.U32 R0, RZ, RZ, R39 ;  /* 0x000000ffff007224 */ /* 0x000fe200078e0027 */
[----:B------:R-:W-:Y:S01]  /*20e0*/  PRMT R57, R20, 0x5410, R21 ;  /* 0x0000541014397816 */ /* 0x000fe20000000015 */
[----:B------:R-:W-:Y:S01]  /*20f0*/  BSSY B0, `(.L_x_62) ;  /* 0x000003b000007945 */ /* 0x000fe20003800000 */
[----:B------:R-:W-:Y:S02]  /*2100*/  PRMT R8, R3, 0x5410, R4 ;  /* 0x0000541003087816 */ /* 0x000fe40000000004 */
[----:B------:R-:W-:Y:S01]  /*2110*/  PRMT R30, R0, 0x5410, R2 ;  /* 0x00005410001e7816 */ /* 0x000fe20000000002 */
[----:B------:R-:W-:-:S05]  /*2120*/  @P0 BRA `(.L_x_63) ;  /* 0x0000037000000947 */ /* 0x000fca0003800000 */
[----:B------:R-:W-:Y:S01]  /*2130*/  ISETP.GE.AND P0, PT, R16, c[0x0][0x27c], PT ;  /* 0x00009f0010007a0c */ /* 0x000fe20003f06270 */
[----:B------:R-:W1:Y:S01]  /*2140*/  LDS.128 R20, [R128+0x6000] ;  /* 0x0060000080147984 */ /* 0x000e620000000c00 */
[----:B------:R-:W-:Y:S02]  /*2150*/  MOV R40, R34 ;  /* 0x0000002200287202 */ /* 0x000fe40000000f00 */
[----:B------:R-:W-:Y:S02]  /*2160*/  MOV R42, R62 ;  /* 0x0000003e002a7202 */ /* 0x000fe40000000f00 */
[----:B------:R-:W-:Y:S02]  /*2170*/  MOV R37, R35 ;  /* 0x0000002300257202 */ /* 0x000fe40000000f00 */
[----:B------:R-:W-:Y:S05]  /*2180*/  MOV R45, R63 ;  /* 0x0000003f002d7202 */ /* 0x000fea0000000f00 */
[--C-:B------:R-:W-:Y:S01]  /*2190*/  @!P0 SHF.R.U64 R36, R34, 0x10, R35.reuse ;  /* 0x0000001022248819 */ /* 0x100fe20000001223 */
[----:B------:R-:W-:Y:S01]  /*21a0*/  @!P0 HADD2.F32 R40, -RZ, R40.H0_H0 ;  /* 0x20000028ff288230 */ /* 0x000fe20000004100 */
[----:B------:R-:W-:Y:S01]  /*21b0*/  @!P0 SHF.R.U32.HI R34, RZ, 0x10, R35 ;  /* 0x00000010ff228819 */ /* 0x000fe20000011623 */
[----:B------:R-:W-:Y:S01]  /*21c0*/  @!P0 HADD2.F32 R42, -RZ, R42.H0_H0 ;  /* 0x2000002aff2a8230 */ /* 0x000fe20000004100 */
[--C-:B------:R-:W-:Y:S01]  /*21d0*/  @!P0 SHF.R.U64 R44, R62, 0x10, R63.reuse ;  /* 0x000000103e2c8819 */ /* 0x100fe2000000123f */
[----:B------:R-:W-:Y:S01]  /*21e0*/  @!P0 HADD2.F32 R36, -RZ, R36.H0_H0 ;  /* 0x20000024ff248230 */ /* 0x000fe20000004100 */
[----:B------:R-:W-:Y:S01]  /*21f0*/  @!P0 SHF.R.U32.HI R46, RZ, 0x10, R63 ;  /* 0x00000010ff2e8819 */ /* 0x000fe2000001163f */
[----:B------:R-:W-:Y:S02]  /*2200*/  @!P0 HADD2.F32 R34, -RZ, R34.H0_H0 ;  /* 0x20000022ff228230 */ /* 0x000fe40000004100 */
[----:B------:R-:W-:Y:S02]  /*2210*/  @!P0 HADD2.F32 R44, -RZ, R44.H0_H0 ;  /* 0x2000002cff2c8230 */ /* 0x000fe40000004100 */
[----:B------:R-:W-:Y:S01]  /*2220*/  @!P0 HADD2.F32 R46, -RZ, R46.H0_H0 ;  /* 0x2000002eff2e8230 */ /* 0x000fe20000004100 */
[----:B-1----:R-:W-:Y:S01]  /*2230*/  @!P0 IMAD.MOV.U32 R35, RZ, RZ, R21 ;  /* 0x000000ffff238224 */ /* 0x002fe200078e0015 */
[----:B------:R-:W-:Y:S04]  /*2240*/  @!P0 MOV R31, R20 ;  /* 0x00000014001f8202 */ /* 0x000fe80000000f00 */
[----:B------:R-:W-:Y:S02]  /*2250*/  @!P0 HADD2.F32 R43, -RZ, R35.H1_H1 ;  /* 0x30000023ff2b8230 */ /* 0x000fe40000004100 */
[--C-:B------:R-:W-:Y:S02]  /*2260*/  @!P0 HADD2.F32 R41, -RZ, R31.reuse.H1_H1 ;  /* 0x3000001fff298230 */ /* 0x100fe40000004100 */
[----:B------:R-:W-:Y:S01]  /*2270*/  @!P0 HADD2.F32 R31, -RZ, R31.H0_H0 ;  /* 0x2000001fff1f8230 */ /* 0x000fe20000004100 */
[----:B------:R-:W-:Y:S02]  /*2280*/  @!P0 FMUL.FTZ R69, R43, R36 ;  /* 0x000000242b458220 */ /* 0x000fe40000410000 */
[-C--:B------:R-:W-:Y:S02]  /*2290*/  @!P0 FMUL.FTZ R67, R41, R40.reuse ;  /* 0x0000002829438220 */ /* 0x080fe40000410000 */
[C---:B------:R-:W-:Y:S02]  /*22a0*/  @!P0 FMUL.FTZ R0, R31.reuse, R40 ;  /* 0x000000281f008220 */ /* 0x040fe40000410000 */
[-C--:B------:R-:W-:Y:S01]  /*22b0*/  @!P0 FFMA.FTZ R67, R31, R42.reuse, -R67 ;  /* 0x0000002a1f438223 */ /* 0x080fe20000010843 */
[----:B------:R-:W-:Y:S01]  /*22c0*/  @!P0 HADD2.F32 R31, -RZ, R35.H0_H0 ;  /* 0x20000023ff1f8230 */ /* 0x000fe20000004100 */
[----:B------:R-:W-:Y:S01]  /*22d0*/  @!P0 FFMA.FTZ R0, R41, R42, R0 ;  /* 0x0000002a29008223 */ /* 0x000fe20000010000 */
[----:B------:R-:W-:Y:S01]  /*22e0*/  @!P0 MOV R35, R22 ;  /* 0x0000001600238202 */ /* 0x000fe20000000f00 */
[----:B------:R-:W-:Y:S02]  /*22f0*/  @!P0 HADD2.F32 R42, -RZ, R45.H0_H0 ;  /* 0x2000002dff2a8230 */ /* 0x000fe40000004100 */
[C---:B------:R-:W-:Y:S01]  /*2300*/  @!P0 FMUL.FTZ R2, R31.reuse, R36 ;  /* 0x000000241f028220 */ /* 0x040fe20000410000 */
[----:B------:R-:W-:Y:S01]  /*2310*/  @!P0 F2FP.PACK_AB R67, R0, R67 ;  /* 0x000000430043823e */ /* 0x000fe200000000ff */
[-C--:B------:R-:W-:Y:S01]  /*2320*/  @!P0 FFMA.FTZ R69, R31, R44.reuse, -R69 ;  /* 0x0000002c1f458223 */ /* 0x080fe20000010845 */
[----:B------:R-:W-:Y:S01]  /*2330*/  @!P0 MOV R31, R23 ;  /* 0x00000017001f8202 */ /* 0x000fe20000000f00 */
[----:B------:R-:W-:Y:S01]  /*2340*/  @!P0 FFMA.FTZ R2, R43, R44, R2 ;  /* 0x0000002c2b028223 */ /* 0x000fe20000010002 */
[--C-:B------:R-:W-:Y:S01]  /*2350*/  @!P0 HADD2.F32 R41, -RZ, R35.reuse.H1_H1 ;  /* 0x30000023ff298230 */ /* 0x100fe20000004100 */
[----:B------:R-:W-:Y:S01]  /*2360*/  @!P0 IMAD.MOV.U32 R20, RZ, RZ, R67 ;  /* 0x000000ffff148224 */ /* 0x000fe200078e0043 */
[----:B------:R-:W-:Y:S02]  /*2370*/  @!P0 HADD2.F32 R35, -RZ, R35.H0_H0 ;  /* 0x20000023ff238230 */ /* 0x000fe40000004100 */
[----:B------:R-:W-:Y:S01]  /*2380*/  @!P0 HADD2.F32 R36, -RZ, R37.H0_H0 ;  /* 0x20000025ff248230 */ /* 0x000fe20000004100 */
[----:B------:R-:W-:Y:S01]  /*2390*/  @!P0 F2FP.PACK_AB R70, R2, R69 ;  /* 0x000000450246823e */ /* 0x000fe200000000ff */
[--C-:B------:R-:W-:Y:S02]  /*23a0*/  @!P0 HADD2.F32 R45, -RZ, R31.reuse.H1_H1 ;  /* 0x3000001fff2d8230 */ /* 0x100fe40000004100 */
[----:B------:R-:W-:Y:S01]  /*23b0*/  @!P0 HADD2.F32 R31, -RZ, R31.H0_H0 ;  /* 0x2000001fff1f8230 */ /* 0x000fe20000004100 */
[----:B------:R-:W-:Y:S01]  /*23c0*/  @!P0 FMUL.FTZ R3, R35, R36 ;  /* 0x0000002423038220 */ /* 0x000fe20000410000 */
[----:B------:R-:W-:Y:S01]  /*23d0*/  @!P0 MOV R21, R70 ;  /* 0x0000004600158202 */ /* 0x000fe20000000f00 */
[----:B------:R-:W-:Y:S02]  /*23e0*/  @!P0 FMUL.FTZ R66, R41, R36 ;  /* 0x0000002429428220 */ /* 0x000fe40000410000 */
[-C--:B------:R-:W-:Y:S02]  /*23f0*/  @!P0 FMUL.FTZ R68, R45, R34.reuse ;  /* 0x000000222d448220 */ /* 0x080fe40000410000 */
[----:B------:R-:W-:Y:S02]  /*2400*/  @!P0 FMUL.FTZ R4, R31, R34 ;  /* 0x000000221f048220 */ /* 0x000fe40000410000 */
[-C--:B------:R-:W-:Y:S02]  /*2410*/  @!P0 FFMA.FTZ R3, R41, R42.reuse, R3 ;  /* 0x0000002a29038223 */ /* 0x080fe40000010003 */
[----:B------:R-:W-:Y:S02]  /*2420*/  @!P0 FFMA.FTZ R66, R35, R42, -R66 ;  /* 0x0000002a23428223 */ /* 0x000fe40000010842 */
[-C--:B------:R-:W-:Y:S02]  /*2430*/  @!P0 FFMA.FTZ R68, R31, R46.reuse, -R68 ;  /* 0x0000002e1f448223 */ /* 0x080fe40000010844 */
[----:B------:R-:W-:Y:S01]  /*2440*/  @!P0 FFMA.FTZ R4, R45, R46, R4 ;  /* 0x0000002e2d048223 */ /* 0x000fe20000010004 */
[----:B------:R-:W-:Y:S04]  /*2450*/  @!P0 F2FP.PACK_AB R66, R3, R66 ;  /* 0x000000420342823e */ /* 0x000fe800000000ff */
[----:B------:R-:W-:Y:S02]  /*2460*/  @!P0 F2FP.PACK_AB R69, R4, R68 ;  /* 0x000000440445823e */ /* 0x000fe400000000ff */
[----:B------:R-:W-:Y:S02]  /*2470*/  @!P0 MOV R22, R66 ;  /* 0x0000004200168202 */ /* 0x000fe40000000f00 */
[----:B------:R-:W-:Y:S05]  /*2480*/  @!P0 MOV R23, R69 ;  /* 0x0000004500178202 */ /* 0x000fea0000000f00 */
[----:B------:R1:W-:Y:S02]  /*2490*/  STG.E.128 [R64.64], R20 ;  /* 0x0000001440007986 */ /* 0x0003e4000c101d06 */
.L_x_63:
[----:B------:R-:W-:Y:S05]  /*24a0*/  BSYNC B0 ;  /* 0x0000000000007941 */ /* 0x000fea0003800000 */
.L_x_62:
[----:B------:R-:W-:Y:S01]  /*24b0*/  ISETP.GE.AND P0, PT, R13, c[0x0][0x1d4], PT ;  /* 0x000075000d007a0c */ /* 0x000fe20003f06270 */
[----:B------:R-:W-:Y:S01]  /*24c0*/  @!UPT UIADD3 URZ, URZ, URZ, URZ ;  /* 0x0000003f3f3ff290 */ /* 0x000fe2000fffe03f */
[----:B------:R-:W-:Y:S11]  /*24d0*/  BSSY B0, `(.L_x_64) ;  /* 0x0000036000007945 */ /* 0x000ff60003800000 */
[----:B------:R-:W-:-:S05]  /*24e0*/  @P0 BRA `(.L_x_65) ;  /* 0x0000034000000947 */ /* 0x000fca0003800000 */
[----:B------:R-:W-:Y:S01]  /*24f0*/  ISETP.GE.AND P0, PT, R9, c[0x0][0x27c], PT ;  /* 0x00009f0009007a0c */ /* 0x000fe20003f06270 */
[----:B-1----:R-:W1:Y:S11]  /*2500*/  LDS.128 R20, [R127+0x6000] ;  /* 0x006000007f147984 */ /* 0x002e760000000c00 */
[----:B------:R-:W-:Y:S01]  /*2510*/  @!UPT UIADD3 URZ, URZ, URZ, URZ ;  /* 0x0000003f3f3ff290 */ /* 0x000fe2000fffe03f */
[--C-:B------:R-:W-:Y:S01]  /*2520*/  @!P0 HADD2.F32 R36, -RZ, R30.reuse.H1_H1 ;  /* 0x3000001eff248230 */ /* 0x100fe20000004100 */
[----:B------:R-:W-:Y:S01]  /*2530*/  @!P0 SHF.R.U64 R31, R38, 0x10, R39 ;  /* 0x00000010261f8819 */ /* 0x000fe20000001227 */
[----:B------:R-:W-:Y:S01]  /*2540*/  @!P0 HADD2.F32 R40, -RZ, R57.H1_H1 ;  /* 0x30000039ff288230 */ /* 0x000fe20000004100 */
[----:B------:R-:W-:Y:S01]  /*2550*/  @!P0 SHF.R.U64 R43, R60, 0x10, R61 ;  /* 0x000000103c2b8819 */ /* 0x000fe2000000123d */
[----:B------:R-:W-:Y:S01]  /*2560*/  @!P0 HADD2.F32 R30, -RZ, R30.H0_H0 ;  /* 0x2000001eff1e8230 */ /* 0x000fe20000004100 */
[----:B------:R-:W-:Y:S01]  /*2570*/  @!P0 SHF.R.U32.HI R38, RZ, 0x10, R39 ;  /* 0x00000010ff268819 */ /* 0x000fe20000011627 */
[----:B------:R-:W-:Y:S01]  /*2580*/  @!P0 HADD2.F32 R31, -RZ, R31.H0_H0 ;  /* 0x2000001fff1f8230 */ /* 0x000fe20000004100 */
[----:B------:R-:W-:Y:S01]  /*2590*/  @!P0 SHF.R.U32.HI R46, RZ, 0x10, R61 ;  /* 0x00000010ff2e8819 */ /* 0x000fe2000001163d */
[----:B------:R-:W-:Y:S02]  /*25a0*/  @!P0 HADD2.F32 R43, -RZ, R43.H0_H0 ;  /* 0x2000002bff2b8230 */ /* 0x000fe40000004100 */
[----:B------:R-:W-:Y:S02]  /*25b0*/  @!P0 HADD2.F32 R38, -RZ, R38.H0_H0 ;  /* 0x20000026ff268230 */ /* 0x000fe40000004100 */
[----:B------:R-:W-:Y:S02]  /*25c0*/  @!P0 HADD2.F32 R44, -RZ, R57.H0_H0 ;  /* 0x20000039ff2c8230 */ /* 0x000fe40000004100 */
[----:B------:R-:W-:Y:S01]  /*25d0*/  @!P0 HADD2.F32 R46, -RZ, R46.H0_H0 ;  /* 0x2000002eff2e8230 */ /* 0x000fe20000004100 */
[----:B-1----:R-:W-:Y:S02]  /*25e0*/  @!P0 MOV R34, R20 ;  /* 0x0000001400228202 */ /* 0x002fe40000000f00 */
[----:B------:R-:W-:Y:S03]  /*25f0*/  @!P0 MOV R35, R21 ;  /* 0x0000001500238202 */ /* 0x000fe60000000f00 */
[--C-:B------:R-:W-:Y:S02]  /*2600*/  @!P0 HADD2.F32 R41, -RZ, R34.reuse.H1_H1 ;  /* 0x30000022ff298230 */ /* 0x100fe40000004100 */
[----:B------:R-:W-:Y:S01]  /*2610*/  @!P0 HADD2.F32 R37, -RZ, R34.H0_H0 ;  /* 0x20000022ff258230 */ /* 0x000fe20000004100 */
[----:B------:R-:W-:Y:S01]  /*2620*/  @!P0 MOV R34, R22 ;  /* 0x0000001600228202 */ /* 0x000fe20000000f00 */
[--C-:B------:R-:W-:Y:S01]  /*2630*/  @!P0 HADD2.F32 R42, -RZ, R35.reuse.H1_H1 ;  /* 0x30000023ff2a8230 */ /* 0x100fe20000004100 */
[-C--:B------:R-:W-:Y:S02]  /*2640*/  @!P0 FMUL.FTZ R45, R41, R36.reuse ;  /* 0x00000024292d8220 */ /* 0x080fe40000410000 */
[C---:B------:R-:W-:Y:S01]  /*2650*/  @!P0 FMUL.FTZ R0, R37.reuse, R36 ;  /* 0x0000002425008220 */ /* 0x040fe20000410000 */
[----:B------:R-:W-:Y:S01]  /*2660*/  @!P0 HADD2.F32 R36, -RZ, R35.H0_H0 ;  /* 0x20000023ff248230 */ /* 0x000fe20000004100 */
[-C--:B------:R-:W-:Y:S01]  /*2670*/  @!P0 FMUL.FTZ R63, R42, R31.reuse ;  /* 0x0000001f2a3f8220 */ /* 0x080fe20000410000 */
[--C-:B------:R-:W-:Y:S01]  /*2680*/  @!P0 HADD2.F32 R35, -RZ, R34.reuse.H0_H0 ;  /* 0x20000022ff238230 */ /* 0x100fe20000004100 */
[-C--:B------:R-:W-:Y:S02]  /*2690*/  @!P0 FFMA.FTZ R45, R37, R40.reuse, -R45 ;  /* 0x00000028252d8223 */ /* 0x080fe4000001082d */
[----:B------:R-:W-:Y:S01]  /*26a0*/  @!P0 FMUL.FTZ R2, R36, R31 ;  /* 0x0000001f24028220 */ /* 0x000fe20000410000 */
[----:B------:R-:W-:Y:S01]  /*26b0*/  @!P0 MOV R31, R23 ;  /* 0x00000017001f8202 */ /* 0x000fe20000000f00 */
[----:B------:R-:W-:Y:S01]  /*26c0*/  @!P0 FFMA.FTZ R0, R41, R40, R0 ;  /* 0x0000002829008223 */ /* 0x000fe20000010000 */
[----:B------:R-:W-:Y:S01]  /*26d0*/  @!P0 HADD2.F32 R40, -RZ, R34.H1_H1 ;  /* 0x30000022ff288230 */ /* 0x000fe20000004100 */
[-C--:B------:R-:W-:Y:S02]  /*26e0*/  @!P0 FMUL.FTZ R3, R35, R30.reuse ;  /* 0x0000001e23038220 */ /* 0x080fe40000410000 */
[----:B------:R-:W-:Y:S01]  /*26f0*/  @!P0 FFMA.FTZ R2, R42, R43, R2 ;  /* 0x0000002b2a028223 */ /* 0x000fe20000010002 */
[----:B------:R-:W-:Y:S01]  /*2700*/  @!P0 F2FP.PACK_AB R45, R0, R45 ;  /* 0x0000002d002d823e */ /* 0x000fe200000000ff */
[C---:B------:R-:W-:Y:S01]  /*2710*/  @!P0 FMUL.FTZ R62, R40.reuse, R30 ;  /* 0x0000001e283e8220 */ /* 0x040fe20000410000 */
[--C-:B------:R-:W-:Y:S01]  /*2720*/  @!P0 HADD2.F32 R41, -RZ, R31.reuse.H1_H1 ;  /* 0x3000001fff298230 */ /* 0x100fe20000004100 */
[----:B------:R-:W-:Y:S01]  /*2730*/  @!P0 FFMA.FTZ R3, R40, R44, R3 ;  /* 0x0000002c28038223 */ /* 0x000fe20000010003 */
[----:B------:R-:W-:Y:S01]  /*2740*/  @!P0 MOV R20, R45 ;  /* 0x0000002d00148202 */ /* 0x000fe20000000f00 */
[----:B------:R-:W-:Y:S01]  /*2750*/  @!P0 HADD2.F32 R31, -RZ, R31.H0_H0 ;  /* 0x2000001fff1f8230 */ /* 0x000fe20000004100 */
[----:B------:R-:W-:Y:S02]  /*2760*/  @!P0 FFMA.FTZ R63, R36, R43, -R63 ;  /* 0x0000002b243f8223 */ /* 0x000fe4000001083f */
[-C--:B------:R-:W-:Y:S02]  /*2770*/  @!P0 FMUL.FTZ R66, R41, R38.reuse ;  /* 0x0000002629428220 */ /* 0x080fe40000410000 */
[----:B------:R-:W-:Y:S01]  /*2780*/  @!P0 FMUL.FTZ R4, R31, R38 ;  /* 0x000000261f048220 */ /* 0x000fe20000410000 */
[----:B------:R-:W-:Y:S01]  /*2790*/  @!P0 F2FP.PACK_AB R68, R2, R63 ;  /* 0x0000003f0244823e */ /* 0x000fe200000000ff */
[----:B------:R-:W-:Y:S02]  /*27a0*/  @!P0 FFMA.FTZ R62, R35, R44, -R62 ;  /* 0x0000002c233e8223 */ /* 0x000fe4000001083e */
[----:B------:R-:W-:Y:S01]  /*27b0*/  @!P0 FFMA.FTZ R66, R31, R46, -R66 ;  /* 0x0000002e1f428223 */ /* 0x000fe20000010842 */
[----:B------:R-:W-:Y:S01]  /*27c0*/  @!P0 MOV R21, R68 ;  /* 0x0000004400158202 */ /* 0x000fe20000000f00 */
[----:B------:R-:W-:Y:S01]  /*27d0*/  @!P0 FFMA.FTZ R4, R41, R46, R4 ;  /* 0x0000002e29048223 */ /* 0x000fe20000010004 */
[----:B------:R-:W-:Y:S04]  /*27e0*/  @!P0 F2FP.PACK_AB R62, R3, R62 ;  /* 0x0000003e033e823e */ /* 0x000fe800000000ff */
[----:B------:R-:W-:Y:S02]  /*27f0*/  @!P0 F2FP.PACK_AB R63, R4, R66 ;  /* 0x00000042043f823e */ /* 0x000fe400000000ff */
[----:B------:R-:W-:Y:S02]  /*2800*/  @!P0 MOV R22, R62 ;  /* 0x0000003e00168202 */ /* 0x000fe40000000f00 */
[----:B------:R-:W-:Y:S05]  /*2810*/  @!P0 MOV R23, R63 ;  /* 0x0000003f00178202 */ /* 0x000fea0000000f00 */
[----:B------:R1:W-:Y:S02]  /*2820*/  STG.E.128 [R64.64+0x40], R20 ;  /* 0x0000401440007986 */ /* 0x0003e4000c101d06 */
.L_x_65:
[----:B------:R-:W-:Y:S05]  /*2830*/  BSYNC B0 ;  /* 0x0000000000007941 */ /* 0x000fea0003800000 */
.L_x_64:
[----:B------:R-:W-:Y:S01]  /*2840*/  ISETP.GE.AND P0, PT, R12, c[0x0][0x1d4], PT ;  /* 0x000075000c007a0c */ /* 0x000fe20003f06270 */
[----:B------:R-:W-:Y:S01]  /*2850*/  @!UPT UIADD3 URZ, URZ, URZ, URZ ;  /* 0x0000003f3f3ff290 */ /* 0x000fe2000fffe03f */
[----:B------:R-:W-:Y:S11]  /*2860*/  BSSY B0, `(.L_x_66) ;  /* 0x0000036000007945 */ /* 0x000ff60003800000 */
[----:B------:R-:W-:-:S05]  /*2870*/  @P0 BRA `(.L_x_67) ;  /* 0x0000034000000947 */ /* 0x000fca0003800000 */
[----:B------:R-:W-:Y:S01]  /*2880*/  ISETP.GE.AND P0, PT, R15, c[0x0][0x27c], PT ;  /* 0x00009f000f007a0c */ /* 0x000fe20003f06270 */
[----:B-1----:R-:W1:Y:S11]  /*2890*/  LDS.128 R20, [R128+0x8000] ;  /* 0x0080000080147984 */ /* 0x002e760000000c00 */
[----:B------:R-:W-:Y:S01]  /*28a0*/  @!UPT UIADD3 URZ, URZ, URZ, URZ ;  /* 0x0000003f3f3ff290 */ /* 0x000fe2000fffe03f */
[----:B------:R-:W-:Y:S01]  /*28b0*/  @!P0 HADD2.F32 R34, -RZ, R8.H1_H1 ;  /* 0x30000008ff228230 */ /* 0x000fe20000004100 */
[--C-:B------:R-:W-:Y:S01]  /*28c0*/  @!P0 SHF.R.U64 R30, R32, 0x10, R33.reuse ;  /* 0x00000010201e8819 */ /* 0x100fe20000001221 */
[----:B------:R-:W-:Y:S01]  /*28d0*/  @!P0 HADD2.F32 R36, -RZ, R56.H1_H1 ;  /* 0x30000038ff248230 */ /* 0x000fe20000004100 */
        /* <DEDUP_REMOVED lines=8> */
[----:B-1----:R-:W-:Y:S02]  /*2960*/  @!P0 MOV R31, R20 ;  /* 0x00000014001f8202 */ /* 0x002fe40000000f00 */
[----:B------:R-:W-:Y:S03]  /*2970*/  @!P0 MOV R33, R21 ;  /* 0x0000001500218202 */ /* 0x000fe60000000f00 */
[--C-:B------:R-:W-:Y:S02]  /*2980*/  @!P0 HADD2.F32 R35, -RZ, R31.reuse.H1_H1 ;  /* 0x3000001fff238230 */ /* 0x100fe40000004100 */
[----:B------:R-:W-:Y:S02]  /*2990*/  @!P0 HADD2.F32 R31, -RZ, R31.H0_H0 ;  /* 0x2000001fff1f8230 */ /* 0x000fe40000004100 */
[--C-:B------:R-:W-:Y:S01]  /*29a0*/  @!P0 HADD2.F32 R37, -RZ, R33.reuse.H1_H1 ;  /* 0x30000021ff258230 */ /* 0x100fe20000004100 */
[-C--:B------:R-:W-:Y:S01]  /*29b0*/  @!P0 FMUL.FTZ R41, R35, R34.reuse ;  /* 0x0000002223298220 */ /* 0x080fe20000410000 */
[----:B------:R-:W-:Y:S01]  /*29c0*/  @!P0 HADD2.F32 R33, -RZ, R33.H0_H0 ;  /* 0x20000021ff218230 */ /* 0x000fe20000004100 */
[C---:B------:R-:W-:Y:S02]  /*29d0*/  @!P0 FMUL.FTZ R0, R31.reuse, R34 ;  /* 0x000000221f008220 */ /* 0x040fe40000410000 */
[----:B------:R-:W-:Y:S01]  /*29e0*/  @!P0 FFMA.FTZ R41, R31, R36, -R41 ;  /* 0x000000241f298223 */ /* 0x000fe20000010829 */
[----:B------:R-:W-:Y:S01]  /*29f0*/  @!P0 MOV R31, R22 ;  /* 0x00000016001f8202 */ /* 0x000fe20000000f00 */
[-C--:B------:R-:W-:Y:S02]  /*2a00*/  @!P0 FMUL.FTZ R43, R37, R30.reuse ;  /* 0x0000001e252b8220 */ /* 0x080fe40000410000 */
[C---:B------:R-:W-:Y:S01]  /*2a10*/  @!P0 FMUL.FTZ R2, R33.reuse, R30 ;  /* 0x0000001e21028220 */ /* 0x040fe20000410000 */
[----:B------:R-:W-:Y:S01]  /*2a20*/  @!P0 MOV R30, R23 ;  /* 0x00000017001e8202 */ /* 0x000fe20000000f00 */
[----:B------:R-:W-:Y:S01]  /*2a30*/  @!P0 FFMA.FTZ R43, R33, R38, -R43 ;  /* 0x00000026212b8223 */ /* 0x000fe2000001082b */
[--C-:B------:R-:W-:Y:S01]  /*2a40*/  @!P0 HADD2.F32 R33, -RZ, R31.reuse.H0_H0 ;  /* 0x2000001fff218230 */ /* 0x100fe20000004100 */
[----:B------:R-:W-:Y:S01]  /*2a50*/  @!P0 FFMA.FTZ R0, R35, R36, R0 ;  /* 0x0000002423008223 */ /* 0x000fe20000010000 */
[----:B------:R-:W-:Y:S01]  /*2a60*/  @!P0 HADD2.F32 R35, -RZ, R31.H1_H1 ;  /* 0x3000001fff238230 */ /* 0x000fe20000004100 */
[----:B------:R-:W-:Y:S01]  /*2a70*/  @!P0 FFMA.FTZ R2, R37, R38, R2 ;  /* 0x0000002625028223 */ /* 0x000fe20000010002 */
[--C-:B------:R-:W-:Y:S01]  /*2a80*/  @!P0 HADD2.F32 R39, -RZ, R30.reuse.H1_H1 ;  /* 0x3000001eff278230 */ /* 0x100fe20000004100 */
[-C--:B------:R-:W-:Y:S01]  /*2a90*/  @!P0 FMUL.FTZ R3, R33, R8.reuse ;  /* 0x0000000821038220 */ /* 0x080fe20000410000 */
[----:B------:R-:W-:Y:S01]  /*2aa0*/  @!P0 F2FP.PACK_AB R41, R0, R41 ;  /* 0x000000290029823e */ /* 0x000fe200000000ff */
[----:B------:R-:W-:Y:S01]  /*2ab0*/  @!P0 HADD2.F32 R31, -RZ, R30.H0_H0 ;  /* 0x2000001eff1f8230 */ /* 0x000fe20000004100 */
[----:B------:R-:W-:Y:S01]  /*2ac0*/  @!P0 F2FP.PACK_AB R46, R2, R43 ;  /* 0x0000002b022e823e */ /* 0x000fe200000000ff */
[----:B------:R-:W-:Y:S01]  /*2ad0*/  @!P0 FMUL.FTZ R42, R35, R8 ;  /* 0x00000008232a8220 */ /* 0x000fe20000410000 */
[----:B------:R-:W-:Y:S01]  /*2ae0*/  @!P0 MOV R20, R41 ;  /* 0x0000002900148202 */ /* 0x000fe20000000f00 */
[----:B------:R-:W-:Y:S01]  /*2af0*/  @!P0 FMUL.FTZ R44, R39, R32 ;  /* 0x00000020272c8220 */ /* 0x000fe20000410000 */
[----:B------:R-:W-:Y:S01]  /*2b00*/  @!P0 MOV R21, R46 ;  /* 0x0000002e00158202 */ /* 0x000fe20000000f00 */
[C---:B------:R-:W-:Y:S01]  /*2b10*/  @!P0 FMUL.FTZ R4, R31.reuse, R32 ;  /* 0x000000201f048220 */ /* 0x040fe20000410000 */
[----:B------:R-:W-:Y:S01]  /*2b20*/  @!P0 HADD2.F32 R36, -RZ, R56.H0_H0 ;  /* 0x20000038ff248230 */ /* 0x000fe20000004100 */
[----:B------:R-:W-:Y:S04]  /*2b30*/  @!P0 FFMA.FTZ R44, R31, R40, -R44 ;  /* 0x000000281f2c8223 */ /* 0x000fe8000001082c */
[-C--:B------:R-:W-:Y:S02]  /*2b40*/  @!P0 FFMA.FTZ R3, R35, R36.reuse, R3 ;  /* 0x0000002423038223 */ /* 0x080fe40000010003 */
[----:B------:R-:W-:Y:S02]  /*2b50*/  @!P0 FFMA.FTZ R42, R33, R36, -R42 ;  /* 0x00000024212a8223 */ /* 0x000fe4000001082a */
[----:B------:R-:W-:Y:S03]  /*2b60*/  @!P0 FFMA.FTZ R4, R39, R40, R4 ;  /* 0x0000002827048223 */ /* 0x000fe60000010004 */
[----:B------:R-:W-:Y:S02]  /*2b70*/  @!P0 F2FP.PACK_AB R42, R3, R42 ;  /* 0x0000002a032a823e */ /* 0x000fe400000000ff */
[----:B------:R-:W-:Y:S02]  /*2b80*/  @!P0 F2FP.PACK_AB R43, R4, R44 ;  /* 0x0000002c042b823e */ /* 0x000fe400000000ff */
[----:B------:R-:W-:Y:S02]  /*2b90*/  @!P0 MOV R22, R42 ;  /* 0x0000002a00168202 */ /* 0x000fe40000000f00 */
[----:B------:R-:W-:Y:S05]  /*2ba0*/  @!P0 MOV R23, R43 ;  /* 0x0000002b00178202 */ /* 0x000fea0000000f00 */
[----:B------:R1:W-:Y:S02]  /*2bb0*/  STG.E.128 [R64.64+0x80], R20 ;  /* 0x0000801440007986 */ /* 0x0003e4000c101d06 */
.L_x_67:
[----:B------:R-:W-:Y:S05]  /*2bc0*/  BSYNC B0 ;  /* 0x0000000000007941 */ /* 0x000fea0003800000 */
.L_x_66:
        /* <DEDUP_REMOVED lines=23> */
[-C--:B------:R-:W-:Y:S02]  /*2d40*/  @!P0 FMUL.FTZ R39, R32, R31.reuse ;  /* 0x0000001f20278220 */ /* 0x080fe40000410000 */
[C---:B------:R-:W-:Y:S01]  /*2d50*/  @!P0 FMUL.FTZ R0, R30.reuse, R31 ;  /* 0x0000001f1e008220 */ /* 0x040fe20000410000 */
[----:B------:R-:W-:Y:S01]  /*2d60*/  @!P0 HADD2.F32 R31, -RZ, R29.H0_H0 ;  /* 0x2000001dff1f8230 */ /* 0x000fe20000004100 */
[----:B------:R-:W-:Y:S01]  /*2d70*/  @!P0 FMUL.FTZ R41, R35, R8 ;  /* 0x0000000823298220 */ /* 0x000fe20000410000 */
[----:B------:R-:W-:Y:S01]  /*2d80*/  @!P0 MOV R29, R22 ;  /* 0x00000016001d8202 */ /* 0x000fe20000000f00 */
[----:B------:R-:W-:Y:S02]  /*2d90*/  @!P0 FFMA.FTZ R39, R30, R33, -R39 ;  /* 0x000000211e278223 */ /* 0x000fe40000010827 */
[----:B------:R-:W-:Y:S01]  /*2da0*/  @!P0 FMUL.FTZ R2, R31, R8 ;  /* 0x000000081f028220 */ /* 0x000fe20000410000 */
[----:B------:R-:W-:Y:S01]  /*2db0*/  @!P0 MOV R8, R23 ;  /* 0x0000001700088202 */ /* 0x000fe20000000f00 */
[----:B------:R-:W-:Y:S01]  /*2dc0*/  @!P0 FFMA.FTZ R0, R32, R33, R0 ;  /* 0x0000002120008223 */ /* 0x000fe20000010000 */
[--C-:B------:R-:W-:Y:S01]  /*2dd0*/  @!P0 HADD2.F32 R30, -RZ, R29.reuse.H0_H0 ;  /* 0x2000001dff1e8230 */ /* 0x100fe20000004100 */
[-C--:B------:R-:W-:Y:S01]  /*2de0*/  @!P0 FFMA.FTZ R2, R35, R34.reuse, R2 ;  /* 0x0000002223028223 */ /* 0x080fe20000010002 */
[----:B------:R-:W-:Y:S01]  /*2df0*/  @!P0 HADD2.F32 R32, -RZ, R29.H1_H1 ;  /* 0x3000001dff208230 */ /* 0x000fe20000004100 */
[----:B------:R-:W-:Y:S01]  /*2e00*/  @!P0 FFMA.FTZ R41, R31, R34, -R41 ;  /* 0x000000221f298223 */ /* 0x000fe20000010829 */
[----:B------:R-:W-:Y:S01]  /*2e10*/  @!P0 F2FP.PACK_AB R39, R0, R39 ;  /* 0x000000270027823e */ /* 0x000fe200000000ff */
[-C--:B------:R-:W-:Y:S01]  /*2e20*/  @!P0 FMUL.FTZ R3, R30, R7.reuse ;  /* 0x000000071e038220 */ /* 0x080fe20000410000 */
[--C-:B------:R-:W-:Y:S01]  /*2e30*/  @!P0 HADD2.F32 R37, -RZ, R8.reuse.H1_H1 ;  /* 0x30000008ff258230 */ /* 0x100fe20000004100 */
[----:B------:R-:W-:Y:S01]  /*2e40*/  @!P0 FMUL.FTZ R38, R32, R7 ;  /* 0x0000000720268220 */ /* 0x000fe20000410000 */
[----:B------:R-:W-:Y:S01]  /*2e50*/  @!P0 F2FP.PACK_AB R42, R2, R41 ;  /* 0x00000029022a823e */ /* 0x000fe200000000ff */
[----:B------:R-:W-:Y:S01]  /*2e60*/  @!P0 HADD2.F32 R29, -RZ, R8.H0_H0 ;  /* 0x20000008ff1d8230 */ /* 0x000fe20000004100 */
[----:B------:R-:W-:Y:S01]  /*2e70*/  @!P0 MOV R20, R39 ;  /* 0x0000002700148202 */ /* 0x000fe20000000f00 */
[----:B------:R-:W-:Y:S01]  /*2e80*/  @!P0 FMUL.FTZ R40, R37, R28 ;  /* 0x0000001c25288220 */ /* 0x000fe20000410000 */
[----:B------:R-:W-:Y:S01]  /*2e90*/  @!P0 MOV R21, R42 ;  /* 0x0000002a00158202 */ /* 0x000fe20000000f00 */
[----:B------:R-:W-:Y:S01]  /*2ea0*/  @!P0 HADD2.F32 R33, -RZ, R49.H0_H0 ;  /* 0x20000031ff218230 */ /* 0x000fe20000004100 */
[C---:B------:R-:W-:Y:S02]  /*2eb0*/  @!P0 FMUL.FTZ R4, R29.reuse, R28 ;  /* 0x0000001c1d048220 */ /* 0x040fe40000410000 */
[-C--:B------:R-:W-:Y:S02]  /*2ec0*/  @!P0 FFMA.FTZ R40, R29, R36.reuse, -R40 ;  /* 0x000000241d288223 */ /* 0x080fe40000010828 */
        /* <DEDUP_REMOVED lines=8> */
.L_x_69:
[----:B------:R-:W-:Y:S05]  /*2f50*/  BSYNC B0 ;  /* 0x0000000000007941 */ /* 0x000fea0003800000 */
.L_x_68:
        /* <DEDUP_REMOVED lines=56> */
.L_x_71:
[----:B------:R-:W-:Y:S05]  /*32e0*/  BSYNC B0 ;  /* 0x0000000000007941 */ /* 0x000fea0003800000 */
.L_x_70:
[----:B------:R-:W-:Y:S11]  /*32f0*/  ISETP.GE.AND P0, PT, R136, c[0x0][0x1d4], PT ;  /* 0x0000750088007a0c */ /* 0x000ff60003f06270 */
[----:B------:R-:W-:Y:S02]  /*3300*/  @!UPT UIADD3 URZ, URZ, URZ, URZ ;  /* 0x0000003f3f3ff290 */ /* 0x000fe4000fffe03f */
[----:B------:R-:W-:-:S05]  /*3310*/  @P0 BRA `(.L_x_61) ;  /* 0x00001f9000000947 */ /* 0x000fca0003800000 */
[----:B------:R-:W-:Y:S01]  /*3320*/  ISETP.GE.AND P0, PT, R10, c[0x0][0x27c], PT ;  /* 0x00009f000a007a0c */ /* 0x000fe20003f06270 */
[----:B-1----:R-:W1:Y:S11]  /*3330*/  LDS.128 R20, [R127+0xa000] ;  /* 0x00a000007f147984 */ /* 0x002e760000000c00 */
[----:B------:R-:W-:Y:S01]  /*3340*/  @!UPT UIADD3 URZ, URZ, URZ, URZ ;  /* 0x0000003f3f3ff290 */ /* 0x000fe2000fffe03f */
[----:B------:R-:W-:Y:S01]  /*3350*/  @!P0 HADD2.F32 R29, -RZ, R47.H1_H1 ;  /* 0x3000002fff1d8230 */ /* 0x000fe20000004100 */
[--C-:B------:R-:W-:Y:S02]  /*3360*/  @!P0 SHF.R.U64 R6, R24, 0x10, R25.reuse ;  /* 0x0000001018068819 */ /* 0x100fe40000001219 */
[----:B------:R-:W-:Y:S01]  /*3370*/  @!P0 SHF.R.U32.HI R24, RZ, 0x10, R25 ;  /* 0x00000010ff188819 */ /* 0x000fe20000011619 */
[--C-:B------:R-:W-:Y:S01]  /*3380*/  @!P0 HADD2.F32 R25, -RZ, R5.reuse.H1_H1 ;  /* 0x30000005ff198230 */ /* 0x100fe20000004100 */
        /* <DEDUP_REMOVED lines=18> */
[----:B------:R-:W-:Y:S01]  /*34b0*/  @!P0 FFMA.FTZ R33, R26, R29, -R33 ;  /* 0x0000001d1a218223 */ /* 0x000fe20000010821 */
[----:B------:R-:W-:Y:S01]  /*34c0*/  @!P0 HADD2.F32 R30, -RZ, R7.H1_H1 ;  /* 0x30000007ff1e8230 */ /* 0x000fe20000004100 */
[----:B------:R-:W-:Y:S01]  /*34d0*/  @!P0 FMUL.FTZ R2, R25, R6 ;  /* 0x0000000619028220 */ /* 0x000fe20000410000 */
[----:B------:R-:W-:Y:S01]  /*34e0*/  @!P0 MOV R6, R23 ;  /* 0x0000001700068202 */ /* 0x000fe20000000f00 */
[----:B------:R-:W-:Y:S01]  /*34f0*/  @!P0 FFMA.FTZ R0, R27, R29, R0 ;  /* 0x0000001d1b008223 */ /* 0x000fe20000010000 */
[----:B------:R-:W-:Y:S01]  /*3500*/  @!P0 HADD2.F32 R27, -RZ, R47.H0_H0 ;  /* 0x2000002fff1b8230 */ /* 0x000fe20000004100 */
[-C--:B------:R-:W-:Y:S02]  /*3510*/  @!P0 FMUL.FTZ R3, R8, R5.reuse ;  /* 0x0000000508038220 */ /* 0x080fe40000410000 */
[----:B------:R-:W-:Y:S01]  /*3520*/  @!P0 FMUL.FTZ R34, R30, R5 ;  /* 0x000000051e228220 */ /* 0x000fe20000410000 */
[----:B------:R-:W-:Y:S01]  /*3530*/  @!P0 F2FP.PACK_AB R33, R0, R33 ;  /* 0x000000210021823e */ /* 0x000fe200000000ff */
[-C--:B------:R-:W-:Y:S01]  /*3540*/  @!P0 FFMA.FTZ R2, R31, R28.reuse, R2 ;  /* 0x0000001c1f028223 */ /* 0x080fe20000010002 */
[--C-:B------:R-:W-:Y:S01]  /*3550*/  @!P0 HADD2.F32 R29, -RZ, R6.reuse.H1_H1 ;  /* 0x30000006ff1d8230 */ /* 0x100fe20000004100 */
[----:B------:R-:W-:Y:S01]  /*3560*/  @!P0 FFMA.FTZ R3, R30, R27, R3 ;  /* 0x0000001b1e038223 */ /* 0x000fe20000010003 */
[----:B------:R-:W-:Y:S01]  /*3570*/  @!P0 MOV R20, R33 ;  /* 0x0000002100148202 */ /* 0x000fe20000000f00 */
[----:B------:R-:W-:Y:S01]  /*3580*/  @!P0 HADD2.F32 R7, -RZ, R6.H0_H0 ;  /* 0x20000006ff078230 */ /* 0x000fe20000004100 */
[----:B------:R-:W-:Y:S02]  /*3590*/  @!P0 FFMA.FTZ R35, R25, R28, -R35 ;  /* 0x0000001c19238223 */ /* 0x000fe40000010823 */
[-C--:B------:R-:W-:Y:S02]  /*35a0*/  @!P0 FMUL.FTZ R36, R29, R24.reuse ;  /* 0x000000181d248220 */ /* 0x080fe40000410000 */
[C---:B------:R-:W-:Y:S01]  /*35b0*/  @!P0 FMUL.FTZ R4, R7.reuse, R24 ;  /* 0x0000001807048220 */ /* 0x040fe20000410000 */
        /* <DEDUP_REMOVED lines=9> */
[----:B------:R1:W-:Y:S01]  /*3650*/  STG.E.128 [R64.64+0x140], R20 ;  /* 0x0001401440007986 */ /* 0x0003e2000c101d06 */
[----:B------:R-:W-:-:S05]  /*3660*/  BRA `(.L_x_61) ;  /* 0x00001c4000007947 */ /* 0x000fca0003800000 */
.L_x_58:
        /* <DEDUP_REMOVED lines=37> */
[----:B------:R1:W5:Y:S04]  /*38c0*/  @!P0 LDG.E.128 R52, [R2.64] ;  /* 0x0000000602348981 */ /* 0x000368000c1e1d00 */
[----:B------:R1:W5:Y:S01]  /*38d0*/  @!P0 LDG.E.128 R36, [R6.64] ;  /* 0x0000000606248981 */ /* 0x000362000c1e1d00 */
[----:B------:R-:W-:Y:S11]  /*38e0*/  ISETP.GE.AND P0, PT, R13, c[0x0][0x27c], PT ;  /* 0x00009f000d007a0c */ /* 0x000ff60003f06270 */
[----:B------:R-:W-:Y:S02]  /*38f0*/  @!UPT UIADD3 URZ, URZ, URZ, URZ ;  /* 0x0000003f3f3ff290 */ /* 0x000fe4000fffe03f */
[----:B------:R1:W5:Y:S04]  /*3900*/  @!P0 LDG.E.128 R68, [R2.64+0x40] ;  /* 0x0000400602448981 */ /* 0x000368000c1e1d00 */
[----:B------:R1:W5:Y:S01]  /*3910*/  @!P0 LDG.E.128 R28, [R6.64+0x40] ;  /* 0x00004006061c8981 */ /* 0x000362000c1e1d00 */
[----:B------:R-:W-:Y:S11]  /*3920*/  ISETP.GE.AND P0, PT, R12, c[0x0][0x27c], PT ;  /* 0x00009f000c007a0c */ /* 0x000ff60003f06270 */
[----:B------:R-:W-:Y:S02]  /*3930*/  @!UPT UIADD3 URZ, URZ, URZ, URZ ;  /* 0x0000003f3f3ff290 */ /* 0x000fe4000fffe03f */
[----:B------:R1:W5:Y:S04]  /*3940*/  @!P0 LDG.E.128 R64, [R2.64+0x80] ;  /* 0x0000800602408981 */ /* 0x000368000c1e1d00 */
[----:B------:R1:W5:Y:S02]  /*3950*/  @!P0 LDG.E.128 R20, [R6.64+0x80] ;  /* 0x0000800606148981 */ /* 0x000364000c1e1d00 */
.L_x_73:
[----:B------:R-:W-:Y:S05]  /*3960*/  BSYNC B0 ;  /* 0x0000000000007941 */ /* 0x000fea0003800000 */
.L_x_72:
[----:B------:R-:W-:Y:S04]  /*3970*/  IADD3 R143, P0, R162, R24, RZ ;  /* 0x00000018a28f7210 */ /* 0x000fe80007f1e0ff */
[----:B------:R-:W-:Y:S01]  /*3980*/  IADD3.X R94, R110, R94, RZ, P0, !PT ;  /* 0x0000005e6e5e7210 */ /* 0x000fe200007fe4ff */
[----:B------:R-:W-:-:S05]  /*3990*/  @P1 BRA `(.L_x_61) ;  /* 0x0000191000001947 */ /* 0x000fca0003800000 */
[----:B------:R-:W-:Y:S01]  /*39a0*/  ISETP.GE.AND P0, PT, R18, c[0x0][0x1d4], PT ;  /* 0x0000750012007a0c */ /* 0x000fe20003f06270 */
[----:B-----5:R-:W-:Y:S01]  /*39b0*/  IMAD.MOV.U32 R8, RZ, RZ, R66 ;  /* 0x000000ffff087224 */ /* 0x020fe200078e0042 */
[----:B------:R-:W-:Y:S01]  /*39c0*/  MOV R5, R65 ;  /* 0x0000004100057202 */ /* 0x000fe20000000f00 */
[----:B-1----:R-:W-:Y:S01]  /*39d0*/  IMAD.MOV.U32 R7, RZ, RZ, R67 ;  /* 0x000000ffff077224 */ /* 0x002fe200078e0043 */
[----:B------:R-:W-:Y:S01]  /*39e0*/  MOV R3, R23 ;  /* 0x0000001700037202 */ /* 0x000fe20000000f00 */
[----:B------:R-:W-:Y:S01]  /*39f0*/  IMAD.MOV.U32 R6, RZ, RZ, R64 ;  /* 0x000000ffff067224 */ /* 0x000fe200078e0040 */
[----:B------:R-:W-:Y:S01]  /*3a00*/  BSSY B0, `(.L_x_74) ;  /* 0x000008c000007945 */ /* 0x000fe20003800000 */
        /* <DEDUP_REMOVED lines=13> */
[----:B------:R-:W-:Y:S01]  /*3ae0*/  MOV R0, R29 ;  /* 0x0000001d00007202 */ /* 0x000fe20000000f00 */
[----:B------:R-:W-:Y:S01]  /*3af0*/  IMAD.MOV.U32 R2, RZ, RZ, R28 ;  /* 0x000000ffff027224 */ /* 0x000fe200078e001c */
[----:B------:R-:W-:Y:S02]  /*3b00*/  PRMT R76, R8, 0x5410, R7 ;  /* 0x00005410084c7816 */ /* 0x000fe40000000007 */
[----:B------:R-:W-:Y:S02]  /*3b10*/  PRMT R77, R5, 0x5410, R6 ;  /* 0x00005410054d7816 */ /* 0x000fe40000000006 */
[----:B------:R-:W-:Y:S02]  /*3b20*/  PRMT R34, R4, 0x5410, R3 ;  /* 0x0000541004227816 */ /* 0x000fe40000000003 */
[----:B------:R-:W-:Y:S01]  /*3b30*/  PRMT R35, R0, 0x5410, R2 ;  /* 0x0000541000237816 */ /* 0x000fe20000000002 */
[----:B------:R-:W-:-:S05]  /*3b40*/  @P0 BRA `(.L_x_75) ;  /* 0x0000077000000947 */ /* 0x000fca0003800000 */
[----:B------:R-:W-:Y:S01]  /*3b50*/  IMAD.MOV.U32 R59, RZ, RZ, R55 ;  /* 0x000000ffff3b7224 */ /* 0x000fe200078e0037 */
[----:B------:R-:W-:Y:S01]  /*3b60*/  ISETP.GE.AND P2, PT, R129, c[0x0][0x1d4], PT ;  /* 0x0000750081007a0c */ /* 0x000fe20003f46270 */
[----:B------:R-:W-:Y:S01]  /*3b70*/  LDS.128 R72, [R121+0x6100] ;  /* 0x0061000079487984 */ /* 0x000fe20000000c00 */
[CC--:B------:R-:W-:Y:S01]  /*3b80*/  IADD3 R168, P1, P0, R160.reuse, R143.reuse, R132 ;  /* 0x0000008fa0a87210 */ /* 0x0c0fe2000783e084 */
[----:B------:R-:W-:Y:S01]  /*3b90*/  IMAD.MOV.U32 R41, RZ, RZ, R37 ;  /* 0x000000ffff297224 */ /* 0x000fe200078e0025 */
[----:B------:R-:W-:Y:S01]  /*3ba0*/  MOV R43, R36 ;  /* 0x00000024002b7202 */ /* 0x000fe20000000f00 */
[----:B------:R-:W-:Y:S01]  /*3bb0*/  IMAD.MOV.U32 R58, RZ, RZ, R53 ;  /* 0x000000ffff3a7224 */ /* 0x000fe200078e0035 */
[C---:B------:R-:W-:Y:S02]  /*3bc0*/  IADD3.X R167, R99.reuse, R94, R124, P1, P0 ;  /* 0x0000005e63a77210 */ /* 0x040fe40000fe047c */
[----:B------:R-:W-:Y:S01]  /*3bd0*/  MOV R49, R52 ;  /* 0x0000003400317202 */ /* 0x000fe20000000f00 */
[----:B------:R-:W1:Y:S04]  /*3be0*/  LDS.128 R24, [R123+0x6100] ;  /* 0x006100007b187984 */ /* 0x000e680000000c00 */
[----:B------:R-:W-:Y:S04]  /*3bf0*/  @!P2 IADD3 R166, P1, P0, R160, R143, R129 ;  /* 0x0000008fa0a6a210 */ /* 0x000fe8000783e081 */
[----:B------:R-:W-:Y:S02]  /*3c00*/  @!P2 IADD3.X R145, R99, R94, R118, P1, P0 ;  /* 0x0000005e6391a210 */ /* 0x000fe40000fe0476 */
[C---:B------:R-:W-:Y:S04]  /*3c10*/  LEA R170, P0, R168.reuse, c[0x0][0x1c8], 0x1 ;  /* 0x00007200a8aa7a11 */ /* 0x040fe800078008ff */
[----:B------:R-:W-:Y:S02]  /*3c20*/  LEA.HI.X R171, R168, c[0x0][0x1cc], R167, 0x1, P0 ;  /* 0x00007300a8ab7a11 */ /* 0x000fe400000f0ca7 */
[C---:B------:R-:W-:Y:S04]  /*3c30*/  @!P2 LEA R168, P0, R166.reuse, c[0x0][0x1c8], 0x1 ;  /* 0x00007200a6a8aa11 */ /* 0x040fe800078008ff */
[----:B------:R-:W-:Y:S02]  /*3c40*/  @!P2 LEA.HI.X R169, R166, c[0x0][0x1cc], R145, 0x1, P0 ;  /* 0x00007300a6a9aa11 */ /* 0x000fe400000f0c91 */
[----:B------:R-:W-:Y:S11]  /*3c50*/  ISETP.GE.AND P0, PT, R18, c[0x0][0x27c], PT ;  /* 0x00009f0012007a0c */ /* 0x000ff60003f06270 */
[----:B------:R-:W-:Y:S02]  /*3c60*/  @!UPT UIADD3 URZ, URZ, URZ, URZ ;  /* 0x0000003f3f3ff290 */ /* 0x000fe4000fffe03f */
[--C-:B------:R-:W-:Y:S01]  /*3c70*/  @!P0 SHF.R.U64 R57, R54, 0x10, R55.reuse ;  /* 0x0000001036398819 */ /* 0x100fe20000001237 */
[----:B------:R-:W-:Y:S01]  /*3c80*/  @!P0 HADD2.F32 R45, -RZ, R43.H0_H0 ;  /* 0x2000002bff2d8230 */ /* 0x000fe20000004100 */
[----:B------:R-:W-:Y:S01]  /*3c90*/  @!P0 SHF.R.U32.HI R61, RZ, 0x10, R55 ;  /* 0x00000010ff3d8819 */ /* 0x000fe20000011637 */
[----:B------:R-:W-:Y:S01]  /*3ca0*/  @!P0 HADD2.F32 R49, -RZ, R49.H0_H0 ;  /* 0x20000031ff318230 */ /* 0x000fe20000004100 */
[--C-:B------:R-:W-:Y:S01]  /*3cb0*/  @!P0 SHF.R.U32.HI R56, RZ, 0x10, R53.reuse ;  /* 0x00000010ff388819 */ /* 0x100fe20000011635 */
[----:B-1----:R-:W-:Y:S01]  /*3cc0*/  @!P0 IMAD.MOV.U32 R43, RZ, RZ, R24 ;  /* 0x000000ffff2b8224 */ /* 0x002fe200078e0018 */
[----:B------:R-:W-:Y:S01]  /*3cd0*/  @!P0 MOV R55, R72 ;  /* 0x0000004800378202 */ /* 0x000fe20000000f00 */
[----:B------:R-:W-:Y:S01]  /*3ce0*/  @!P0 HADD2.F32 R46, -RZ, R41.H0_H0 ;  /* 0x20000029ff2e8230 */ /* 0x000fe20000004100 */
[----:B------:R-:W-:Y:S01]  /*3cf0*/  @!P0 SHF.R.U64 R50, R52, 0x10, R53 ;  /* 0x0000001034328819 */ /* 0x000fe20000001235 */
[----:B------:R-:W-:Y:S01]  /*3d00*/  @!P0 HADD2.F32 R52, -RZ, R58.H0_H0 ;  /* 0x2000003aff348230 */ /* 0x000fe20000004100 */
[----:B------:R-:W-:Y:S01]  /*3d10*/  MOV R53, R54 ;  /* 0x0000003600357202 */ /* 0x000fe20000000f00 */
[----:B------:R-:W-:Y:S01]  /*3d20*/  @!P0 HADD2.F32 R47, -RZ, R55.H0_H0 ;  /* 0x20000037ff2f8230 */ /* 0x000fe20000004100 */
[----:B------:R-:W-:Y:S01]  /*3d30*/  @!P0 MOV R54, R73 ;  /* 0x0000004900368202 */ /* 0x000fe20000000f00 */
[----:B------:R-:W-:Y:S01]  /*3d40*/  @!P0 HADD2.F32 R48, -RZ, R43.H0_H0 ;  /* 0x2000002bff308230 */ /* 0x000fe20000004100 */
[----:B------:R-:W-:Y:S01]  /*3d50*/  @!P0 MOV R44, R25 ;  /* 0x00000019002c8202 */ /* 0x000fe20000000f00 */
[----:B------:R-:W-:Y:S01]  /*3d60*/  @!P0 HADD2.F32 R50, -RZ, R50.H0_H0 ;  /* 0x20000032ff328230 */ /* 0x000fe20000004100 */
[-C--:B------:R-:W-:Y:S01]  /*3d70*/  @!P0 FMUL.FTZ R145, R47, R45.reuse ;  /* 0x0000002d2f918220 */ /* 0x080fe20000410000 */
[----:B------:R-:W-:Y:S01]  /*3d80*/  @!P0 HADD2.F32 R51, -RZ, R54.H0_H0 ;  /* 0x20000036ff338230 */ /* 0x000fe20000004100 */
[C---:B------:R-:W-:Y:S01]  /*3d90*/  @!P0 FMUL.FTZ R0, R48.reuse, R45 ;  /* 0x0000002d30008220 */ /* 0x040fe20000410000 */
[----:B------:R-:W-:Y:S01]  /*3da0*/  @!P0 SHF.R.U32.HI R40, RZ, 0x10, R37 ;  /* 0x00000010ff288819 */ /* 0x000fe20000011625 */
[----:B------:R-:W-:Y:S01]  /*3db0*/  @!P0 FFMA.FTZ R145, R48, R49, -R145 ;  /* 0x0000003130918223 */ /* 0x000fe20000010891 */
[----:B------:R-:W-:Y:S01]  /*3dc0*/  @!P0 HADD2.F32 R41, -RZ, R44.H0_H0 ;  /* 0x2000002cff298230 */ /* 0x000fe20000004100 */
[-C--:B------:R-:W-:Y:S01]  /*3dd0*/  @!P0 FMUL.FTZ R166, R51, R46.reuse ;  /* 0x0000002e33a68220 */ /* 0x080fe20000410000 */
[----:B------:R-:W-:Y:S01]  /*3de0*/  @!P0 MOV R60, R75 ;  /* 0x0000004b003c8202 */ /* 0x000fe20000000f00 */
[----:B------:R-:W-:Y:S01]  /*3df0*/  @!P0 FFMA.FTZ R0, R47, R49, R0 ;  /* 0x000000312f008223 */ /* 0x000fe20000010000 */
[----:B------:R-:W-:Y:S01]  /*3e00*/  @!P0 SHF.R.U64 R42, R36, 0x10, R37 ;  /* 0x00000010242a8819 */ /* 0x000fe20000001225 */
[C---:B------:R-:W-:Y:S01]  /*3e10*/  @!P0 FMUL.FTZ R3, R41.reuse, R46 ;  /* 0x0000002e29038220 */ /* 0x040fe20000410000 */
[----:B------:R-:W-:Y:S01]  /*3e20*/  @!P0 HADD2.F32 R40, -RZ, R40.H0_H0 ;  /* 0x20000028ff288230 */ /* 0x000fe20000004100 */
[----:B------:R-:W-:Y:S01]  /*3e30*/  @!P0 FFMA.FTZ R166, R41, R52, -R166 ;  /* 0x0000003429a68223 */ /* 0x000fe200000108a6 */
[----:B------:R-:W-:Y:S01]  /*3e40*/  @!P0 HADD2.F32 R49, -RZ, R54.H1_H1 ;  /* 0x30000036ff318230 */ /* 0x000fe20000004100 */
[----:B------:R-:W-:Y:S01]  /*3e50*/  IMAD.MOV.U32 R36, RZ, RZ, R39 ;  /* 0x000000ffff247224 */ /* 0x000fe200078e0027 */
[----:B------:R-:W-:Y:S01]  /*3e60*/  @!P0 HADD2.F32 R54, -RZ, R56.H0_H0 ;  /* 0x20000038ff368230 */ /* 0x000fe20000004100 */
[----:B------:R-:W-:Y:S01]  /*3e70*/  @!P0 IMAD.MOV.U32 R56, RZ, RZ, R74 ;  /* 0x000000ffff388224 */ /* 0x000fe200078e004a */
[----:B------:R-:W-:Y:S01]  /*3e80*/  @!P0 HADD2.F32 R41, -RZ, R44.H1_H1 ;  /* 0x3000002cff298230 */ /* 0x000fe20000004100 */
[----:B------:R-:W-:Y:S01]  /*3e90*/  @!P0 FMUL.FTZ R167, R49, R40 ;  /* 0x0000002831a78220 */ /* 0x000fe20000410000 */
[----:B------:R-:W-:Y:S01]  /*3ea0*/  @!P0 HADD2.F32 R47, -RZ, R55.H1_H1 ;  /* 0x30000037ff2f8230 */ /* 0x000fe20000004100 */
[----:B------:R-:W-:Y:S01]  /*3eb0*/  MOV R37, R38 ;  /* 0x0000002600257202 */ /* 0x000fe20000000f00 */
[----:B------:R-:W-:Y:S01]  /*3ec0*/  @!P0 HADD2.F32 R42, -RZ, R42.H0_H0 ;  /* 0x2000002aff2a8230 */ /* 0x000fe20000004100 */
[C---:B------:R-:W-:Y:S01]  /*3ed0*/  @!P0 FMUL.FTZ R4, R41.reuse, R40 ;  /* 0x0000002829048220 */ /* 0x040fe20000410000 */
[----:B------:R-:W-:Y:S01]  /*3ee0*/  @!P0 HADD2.F32 R43, -RZ, R43.H1_H1 ;  /* 0x3000002bff2b8230 */ /* 0x000fe20000004100 */
[----:B------:R-:W-:Y:S01]  /*3ef0*/  @!P0 FFMA.FTZ R167, R41, R54, -R167 ;  /* 0x0000003629a78223 */ /* 0x000fe200000108a7 */
[----:B------:R-:W-:Y:S01]  /*3f00*/  @!P0 MOV R41, R26 ;  /* 0x0000001a00298202 */ /* 0x000fe20000000f00 */
[-C--:B------:R-:W-:Y:S01]  /*3f10*/  @!P0 FMUL.FTZ R172, R47, R42.reuse ;  /* 0x0000002a2fac8220 */ /* 0x080fe20000410000 */
[----:B------:R-:W-:Y:S01]  /*3f20*/  @!P0 SHF.R.U64 R38, R38, 0x10, R39 ;  /* 0x0000001026268819 */ /* 0x000fe20000001227 */
[----:B------:R-:W-:Y:S01]  /*3f30*/  @!P0 FMUL.FTZ R2, R43, R42 ;  /* 0x0000002a2b028220 */ /* 0x000fe20000410000 */
[----:B------:R-:W-:Y:S01]  /*3f40*/  @!P0 F2FP.PACK_AB R166, R167, R166 ;  /* 0x000000a6a7a6823e */ /* 0x000fe200000000ff */
[-C--:B------:R-:W-:Y:S01]  /*3f50*/  @!P0 FFMA.FTZ R172, R43, R50.reuse, -R172 ;  /* 0x000000322bac8223 */ /* 0x080fe200000108ac */
[----:B------:R-:W-:Y:S01]  /*3f60*/  @!P0 HADD2.F32 R37, -RZ, R37.H0_H0 ;  /* 0x20000025ff258230 */ /* 0x000fe20000004100 */
[----:B------:R-:W-:Y:S01]  /*3f70*/  @!P0 FFMA.FTZ R2, R47, R50, R2 ;  /* 0x000000322f028223 */ /* 0x000fe20000010002 */
[--C-:B------:R-:W-:Y:S01]  /*3f80*/  @!P0 HADD2.F32 R55, -RZ, R56.reuse.H1_H1 ;  /* 0x30000038ff378230 */ /* 0x100fe20000004100 */
[----:B------:R-:W-:Y:S01]  /*3f90*/  @!P0 FFMA.FTZ R3, R51, R52, R3 ;  /* 0x0000003433038223 */ /* 0x000fe20000010003 */
[----:B------:R-:W-:Y:S01]  /*3fa0*/  @!P0 HADD2.F32 R56, -RZ, R56.H0_H0 ;  /* 0x20000038ff388230 */ /* 0x000fe20000004100 */
[----:B------:R-:W-:Y:S01]  /*3fb0*/  @!P0 FFMA.FTZ R4, R49, R54, R4 ;  /* 0x0000003631048223 */ /* 0x000fe20000010004 */
[----:B------:R-:W-:Y:S01]  /*3fc0*/  @!P0 HADD2.F32 R43, -RZ, R38.H0_H0 ;  /* 0x20000026ff2b8230 */ /* 0x000fe20000004100 */
[----:B------:R-:W-:Y:S01]  /*3fd0*/  @!P0 SHF.R.U32.HI R39, RZ, 0x10, R39 ;  /* 0x00000010ff278819 */ /* 0x000fe20000011627 */
[----:B------:R-:W-:Y:S01]  /*3fe0*/  @!P0 HADD2.F32 R38, -RZ, R41.H0_H0 ;  /* 0x20000029ff268230 */ /* 0x000fe20000004100 */
[----:B------:R-:W-:Y:S01]  /*3ff0*/  @!P0 FMUL.FTZ R174, R56, R37 ;  /* 0x0000002538ae8220 */ /* 0x000fe20000410000 */
[----:B------:R-:W-:Y:S01]  /*4000*/  @!P0 MOV R25, R166 ;  /* 0x000000a600198202 */ /* 0x000fe20000000f00 */
[C---:B------:R-:W-:Y:S01]  /*4010*/  @!P0 FMUL.FTZ R173, R55.reuse, R43 ;  /* 0x0000002b37ad8220 */ /* 0x040fe20000410000 */
[----:B------:R-:W-:Y:S01]  /*4020*/  @!P0 F2FP.PACK_AB R145, R172, R145 ;  /* 0x00000091ac91823e */ /* 0x000fe200000000ff */
[----:B------:R-:W-:Y:S01]  /*4030*/  @!P0 FMUL.FTZ R5, R38, R37 ;  /* 0x0000002526058220 */ /* 0x000fe20000410000 */
[----:B------:R-:W-:Y:S01]  /*4040*/  @!P0 HADD2.F32 R37, -RZ, R36.H0_H0 ;  /* 0x20000024ff258230 */ /* 0x000fe20000004100 */
[----:B------:R-:W-:Y:S01]  /*4050*/  @!P0 IMAD.MOV.U32 R36, RZ, RZ, R27 ;  /* 0x000000ffff248224 */ /* 0x000fe200078e001b */
[----:B------:R-:W-:Y:S01]  /*4060*/  @!P0 HADD2.F32 R53, -RZ, R53.H0_H0 ;  /* 0x20000035ff358230 */ /* 0x000fe20000004100 */
[----:B------:R-:W-:Y:S01]  /*4070*/  @!P0 MOV R24, R145 ;  /* 0x0000009100188202 */ /* 0x000fe20000000f00 */
[--C-:B------:R-:W-:Y:S01]  /*4080*/  @!P0 HADD2.F32 R58, -RZ, R60.reuse.H0_H0 ;  /* 0x2000003cff3a8230 */ /* 0x100fe20000004100 */
[----:B------:R-:W-:Y:S01]  /*4090*/  @!P0 F2FP.PACK_AB R166, R4, R3 ;  /* 0x0000000304a6823e */ /* 0x000fe200000000ff */
[----:B------:R-:W-:Y:S01]  /*40a0*/  @!P0 HADD2.F32 R60, -RZ, R60.H1_H1 ;  /* 0x3000003cff3c8230 */ /* 0x000fe20000004100 */
[----:B------:R-:W-:Y:S01]  /*40b0*/  @!P0 FFMA.FTZ R174, R38, R53, -R174 ;  /* 0x0000003526ae8223 */ /* 0x000fe200000108ae */
[----:B------:R-:W-:Y:S01]  /*40c0*/  @!P0 HADD2.F32 R39, -RZ, R39.H0_H0 ;  /* 0x20000027ff278230 */ /* 0x000fe20000004100 */
[----:B------:R-:W-:Y:S01]  /*40d0*/  @!P0 FMUL.FTZ R176, R58, R37 ;  /* 0x000000253ab08220 */ /* 0x000fe20000410000 */
[----:B------:R-:W-:Y:S01]  /*40e0*/  @!P0 HADD2.F32 R40, -RZ, R41.H1_H1 ;  /* 0x30000029ff288230 */ /* 0x000fe20000004100 */
[----:B------:R-:W-:Y:S01]  /*40f0*/  @!P0 FFMA.FTZ R5, R56, R53, R5 ;  /* 0x0000003538058223 */ /* 0x000fe20000010005 */
[----:B------:R-:W-:Y:S01]  /*4100*/  @!P0 HADD2.F32 R57, -RZ, R57.H0_H0 ;  /* 0x20000039ff398230 */ /* 0x000fe20000004100 */
[----:B------:R-:W-:Y:S01]  /*4110*/  @!P0 FMUL.FTZ R175, R60, R39 ;  /* 0x000000273caf8220 */ /* 0x000fe20000410000 */
[----:B------:R-:W-:Y:S01]  /*4120*/  @!P0 HADD2.F32 R59, -RZ, R59.H0_H0 ;  /* 0x2000003bff3b8230 */ /* 0x000fe20000004100 */
[C---:B------:R-:W-:Y:S01]  /*4130*/  @!P0 FMUL.FTZ R6, R40.reuse, R43 ;  /* 0x0000002b28068220 */ /* 0x040fe20000410000 */
[--C-:B------:R-:W-:Y:S01]  /*4140*/  @!P0 HADD2.F32 R38, -RZ, R36.reuse.H0_H0 ;  /* 0x20000024ff268230 */ /* 0x100fe20000004100 */
[-C--:B------:R-:W-:Y:S01]  /*4150*/  @!P0 FFMA.FTZ R173, R40, R57.reuse, -R173 ;  /* 0x0000003928ad8223 */ /* 0x080fe200000108ad */
[----:B------:R-:W-:Y:S01]  /*4160*/  @!P0 F2FP.PACK_AB R145, R2, R0 ;  /* 0x000000000291823e */ /* 0x000fe200000000ff */
[----:B------:R-:W-:Y:S01]  /*4170*/  @!P0 FFMA.FTZ R6, R55, R57, R6 ;  /* 0x0000003937068223 */ /* 0x000fe20000010006 */
[----:B------:R-:W-:Y:S01]  /*4180*/  @!P0 HADD2.F32 R36, -RZ, R36.H1_H1 ;  /* 0x30000024ff248230 */ /* 0x000fe20000004100 */
[C---:B------:R-:W-:Y:S01]  /*4190*/  @!P0 FFMA.FTZ R176, R38.reuse, R59, -R176 ;  /* 0x0000003b26b08223 */ /* 0x040fe200000108b0 */
[----:B------:R-:W-:Y:S01]  /*41a0*/  @!P0 HADD2.F32 R61, -RZ, R61.H0_H0 ;  /* 0x2000003dff3d8230 */ /* 0x000fe20000004100 */
[----:B------:R-:W-:Y:S01]  /*41b0*/  @!P0 FMUL.FTZ R7, R38, R37 ;  /* 0x0000002526078220 */ /* 0x000fe20000410000 */
[----:B------:R-:W-:Y:S01]  /*41c0*/  @!P0 F2FP.PACK_AB R173, R173, R174 ;  /* 0x000000aeadad823e */ /* 0x000fe200000000ff */
[----:B------:R-:W-:Y:S01]  /*41d0*/  @!P0 FMUL.FTZ R8, R36, R39 ;  /* 0x0000002724088220 */ /* 0x000fe20000410000 */
[----:B------:R-:W-:Y:S01]  /*41e0*/  @!P0 F2FP.PACK_AB R167, R6, R5 ;  /* 0x0000000506a7823e */ /* 0x000fe200000000ff */
[----:B------:R-:W-:Y:S01]  /*41f0*/  @!P0 FFMA.FTZ R175, R36, R61, -R175 ;  /* 0x0000003d24af8223 */ /* 0x000fe200000108af */
[----:B------:R-:W-:Y:S01]  /*4200*/  @!P0 MOV R72, R145 ;  /* 0x0000009100488202 */ /* 0x000fe20000000f00 */
[----:B------:R-:W-:Y:S01]  /*4210*/  @!P0 FFMA.FTZ R7, R58, R59, R7 ;  /* 0x0000003b3a078223 */ /* 0x000fe20000010007 */
[----:B------:R-:W-:Y:S01]  /*4220*/  @!P0 MOV R74, R167 ;  /* 0x000000a7004a8202 */ /* 0x000fe20000000f00 */
[----:B------:R-:W-:Y:S01]  /*4230*/  @!P0 FFMA.FTZ R8, R60, R61, R8 ;  /* 0x0000003d3c088223 */ /* 0x000fe20000010008 */
[----:B------:R-:W-:Y:S01]  /*4240*/  @!P0 F2FP.PACK_AB R176, R175, R176 ;  /* 0x000000b0afb0823e */ /* 0x000fe200000000ff */
[----:B------:R-:W-:Y:S02]  /*4250*/  @!P0 IMAD.MOV.U32 R26, RZ, RZ, R173 ;  /* 0x000000ffff1a8224 */ /* 0x000fe400078e00ad */
[----:B------:R-:W-:Y:S01]  /*4260*/  @!P0 IMAD.MOV.U32 R73, RZ, RZ, R166 ;  /* 0x000000ffff498224 */ /* 0x000fe200078e00a6 */
[----:B------:R-:W-:Y:S02]  /*4270*/  @!P0 MOV R27, R176 ;  /* 0x000000b0001b8202 */ /* 0x000fe40000000f00 */
[----:B------:R-:W-:Y:S03]  /*4280*/  @!P0 F2FP.PACK_AB R172, R8, R7 ;  /* 0x0000000708ac823e */ /* 0x000fe600000000ff */
[----:B------:R1:W-:Y:S01]  /*4290*/  STG.E.128 [R170.64], R24 ;  /* 0x00000018aa007986 */ /* 0x0003e2000c101d06 */
[----:B------:R-:W-:Y:S07]  /*42a0*/  @!P0 MOV R75, R172 ;  /* 0x000000ac004b8202 */ /* 0x000fee0000000f00 */
[----:B------:R1:W-:Y:S02]  /*42b0*/  @!P2 STG.E.128 [R168.64], R72 ;  /* 0x00000048a800a986 */ /* 0x0003e4000c101d06 */
.L_x_75:
[----:B------:R-:W-:Y:S05]  /*42c0*/  BSYNC B0 ;  /* 0x0000000000007941 */ /* 0x000fea0003800000 */
.L_x_74:
[----:B------:R-:W-:Y:S01]  /*42d0*/  ISETP.GE.AND P0, PT, R13, c[0x0][0x1d4], PT ;  /* 0x000075000d007a0c */ /* 0x000fe20003f06270 */
[----:B------:R-:W-:Y:S01]  /*42e0*/  @!UPT UIADD3 URZ, URZ, URZ, URZ ;  /* 0x0000003f3f3ff290 */ /* 0x000fe2000fffe03f */
[----:B------:R-:W-:Y:S11]  /*42f0*/  BSSY B0, `(.L_x_76) ;  /* 0x0000071000007945 */ /* 0x000ff60003800000 */
[----:B------:R-:W-:-:S05]  /*4300*/  @P0 BRA `(.L_x_77) ;  /* 0x000006f000000947 */ /* 0x000fca0003800000 */
[----:B------:R-:W2:Y:S01]  /*4310*/  LDS.128 R56, [R117+0x6100] ;  /* 0x0061000075387984 */ /* 0x000ea20000000c00 */
[----:B------:R-:W-:Y:S02]  /*4320*/  ISETP.GE.AND P2, PT, R126, c[0x0][0x1d4], PT ;  /* 0x000075007e007a0c */ /* 0x000fe40003f46270 */
[CC--:B------:R-:W-:Y:S04]  /*4330*/  IADD3 R61, P1, P0, R160.reuse, R143.reuse, R131 ;  /* 0x0000008fa03d7210 */ /* 0x0c0fe8000783e083 */
[CC--:B------:R-:W-:Y:S01]  /*4340*/  IADD3.X R54, R99.reuse, R94.reuse, R122, P1, P0 ;  /* 0x0000005e63367210 */ /* 0x0c0fe20000fe047a */
[----:B-1----:R-:W1:Y:S06]  /*4350*/  LDS.128 R24, [R119+0x6100] ;  /* 0x0061000077187984 */ /* 0x002e6c0000000c00 */
        /* <DEDUP_REMOVED lines=8> */
[----:B--2---:R-:W-:Y:S01]  /*43e0*/  @!P0 IMAD.MOV.U32 R43, RZ, RZ, R57 ;  /* 0x000000ffff2b8224 */ /* 0x004fe200078e0039 */
[----:B------:R-:W-:Y:S01]  /*43f0*/  @!P0 MOV R41, R56 ;  /* 0x0000003800298202 */ /* 0x000fe20000000f00 */
[----:B------:R-:W-:Y:S01]  /*4400*/  @!P0 IMAD.MOV.U32 R45, RZ, RZ, R59 ;  /* 0x000000ffff2d8224 */ /* 0x000fe200078e003b */
[----:B------:R-:W-:Y:S01]  /*4410*/  @!P0 SHF.R.U64 R30, R30, 0x10, R31 ;  /* 0x000000101e1e8819 */ /* 0x000fe2000000121f */
[----:B------:R-:W-:Y:S01]  /*4420*/  @!P0 HADD2.F32 R38, -RZ, R35.H1_H1 ;  /* 0x30000023ff268230 */ /* 0x000fe20000004100 */
[----:B------:R-:W-:Y:S01]  /*4430*/  @!P0 SHF.R.U64 R36, R28, 0x10, R29 ;  /* 0x000000101c248819 */ /* 0x000fe2000000121d */
[----:B------:R-:W-:Y:S01]  /*4440*/  @!P0 HADD2.F32 R39, -RZ, R41.H0_H0 ;  /* 0x20000029ff278230 */ /* 0x000fe20000004100 */
[----:B------:R-:W-:Y:S01]  /*4450*/  @!P0 SHF.R.U32.HI R28, RZ, 0x10, R31 ;  /* 0x00000010ff1c8819 */ /* 0x000fe2000001161f */
[----:B------:R-:W-:Y:S01]  /*4460*/  @!P0 HADD2.F32 R40, -RZ, R77.H1_H1 ;  /* 0x3000004dff288230 */ /* 0x000fe20000004100 */
[----:B-1----:R-:W-:Y:S01]  /*4470*/  @!P0 MOV R31, R24 ;  /* 0x00000018001f8202 */ /* 0x002fe20000000f00 */
[----:B------:R-:W-:Y:S01]  /*4480*/  @!P0 HADD2.F32 R41, -RZ, R41.H1_H1 ;  /* 0x30000029ff298230 */ /* 0x000fe20000004100 */
[----:B------:R-:W-:Y:S01]  /*4490*/  @!P0 FMUL.FTZ R52, R39, R38 ;  /* 0x0000002627348220 */ /* 0x000fe20000410000 */
[----:B------:R-:W-:Y:S01]  /*44a0*/  @!P0 SHF.R.U32.HI R29, RZ, 0x10, R29 ;  /* 0x00000010ff1d8819 */ /* 0x000fe2000001161d */
[----:B------:R-:W-:Y:S01]  /*44b0*/  @!P0 HADD2.F32 R36, -RZ, R36.H0_H0 ;  /* 0x20000024ff248230 */ /* 0x000fe20000004100 */
[--C-:B------:R-:W-:Y:S01]  /*44c0*/  @!P0 SHF.R.U64 R42, R68, 0x10, R69.reuse ;  /* 0x00000010442a8819 */ /* 0x100fe20000001245 */
[--C-:B------:R-:W-:Y:S01]  /*44d0*/  @!P0 HADD2.F32 R37, -RZ, R31.reuse.H0_H0 ;  /* 0x2000001fff258230 */ /* 0x100fe20000004100 */
[----:B------:R-:W-:Y:S01]  /*44e0*/  @!P0 MOV R47, R58 ;  /* 0x0000003a002f8202 */ /* 0x000fe20000000f00 */
[----:B------:R-:W-:Y:S01]  /*44f0*/  @!P0 HADD2.F32 R31, -RZ, R31.H1_H1 ;  /* 0x3000001fff1f8230 */ /* 0x000fe20000004100 */
[----:B------:R-:W-:Y:S01]  /*4500*/  @!P0 FMUL.FTZ R73, R41, R36 ;  /* 0x0000002429498220 */ /* 0x000fe20000410000 */
[----:B------:R-:W-:Y:S01]  /*4510*/  @!P0 HADD2.F32 R42, -RZ, R42.H0_H0 ;  /* 0x2000002aff2a8230 */ /* 0x000fe20000004100 */
[C---:B------:R-:W-:Y:S01]  /*4520*/  @!P0 FMUL.FTZ R0, R37.reuse, R38 ;  /* 0x0000002625008220 */ /* 0x040fe20000410000 */
[----:B------:R-:W-:Y:S01]  /*4530*/  @!P0 HADD2.F32 R50, -RZ, R45.H1_H1 ;  /* 0x3000002dff328230 */ /* 0x000fe20000004100 */
[-C--:B------:R-:W-:Y:S01]  /*4540*/  @!P0 FFMA.FTZ R52, R37, R40.reuse, -R52 ;  /* 0x0000002825348223 */ /* 0x080fe20000010834 */
[----:B------:R-:W-:Y:S01]  /*4550*/  @!P0 MOV R37, R25 ;  /* 0x0000001900258202 */ /* 0x000fe20000000f00 */
[----:B------:R-:W-:Y:S01]  /*4560*/  @!P0 FFMA.FTZ R0, R39, R40, R0 ;  /* 0x0000002827008223 */ /* 0x000fe20000010000 */
[----:B------:R-:W-:Y:S01]  /*4570*/  @!P0 SHF.R.U32.HI R44, RZ, 0x10, R69 ;  /* 0x00000010ff2c8819 */ /* 0x000fe20000011645 */
[C---:B------:R-:W-:Y:S01]  /*4580*/  @!P0 FMUL.FTZ R2, R31.reuse, R36 ;  /* 0x000000241f028220 */ /* 0x040fe20000410000 */
[--C-:B------:R-:W-:Y:S01]  /*4590*/  @!P0 HADD2.F32 R40, -RZ, R43.reuse.H0_H0 ;  /* 0x2000002bff288230 */ /* 0x100fe20000004100 */
[-C--:B------:R-:W-:Y:S01]  /*45a0*/  @!P0 FFMA.FTZ R73, R31, R42.reuse, -R73 ;  /* 0x0000002a1f498223 */ /* 0x080fe20000010849 */
[----:B------:R-:W-:Y:S01]  /*45b0*/  @!P0 HADD2.F32 R43, -RZ, R43.H1_H1 ;  /* 0x3000002bff2b8230 */ /* 0x000fe20000004100 */
[----:B------:R-:W-:Y:S01]  /*45c0*/  @!P0 FFMA.FTZ R2, R41, R42, R2 ;  /* 0x0000002a29028223 */ /* 0x000fe20000010002 */
[----:B------:R-:W-:Y:S01]  /*45d0*/  @!P0 HADD2.F32 R36, -RZ, R29.H0_H0 ;  /* 0x2000001dff248230 */ /* 0x000fe20000004100 */
[----:B------:R-:W-:Y:S01]  /*45e0*/  @!P0 SHF.R.U32.HI R53, RZ, 0x10, R71 ;  /* 0x00000010ff358819 */ /* 0x000fe20000011647 */
[----:B------:R-:W-:Y:S01]  /*45f0*/  @!P0 HADD2.F32 R44, -RZ, R44.H0_H0 ;  /* 0x2000002cff2c8230 */ /* 0x000fe20000004100 */
[----:B------:R-:W-:Y:S01]  /*4600*/  @!P0 F2FP.PACK_AB R52, R73, R52 ;  /* 0x000000344934823e */ /* 0x000fe200000000ff */
[----:B------:R-:W-:Y:S01]  /*4610*/  @!P0 HADD2.F32 R29, -RZ, R37.H1_H1 ;  /* 0x30000025ff1d8230 */ /* 0x000fe20000004100 */
[-C--:B------:R-:W-:Y:S01]  /*4620*/  @!P0 FMUL.FTZ R75, R43, R36.reuse ;  /* 0x000000242b4b8220 */ /* 0x080fe20000410000 */
[----:B------:R-:W-:Y:S01]  /*4630*/  @!P0 HADD2.F32 R31, -RZ, R35.H0_H0 ;  /* 0x20000023ff1f8230 */ /* 0x000fe20000004100 */
[----:B------:R-:W-:Y:S01]  /*4640*/  @!P0 MOV R35, R27 ;  /* 0x0000001b00238202 */ /* 0x000fe20000000f00 */
[----:B------:R-:W-:Y:S01]  /*4650*/  @!P0 HADD2.F32 R38, -RZ, R37.H0_H0 ;  /* 0x20000025ff268230 */ /* 0x000fe20000004100 */
[C---:B------:R-:W-:Y:S01]  /*4660*/  @!P0 FMUL.FTZ R4, R29.reuse, R36 ;  /* 0x000000241d048220 */ /* 0x040fe20000410000 */
[----:B------:R-:W-:Y:S01]  /*4670*/  @!P0 MOV R24, R52 ;  /* 0x0000003400188202 */ /* 0x000fe20000000f00 */
[----:B------:R-:W-:Y:S01]  /*4680*/  @!P0 FFMA.FTZ R75, R29, R44, -R75 ;  /* 0x0000002c1d4b8223 */ /* 0x000fe2000001084b */
[----:B------:R-:W-:Y:S01]  /*4690*/  @!P0 HADD2.F32 R29, -RZ, R28.H0_H0 ;  /* 0x2000001cff1d8230 */ /* 0x000fe20000004100 */
[-C--:B------:R-:W-:Y:S01]  /*46a0*/  @!P0 FMUL.FTZ R72, R40, R31.reuse ;  /* 0x0000001f28488220 */ /* 0x080fe20000410000 */
[----:B------:R-:W-:Y:S01]  /*46b0*/  @!P0 HADD2.F32 R28, -RZ, R35.H1_H1 ;  /* 0x30000023ff1c8230 */ /* 0x000fe20000004100 */
[----:B------:R-:W-:Y:S01]  /*46c0*/  @!P0 FMUL.FTZ R3, R38, R31 ;  /* 0x0000001f26038220 */ /* 0x000fe20000410000 */
[----:B------:R-:W-:Y:S01]  /*46d0*/  @!P0 HADD2.F32 R53, -RZ, R53.H0_H0 ;  /* 0x20000035ff358230 */ /* 0x000fe20000004100 */
[-C--:B------:R-:W-:Y:S01]  /*46e0*/  @!P0 FMUL.FTZ R145, R50, R29.reuse ;  /* 0x0000001d32918220 */ /* 0x080fe20000410000 */
[----:B------:R-:W-:Y:S01]  /*46f0*/  @!P0 HADD2.F32 R48, -RZ, R45.H0_H0 ;  /* 0x2000002dff308230 */ /* 0x000fe20000004100 */
[C---:B------:R-:W-:Y:S01]  /*4700*/  @!P0 FMUL.FTZ R8, R28.reuse, R29 ;  /* 0x0000001d1c088220 */ /* 0x040fe20000410000 */
[----:B------:R-:W-:Y:S01]  /*4710*/  @!P0 HADD2.F32 R36, -RZ, R35.H0_H0 ;  /* 0x20000023ff248230 */ /* 0x000fe20000004100 */
[----:B------:R-:W-:Y:S01]  /*4720*/  @!P0 FFMA.FTZ R145, R28, R53, -R145 ;  /* 0x000000351c918223 */ /* 0x000fe20000010891 */
[--C-:B------:R-:W-:Y:S01]  /*4730*/  @!P0 HADD2.F32 R31, -RZ, R34.reuse.H1_H1 ;  /* 0x30000022ff1f8230 */ /* 0x100fe20000004100 */
[----:B------:R-:W-:Y:S01]  /*4740*/  @!P0 IMAD.MOV.U32 R28, RZ, RZ, R26 ;  /* 0x000000ffff1c8224 */ /* 0x000fe200078e001a */
[----:B------:R-:W-:Y:S01]  /*4750*/  @!P0 SHF.R.U64 R49, R70, 0x10, R71 ;  /* 0x0000001046318819 */ /* 0x000fe20000001247 */
[--C-:B------:R-:W-:Y:S01]  /*4760*/  @!P0 HADD2.F32 R46, -RZ, R47.reuse.H0_H0 ;  /* 0x2000002fff2e8230 */ /* 0x100fe20000004100 */
[----:B------:R-:W-:Y:S01]  /*4770*/  @!P0 F2FP.PACK_AB R52, R2, R0 ;  /* 0x000000000234823e */ /* 0x000fe200000000ff */
[-C--:B------:R-:W-:Y:S01]  /*4780*/  @!P0 FMUL.FTZ R74, R48, R31.reuse ;  /* 0x0000001f304a8220 */ /* 0x080fe20000410000 */
[----:B------:R-:W-:Y:S01]  /*4790*/  @!P0 HADD2.F32 R47, -RZ, R47.H1_H1 ;  /* 0x3000002fff2f8230 */ /* 0x000fe20000004100 */
[----:B------:R-:W-:Y:S01]  /*47a0*/  @!P0 FMUL.FTZ R7, R36, R31 ;  /* 0x0000001f24078220 */ /* 0x000fe20000410000 */
[----:B------:R-:W-:Y:S01]  /*47b0*/  @!P0 HADD2.F32 R31, -RZ, R34.H0_H0 ;  /* 0x20000022ff1f8230 */ /* 0x000fe20000004100 */
[----:B------:R-:W-:Y:S01]  /*47c0*/  @!P0 MOV R56, R52 ;  /* 0x0000003400388202 */ /* 0x000fe20000000f00 */
[----:B------:R-:W-:Y:S02]  /*47d0*/  @!P0 HADD2.F32 R29, -RZ, R30.H0_H0 ;  /* 0x2000001eff1d8230 */ /* 0x000fe40000004100 */
[----:B------:R-:W-:Y:S01]  /*47e0*/  @!P0 HADD2.F32 R39, -RZ, R77.H0_H0 ;  /* 0x2000004dff278230 */ /* 0x000fe20000004100 */
[----:B------:R-:W-:Y:S01]  /*47f0*/  @!P0 FMUL.FTZ R167, R46, R31 ;  /* 0x0000001f2ea78220 */ /* 0x000fe20000410000 */
[----:B------:R-:W-:Y:S01]  /*4800*/  @!P0 HADD2.F32 R30, -RZ, R28.H0_H0 ;  /* 0x2000001cff1e8230 */ /* 0x000fe20000004100 */
[----:B------:R-:W-:Y:S01]  /*4810*/  @!P0 FMUL.FTZ R166, R47, R29 ;  /* 0x0000001d2fa68220 */ /* 0x000fe20000410000 */
[----:B------:R-:W-:Y:S01]  /*4820*/  @!P0 HADD2.F32 R45, -RZ, R76.H0_H0 ;  /* 0x2000004cff2d8230 */ /* 0x000fe20000004100 */
[----:B------:R-:W-:Y:S01]  /*4830*/  @!P0 FFMA.FTZ R3, R40, R39, R3 ;  /* 0x0000002728038223 */ /* 0x000fe20000010003 */
[----:B------:R-:W-:Y:S01]  /*4840*/  @!P0 HADD2.F32 R28, -RZ, R28.H1_H1 ;  /* 0x3000001cff1c8230 */ /* 0x000fe20000004100 */
[C---:B------:R-:W-:Y:S01]  /*4850*/  @!P0 FMUL.FTZ R5, R30.reuse, R31 ;  /* 0x0000001f1e058220 */ /* 0x040fe20000410000 */
[----:B------:R-:W-:Y:S01]  /*4860*/  @!P0 HADD2.F32 R49, -RZ, R49.H0_H0 ;  /* 0x20000031ff318230 */ /* 0x000fe20000004100 */
[----:B------:R-:W-:Y:S01]  /*4870*/  @!P0 FFMA.FTZ R167, R30, R45, -R167 ;  /* 0x0000002d1ea78223 */ /* 0x000fe200000108a7 */
[----:B------:R-:W-:Y:S01]  /*4880*/  @!P0 HADD2.F32 R51, -RZ, R76.H1_H1 ;  /* 0x3000004cff338230 */ /* 0x000fe20000004100 */
[----:B------:R-:W-:Y:S02]  /*4890*/  @!P0 FFMA.FTZ R72, R38, R39, -R72 ;  /* 0x0000002726488223 */ /* 0x000fe40000010848 */
[----:B------:R-:W-:Y:S02]  /*48a0*/  @!P0 FFMA.FTZ R166, R28, R49, -R166 ;  /* 0x000000311ca68223 */ /* 0x000fe400000108a6 */
[----:B------:R-:W-:Y:S01]  /*48b0*/  @!P0 FFMA.FTZ R74, R36, R51, -R74 ;  /* 0x00000033244a8223 */ /* 0x000fe2000001084a */
[----:B------:R-:W-:Y:S01]  /*48c0*/  @!P0 F2FP.PACK_AB R75, R75, R72 ;  /* 0x000000484b4b823e */ /* 0x000fe200000000ff */
[----:B------:R-:W-:Y:S01]  /*48d0*/  @!P0 FFMA.FTZ R4, R43, R44, R4 ;  /* 0x0000002c2b048223 */ /* 0x000fe20000010004 */
[----:B------:R-:W-:Y:S01]  /*48e0*/  @!P0 F2FP.PACK_AB R167, R166, R167 ;  /* 0x000000a7a6a7823e */ /* 0x000fe200000000ff */
[----:B------:R-:W-:Y:S01]  /*48f0*/  @!P0 FMUL.FTZ R6, R28, R29 ;  /* 0x0000001d1c068220 */ /* 0x000fe20000410000 */
[----:B------:R-:W-:Y:S01]  /*4900*/  @!P0 F2FP.PACK_AB R74, R145, R74 ;  /* 0x0000004a914a823e */ /* 0x000fe200000000ff */
[----:B------:R-:W-:Y:S01]  /*4910*/  @!P0 FFMA.FTZ R5, R46, R45, R5 ;  /* 0x0000002d2e058223 */ /* 0x000fe20000010005 */
[----:B------:R-:W-:Y:S01]  /*4920*/  @!P0 MOV R25, R75 ;  /* 0x0000004b00198202 */ /* 0x000fe20000000f00 */
[----:B------:R-:W-:Y:S01]  /*4930*/  @!P0 FFMA.FTZ R6, R47, R49, R6 ;  /* 0x000000312f068223 */ /* 0x000fe20000010006 */
[----:B------:R-:W-:Y:S01]  /*4940*/  @!P0 MOV R27, R74 ;  /* 0x0000004a001b8202 */ /* 0x000fe20000000f00 */
[----:B------:R-:W-:Y:S01]  /*4950*/  @!P0 FFMA.FTZ R7, R48, R51, R7 ;  /* 0x0000003330078223 */ /* 0x000fe20000010007 */
[----:B------:R-:W-:Y:S01]  /*4960*/  @!P0 F2FP.PACK_AB R73, R4, R3 ;  /* 0x000000030449823e */ /* 0x000fe200000000ff */
[----:B------:R-:W-:Y:S01]  /*4970*/  @!P0 FFMA.FTZ R8, R50, R53, R8 ;  /* 0x0000003532088223 */ /* 0x000fe20000010008 */
[----:B------:R-:W-:Y:S01]  /*4980*/  @!P0 F2FP.PACK_AB R72, R6, R5 ;  /* 0x000000050648823e */ /* 0x000fe200000000ff */
[----:B------:R-:W-:Y:S02]  /*4990*/  @!P0 IMAD.MOV.U32 R26, RZ, RZ, R167 ;  /* 0x000000ffff1a8224 */ /* 0x000fe400078e00a7 */
[----:B------:R-:W-:Y:S01]  /*49a0*/  @!P0 IMAD.MOV.U32 R57, RZ, RZ, R73 ;  /* 0x000000ffff398224 */ /* 0x000fe200078e0049 */
[----:B------:R-:W-:Y:S02]  /*49b0*/  @!P0 F2FP.PACK_AB R75, R8, R7 ;  /* 0x00000007084b823e */ /* 0x000fe400000000ff */
[----:B------:R1:W-:Y:S01]  /*49c0*/  STG.E.128 [R60.64], R24 ;  /* 0x000000183c007986 */ /* 0x0003e2000c101d06 */
[----:B------:R-:W-:Y:S02]  /*49d0*/  @!P0 MOV R58, R72 ;  /* 0x00000048003a8202 */ /* 0x000fe40000000f00 */
[----:B------:R-:W-:Y:S05]  /*49e0*/  @!P0 MOV R59, R75 ;  /* 0x0000004b003b8202 */ /* 0x000fea0000000f00 */
[----:B------:R1:W-:Y:S02]  /*49f0*/  @!P2 STG.E.128 [R54.64], R56 ;  /* 0x000000383600a986 */ /* 0x0003e4000c101d06 */
.L_x_77:
[----:B------:R-:W-:Y:S05]  /*4a00*/  BSYNC B0 ;  /* 0x0000000000007941 */ /* 0x000fea0003800000 */
.L_x_76:
[----:B------:R-:W-:Y:S11]  /*4a10*/  ISETP.GE.AND P0, PT, R12, c[0x0][0x1d4], PT ;  /* 0x000075000c007a0c */ /* 0x000ff60003f06270 */
[----:B------:R-:W-:Y:S02]  /*4a20*/  @!UPT UIADD3 URZ, URZ, URZ, URZ ;  /* 0x0000003f3f3ff290 */ /* 0x000fe4000fffe03f */
[----:B------:R-:W-:-:S05]  /*4a30*/  @P0 BRA `(.L_x_61) ;  /* 0x0000087000000947 */ /* 0x000fca0003800000 */
[----:B-1----:R-:W-:Y:S01]  /*4a40*/  LDS.128 R52, [R113+0x6100] ;  /* 0x0061000071347984 */ /* 0x002fe20000000c00 */
[----:B------:R-:W-:Y:S04]  /*4a50*/  IADD3 R57, P1, P0, R160, R143, R130 ;  /* 0x0000008fa0397210 */ /* 0x000fe8000783e082 */
[----:B------:R-:W-:Y:S02]  /*4a60*/  IADD3.X R56, R99, R94, R120, P1, P0 ;  /* 0x0000005e63387210 */ /* 0x000fe40000fe0478 */
[----:B------:R-:W-:Y:S01]  /*4a70*/  ISETP.GE.AND P0, PT, R12, c[0x0][0x27c], PT ;  /* 0x00009f000c007a0c */ /* 0x000fe20003f06270 */
[----:B------:R-:W1:Y:S01]  /*4a80*/  LDS.128 R24, [R115+0x6100] ;  /* 0x0061000073187984 */ /* 0x000e620000000c00 */
[C---:B------:R-:W-:Y:S04]  /*4a90*/  LEA R58, P1, R57.reuse, c[0x0][0x1c8], 0x1 ;  /* 0x00007200393a7a11 */ /* 0x040fe800078208ff */
[----:B------:R-:W-:Y:S02]  /*4aa0*/  LEA.HI.X R59, R57, c[0x0][0x1cc], R56, 0x1, P1 ;  /* 0x00007300393b7a11 */ /* 0x000fe400008f0c38 */
[----:B------:R-:W-:Y:S05]  /*4ab0*/  ISETP.GE.AND P1, PT, R125, c[0x0][0x1d4], PT ;  /* 0x000075007d007a0c */ /* 0x000fea0003f26270 */
[----:B------:R-:W-:Y:S01]  /*4ac0*/  @!P0 HADD2.F32 R30, -RZ, R33.H1_H1 ;  /* 0x30000021ff1e8230 */ /* 0x000fe20000004100 */
[----:B------:R-:W-:Y:S01]  /*4ad0*/  @!P0 SHF.R.U64 R29, R20, 0x10, R21 ;  /* 0x00000010141d8819 */ /* 0x000fe20000001215 */
[--C-:B------:R-:W-:Y:S01]  /*4ae0*/  @!P0 HADD2.F32 R40, -RZ, R63.reuse.H1_H1 ;  /* 0x3000003fff288230 */ /* 0x100fe20000004100 */
[----:B------:R-:W-:Y:S01]  /*4af0*/  @!P0 SHF.R.U64 R22, R22, 0x10, R23 ;  /* 0x0000001016168819 */ /* 0x000fe20000001217 */
[----:B------:R-:W-:Y:S01]  /*4b00*/  @!P0 HADD2.F32 R37, -RZ, R63.H0_H0 ;  /* 0x2000003fff258230 */ /* 0x000fe20000004100 */
[----:B------:R-:W-:Y:S01]  /*4b10*/  @!P0 SHF.R.U32.HI R20, RZ, 0x10, R21 ;  /* 0x00000010ff148819 */ /* 0x000fe20000011615 */
[--C-:B------:R-:W-:Y:S01]  /*4b20*/  @!P0 HADD2.F32 R49, -RZ, R62.reuse.H1_H1 ;  /* 0x3000003eff318230 */ /* 0x100fe20000004100 */
[----:B------:R-:W-:Y:S01]  /*4b30*/  @!P0 SHF.R.U32.HI R21, RZ, 0x10, R23 ;  /* 0x00000010ff158819 */ /* 0x000fe20000011617 */
[----:B------:R-:W-:Y:S01]  /*4b40*/  @!P0 HADD2.F32 R45, -RZ, R62.H0_H0 ;  /* 0x2000003eff2d8230 */ /* 0x000fe20000004100 */
[--C-:B------:R-:W-:Y:S01]  /*4b50*/  @!P0 SHF.R.U64 R36, R64, 0x10, R65.reuse ;  /* 0x0000001040248819 */ /* 0x100fe20000001241 */
[----:B------:R-:W-:Y:S01]  /*4b60*/  @!P0 HADD2.F32 R31, -RZ, R33.H0_H0 ;  /* 0x20000021ff1f8230 */ /* 0x000fe20000004100 */
[----:B------:R-:W-:Y:S01]  /*4b70*/  @!P0 SHF.R.U32.HI R43, RZ, 0x10, R65 ;  /* 0x00000010ff2b8819 */ /* 0x000fe20000011641 */
[----:B------:R-:W-:Y:S01]  /*4b80*/  @!P0 HADD2.F32 R21, -RZ, R21.H0_H0 ;  /* 0x20000015ff158230 */ /* 0x000fe20000004100 */
[--C-:B------:R-:W-:Y:S01]  /*4b90*/  @!P0 SHF.R.U32.HI R51, RZ, 0x10, R67.reuse ;  /* 0x00000010ff338819 */ /* 0x100fe20000011643 */
[----:B------:R-:W-:Y:S01]  /*4ba0*/  @!P0 HADD2.F32 R36, -RZ, R36.H0_H0 ;  /* 0x20000024ff248230 */ /* 0x000fe20000004100 */
[----:B------:R-:W-:Y:S01]  /*4bb0*/  @!P0 SHF.R.U64 R44, R66, 0x10, R67 ;  /* 0x00000010422c8819 */ /* 0x000fe20000001243 */
[----:B------:R-:W-:Y:S02]  /*4bc0*/  @!P0 HADD2.F32 R43, -RZ, R43.H0_H0 ;  /* 0x2000002bff2b8230 */ /* 0x000fe40000004100 */
[----:B------:R-:W-:Y:S02]  /*4bd0*/  @!P0 HADD2.F32 R51, -RZ, R51.H0_H0 ;  /* 0x20000033ff338230 */ /* 0x000fe40000004100 */
[----:B------:R-:W-:Y:S02]  /*4be0*/  @!P0 HADD2.F32 R44, -RZ, R44.H0_H0 ;  /* 0x2000002cff2c8230 */ /* 0x000fe40000004100 */
[----:B------:R-:W-:Y:S01]  /*4bf0*/  @!P0 HADD2.F32 R22, -RZ, R22.H0_H0 ;  /* 0x20000016ff168230 */ /* 0x000fe20000004100 */
[----:B-1----:R-:W-:Y:S02]  /*4c00*/  @!P0 MOV R28, R25 ;  /* 0x00000019001c8202 */ /* 0x002fe40000000f00 */
[----:B------:R-:W-:Y:S02]  /*4c10*/  @!P0 MOV R41, R53 ;  /* 0x0000003500298202 */ /* 0x000fe40000000f00 */
[----:B------:R-:W-:Y:S01]  /*4c20*/  @!P0 MOV R39, R52 ;  /* 0x0000003400278202 */ /* 0x000fe20000000f00 */
[----:B------:R-:W-:Y:S01]  /*4c30*/  @!P0 HADD2.F32 R23, -RZ, R28.H0_H0 ;  /* 0x2000001cff178230 */ /* 0x000fe20000004100 */
[----:B------:R-:W-:Y:S01]  /*4c40*/  @!P0 MOV R42, R55 ;  /* 0x00000037002a8202 */ /* 0x000fe20000000f00 */
[----:B------:R-:W-:Y:S01]  /*4c50*/  @!P0 HADD2.F32 R38, -RZ, R41.H0_H0 ;  /* 0x20000029ff268230 */ /* 0x000fe20000004100 */
[----:B------:R-:W-:Y:S01]  /*4c60*/  @!P0 MOV R47, R54 ;  /* 0x00000036002f8202 */ /* 0x000fe20000000f00 */
[--C-:B------:R-:W-:Y:S01]  /*4c70*/  @!P0 HADD2.F32 R35, -RZ, R39.reuse.H0_H0 ;  /* 0x20000027ff238230 */ /* 0x100fe20000004100 */
[-C--:B------:R-:W-:Y:S01]  /*4c80*/  @!P0 FMUL.FTZ R3, R23, R30.reuse ;  /* 0x0000001e17038220 */ /* 0x080fe20000410000 */
[----:B------:R-:W-:Y:S01]  /*4c90*/  @!P0 HADD2.F32 R39, -RZ, R39.H1_H1 ;  /* 0x30000027ff278230 */ /* 0x000fe20000004100 */
[----:B------:R-:W-:Y:S01]  /*4ca0*/  @!P0 FMUL.FTZ R50, R38, R30 ;  /* 0x0000001e26328220 */ /* 0x000fe20000410000 */
[----:B------:R-:W-:Y:S01]  /*4cb0*/  @!P0 HADD2.F32 R30, -RZ, R29.H0_H0 ;  /* 0x2000001dff1e8230 */ /* 0x000fe20000004100 */
[-C--:B------:R-:W-:Y:S01]  /*4cc0*/  @!P0 FMUL.FTZ R56, R35, R31.reuse ;  /* 0x0000001f23388220 */ /* 0x080fe20000410000 */
[----:B------:R-:W-:Y:S01]  /*4cd0*/  @!P0 HADD2.F32 R29, -RZ, R32.H1_H1 ;  /* 0x30000020ff1d8230 */ /* 0x000fe20000004100 */
[----:B------:R-:W-:Y:S01]  /*4ce0*/  @!P0 FFMA.FTZ R50, R23, R40, -R50 ;  /* 0x0000002817328223 */ /* 0x000fe20000010832 */
[----:B------:R-:W-:Y:S01]  /*4cf0*/  @!P0 MOV R23, R24 ;  /* 0x0000001800178202 */ /* 0x000fe20000000f00 */
[-C--:B------:R-:W-:Y:S01]  /*4d00*/  @!P0 FMUL.FTZ R57, R39, R30.reuse ;  /* 0x0000001e27398220 */ /* 0x080fe20000410000 */
[----:B------:R-:W-:Y:S02]  /*4d10*/  @!P0 HADD2.F32 R41, -RZ, R41.H1_H1 ;  /* 0x30000029ff298230 */ /* 0x000fe40000004100 */
[--C-:B------:R-:W-:Y:S02]  /*4d20*/  @!P0 HADD2.F32 R46, -RZ, R42.reuse.H0_H0 ;  /* 0x2000002aff2e8230 */ /* 0x100fe40000004100 */
[--C-:B------:R-:W-:Y:S02]  /*4d30*/  @!P0 HADD2.F32 R34, -RZ, R23.reuse.H0_H0 ;  /* 0x20000017ff228230 */ /* 0x100fe40000004100 */
[----:B------:R-:W-:Y:S02]  /*4d40*/  @!P0 HADD2.F32 R23, -RZ, R23.H1_H1 ;  /* 0x30000017ff178230 */ /* 0x000fe40000004100 */
[----:B------:R-:W-:Y:S01]  /*4d50*/  @!P0 HADD2.F32 R48, -RZ, R42.H1_H1 ;  /* 0x3000002aff308230 */ /* 0x000fe20000004100 */
[C---:B------:R-:W-:Y:S01]  /*4d60*/  @!P0 FMUL.FTZ R0, R34.reuse, R31 ;  /* 0x0000001f22008220 */ /* 0x040fe20000410000 */
[----:B------:R-:W-:Y:S01]  /*4d70*/  @!P0 HADD2.F32 R31, -RZ, R20.H0_H0 ;  /* 0x20000014ff1f8230 */ /* 0x000fe20000004100 */
[C---:B------:R-:W-:Y:S01]  /*4d80*/  @!P0 FMUL.FTZ R2, R23.reuse, R30 ;  /* 0x0000001e17028220 */ /* 0x040fe20000410000 */
[----:B------:R-:W-:Y:S01]  /*4d90*/  @!P0 MOV R30, R26 ;  /* 0x0000001a001e8202 */ /* 0x000fe20000000f00 */
[----:B------:R-:W-:Y:S01]  /*4da0*/  @!P0 FFMA.FTZ R57, R23, R36, -R57 ;  /* 0x0000002417398223 */ /* 0x000fe20000010839 */
[----:B------:R-:W-:Y:S01]  /*4db0*/  @!P0 HADD2.F32 R23, -RZ, R32.H0_H0 ;  /* 0x20000020ff178230 */ /* 0x000fe20000004100 */
[----:B------:R-:W-:Y:S01]  /*4dc0*/  @!P0 IMAD.MOV.U32 R32, RZ, RZ, R27 ;  /* 0x000000ffff208224 */ /* 0x000fe200078e001b */
[--C-:B------:R-:W-:Y:S01]  /*4dd0*/  @!P0 HADD2.F32 R42, -RZ, R47.reuse.H0_H0 ;  /* 0x2000002fff2a8230 */ /* 0x100fe20000004100 */
[----:B------:R-:W-:Y:S01]  /*4de0*/  @!P0 FFMA.FTZ R56, R34, R37, -R56 ;  /* 0x0000002522388223 */ /* 0x000fe20000010838 */
[----:B------:R-:W-:Y:S01]  /*4df0*/  @!P0 HADD2.F32 R47, -RZ, R47.H1_H1 ;  /* 0x3000002fff2f8230 */ /* 0x000fe20000004100 */
[----:B------:R-:W-:Y:S01]  /*4e00*/  @!P0 FMUL.FTZ R71, R41, R31 ;  /* 0x0000001f29478220 */ /* 0x000fe20000410000 */
[----:B------:R-:W-:Y:S01]  /*4e10*/  @!P0 HADD2.F32 R34, -RZ, R28.H1_H1 ;  /* 0x3000001cff228230 */ /* 0x000fe20000004100 */
[----:B------:R-:W-:Y:S01]  /*4e20*/  @!P0 FMUL.FTZ R61, R46, R23 ;  /* 0x000000172e3d8220 */ /* 0x000fe20000410000 */
[--C-:B------:R-:W-:Y:S01]  /*4e30*/  @!P0 HADD2.F32 R28, -RZ, R32.reuse.H0_H0 ;  /* 0x20000020ff1c8230 */ /* 0x100fe20000004100 */
[----:B------:R-:W-:Y:S01]  /*4e40*/  @!P0 FMUL.FTZ R60, R48, R21 ;  /* 0x00000015303c8220 */ /* 0x000fe20000410000 */
[----:B------:R-:W-:Y:S01]  /*4e50*/  @!P0 HADD2.F32 R20, -RZ, R32.H1_H1 ;  /* 0x30000020ff148230 */ /* 0x000fe20000004100 */
[----:B------:R-:W-:Y:S01]  /*4e60*/  @!P0 FMUL.FTZ R69, R42, R29 ;  /* 0x0000001d2a458220 */ /* 0x000fe20000410000 */
[--C-:B------:R-:W-:Y:S01]  /*4e70*/  @!P0 HADD2.F32 R32, -RZ, R30.reuse.H0_H0 ;  /* 0x2000001eff208230 */ /* 0x100fe20000004100 */
[----:B------:R-:W-:Y:S01]  /*4e80*/  @!P0 FMUL.FTZ R68, R47, R22 ;  /* 0x000000162f448220 */ /* 0x000fe20000410000 */
[----:B------:R-:W-:Y:S01]  /*4e90*/  @!P0 HADD2.F32 R33, -RZ, R30.H1_H1 ;  /* 0x3000001eff218230 */ /* 0x000fe20000004100 */
[----:B------:R-:W-:Y:S01]  /*4ea0*/  @!P0 FFMA.FTZ R71, R34, R43, -R71 ;  /* 0x0000002b22478223 */ /* 0x000fe20000010847 */
[----:B------:R-:W-:Y:S01]  /*4eb0*/  @!P0 F2FP.PACK_AB R57, R57, R56 ;  /* 0x000000383939823e */ /* 0x000fe200000000ff */
[----:B------:R-:W-:Y:S02]  /*4ec0*/  @!P0 FFMA.FTZ R61, R28, R49, -R61 ;  /* 0x000000311c3d8223 */ /* 0x000fe4000001083d */
[----:B------:R-:W-:Y:S01]  /*4ed0*/  @!P0 FFMA.FTZ R60, R20, R51, -R60 ;  /* 0x00000033143c8223 */ /* 0x000fe2000001083c */
[----:B------:R-:W-:Y:S01]  /*4ee0*/  @!P0 F2FP.PACK_AB R50, R71, R50 ;  /* 0x000000324732823e */ /* 0x000fe200000000ff */
[----:B------:R-:W-:Y:S02]  /*4ef0*/  @!P0 FFMA.FTZ R69, R32, R45, -R69 ;  /* 0x0000002d20458223 */ /* 0x000fe40000010845 */
[----:B------:R-:W-:Y:S01]  /*4f00*/  @!P0 FFMA.FTZ R68, R33, R44, -R68 ;  /* 0x0000002c21448223 */ /* 0x000fe20000010844 */
[----:B------:R-:W-:Y:S01]  /*4f10*/  @!P0 F2FP.PACK_AB R60, R60, R61 ;  /* 0x0000003d3c3c823e */ /* 0x000fe200000000ff */
[----:B------:R-:W-:Y:S01]  /*4f20*/  @!P0 IMAD.MOV.U32 R24, RZ, RZ, R57 ;  /* 0x000000ffff188224 */ /* 0x000fe200078e0039 */
[----:B------:R-:W-:Y:S01]  /*4f30*/  @!P0 MOV R25, R50 ;  /* 0x0000003200198202 */ /* 0x000fe20000000f00 */
[----:B------:R-:W-:Y:S01]  /*4f40*/  @!P0 FFMA.FTZ R0, R35, R37, R0 ;  /* 0x0000002523008223 */ /* 0x000fe20000010000 */
[----:B------:R-:W-:Y:S01]  /*4f50*/  @!P0 F2FP.PACK_AB R69, R68, R69 ;  /* 0x000000454445823e */ /* 0x000fe200000000ff */
[----:B------:R-:W-:Y:S01]  /*4f60*/  @!P0 FMUL.FTZ R4, R34, R31 ;  /* 0x0000001f22048220 */ /* 0x000fe20000410000 */
[----:B------:R-:W-:Y:S01]  /*4f70*/  @!P0 MOV R27, R60 ;  /* 0x0000003c001b8202 */ /* 0x000fe20000000f00 */
[----:B------:R-:W-:Y:S01]  /*4f80*/  @!P0 FFMA.FTZ R2, R39, R36, R2 ;  /* 0x0000002427028223 */ /* 0x000fe20000010002 */
[----:B------:R-:W-:Y:S01]  /*4f90*/  @!P0 MOV R26, R69 ;  /* 0x00000045001a8202 */ /* 0x000fe20000000f00 */
[----:B------:R-:W-:Y:S02]  /*4fa0*/  @!P0 FMUL.FTZ R5, R32, R29 ;  /* 0x0000001d20058220 */ /* 0x000fe40000410000 */
[----:B------:R-:W-:Y:S01]  /*4fb0*/  @!P0 FFMA.FTZ R3, R38, R40, R3 ;  /* 0x0000002826038223 */ /* 0x000fe20000010003 */
[----:B------:R-:W-:Y:S01]  /*4fc0*/  @!P0 F2FP.PACK_AB R50, R2, R0 ;  /* 0x000000000232823e */ /* 0x000fe200000000ff */
[----:B------:R-:W-:Y:S01]  /*4fd0*/  @!P0 FMUL.FTZ R6, R33, R22 ;  /* 0x0000001621068220 */ /* 0x000fe20000410000 */
[----:B------:R1:W-:Y:S01]  /*4fe0*/  STG.E.128 [R58.64], R24 ;  /* 0x000000183a007986 */ /* 0x0003e2000c101d06 */
[----:B------:R-:W-:Y:S02]  /*4ff0*/  @!P0 FFMA.FTZ R4, R41, R43, R4 ;  /* 0x0000002b29048223 */ /* 0x000fe40000010004 */
[----:B------:R-:W-:Y:S02]  /*5000*/  @!P0 FMUL.FTZ R7, R28, R23 ;  /* 0x000000171c078220 */ /* 0x000fe40000410000 */
[----:B------:R-:W-:Y:S01]  /*5010*/  @!P0 FFMA.FTZ R5, R42, R45, R5 ;  /* 0x0000002d2a058223 */ /* 0x000fe20000010005 */
[----:B------:R-:W-:Y:S01]  /*5020*/  @!P0 F2FP.PACK_AB R57, R4, R3 ;  /* 0x000000030439823e */ /* 0x000fe200000000ff */
[----:B------:R-:W-:Y:S02]  /*5030*/  @!P0 FMUL.FTZ R8, R20, R21 ;  /* 0x0000001514088220 */ /* 0x000fe40000410000 */
[----:B------:R-:W-:Y:S01]  /*5040*/  @!P0 FFMA.FTZ R6, R47, R44, R6 ;  /* 0x0000002c2f068223 */ /* 0x000fe20000010006 */
[----:B------:R-:W-:Y:S01]  /*5050*/  @!P0 MOV R53, R57 ;  /* 0x0000003900358202 */ /* 0x000fe20000000f00 */
[----:B------:R-:W-:Y:S02]  /*5060*/  @!P0 FFMA.FTZ R7, R46, R49, R7 ;  /* 0x000000312e078223 */ /* 0x000fe40000010007 */
[----:B------:R-:W-:Y:S01]  /*5070*/  @!P0 FFMA.FTZ R8, R48, R51, R8 ;  /* 0x0000003330088223 */ /* 0x000fe20000010008 */
[----:B------:R-:W-:Y:S01]  /*5080*/  @!P0 F2FP.PACK_AB R56, R6, R5 ;  /* 0x000000050638823e */ /* 0x000fe200000000ff */
[----:B------:R-:W-:Y:S03]  /*5090*/  @!P0 IMAD.MOV.U32 R52, RZ, RZ, R50 ;  /* 0x000000ffff348224 */ /* 0x000fe600078e0032 */
[----:B------:R-:W-:Y:S02]  /*50a0*/  @!P0 MOV R54, R56 ;  /* 0x0000003800368202 */ /* 0x000fe40000000f00 */
[----:B-1----:R-:W-:Y:S04]  /*50b0*/  @!P0 F2FP.PACK_AB R59, R8, R7 ;  /* 0x00000007083b823e */ /* 0x002fe800000000ff */
[----:B------:R-:W-:Y:S01]  /*50c0*/  @!P0 MOV R55, R59 ;  /* 0x0000003b00378202 */ /* 0x000fe20000000f00 */
[----:B------:R-:W-:-:S05]  /*50d0*/  @P1 BRA `(.L_x_61) ;  /* 0x000001d000001947 */ /* 0x000fca0003800000 */
[----:B------:R-:W-:Y:S04]  /*50e0*/  IADD3 R143, P1, P0, R160, R143, R125 ;  /* 0x0000008fa08f7210 */ /* 0x000fe8000783e07d */
[----:B------:R-:W-:Y:S02]  /*50f0*/  IADD3.X R94, R99, R94, R114, P1, P0 ;  /* 0x0000005e635e7210 */ /* 0x000fe40000fe0472 */
[C---:B------:R-:W-:Y:S04]  /*5100*/  LEA R2, P0, R143.reuse, c[0x0][0x1c8], 0x1 ;  /* 0x000072008f027a11 */ /* 0x040fe800078008ff */
[----:B------:R-:W-:Y:S05]  /*5110*/  LEA.HI.X R3, R143, c[0x0][0x1cc], R94, 0x1, P0 ;  /* 0x000073008f037a11 */ /* 0x000fea00000f0c5e */
[----:B------:R1:W-:Y:S01]  /*5120*/  STG.E.128 [R2.64], R52 ;  /* 0x0000003402007986 */ /* 0x0003e2000c101d06 */
[----:B------:R-:W-:-:S05]  /*5130*/  BRA `(.L_x_61) ;  /* 0x0000017000007947 */ /* 0x000fca0003800000 */
.L_x_57:
[----:B------:R-:W-:Y:S05]  /*5140*/  IMAD R0, R135, -0x40, R144 ;  /* 0xffffffc087007824 */ /* 0x000fea00078e0290 */
[----:B------:R-:W-:Y:S04]  /*5150*/  IMNMX R0, R0, 0x40, PT ;  /* 0x0000004000007817 */ /* 0x000fe80003800200 */
[----:B------:R-:W-:Y:S11]  /*5160*/  ISETP.GE.AND P0, PT, R139, R0, PT ;  /* 0x000000008b00720c */ /* 0x000ff60003f06270 */
[----:B------:R-:W-:Y:S02]  /*5170*/  @!UPT UIADD3 URZ, URZ, URZ, URZ ;  /* 0x0000003f3f3ff290 */ /* 0x000fe4000fffe03f */
[----:B------:R-:W-:-:S05]  /*5180*/  @P0 BRA `(.L_x_61) ;  /* 0x0000012000000947 */ /* 0x000fca0003800000 */
[----:B------:R-:W-:Y:S02]  /*5190*/  ISETP.GE.AND P0, PT, R18, c[0x0][0x1d4], PT ;  /* 0x0000750012007a0c */ /* 0x000fe40003f06270 */
[----:B------:R-:W-:Y:S02]  /*51a0*/  ISETP.GE.AND P1, PT, R12, c[0x0][0x1d4], PT ;  /* 0x000075000c007a0c */ /* 0x000fe40003f26270 */
[----:B------:R-:W-:Y:S09]  /*51b0*/  ISETP.GE.AND P2, PT, R13, c[0x0][0x1d4], PT ;  /* 0x000075000d007a0c */ /* 0x000ff20003f46270 */
[----:B------:R-:W1:Y:S04]  /*51c0*/  @!P0 LDS.128 R4, [R128+0x6000] ;  /* 0x0060000080048984 */ /* 0x000e680000000c00 */
[----:B------:R-:W2:Y:S04]  /*51d0*/  @!P1 LDS.128 R28, [R128+0x8000] ;  /* 0x00800000801c9984 */ /* 0x000ea80000000c00 */
[----:B------:R-:W3:Y:S04]  /*51e0*/  @!P2 LDS.128 R32, [R127+0x6000] ;  /* 0x006000007f20a984 */ /* 0x000ee80000000c00 */
[----:B-1----:R-:W-:Y:S01]  /*51f0*/  @!P0 STG.E.128 [R64.64], R4 ;  /* 0x0000000440008986 */ /* 0x002fe2000c101d06 */
[----:B------:R-:W-:Y:S03]  /*5200*/  ISETP.GE.AND P0, PT, R138, c[0x0][0x1d4], PT ;  /* 0x000075008a007a0c */ /* 0x000fe60003f06270 */
[----:B--2---:R-:W-:Y:S01]  /*5210*/  @!P1 STG.E.128 [R64.64+0x80], R28 ;  /* 0x0000801c40009986 */ /* 0x004fe2000c101d06 */
[----:B------:R-:W-:Y:S03]  /*5220*/  ISETP.GE.AND P1, PT, R137, c[0x0][0x1d4], PT ;  /* 0x0000750089007a0c */ /* 0x000fe60003f26270 */
[----:B---3--:R-:W-:Y:S06]  /*5230*/  @!P2 STG.E.128 [R64.64+0x40], R32 ;  /* 0x000040204000a986 */ /* 0x008fec000c101d06 */
[----:B------:R-:W1:Y:S04]  /*5240*/  @!P0 LDS.128 R24, [R127+0x8000] ;  /* 0x008000007f188984 */ /* 0x000e680000000c00 */
[----:B------:R-:W2:Y:S04]  /*5250*/  @!P1 LDS.128 R20, [R128+0xa000] ;  /* 0x00a0000080149984 */ /* 0x000ea80000000c00 */
[----:B-1----:R-:W-:Y:S01]  /*5260*/  @!P0 STG.E.128 [R64.64+0xc0], R24 ;  /* 0x0000c01840008986 */ /* 0x002fe2000c101d06 */
[----:B------:R-:W-:Y:S03]  /*5270*/  ISETP.GE.AND P0, PT, R136, c[0x0][0x1d4], PT ;  /* 0x0000750088007a0c */ /* 0x000fe60003f06270 */
[----:B--2---:R-:W-:Y:S10]  /*5280*/  @!P1 STG.E.128 [R64.64+0x100], R20 ;  /* 0x0001001440009986 */ /* 0x004ff4000c101d06 */
[----:B------:R-:W1:Y:S04]  /*5290*/  @!P0 LDS.128 R4, [R127+0xa000] ;  /* 0x00a000007f048984 */ /* 0x000e680000000c00 */
[----:B-1----:R1:W-:Y:S02]  /*52a0*/  @!P0 STG.E.128 [R64.64+0x140], R4 ;  /* 0x0001400440008986 */ /* 0x0023e4000c101d06 */
.L_x_61:
[----:B------:R-:W-:Y:S05]  /*52b0*/  BSYNC B1 ;  /* 0x0000000000017941 */ /* 0x000fea0003800000 */
.L_x_56:
[C---:B-1----:R-:W-:Y:S01]  /*52c0*/  IMAD.SHL.U32 R3, R135.reuse, 0x40, RZ ;  /* 0x0000004087037824 */ /* 0x042fe200078e00ff */
[----:B------:R-:W-:Y:S01]  /*52d0*/  SHF.L.U64.HI R84, R135, 0x6, R84 ;  /* 0x0000000687547819 */ /* 0x000fe20000010254 */
[----:B------:R-:W-:Y:S02]  /*52e0*/  BSSY B0, `(.L_x_78) ;  /* 0x0000048000007945 */ /* 0x000fe40003800000 */
[----:B------:R-:W-:Y:S01]  /*52f0*/  IMAD.IADD R0, R96, 0x1, -R3 ;  /* 0x0000000160007824 */ /* 0x000fe200078e0a03 */
[----:B------:R-:W-:Y:S04]  /*5300*/  IADD3 R5, P1, R3, R98, RZ ;  /* 0x0000006203057210 */ /* 0x000fe80007f3e0ff */
[----:B------:R-:W-:Y:S01]  /*5310*/  ISETP.GE.AND P0, PT, R0, 0x21, PT ;  /* 0x000000210000780c */ /* 0x000fe20003f06270 */
[----:B------:R-:W-:Y:S11]  /*5320*/  IMAD.X R2, R84, 0x1, R97, P1 ;  /* 0x0000000154027824 */ /* 0x000ff600008e0661 */
[----:B------:R-:W-:Y:S01]  /*5330*/  @!UPT UIADD3 URZ, URZ, URZ, URZ ;  /* 0x0000003f3f3ff290 */ /* 0x000fe2000fffe03f */
[----:B------:R-:W-:Y:S04]  /*5340*/  @P0 IADD3 R7, P1, R5, 0x20, RZ ;  /* 0x0000002005070810 */ /* 0x000fe80007f3e0ff */
[----:B------:R-:W-:Y:S02]  /*5350*/  @P0 IADD3.X R4, RZ, R2, RZ, P1, !PT ;  /* 0x00000002ff040210 */ /* 0x000fe40000ffe4ff */
[----:B------:R-:W-:Y:S02]  /*5360*/  ISETP.GE.AND P1, PT, R0, 0x1, PT ;  /* 0x000000010000780c */ /* 0x000fe40003f26270 */
[----:B------:R-:W-:Y:S01]  /*5370*/  IADD3 R0, -R3, R144, RZ ;  /* 0x0000009003007210 */ /* 0x000fe20007ffe1ff */
[----:B------:R-:W-:Y:S03]  /*5380*/  @P0 IMAD R4, R4, c[0x0][0x258], RZ ;  /* 0x0000960004040a24 */ /* 0x000fe600078e02ff */
[----:B------:R-:W-:Y:S01]  /*5390*/  IMNMX R0, R0, 0x40, PT ;  /* 0x0000004000007817 */ /* 0x000fe20003800200 */
[----:B------:R-:W-:Y:S06]  /*53a0*/  @P0 IMAD R4, R7, c[0x0][0x25c], R4 ;  /* 0x0000970007040a24 */ /* 0x000fec00078e0204 */
[----:B------:R-:W-:Y:S02]  /*53b0*/  @P1 IMAD.MOV.U32 R94, RZ, RZ, R156 ;  /* 0x000000ffff5e1224 */ /* 0x000fe400078e009c */
[----:B------:R-:W-:Y:S02]  /*53c0*/  @P1 IMAD R2, R2, c[0x0][0x258], RZ ;  /* 0x0000960002021a24 */ /* 0x000fe400078e02ff */
[C---:B-----5:R-:W-:Y:S01]  /*53d0*/  @P1 IMAD.WIDE.U32 R20, R5.reuse, c[0x0][0x258], R94 ;  /* 0x0000960005141a25 */ /* 0x060fe200078e005e */
[----:B------:R-:W-:Y:S03]  /*53e0*/  @P0 MOV R94, R156 ;  /* 0x0000009c005e0202 */ /* 0x000fe60000000f00 */
[----:B------:R-:W-:Y:S01]  /*53f0*/  @P1 IMAD R2, R5, c[0x0][0x25c], R2 ;  /* 0x0000970005021a24 */ /* 0x000fe200078e0202 */
[C---:B------:R-:W-:Y:S03]  /*5400*/  @P1 LEA R22, P2, R20.reuse, c[0x0][0x250], 0x1 ;  /* 0x0000940014161a11 */ /* 0x040fe600078408ff */
[----:B------:R-:W-:Y:S05]  /*5410*/  @P1 IMAD.IADD R2, R21, 0x1, R2 ;  /* 0x0000000115021824 */ /* 0x000fea00078e0202 */
[----:B------:R-:W-:Y:S01]  /*5420*/  @P1 LEA.HI.X R23, R20, c[0x0][0x254], R2, 0x1, P2 ;  /* 0x0000950014171a11 */ /* 0x000fe200010f0c02 */
[----:B------:R-:W-:Y:S04]  /*5430*/  @P0 IMAD.WIDE.U32 R20, R7, c[0x0][0x258], R94 ;  /* 0x0000960007140a25 */ /* 0x000fe800078e005e */
[----:B------:R-:W-:Y:S01]  /*5440*/  @!PT LDS RZ, [RZ] ;  /* 0x00000000fffff984 */ /* 0x000fe20000000800 */
[----:B------:R-:W-:Y:S01]  /*5450*/  @!PT LDS RZ, [RZ] ;  /* 0x00000000fffff984 */ /* 0x000fe20000000800 */
[----:B------:R-:W-:Y:S01]  /*5460*/  @!PT LDS RZ, [RZ] ;  /* 0x00000000fffff984 */ /* 0x000fe20000000800 */
[----:B------:R1:W-:Y:S01]  /*5470*/  @P1 LDGSTS.E.BYPASS.LTC128B.128 [R134+0x100], [R22.64], !P5 ;  /* 0x0010000016861fae */ /* 0x0003e2000e901d46 */
[----:B------:R-:W-:Y:S01]  /*5480*/  @P0 IMAD.IADD R4, R21, 0x1, R4 ;  /* 0x0000000115040824 */ /* 0x000fe200078e0204 */
[C---:B------:R-:W-:Y:S02]  /*5490*/  @P0 LEA R6, P2, R20.reuse, c[0x0][0x250], 0x1 ;  /* 0x0000940014060a11 */ /* 0x040fe400078408ff */
[----:B------:R1:W-:Y:S02]  /*54a0*/  @P1 LDGSTS.E.BYPASS.LTC128B.128 [R134+0x2100], [R22.64+0x80], !P4 ;  /* 0x0210008016861fae */ /* 0x0003e4000e101d46 */
[----:B------:R-:W-:Y:S02]  /*54b0*/  @P0 LEA.HI.X R7, R20, c[0x0][0x254], R4, 0x1, P2 ;  /* 0x0000950014070a11 */ /* 0x000fe400010f0c04 */
[----:B------:R1:W-:Y:S04]  /*54c0*/  @P1 LDGSTS.E.BYPASS.LTC128B.128 [R134+0x4100], [R22.64+0x100], !P3 ;  /* 0x0410010016861fae */ /* 0x0003e8000d901d46 */
[----:B------:R1:W-:Y:S04]  /*54d0*/  @P0 LDGSTS.E.BYPASS.LTC128B.128 [R134+0x1100], [R6.64], !P5 ;  /* 0x0110000006860fae */ /* 0x0003e8000e901d46 */
[----:B------:R1:W-:Y:S04]  /*54e0*/  @P0 LDGSTS.E.BYPASS.LTC128B.128 [R134+0x3100], [R6.64+0x80], !P4 ;  /* 0x0310008006860fae */ /* 0x0003e8000e101d46 */
[----:B------:R1:W-:Y:S01]  /*54f0*/  @P0 LDGSTS.E.BYPASS.LTC128B.128 [R134+0x5100], [R6.64+0x100], !P3 ;  /* 0x0510010006860fae */ /* 0x0003e2000d901d46 */
[----:B------:R-:W-:Y:S03]  /*5500*/  ISETP.GE.AND P0, PT, R139, R0, PT ;  /* 0x000000008b00720c */ /* 0x000fe60003f06270 */
[----:B------:R-:W0:Y:S01]  /*5510*/  LDGDEPBAR ;  /* 0x00000000000079af */ /* 0x000e220000000000 */
[----:B------:R-:W-:Y:S04]  /*5520*/  DEPBAR.LE SB0, 0x0 ;  /* 0x000080000000791a */ /* 0x000fe80000000000 */
[----:B------:R-:W-:Y:S06]  /*5530*/  BAR.SYNC.DEFER_BLOCKING 0x0 ;  /* 0x0000000000007b1d */ /* 0x000fec0000010000 */
[----:B------:R-:W-:-:S05]  /*5540*/  @P0 BRA `(.L_x_79) ;  /* 0x0000021000000947 */ /* 0x000fca0003800000 */
[----:B-1----:R-:W-:Y:S01]  /*5550*/  IADD3 R3, P0, R3, R93, RZ ;  /* 0x0000005d03037210 */ /* 0x002fe20007f1e0ff */
[----:B------:R-:W-:Y:S01]  /*5560*/  IMAD.MOV.U32 R20, RZ, RZ, R154 ;  /* 0x000000ffff147224 */ /* 0x000fe200078e009a */
[----:B------:R-:W-:Y:S01]  /*5570*/  ISETP.GE.AND P1, PT, R18, c[0x0][0x1d4], PT ;  /* 0x0000750012007a0c */ /* 0x000fe20003f26270 */
[----:B------:R-:W-:Y:S02]  /*5580*/  IMAD.MOV.U32 R21, RZ, RZ, R91 ;  /* 0x000000ffff157224 */ /* 0x000fe400078e005b */
[----:B------:R-:W-:Y:S02]  /*5590*/  IMAD.X R0, R84, 0x1, R92, P0 ;  /* 0x0000000154007824 */ /* 0x000fe400000e065c */
[C---:B------:R-:W-:Y:S04]  /*55a0*/  IMAD.WIDE.U32 R20, R3.reuse, c[0x0][0x208], R20 ;  /* 0x0000820003147a25 */ /* 0x040fe800078e0014 */
[----:B------:R-:W-:Y:S01]  /*55b0*/  IMAD R0, R0, c[0x0][0x208], RZ ;  /* 0x0000820000007a24 */ /* 0x000fe200078e02ff */
[C---:B------:R-:W-:Y:S03]  /*55c0*/  LEA R2, P0, R20.reuse, c[0x0][0x1f8], 0x1 ;  /* 0x00007e0014027a11 */ /* 0x040fe600078008ff */
[----:B------:R-:W1:Y:S01]  /*55d0*/  @!P1 LDS.128 R4, [R128] ;  /* 0x0000000080049984 */ /* 0x000e620000000c00 */
[----:B------:R-:W-:Y:S04]  /*55e0*/  IMAD R0, R3, c[0x0][0x20c], R0 ;  /* 0x0000830003007a24 */ /* 0x000fe800078e0200 */
[----:B------:R-:W-:Y:S05]  /*55f0*/  IMAD.IADD R0, R21, 0x1, R0 ;  /* 0x0000000115007824 */ /* 0x000fea00078e0200 */
[----:B------:R-:W-:Y:S02]  /*5600*/  LEA.HI.X R3, R20, c[0x0][0x1fc], R0, 0x1, P0 ;  /* 0x00007f0014037a11 */ /* 0x000fe400000f0c00 */
[----:B------:R-:W-:Y:S11]  /*5610*/  ISETP.GE.AND P0, PT, R13, c[0x0][0x1d4], PT ;  /* 0x000075000d007a0c */ /* 0x000ff60003f06270 */
[----:B------:R-:W-:Y:S02]  /*5620*/  @!UPT UIADD3 URZ, URZ, URZ, URZ ;  /* 0x0000003f3f3ff290 */ /* 0x000fe4000fffe03f */
[----:B------:R-:W2:Y:S04]  /*5630*/  @!P0 LDS.128 R32, [R127] ;  /* 0x000000007f208984 */ /* 0x000ea80000000c00 */
[----:B-1----:R-:W-:Y:S01]  /*5640*/  @!P1 STG.E.128 [R2.64], R4 ;  /* 0x0000000402009986 */ /* 0x002fe2000c101d06 */
[----:B------:R-:W-:Y:S11]  /*5650*/  ISETP.GE.AND P1, PT, R12, c[0x0][0x1d4], PT ;  /* 0x000075000c007a0c */ /* 0x000ff60003f26270 */
[----:B------:R-:W-:Y:S02]  /*5660*/  @!UPT UIADD3 URZ, URZ, URZ, URZ ;  /* 0x0000003f3f3ff290 */ /* 0x000fe4000fffe03f */
[----:B------:R-:W1:Y:S04]  /*5670*/  @!P1 LDS.128 R28, [R128+0x2000] ;  /* 0x00200000801c9984 */ /* 0x000e680000000c00 */
[----:B--2---:R-:W-:Y:S01]  /*5680*/  @!P0 STG.E.128 [R2.64+0x40], R32 ;  /* 0x0000402002008986 */ /* 0x004fe2000c101d06 */
[----:B------:R-:W-:Y:S11]  /*5690*/  ISETP.GE.AND P0, PT, R138, c[0x0][0x1d4], PT ;  /* 0x000075008a007a0c */ /* 0x000ff60003f06270 */
[----:B------:R-:W-:Y:S02]  /*56a0*/  @!UPT UIADD3 URZ, URZ, URZ, URZ ;  /* 0x0000003f3f3ff290 */ /* 0x000fe4000fffe03f */
[----:B------:R-:W2:Y:S04]  /*56b0*/  @!P0 LDS.128 R24, [R127+0x2000] ;  /* 0x002000007f188984 */ /* 0x000ea80000000c00 */
[----:B-1----:R-:W-:Y:S01]  /*56c0*/  @!P1 STG.E.128 [R2.64+0x80], R28 ;  /* 0x0000801c02009986 */ /* 0x002fe2000c101d06 */
[----:B------:R-:W-:Y:S11]  /*56d0*/  ISETP.GE.AND P1, PT, R137, c[0x0][0x1d4], PT ;  /* 0x0000750089007a0c */ /* 0x000ff60003f26270 */
[----:B------:R-:W-:Y:S02]  /*56e0*/  @!UPT UIADD3 URZ, URZ, URZ, URZ ;  /* 0x0000003f3f3ff290 */ /* 0x000fe4000fffe03f */
[----:B------:R-:W1:Y:S04]  /*56f0*/  @!P1 LDS.128 R20, [R128+0x4000] ;  /* 0x0040000080149984 */ /* 0x000e680000000c00 */
[----:B--2---:R-:W-:Y:S01]  /*5700*/  @!P0 STG.E.128 [R2.64+0xc0], R24 ;  /* 0x0000c01802008986 */ /* 0x004fe2000c101d06 */
[----:B------:R-:W-:Y:S11]  /*5710*/  ISETP.GE.AND P0, PT, R136, c[0x0][0x1d4], PT ;  /* 0x0000750088007a0c */ /* 0x000ff60003f06270 */
[----:B------:R-:W-:Y:S02]  /*5720*/  @!UPT UIADD3 URZ, URZ, URZ, URZ ;  /* 0x0000003f3f3ff290 */ /* 0x000fe4000fffe03f */
[----:B------:R-:W2:Y:S04]  /*5730*/  @!P0 LDS.128 R4, [R127+0x4000] ;  /* 0x004000007f048984 */ /* 0x000ea80000000c00 */
[----:B-1----:R1:W-:Y:S04]  /*5740*/  @!P1 STG.E.128 [R2.64+0x100], R20 ;  /* 0x0001001402009986 */ /* 0x0023e8000c101d06 */
[----:B--2---:R1:W-:Y:S02]  /*5750*/  @!P0 STG.E.128 [R2.64+0x140], R4 ;  /* 0x0001400402008986 */ /* 0x0043e4000c101d06 */
.L_x_79:
[----:B-1----:R-:W-:Y:S05]  /*5760*/  BSYNC B0 ;  /* 0x0000000000007941 */ /* 0x002fea0003800000 */
.L_x_78:
[C---:B------:R-:W-:Y:S02]  /*5770*/  ISETP.GT.AND P0, PT, R135.reuse, R100, PT ;  /* 0x000000648700720c */ /* 0x040fe40003f04270 */
[----:B------:R-:W-:Y:S11]  /*5780*/  IADD3 R135, R135, -0x1, RZ ;  /* 0xffffffff87877810 */ /* 0x000ff60007ffe0ff */
[----:B------:R-:W-:Y:S01]  /*5790*/  @P0 SHF.R.S32.HI R2, RZ, 0x1f, R135 ;  /* 0x0000001fff020819 */ /* 0x000fe20000011487 */
[----:B------:R-:W-:Y:S02]  /*57a0*/  @P0 IMAD R0, R102, R135, RZ ;  /* 0x0000008766000224 */ /* 0x000fe400078e02ff */
[----:B------:R-:W-:Y:S02]  /*57b0*/  @P0 IMAD.MOV.U32 R4, RZ, RZ, R158 ;  /* 0x000000ffff040224 */ /* 0x000fe400078e009e */
[----:B------:R-:W-:Y:S02]  /*57c0*/  @P0 IMAD.MOV.U32 R5, RZ, RZ, R165 ;  /* 0x000000ffff050224 */ /* 0x000fe400078e00a5 */
[-C--:B------:R-:W-:Y:S02]  /*57d0*/  @P0 IMAD R0, R2, R103.reuse, R0 ;  /* 0x0000006702000224 */ /* 0x080fe400078e0200 */
[----:B------:R-:W-:Y:S04]  /*57e0*/  @P0 IMAD.WIDE.U32 R4, R135, R103, R4 ;  /* 0x0000006787040225 */ /* 0x000fe800078e0004 */
[----:B------:R-:W-:Y:S01]  /*57f0*/  @P0 IMAD.IADD R0, R5, 0x1, R0 ;  /* 0x0000000105000824 */ /* 0x000fe200078e0200 */
[C---:B------:R-:W-:Y:S04]  /*5800*/  @P0 LEA R6, P1, R4.reuse, c[0x0][0x220], 0x1 ;  /* 0x0000880004060a11 */ /* 0x040fe800078208ff */
[----:B------:R-:W-:Y:S02]  /*5810*/  @P0 LEA.HI.X R7, R4, c[0x0][0x224], R0, 0x1, P1 ;  /* 0x0000890004070a11 */ /* 0x000fe400008f0c00 */
[C---:B------:R-:W-:Y:S03]  /*5820*/  @P0 LEA R2, P1, R112.reuse, R6, 0x1 ;  /* 0x0000000670020211 */ /* 0x040fe600078208ff */
[----:B------:R-:W-:Y:S01]  /*5830*/  @!PT LDS RZ, [RZ] ;  /* 0x00000000fffff984 */ /* 0x000fe20000000800 */
[----:B------:R-:W-:Y:S01]  /*5840*/  @!PT LDS RZ, [RZ] ;  /* 0x00000000fffff984 */ /* 0x000fe20000000800 */
[----:B------:R-:W-:Y:S01]  /*5850*/  @!PT LDS RZ, [RZ] ;  /* 0x00000000fffff984 */ /* 0x000fe20000000800 */
[----:B------:R1:W-:Y:S01]  /*5860*/  @P0 LDGSTS.E.BYPASS.LTC128B.128 [R134+0x6100], [R6.64], !P5 ;  /* 0x0610000006860fae */ /* 0x0003e2000e901d46 */
[----:B------:R-:W-:Y:S03]  /*5870*/  @P0 LEA.HI.X R3, R112, R7, R111, 0x1, P1 ;  /* 0x0000000770030211 */ /* 0x000fe600008f0c6f */
[----:B------:R1:W-:Y:S04]  /*5880*/  @P0 LDGSTS.E.BYPASS.LTC128B.128 [R134+0x8100], [R6.64+0x80], !P4 ;  /* 0x0810008006860fae */ /* 0x0003e8000e101d46 */
[----:B------:R1:W-:Y:S04]  /*5890*/  @P0 LDGSTS.E.BYPASS.LTC128B.128 [R134+0xa100], [R6.64+0x100], !P3 ;  /* 0x0a10010006860fae */ /* 0x0003e8000d901d46 */
[----:B------:R1:W-:Y:S04]  /*58a0*/  @P0 LDGSTS.E.BYPASS.LTC128B.128 [R134+0x7100], [R2.64], !P5 ;  /* 0x0710000002860fae */ /* 0x0003e8000e901d46 */
[----:B------:R1:W-:Y:S04]  /*58b0*/  @P0 LDGSTS.E.BYPASS.LTC128B.128 [R134+0x9100], [R2.64+0x80], !P4 ;  /* 0x0910008002860fae */ /* 0x0003e8000e101d46 */
[----:B------:R1:W-:Y:S04]  /*58c0*/  @P0 LDGSTS.E.BYPASS.LTC128B.128 [R134+0xb100], [R2.64+0x100], !P3 ;  /* 0x0b10010002860fae */ /* 0x0003e8000d901d46 */
[----:B------:R-:W0:Y:S01]  /*58d0*/  LDGDEPBAR ;  /* 0x00000000000079af */ /* 0x000e220000000000 */
[----:B------:R-:W-:-:S05]  /*58e0*/  @P0 BRA `(.L_x_80) ;  /* 0xffffc0d000000947 */ /* 0x000fca000383ffff */
[----:B------:R-:W-:Y:S06]  /*58f0*/  BAR.SYNC.DEFER_BLOCKING 0x0 ;  /* 0x0000000000007b1d */ /* 0x000fec0000010000 */
.L_x_55:
[----:B-1----:R-:W-:Y:S01]  /*5900*/  ISETP.GE.AND P0, PT, R78, 0x1, PT ;  /* 0x000000014e00780c */ /* 0x002fe20003f06270 */
[----:B------:R-:W-:Y:S01]  /*5910*/  IMAD.IADD R140, R140, 0x1, R141 ;  /* 0x000000018c8c7824 */ /* 0x000fe200078e028d */
[----:B------:R-:W-:Y:S01]  /*5920*/  PLOP3.LUT P2, PT, PT, PT, PT, 0x80, 0x0 ;  /* 0x000000000000781c */ /* 0x000fe20003f4f070 */
        /* <DEDUP_REMOVED lines=23> */
[----:B------:R-:W-:Y:S01]  /*5aa0*/  MOV R4, RZ ;  /* 0x000000ff00047202 */ /* 0x000fe20000000f00 */
        /* <DEDUP_REMOVED lines=25> */
[----:B------:R-:W-:Y:S01]  /*5c40*/  IMAD.MOV.U32 R12, RZ, RZ, RZ ;  /* 0x000000ffff0c7224 */ /* 0x000fe200078e00ff */
[----:B------:R-:W-:Y:S05]  /*5c50*/  @!P0 BRA `(.L_x_81) ;  /* 0x0000c45000008947 */ /* 0x000fea0003800000 */
[----:B------:R-:W-:-:S04]  /*5c60*/  ISETP.NE.U32.AND P0, PT, RZ, c[0x0][0x340], PT ;  /* 0x0000d000ff007a0c */ /* 0x000fc80003f05070 */
[----:B------:R-:W-:-:S13]  /*5c70*/  ISETP.NE.AND.EX P1, PT, RZ, c[0x0][0x344], PT, P0 ;  /* 0x0000d100ff007a0c */ /* 0x000fda0003f25300 */
[----:B------:R-:W-:-:S04]  /*5c80*/  @P1 IMAD.MOV.U32 R7, RZ, RZ, 0x4 ;  /* 0x00000004ff071424 */ /* 0x000fc800078e00ff */
[----:B------:R-:W-:-:S05]  /*5c90*/  @P1 IMAD.WIDE R6, R200, R7, c[0x0][0x340] ;  /* 0x0000d000c8061625 */ /* 0x000fca00078e0207 */
[----:B------:R1:W2:Y:S01]  /*5ca0*/  @P1 LDG.E R0, [R6.64] ;  /* 0x0000000606001981 */ /* 0x0002a2000c1e1900 */
[----:B------:R-:W-:Y:S01]  /*5cb0*/  SHF.R.S32.HI R3, RZ, 0x1f, R142 ;  /* 0x0000001fff037819 */ /* 0x000fe2000001148e */
[----:B------:R-:W-:Y:S01]  /*5cc0*/  IMAD.WIDE.U32 R12, R142, c[0x0][0x178], RZ ;  /* 0x00005e008e0c7a25 */ /* 0x000fe200078e00ff */
[----:B------:R-:W-:Y:S01]  /*5cd0*/  SHF.R.S32.HI R8, RZ, 0x1f, R79 ;  /* 0x0000001fff087819 */ /* 0x000fe2000001144f */
[----:B------:R-:W-:Y:S01]  /*5ce0*/  BSSY B0, `(.L_x_82) ;  /* 0x0000093000007945 */ /* 0x000fe20003800000 */
[----:B------:R-:W-:Y:S01]  /*5cf0*/  ISETP.NE.U32.AND P0, PT, RZ, c[0x0][0x348], PT ;  /* 0x0000d200ff007a0c */ /* 0x000fe20003f05070 */
[----:B------:R-:W-:Y:S01]  /*5d00*/  IMAD R3, R3, c[0x0][0x178], RZ ;  /* 0x00005e0003037a24 */ /* 0x000fe200078e02ff */
[CC--:B------:R-:W-:Y:S01]  /*5d10*/  LEA.HI R4, R8.reuse, R79.reuse, RZ, 0x3 ;  /* 0x0000004f08047211 */ /* 0x0c0fe200078f18ff */
[----:B------:R-:W-:Y:S01]  /*5d20*/  IMAD.MOV.U32 R2, RZ, RZ, c[0x0][0x2c4] ;  /* 0x0000b100ff027624 */ /* 0x000fe200078e00ff */
[----:B------:R-:W-:Y:S01]  /*5d30*/  LEA.HI R10, R8, R79, RZ, 0x4 ;  /* 0x0000004f080a7211 */ /* 0x000fe200078f20ff */
[----:B------:R-:W-:Y:S01]  /*5d40*/  IMAD R3, R142, c[0x0][0x17c], R3 ;  /* 0x00005f008e037a24 */ /* 0x000fe200078e0203 */
[----:B------:R-:W-:Y:S01]  /*5d50*/  SHF.R.S32.HI R17, RZ, 0x3, R4 ;  /* 0x00000003ff117819 */ /* 0x000fe20000011404 */
[----:B------:R-:W-:Y:S01]  /*5d60*/  IMAD R71, R83, c[0x0][0x2c4], RZ ;  /* 0x0000b10053477a24 */ /* 0x000fe200078e02ff */
[----:B------:R-:W-:Y:S01]  /*5d70*/  LOP3.LUT R4, R4, 0xfffffff8, RZ, 0xc0, !PT ;  /* 0xfffffff804047812 */ /* 0x000fe200078ec0ff */
[----:B------:R-:W-:Y:S01]  /*5d80*/  IMAD.IADD R13, R13, 0x1, R3 ;  /* 0x000000010d0d7824 */ /* 0x000fe200078e0203 */
[----:B------:R-:W-:Y:S01]  /*5d90*/  SHF.R.S32.HI R5, RZ, 0x4, R10 ;  /* 0x00000004ff057819 */ /* 0x000fe2000001140a */
[----:B------:R-:W-:Y:S01]  /*5da0*/  IMAD.SHL.U32 R9, R17, 0x40, RZ ;  /* 0x0000004011097824 */ /* 0x000fe200078e00ff */
[----:B------:R-:W-:Y:S01]  /*5db0*/  ISETP.NE.AND P2, PT, R2, 0x1, PT ;  /* 0x000000010200780c */ /* 0x000fe20003f45270 */
[----:B------:R-:W-:Y:S01]  /*5dc0*/  IMAD.IADD R3, R79, 0x1, -R4 ;  /* 0x000000014f037824 */ /* 0x000fe200078e0a04 */
[----:B------:R-:W-:Y:S01]  /*5dd0*/  LEA.HI R20, R10, R5, RZ, 0x1 ;  /* 0x000000050a147211 */ /* 0x000fe200078f08ff */
[----:B------:R-:W-:Y:S01]  /*5de0*/  IMAD R2, R82, c[0x0][0x1b8], RZ ;  /* 0x00006e0052027a24 */ /* 0x000fe200078e02ff */
[----:B------:R-:W-:Y:S01]  /*5df0*/  LOP3.LUT R9, R9, 0x1c0, RZ, 0xc0, !PT ;  /* 0x000001c009097812 */ /* 0x000fe200078ec0ff */
[----:B------:R-:W-:Y:S01]  /*5e00*/  IMAD.SHL.U32 R22, R3, 0x8, RZ ;  /* 0x0000000803167824 */ /* 0x000fe200078e00ff */
[----:B------:R-:W-:Y:S01]  /*5e10*/  LOP3.LUT R20, R20, 0xfffffffe, RZ, 0xc0, !PT ;  /* 0xfffffffe14147812 */ /* 0x000fe200078ec0ff */
[----:B------:R-:W-:Y:S01]  /*5e20*/  IMAD.WIDE.U32 R12, R199, c[0x0][0x1b8], R12 ;  /* 0x00006e00c70c7a25 */ /* 0x000fe200078e000c */
[----:B------:R-:W-:-:S02]  /*5e30*/  SHF.R.U32.HI R16, RZ, 0x3, R9 ;  /* 0x00000003ff107819 */ /* 0x000fc40000011609 */
[----:B-1----:R-:W-:Y:S02]  /*5e40*/  LOP3.LUT R7, R9, 0x38, R22, 0xf8, !PT ;  /* 0x0000003809077812 */ /* 0x002fe400078ef816 */
[----:B------:R-:W-:Y:S01]  /*5e50*/  IADD3 R20, R5, -R20, RZ ;  /* 0x8000001405147210 */ /* 0x000fe20007ffe0ff */
[----:B------:R-:W-:Y:S01]  /*5e60*/  IMAD R5, R199, c[0x0][0x1bc], R2 ;  /* 0x00006f00c7057a24 */ /* 0x000fe200078e0202 */
[----:B------:R-:W-:Y:S01]  /*5e70*/  LOP3.LUT R16, R7, R16, RZ, 0x3c, !PT ;  /* 0x0000001007107212 */ /* 0x000fe200078e3cff */
[----:B------:R-:W-:Y:S01]  /*5e80*/  IMAD R7, R3, 0x20, R17 ;  /* 0x0000002003077824 */ /* 0x000fe200078e0211 */
[----:B------:R-:W-:Y:S01]  /*5e90*/  ISETP.NE.AND.EX P0, PT, RZ, c[0x0][0x34c], PT, P0 ;  /* 0x0000d300ff007a0c */ /* 0x000fe20003f05300 */
[----:B------:R-:W-:Y:S01]  /*5ea0*/  IMAD.IADD R13, R13, 0x1, R5 ;  /* 0x000000010d0d7824 */ /* 0x000fe200078e0205 */
[----:B------:R-:W-:Y:S01]  /*5eb0*/  SHF.R.S32.HI R5, RZ, 0x1f, R200 ;  /* 0x0000001fff057819 */ /* 0x000fe200000114c8 */
[----:B------:R-:W-:Y:S01]  /*5ec0*/  IMAD R4, R80, 0x80, R7 ;  /* 0x0000008050047824 */ /* 0x000fe200078e0207 */
[----:B------:R-:W-:-:S02]  /*5ed0*/  LOP3.LUT R10, R10, 0xfffffff0, RZ, 0xc0, !PT ;  /* 0xfffffff00a0a7812 */ /* 0x000fc400078ec0ff */
[----:B------:R-:W-:Y:S01]  /*5ee0*/  SEL R7, R5, RZ, !P0 ;  /* 0x000000ff05077207 */ /* 0x000fe20004000000 */
[----:B------:R-:W-:Y:S01]  /*5ef0*/  @P2 IMAD.HI.U32 R9, R4, c[0x0][0x2c8], RZ ;  /* 0x0000b20004092a27 */ /* 0x000fe200078e00ff */
[----:B------:R-:W-:Y:S02]  /*5f00*/  SEL R24, R200, RZ, !P0 ;  /* 0x000000ffc8187207 */ /* 0x000fe40004000000 */
[----:B------:R-:W-:Y:S01]  /*5f10*/  SHF.R.S32.HI R6, RZ, 0x1f, R140 ;  /* 0x0000001fff067819 */ /* 0x000fe2000001148c */
[----:B------:R-:W-:Y:S01]  /*5f20*/  IMAD.IADD R19, R79, 0x1, -R10 ;  /* 0x000000014f137824 */ /* 0x000fe200078e0a0a */
[----:B------:R-:W-:Y:S01]  /*5f30*/  IADD3 R15, P0, R17, R140, RZ ;  /* 0x0000008c110f7210 */ /* 0x000fe20007f1e0ff */
[----:B------:R-:W-:Y:S01]  /*5f40*/  IMAD R7, R7, c[0x0][0x1c0], RZ ;  /* 0x0000700007077a24 */ /* 0x000fe200078e02ff */
[----:B------:R-:W-:Y:S02]  /*5f50*/  IADD3 R2, R22, 0x80, RZ ;  /* 0x0000008016027810 */ /* 0x000fe40007ffe0ff */
[----:B------:R-:W-:Y:S01]  /*5f60*/  LEA.HI.X.SX32 R6, R17, R6, 0x1, P0 ;  /* 0x0000000611067211 */ /* 0x000fe200000f0eff */
[----:B------:R-:W-:Y:S01]  /*5f70*/  IMAD R10, R24, c[0x0][0x1c4], R7 ;  /* 0x00007100180a7a24 */ /* 0x000fe200078e0207 */
[----:B------:R-:W-:Y:S01]  /*5f80*/  ISETP.GE.AND P3, PT, R2, c[0x0][0x1d4], PT ;  /* 0x0000750002007a0c */ /* 0x000fe20003f66270 */
[----:B------:R-:W-:Y:S01]  /*5f90*/  IMAD.MOV.U32 R2, RZ, RZ, R4 ;  /* 0x000000ffff027224 */ /* 0x000fe200078e0004 */
[----:B------:R-:W-:Y:S01]  /*5fa0*/  SHF.R.S32.HI R14, RZ, 0x1f, R19 ;  /* 0x0000001fff0e7819 */ /* 0x000fe20000011413 */
[----:B------:R-:W-:Y:S01]  /*5fb0*/  IMAD.WIDE.U32 R24, R24, c[0x0][0x1c0], R12 ;  /* 0x0000700018187a25 */ /* 0x000fe200078e000c */
[----:B------:R-:W-:-:S02]  /*5fc0*/  @P2 SHF.R.U32.HI R2, RZ, c[0x0][0x2cc], R9 ;  /* 0x0000b300ff022a19 */ /* 0x000fc40000011609 */
[----:B------:R-:W-:Y:S01]  /*5fd0*/  LEA.HI R13, R14, R19, RZ, 0x3 ;  /* 0x000000130e0d7211 */ /* 0x000fe200078f18ff */
[----:B------:R-:W-:Y:S01]  /*5fe0*/  IMAD R12, R6, c[0x0][0x1e0], RZ ;  /* 0x00007800060c7a24 */ /* 0x000fe200078e02ff */
[----:B------:R-:W-:Y:S01]  /*5ff0*/  LEA.HI R11, R8, R79, RZ, 0x6 ;  /* 0x0000004f080b7211 */ /* 0x000fe200078f30ff */
[----:B------:R-:W-:Y:S01]  /*6000*/  IMAD.MOV R7, RZ, RZ, -R2 ;  /* 0x000000ffff077224 */ /* 0x000fe200078e0a02 */
[----:B------:R-:W-:Y:S01]  /*6010*/  SHF.R.S32.HI R23, RZ, 0x1f, R22 ;  /* 0x0000001fff177819 */ /* 0x000fe20000011416 */
[----:B------:R-:W-:Y:S01]  /*6020*/  IMAD R9, R15, c[0x0][0x1e4], R12 ;  /* 0x000079000f097a24 */ /* 0x000fe200078e020c */
[----:B------:R-:W-:Y:S01]  /*6030*/  LOP3.LUT R12, R13, 0xfffffff8, RZ, 0xc0, !PT ;  /* 0xfffffff80d0c7812 */ /* 0x000fe200078ec0ff */
[----:B------:R-:W-:Y:S01]  /*6040*/  IMAD R6, R6, c[0x0][0x208], RZ ;  /* 0x0000820006067a24 */ /* 0x000fe200078e02ff */
[----:B------:R-:W-:Y:S01]  /*6050*/  SHF.L.U32 R11, R11, 0x3, RZ ;  /* 0x000000030b0b7819 */ /* 0x000fe200000006ff */
[----:B------:R-:W-:Y:S01]  /*6060*/  IMAD R7, R7, c[0x0][0x2c4], R4 ;  /* 0x0000b10007077a24 */ /* 0x000fe200078e0204 */
[----:B------:R-:W-:Y:S01]  /*6070*/  SHF.R.S32.HI R4, RZ, 0x1f, R2 ;  /* 0x0000001fff047819 */ /* 0x000fe20000011402 */
[----:B------:R-:W-:Y:S01]  /*6080*/  IMAD.IADD R12, R19, 0x1, -R12 ;  /* 0x00000001130c7824 */ /* 0x000fe200078e0a0c */
[----:B------:R-:W-:Y:S01]  /*6090*/  LOP3.LUT R16, R16, 0xfffffe00, R11, 0xf8, !PT ;  /* 0xfffffe0010107812 */ /* 0x000fe200078ef80b */
[C---:B------:R-:W-:Y:S01]  /*60a0*/  IMAD R6, R15.reuse, c[0x0][0x20c], R6 ;  /* 0x000083000f067a24 */ /* 0x040fe200078e0206 */
[----:B------:R-:W-:Y:S01]  /*60b0*/  P2R R203, PR, RZ, 0x8 ;  /* 0x00000008ffcb7803 */ /* 0x000fe20000000000 */
[----:B------:R-:W-:Y:S01]  /*60c0*/  IMAD.WIDE.U32 R26, R15, c[0x0][0x1e0], R22 ;  /* 0x000078000f1a7a25 */ /* 0x000fe200078e0016 */
[----:B------:R-:W-:-:S02]  /*60d0*/  LOP3.LUT P5, RZ, R12, 0x4, RZ, 0xc0, !PT ;  /* 0x000000040cff7812 */ /* 0x000fc400078ac0ff */
[----:B------:R-:W-:Y:S01]  /*60e0*/  LOP3.LUT P3, RZ, R12, 0x2, RZ, 0xc0, !PT ;  /* 0x000000020cff7812 */ /* 0x000fe2000786c0ff */
[----:B------:R-:W-:Y:S01]  /*60f0*/  IMAD.WIDE.U32 R14, R15, c[0x0][0x208], R22 ;  /* 0x000082000f0e7a25 */ /* 0x000fe200078e0016 */
[----:B------:R-:W-:Y:S02]  /*6100*/  IADD3 R27, R27, R9, RZ ;  /* 0x000000091b1b7210 */ /* 0x000fe40007ffe0ff */
[----:B------:R-:W-:Y:S01]  /*6110*/  ISETP.NE.U32.AND P2, PT, RZ, c[0x0][0x350], PT ;  /* 0x0000d400ff007a0c */ /* 0x000fe20003f45070 */
[----:B------:R-:W-:Y:S01]  /*6120*/  IMAD.IADD R25, R25, 0x1, R10 ;  /* 0x0000000119197824 */ /* 0x000fe200078e020a */
[----:B------:R-:W-:Y:S01]  /*6130*/  ISETP.GE.AND P6, PT, R22, c[0x0][0x1d4], PT ;  /* 0x0000750016007a0c */ /* 0x000fe20003fc6270 */
[----:B------:R-:W-:Y:S01]  /*6140*/  IMAD R11, R4, c[0x0][0x1b0], RZ ;  /* 0x00006c00040b7a24 */ /* 0x000fe200078e02ff */
[----:B------:R-:W-:Y:S01]  /*6150*/  ISETP.NE.AND.EX P2, PT, RZ, c[0x0][0x354], PT, P2 ;  /* 0x0000d500ff007a0c */ /* 0x000fe20003f45320 */
[----:B------:R-:W-:Y:S02]  /*6160*/  IMAD.SHL.U32 R12, R12, 0x40, RZ ;  /* 0x000000400c0c7824 */ /* 0x000fe400078e00ff */
[----:B------:R-:W-:Y:S01]  /*6170*/  IMAD.IADD R15, R15, 0x1, R6 ;  /* 0x000000010f0f7824 */ /* 0x000fe200078e0206 */
[----:B------:R-:W-:Y:S01]  /*6180*/  SHF.R.S32.HI R6, RZ, 0x1f, R7 ;  /* 0x0000001fff067819 */ /* 0x000fe20000011407 */
[----:B------:R-:W-:Y:S01]  /*6190*/  IMAD R11, R2, c[0x0][0x1b4], R11 ;  /* 0x00006d00020b7a24 */ /* 0x000fe200078e020b */
[----:B------:R-:W-:Y:S01]  /*61a0*/  LOP3.LUT R9, R12, 0x1c0, RZ, 0xc0, !PT ;  /* 0x000001c00c097812 */ /* 0x000fe200078ec0ff */
[----:B------:R-:W-:-:S04]  /*61b0*/  IMAD.WIDE.U32 R24, R2, c[0x0][0x1b0], R24 ;  /* 0x00006c0002187a25 */ /* 0x000fc800078e0018 */
[----:B------:R-:W-:Y:S02]  /*61c0*/  IMAD.SHL.U32 R10, R20, 0x8, RZ ;  /* 0x00000008140a7824 */ /* 0x000fe400078e00ff */
[----:B------:R-:W-:Y:S02]  /*61d0*/  IMAD R4, R82, c[0x0][0x1e8], RZ ;  /* 0x00007a0052047a24 */ /* 0x000fe400078e02ff */
[----:B------:R-:W-:Y:S01]  /*61e0*/  IMAD.IADD R25, R25, 0x1, R11 ;  /* 0x0000000119197824 */ /* 0x000fe200078e020b */
[----:B------:R-:W-:Y:S01]  /*61f0*/  LOP3.LUT R2, R9, 0x8, R10, 0xf8, !PT ;  /* 0x0000000809027812 */ /* 0x000fe200078ef80a */
[----:B------:R-:W-:Y:S01]  /*6200*/  IMAD R6, R6, c[0x0][0x1a8], RZ ;  /* 0x00006a0006067a24 */ /* 0x000fe200078e02ff */
[----:B------:R-:W-:Y:S01]  /*6210*/  SHF.R.U32.HI R9, RZ, 0x3, R9 ;  /* 0x00000003ff097819 */ /* 0x000fe20000011609 */
[----:B------:R-:W-:Y:S01]  /*6220*/  IMAD R4, R199, c[0x0][0x1ec], R4 ;  /* 0x00007b00c7047a24 */ /* 0x000fe200078e0204 */
[----:B------:R-:W-:Y:S01]  /*6230*/  SHF.L.U32 R11, R3, 0x3, RZ ;  /* 0x00000003030b7819 */ /* 0x000fe200000006ff */
[----:B------:R-:W-:Y:S01]  /*6240*/  IMAD.WIDE.U32 R208, R199, c[0x0][0x1e8], R26 ;  /* 0x00007a00c7d07a25 */ /* 0x000fe200078e001a */
[----:B------:R-:W-:-:S03]  /*6250*/  LOP3.LUT R2, R2, R9, RZ, 0x3c, !PT ;  /* 0x0000000902027212 */ /* 0x000fc600078e3cff */
[C---:B------:R-:W-:Y:S02]  /*6260*/  IMAD R6, R7.reuse, c[0x0][0x1ac], R6 ;  /* 0x00006b0007067a24 */ /* 0x040fe400078e0206 */
[----:B------:R-:W-:-:S04]  /*6270*/  IMAD.WIDE.U32 R24, R7, c[0x0][0x1a8], R24 ;  /* 0x00006a0007187a25 */ /* 0x000fc800078e0018 */
[----:B------:R-:W-:Y:S01]  /*6280*/  IMAD.IADD R209, R4, 0x1, R209 ;  /* 0x0000000104d17824 */ /* 0x000fe200078e02d1 */
[----:B------:R-:W-:Y:S01]  /*6290*/  LEA R9, P0, R24, c[0x0][0x160], 0x1 ;  /* 0x0000580018097a11 */ /* 0x000fe200078008ff */
[----:B------:R-:W-:Y:S02]  /*62a0*/  IMAD.IADD R4, R25, 0x1, R6 ;  /* 0x0000000119047824 */ /* 0x000fe400078e0206 */
[----:B------:R-:W-:Y:S02]  /*62b0*/  IMAD R10, R80, 0x80, R17 ;  /* 0x00000080500a7824 */ /* 0x000fe400078e0211 */
[----:B------:R-:W-:Y:S01]  /*62c0*/  IMAD R82, R82, c[0x0][0x210], RZ ;  /* 0x0000840052527a24 */ /* 0x000fe200078e02ff */
[----:B------:R-:W-:Y:S01]  /*62d0*/  LEA.HI.X R4, R24, c[0x0][0x164], R4, 0x1, P0 ;  /* 0x0000590018047a11 */ /* 0x000fe200000f0c04 */
[C---:B------:R-:W-:Y:S01]  /*62e0*/  IMAD.WIDE.U32 R18, R199.reuse, c[0x0][0x210], R14 ;  /* 0x00008400c7127a25 */ /* 0x040fe200078e000e */
[----:B------:R-:W-:Y:S01]  /*62f0*/  ISETP.GE.AND P0, PT, R10, R71, PT ;  /* 0x000000470a00720c */ /* 0x000fe20003f06270 */
[----:B------:R1:W3:Y:S01]  /*6300*/  SHFL.IDX PT, R24, R9, RZ, 0x181f ;  /* 0x00181fff09187589 */ /* 0x0002e200000e0000 */
[----:B------:R-:W-:Y:S01]  /*6310*/  IADD3 R14, R22, 0x40, RZ ;  /* 0x00000040160e7810 */ /* 0x000fe20007ffe0ff */
[----:B------:R-:W-:-:S02]  /*6320*/  IMAD R82, R199, c[0x0][0x214], R82 ;  /* 0x00008500c7527a24 */ /* 0x000fc400078e0252 */
[----:B------:R-:W-:Y:S01]  /*6330*/  IMAD.SHL.U32 R13, R13, 0x40, RZ ;  /* 0x000000400d0d7824 */ /* 0x000fe200078e00ff */
[----:B------:R1:W4:Y:S01]  /*6340*/  SHFL.IDX PT, R25, R4, RZ, 0x181f ;  /* 0x00181fff04197589 */ /* 0x00032200000e0000 */
[----:B------:R-:W-:-:S03]  /*6350*/  IMAD.IADD R19, R82, 0x1, R19 ;  /* 0x0000000152137824 */ /* 0x000fc600078e0213 */
[----:B------:R-:W-:Y:S02]  /*6360*/  LOP3.LUT R2, R2, 0xfffffe00, R13, 0xf8, !PT ;  /* 0xfffffe0002027812 */ /* 0x000fe400078ef80d */
[----:B--2---:R-:W-:Y:S01]  /*6370*/  @P1 SHF.R.S32.HI R7, RZ, 0x1f, R0 ;  /* 0x0000001fff071819 */ /* 0x004fe20000011400 */
[----:B------:R-:W-:Y:S01]  /*6380*/  @!P1 IMAD.MOV.U32 R7, RZ, RZ, R5 ;  /* 0x000000ffff079224 */ /* 0x000fe200078e0005 */
[----:B------:R-:W-:Y:S01]  /*6390*/  @P1 MOV R6, R0 ;  /* 0x0000000000061202 */ /* 0x000fe20000000f00 */
[----:B------:R-:W-:Y:S01]  /*63a0*/  @!P1 IMAD.MOV.U32 R6, RZ, RZ, R200 ;  /* 0x000000ffff069224 */ /* 0x000fe200078e00c8 */
[----:B------:R-:W-:Y:S01]  /*63b0*/  ISETP.GE.AND P1, PT, R11, c[0x0][0x198], PT ;  /* 0x000066000b007a0c */ /* 0x000fe20003f26270 */
[----:B------:R-:W-:Y:S01]  /*63c0*/  IMAD.MOV.U32 R0, RZ, RZ, 0x10 ;  /* 0x00000010ff007424 */ /* 0x000fe200078e00ff */
[----:B------:R-:W-:Y:S01]  /*63d0*/  SEL R201, R7, RZ, !P2 ;  /* 0x000000ff07c97207 */ /* 0x000fe20005000000 */
[----:B------:R-:W-:Y:S01]  /*63e0*/  IMAD.MOV.U32 R5, RZ, RZ, 0x20 ;  /* 0x00000020ff057424 */ /* 0x000fe200078e00ff */
[----:B------:R-:W-:-:S02]  /*63f0*/  SEL R206, R6, RZ, !P2 ;  /* 0x000000ff06ce7207 */ /* 0x000fc40005000000 */
[----:B------:R-:W-:Y:S01]  /*6400*/  IADD3 R7, R11, 0x80, RZ ;  /* 0x000000800b077810 */ /* 0x000fe20007ffe0ff */
[C---:B------:R-:W-:Y:S01]  /*6410*/  IMAD R211, R201.reuse, c[0x0][0x1f0], RZ ;  /* 0x00007c00c9d37a24 */ /* 0x040fe200078e02ff */
[----:B------:R-:W-:Y:S01]  /*6420*/  ISETP.GE.AND P2, PT, R14, c[0x0][0x1d4], PT ;  /* 0x000075000e007a0c */ /* 0x000fe20003f46270 */
[----:B------:R-:W-:Y:S01]  /*6430*/  IMAD R201, R201, c[0x0][0x218], RZ ;  /* 0x00008600c9c97a24 */ /* 0x000fe200078e02ff */
[----:B------:R-:W-:Y:S01]  /*6440*/  SEL R0, R0, 0xfffffff0, !P3 ;  /* 0xfffffff000007807 */ /* 0x000fe20005800000 */
[C---:B------:R-:W-:Y:S01]  /*6450*/  IMAD R211, R206.reuse, c[0x0][0x1f4], R211 ;  /* 0x00007d00ced37a24 */ /* 0x040fe200078e02d3 */
[----:B------:R-:W-:Y:S01]  /*6460*/  ISETP.GE.AND P4, PT, R7, c[0x0][0x198], PT ;  /* 0x0000660007007a0c */ /* 0x000fe20003f86270 */
[C---:B------:R-:W-:Y:S01]  /*6470*/  IMAD R201, R206.reuse, c[0x0][0x21c], R201 ;  /* 0x00008700cec97a24 */ /* 0x040fe200078e02c9 */
[----:B------:R-:W-:Y:S01]  /*6480*/  P2R R204, PR, RZ, 0x4 ;  /* 0x00000004ffcc7803 */ /* 0x000fe20000000000 */
[----:B------:R-:W-:Y:S01]  /*6490*/  IMAD.WIDE.U32 R208, R206, c[0x0][0x1f0], R208 ;  /* 0x00007c00ced07a25 */ /* 0x000fe200078e00d0 */
[----:B------:R-:W-:-:S02]  /*64a0*/  SEL R5, R5, 0xffffffe0, !P5 ;  /* 0xffffffe005057807 */ /* 0x000fc40006800000 */
[----:B------:R-:W-:Y:S01]  /*64b0*/  ISETP.GE.AND P3, PT, R14, c[0x0][0x198], PT ;  /* 0x000066000e007a0c */ /* 0x000fe20003f66270 */
[----:B------:R-:W-:Y:S01]  /*64c0*/  IMAD.WIDE.U32 R206, R206, c[0x0][0x218], R18 ;  /* 0x00008600cece7a25 */ /* 0x000fe200078e0012 */
[----:B------:R-:W-:Y:S02]  /*64d0*/  LEA.HI R6, R8, R79, RZ, 0x5 ;  /* 0x0000004f08067211 */ /* 0x000fe400078f28ff */
[----:B------:R-:W-:Y:S01]  /*64e0*/  SEL R18, RZ, 0x1, P6 ;  /* 0x00000001ff127807 */ /* 0x000fe20003000000 */
[----:B------:R-:W-:Y:S02]  /*64f0*/  IMAD.IADD R211, R209, 0x1, R211 ;  /* 0x00000001d1d37824 */ /* 0x000fe400078e02d3 */
[----:B------:R-:W-:Y:S01]  /*6500*/  IMAD.IADD R201, R207, 0x1, R201 ;  /* 0x00000001cfc97824 */ /* 0x000fe200078e02c9 */
[----:B------:R-:W-:Y:S05]  /*6510*/  @P0 BRA `(.L_x_83) ;  /* 0x000000f000000947 */ /* 0x000fea0003800000 */
[----:B-1-34-:R-:W-:Y:S02]  /*6520*/  SHF.R.S32.HI R13, RZ, 0x1f, R14 ;  /* 0x0000001fff0d7819 */ /* 0x01afe4000001140e */
[----:B------:R-:W-:-:S02]  /*6530*/  SHF.R.S32.HI R12, RZ, 0x1f, R7 ;  /* 0x0000001fff0c7819 */ /* 0x000fc40000011407 */
[----:B------:R-:W-:Y:S02]  /*6540*/  LEA.HI R13, R13, R14, RZ, 0x3 ;  /* 0x0000000e0d0d7211 */ /* 0x000fe400078f18ff */
[----:B------:R-:W-:Y:S02]  /*6550*/  LEA.HI R12, R12, R7, RZ, 0x3 ;  /* 0x000000070c0c7211 */ /* 0x000fe400078f18ff */
[----:B------:R-:W-:Y:S02]  /*6560*/  LEA R26, P0, R11, R24, 0x1 ;  /* 0x000000180b1a7211 */ /* 0x000fe400078008ff */
[----:B------:R-:W-:Y:S02]  /*6570*/  LOP3.LUT R13, R13, 0xfffffff8, RZ, 0xc0, !PT ;  /* 0xfffffff80d0d7812 */ /* 0x000fe400078ec0ff */
[----:B------:R-:W-:Y:S01]  /*6580*/  LOP3.LUT R7, R12, 0xfffffff8, RZ, 0xc0, !PT ;  /* 0xfffffff80c077812 */ /* 0x000fe200078ec0ff */
[----:B------:R-:W-:Y:S01]  /*6590*/  IMAD.SHL.U32 R12, R16, 0x2, RZ ;  /* 0x00000002100c7824 */ /* 0x000fe200078e00ff */
[----:B------:R-:W-:Y:S01]  /*65a0*/  LEA.HI.X R27, R11, R25, R23, 0x1, P0 ;  /* 0x000000190b1b7211 */ /* 0x000fe200000f0c17 */
[----:B------:R-:W-:-:S04]  /*65b0*/  IMAD.WIDE R28, R13, 0x2, R24 ;  /* 0x000000020d1c7825 */ /* 0x000fc800078e0218 */
[----:B------:R-:W-:Y:S01]  /*65c0*/  IMAD.WIDE R24, R7, 0x2, R24 ;  /* 0x0000000207187825 */ /* 0x000fe200078e0218 */
[----:B------:R-:W-:Y:S01]  /*65d0*/  @!PT LDS RZ, [RZ] ;  /* 0x00000000fffff984 */ /* 0x000fe20000000800 */
[----:B------:R1:W-:Y:S04]  /*65e0*/  LDGSTS.E.BYPASS.LTC128B.128 [R12+0xc100], [R26.64], !P1 ;  /* 0x0c1000001a0c7fae */ /* 0x0003e8000c901d46 */
[----:B------:R1:W-:Y:S04]  /*65f0*/  LDGSTS.E.BYPASS.LTC128B.128 [R12+0x10100], [R28.64], !P3 ;  /* 0x101000001c0c7fae */ /* 0x0003e8000d901d46 */
[----:B------:R1:W-:Y:S02]  /*6600*/  LDGSTS.E.BYPASS.LTC128B.128 [R12+0x14100], [R24.64], !P4 ;  /* 0x14100000180c7fae */ /* 0x0003e4000e101d46 */
.L_x_83:
[----:B-1-34-:R-:W-:Y:S05]  /*6610*/  BSYNC B0 ;  /* 0x0000000000007941 */ /* 0x01afea0003800000 */
.L_x_82:
[----:B------:R-:W-:Y:S01]  /*6620*/  IADD3 R12, R10, 0x20, RZ ;  /* 0x000000200a0c7810 */ /* 0x000fe20007ffe0ff */
[----:B------:R1:W2:Y:S01]  /*6630*/  SHFL.IDX PT, R25, R4, 0x1, 0x181f ;  /* 0x00381f0004197f89 */ /* 0x0002a200000e0000 */
[----:B------:R-:W-:Y:S02]  /*6640*/  BSSY B0, `(.L_x_84) ;  /* 0x0000014000007945 */ /* 0x000fe40003800000 */
[----:B------:R-:W-:Y:S01]  /*6650*/  ISETP.GE.AND P0, PT, R12, R71, PT ;  /* 0x000000470c00720c */ /* 0x000fe20003f06270 */
[----:B------:R1:W3:-:S12]  /*6660*/  SHFL.IDX PT, R24, R9, 0x1, 0x181f ;  /* 0x00381f0009187f89 */ /* 0x0002d800000e0000 */
[----:B------:R-:W-:Y:S05]  /*6670*/  @P0 BRA `(.L_x_85) ;  /* 0x0000010000000947 */ /* 0x000fea0003800000 */
[----:B------:R-:W-:Y:S02]  /*6680*/  IADD3 R12, R11, 0x80, RZ ;  /* 0x000000800b0c7810 */ /* 0x000fe40007ffe0ff */
[----:B------:R-:W-:Y:S02]  /*6690*/  SHF.R.S32.HI R13, RZ, 0x1f, R14 ;  /* 0x0000001fff0d7819 */ /* 0x000fe4000001140e */
[----:B------:R-:W-:Y:S02]  /*66a0*/  SHF.R.S32.HI R7, RZ, 0x1f, R12 ;  /* 0x0000001fff077819 */ /* 0x000fe4000001140c */
[----:B------:R-:W-:Y:S02]  /*66b0*/  LEA.HI R13, R13, R14, RZ, 0x3 ;  /* 0x0000000e0d0d7211 */ /* 0x000fe400078f18ff */
[----:B------:R-:W-:Y:S01]  /*66c0*/  LEA.HI R7, R7, R12, RZ, 0x3 ;  /* 0x0000000c07077211 */ /* 0x000fe200078f18ff */
[----:B------:R-:W-:Y:S01]  /*66d0*/  IMAD.SHL.U32 R12, R16, 0x2, RZ ;  /* 0x00000002100c7824 */ /* 0x000fe200078e00ff */
[----:B---3--:R-:W-:-:S02]  /*66e0*/  LEA R26, P0, R11, R24, 0x1 ;  /* 0x000000180b1a7211 */ /* 0x008fc400078008ff */
[----:B------:R-:W-:Y:S02]  /*66f0*/  LOP3.LUT R13, R13, 0xfffffff8, RZ, 0xc0, !PT ;  /* 0xfffffff80d0d7812 */ /* 0x000fe400078ec0ff */
[----:B------:R-:W-:Y:S02]  /*6700*/  LOP3.LUT R7, R7, 0xfffffff8, RZ, 0xc0, !PT ;  /* 0xfffffff807077812 */ /* 0x000fe400078ec0ff */
[----:B--2---:R-:W-:Y:S01]  /*6710*/  LEA.HI.X R27, R11, R25, R23, 0x1, P0 ;  /* 0x000000190b1b7211 */ /* 0x004fe200000f0c17 */
[----:B------:R-:W-:-:S04]  /*6720*/  IMAD.WIDE R28, R13, 0x2, R24 ;  /* 0x000000020d1c7825 */ /* 0x000fc800078e0218 */
[----:B------:R-:W-:Y:S01]  /*6730*/  IMAD.WIDE R24, R7, 0x2, R24 ;  /* 0x0000000207187825 */ /* 0x000fe200078e0218 */
[----:B------:R-:W-:Y:S01]  /*6740*/  @!PT LDS RZ, [RZ] ;  /* 0x00000000fffff984 */ /* 0x000fe20000000800 */
[----:B------:R2:W-:Y:S04]  /*6750*/  LDGSTS.E.BYPASS.LTC128B.128 [R12+0xd100], [R26.64], !P1 ;  /* 0x0d1000001a0c7fae */ /* 0x0005e8000c901d46 */
[----:B------:R2:W-:Y:S04]  /*6760*/  LDGSTS.E.BYPASS.LTC128B.128 [R12+0x11100], [R28.64], !P3 ;  /* 0x111000001c0c7fae */ /* 0x0005e8000d901d46 */
[----:B------:R2:W-:Y:S02]  /*6770*/  LDGSTS.E.BYPASS.LTC128B.128 [R12+0x15100], [R24.64], !P4 ;  /* 0x15100000180c7fae */ /* 0x0005e4000e101d46 */
.L_x_85:
[----:B------:R-:W-:Y:S05]  /*6780*/  BSYNC B0 ;  /* 0x0000000000007941 */ /* 0x000fea0003800000 */
.L_x_84:
[----:B--2---:R-:W-:Y:S01]  /*6790*/  IADD3 R12, R10, 0x40, RZ ;  /* 0x000000400a0c7810 */ /* 0x004fe20007ffe0ff */
[----:B------:R2:W4:Y:S01]  /*67a0*/  SHFL.IDX PT, R25, R4, 0x2, 0x181f ;  /* 0x00581f0004197f89 */ /* 0x00052200000e0000 */
[----:B------:R-:W-:Y:S02]  /*67b0*/  BSSY B0, `(.L_x_86) ;  /* 0x0000014000007945 */ /* 0x000fe40003800000 */
[----:B------:R-:W-:Y:S01]  /*67c0*/  ISETP.GE.AND P0, PT, R12, R71, PT ;  /* 0x000000470c00720c */ /* 0x000fe20003f06270 */
[----:B---3--:R2:W3:-:S12]  /*67d0*/  SHFL.IDX PT, R24, R9, 0x2, 0x181f ;  /* 0x00581f0009187f89 */ /* 0x0084d800000e0000 */
        /* <DEDUP_REMOVED lines=10> */
[----:B----4-:R-:W-:Y:S01]  /*6880*/  LEA.HI.X R27, R11, R25, R23, 0x1, P0 ;  /* 0x000000190b1b7211 */ /* 0x010fe200000f0c17 */
[----:B------:R-:W-:-:S04]  /*6890*/  IMAD.WIDE R28, R13, 0x2, R24 ;  /* 0x000000020d1c7825 */ /* 0x000fc800078e0218 */
[----:B------:R-:W-:Y:S01]  /*68a0*/  IMAD.WIDE R24, R7, 0x2, R24 ;  /* 0x0000000207187825 */ /* 0x000fe200078e0218 */
[----:B------:R-:W-:Y:S01]  /*68b0*/  @!PT LDS RZ, [RZ] ;  /* 0x00000000fffff984 */ /* 0x000fe20000000800 */
[----:B------:R3:W-:Y:S04]  /*68c0*/  LDGSTS.E.BYPASS.LTC128B.128 [R12+0xe100], [R26.64], !P1 ;  /* 0x0e1000001a0c7fae */ /* 0x0007e8000c901d46 */
[----:B------:R3:W-:Y:S04]  /*68d0*/  LDGSTS.E.BYPASS.LTC128B.128 [R12+0x12100], [R28.64], !P3 ;  /* 0x121000001c0c7fae */ /* 0x0007e8000d901d46 */
[----:B------:R3:W-:Y:S02]  /*68e0*/  LDGSTS.E.BYPASS.LTC128B.128 [R12+0x16100], [R24.64], !P4 ;  /* 0x16100000180c7fae */ /* 0x0007e4000e101d46 */
.L_x_87:
[----:B------:R-:W-:Y:S05]  /*68f0*/  BSYNC B0 ;  /* 0x0000000000007941 */ /* 0x000fea0003800000 */
.L_x_86:
[----:B---3--:R-:W3:Y:S01]  /*6900*/  SHFL.IDX PT, R24, R9, 0x3, 0x181f ;  /* 0x00781f0009187f89 */ /* 0x008ee200000e0000 */
[----:B------:R-:W-:Y:S01]  /*6910*/  IADD3 R10, R10, 0x60, RZ ;  /* 0x000000600a0a7810 */ /* 0x000fe20007ffe0ff */
[----:B------:R-:W-:Y:S01]  /*6920*/  IMAD.IADD R12, R78, 0x1, -R17 ;  /* 0x000000014e0c7824 */ /* 0x000fe200078e0a11 */
[----:B------:R-:W-:Y:S01]  /*6930*/  LEA.HI.SX32 R19, R133, 0xffffffff, 0x1a ;  /* 0xffffffff85137811 */ /* 0x000fe200078fd2ff */
[----:B----4-:R4:W1:Y:S01]  /*6940*/  SHFL.IDX PT, R25, R4, 0x3, 0x181f ;  /* 0x00781f0004197f89 */ /* 0x01086200000e0000 */
[----:B------:R-:W-:Y:S01]  /*6950*/  ISETP.GE.AND P0, PT, R10, R71, PT ;  /* 0x000000470a00720c */ /* 0x000fe20003f06270 */
[----:B------:R-:W-:Y:S01]  /*6960*/  IMAD.MOV.U32 R7, RZ, RZ, c[0x0][0x1e0] ;  /* 0x00007800ff077624 */ /* 0x000fe200078e00ff */
[----:B------:R-:W-:Y:S01]  /*6970*/  SHF.R.S32.HI R21, RZ, 0x5, R6 ;  /* 0x00000005ff157819 */ /* 0x000fe20000011406 */
[----:B------:R-:W-:-:S02]  /*6980*/  IMAD.MOV.U32 R22, RZ, RZ, 0x6 ;  /* 0x00000006ff167424 */ /* 0x000fc400078e00ff */
[----:B------:R-:W-:Y:S02]  /*6990*/  IMAD R12, R19, -0x40, R12 ;  /* 0xffffffc0130c7824 */ /* 0x000fe400078e020c */
[----:B------:R-:W-:Y:S02]  /*69a0*/  IMAD.SHL.U32 R77, R7, 0x40, RZ ;  /* 0x00000040074d7824 */ /* 0x000fe400078e00ff */
[----:B------:R-:W-:Y:S02]  /*69b0*/  IMAD.MOV.U32 R210, RZ, RZ, R208 ;  /* 0x000000ffffd27224 */ /* 0x000fe400078e00d0 */
[----:B------:R-:W-:Y:S02]  /*69c0*/  IMAD.MOV.U32 R202, RZ, RZ, 0x5 ;  /* 0x00000005ffca7424 */ /* 0x000fe400078e00ff */
[----:B------:R-:W-:Y:S02]  /*69d0*/  @!P0 IMAD.SHL.U32 R10, R16, 0x2, RZ ;  /* 0x00000002100a8824 */ /* 0x000fe400078e00ff */
[----:B------:R-:W-:Y:S01]  /*69e0*/  IMAD.WIDE.U32 R28, R19, R77, R210 ;  /* 0x0000004d131c7225 */ /* 0x000fe200078e00d2 */
[----:B------:R-:W-:-:S02]  /*69f0*/  SHF.L.U64.HI R202, R7, R202, c[0x0][0x1e4] ;  /* 0x0000790007ca7619 */ /* 0x000fc400000102ca */
[----:B---3--:R-:W-:Y:S02]  /*6a00*/  @!P0 LEA R30, P2, R11, R24, 0x1 ;  /* 0x000000180b1e8211 */ /* 0x008fe400078408ff */
[C---:B-12-4-:R-:W-:Y:S01]  /*6a10*/  SHF.L.U64.HI R4, R7.reuse, R22, c[0x0][0x1e4] ;  /* 0x0000790007047619 */ /* 0x056fe20000010216 */
[----:B------:R-:W-:Y:S01]  /*6a20*/  IMAD.SHL.U32 R7, R7, 0x20, RZ ;  /* 0x0000002007077824 */ /* 0x000fe200078e00ff */
[----:B------:R-:W-:Y:S02]  /*6a30*/  @!P0 LEA.HI.X R31, R11, R25, R23, 0x1, P2 ;  /* 0x000000190b1f8211 */ /* 0x000fe400010f0c17 */
[----:B------:R-:W-:Y:S01]  /*6a40*/  ISETP.GE.AND P2, PT, R12, 0x1, PT ;  /* 0x000000010c00780c */ /* 0x000fe20003f46270 */
[----:B------:R-:W-:Y:S01]  /*6a50*/  IMAD R9, R4, R19, RZ ;  /* 0x0000001304097224 */ /* 0x000fe200078e02ff */
[----:B------:R-:W-:Y:S01]  /*6a60*/  SHF.R.S32.HI R22, RZ, 0x1f, R19 ;  /* 0x0000001fff167819 */ /* 0x000fe20000011413 */
[----:B------:R-:W-:Y:S01]  /*6a70*/  @!PT LDS RZ, [RZ] ;  /* 0x00000000fffff984 */ /* 0x000fe20000000800 */
[----:B------:R1:W-:Y:S04]  /*6a80*/  @!P0 LDGSTS.E.BYPASS.LTC128B.128 [R10+0xf100], [R30.64], !P1 ;  /* 0x0f1000001e0a8fae */ /* 0x0003e8000c901d46 */
[----:B------:R-:W-:-:S04]  /*6a90*/  IMAD R9, R22, R77, R9 ;  /* 0x0000004d16097224 */ /* 0x000fc800078e0209 */
[----:B------:R-:W-:Y:S02]  /*6aa0*/  IMAD.IADD R9, R29, 0x1, R9 ;  /* 0x000000011d097824 */ /* 0x000fe400078e0209 */
[----:B------:R-:W-:-:S04]  /*6ab0*/  @P2 LEA R26, P1, R28, c[0x0][0x1c8], 0x1 ;  /* 0x000072001c1a2a11 */ /* 0x000fc800078208ff */
[----:B------:R-:W-:Y:S02]  /*6ac0*/  @P2 LEA.HI.X R27, R28, c[0x0][0x1cc], R9, 0x1, P1 ;  /* 0x000073001c1b2a11 */ /* 0x000fe400008f0c09 */
[----:B------:R-:W-:-:S13]  /*6ad0*/  ISETP.GE.AND P1, PT, R12, 0x21, PT ;  /* 0x000000210c00780c */ /* 0x000fda0003f26270 */
[----:B------:R-:W-:-:S05]  /*6ae0*/  @P1 IADD3 R13, P5, R7, R28, RZ ;  /* 0x0000001c070d1210 */ /* 0x000fca0007fbe0ff */
[----:B------:R-:W-:Y:S01]  /*6af0*/  @P1 IMAD.X R12, R202, 0x1, R9, P5 ;  /* 0x00000001ca0c1824 */ /* 0x000fe200028e0609 */
[----:B------:R-:W-:Y:S02]  /*6b00*/  @!P0 SHF.R.S32.HI R9, RZ, 0x1f, R14 ;  /* 0x0000001fff098819 */ /* 0x000fe4000001140e */
[----:B------:R-:W-:Y:S02]  /*6b10*/  ISETP.NE.AND P5, PT, R203, RZ, PT ;  /* 0x000000ffcb00720c */ /* 0x000fe40003fa5270 */
[----:B------:R-:W-:-:S04]  /*6b20*/  @!P0 LEA.HI R9, R9, R14, RZ, 0x3 ;  /* 0x0000000e09098211 */ /* 0x000fc800078f18ff */
[----:B------:R-:W-:-:S05]  /*6b30*/  @!P0 LOP3.LUT R9, R9, 0xfffffff8, RZ, 0xc0, !PT ;  /* 0xfffffff809098812 */ /* 0x000fca00078ec0ff */
[----:B------:R-:W-:-:S05]  /*6b40*/  @!P0 IMAD.WIDE R28, R9, 0x2, R24 ;  /* 0x00000002091c8825 */ /* 0x000fca00078e0218 */
[----:B------:R1:W-:Y:S01]  /*6b50*/  @!P0 LDGSTS.E.BYPASS.LTC128B.128 [R10+0x13100], [R28.64], !P3 ;  /* 0x131000001c0a8fae */ /* 0x0003e2000d901d46 */
[----:B------:R-:W-:-:S04]  /*6b60*/  @P1 LEA R14, P3, R13, c[0x0][0x1c8], 0x1 ;  /* 0x000072000d0e1a11 */ /* 0x000fc800078608ff */
[----:B------:R-:W-:Y:S02]  /*6b70*/  @P1 LEA.HI.X R15, R13, c[0x0][0x1cc], R12, 0x1, P3 ;  /* 0x000073000d0f1a11 */ /* 0x000fe400018f0c0c */
[----:B------:R-:W-:Y:S01]  /*6b80*/  @!P0 IADD3 R12, R11, 0x80, RZ ;  /* 0x000000800b0c8810 */ /* 0x000fe20007ffe0ff */
[----:B------:R-:W-:-:S03]  /*6b90*/  @P2 IMAD.SHL.U32 R11, R16, 0x2, RZ ;  /* 0x00000002100b2824 */ /* 0x000fc600078e00ff */
[----:B------:R-:W-:-:S04]  /*6ba0*/  @!P0 SHF.R.S32.HI R9, RZ, 0x1f, R12 ;  /* 0x0000001fff098819 */ /* 0x000fc8000001140c */
[----:B------:R-:W-:-:S04]  /*6bb0*/  @!P0 LEA.HI R9, R9, R12, RZ, 0x3 ;  /* 0x0000000c09098211 */ /* 0x000fc800078f18ff */
[----:B------:R-:W-:-:S05]  /*6bc0*/  @!P0 LOP3.LUT R9, R9, 0xfffffff8, RZ, 0xc0, !PT ;  /* 0xfffffff809098812 */ /* 0x000fca00078ec0ff */
[----:B------:R-:W-:-:S04]  /*6bd0*/  @!P0 IMAD.WIDE R24, R9, 0x2, R24 ;  /* 0x0000000209188825 */ /* 0x000fc800078e0218 */
[----:B------:R-:W-:Y:S01]  /*6be0*/  @P1 IMAD.SHL.U32 R9, R16, 0x2, RZ ;  /* 0x0000000210091824 */ /* 0x000fe200078e00ff */
[----:B------:R1:W-:Y:S01]  /*6bf0*/  @!P0 LDGSTS.E.BYPASS.LTC128B.128 [R10+0x17100], [R24.64], !P4 ;  /* 0x17100000180a8fae */ /* 0x0003e2000e101d46 */
[----:B------:R-:W-:Y:S02]  /*6c00*/  ISETP.NE.AND P4, PT, R204, RZ, PT ;  /* 0x000000ffcc00720c */ /* 0x000fe40003f85270 */
[----:B------:R-:W-:Y:S01]  /*6c10*/  ISETP.LT.AND P0, PT, RZ, c[0x0][0x27c], PT ;  /* 0x00009f00ff007a0c */ /* 0x000fe20003f01270 */
[----:B------:R-:W0:Y:S04]  /*6c20*/  LDGDEPBAR ;  /* 0x00000000000079af */ /* 0x000e280000000000 */
[----:B------:R-:W-:Y:S06]  /*6c30*/  BAR.SYNC.DEFER_BLOCKING 0x0 ;  /* 0x0000000000007b1d */ /* 0x000fec0000010000 */
[----:B------:R-:W-:Y:S01]  /*6c40*/  @!PT LDS RZ, [RZ] ;  /* 0x00000000fffff984 */ /* 0x000fe20000000800 */
[----:B------:R-:W-:Y:S01]  /*6c50*/  @!PT LDS RZ, [RZ] ;  /* 0x00000000fffff984 */ /* 0x000fe20000000800 */
[----:B------:R-:W-:Y:S01]  /*6c60*/  @!PT LDS RZ, [RZ] ;  /* 0x00000000fffff984 */ /* 0x000fe20000000800 */
[----:B------:R1:W-:Y:S04]  /*6c70*/  @P2 LDGSTS.E.BYPASS.LTC128B.128 [R11+0x6100], [R26.64], !P6 ;  /* 0x061000001a0b2fae */ /* 0x0003e8000f101d46 */
[----:B------:R1:W-:Y:S04]  /*6c80*/  @P2 LDGSTS.E.BYPASS.LTC128B.128 [R11+0x8100], [R26.64+0x80], !P4 ;  /* 0x081000801a0b2fae */ /* 0x0003e8000e101d46 */
[----:B------:R1:W-:Y:S04]  /*6c90*/  @P2 LDGSTS.E.BYPASS.LTC128B.128 [R11+0xa100], [R26.64+0x100], !P5 ;  /* 0x0a1001001a0b2fae */ /* 0x0003e8000e901d46 */
[----:B------:R1:W-:Y:S04]  /*6ca0*/  @P1 LDGSTS.E.BYPASS.LTC128B.128 [R9+0x7100], [R14.64], !P6 ;  /* 0x071000000e091fae */ /* 0x0003e8000f101d46 */
[----:B------:R1:W-:Y:S04]  /*6cb0*/  @P1 LDGSTS.E.BYPASS.LTC128B.128 [R9+0x9100], [R14.64+0x80], !P4 ;  /* 0x091000800e091fae */ /* 0x0003e8000e101d46 */
[----:B------:R1:W-:Y:S04]  /*6cc0*/  @P1 LDGSTS.E.BYPASS.LTC128B.128 [R9+0xb100], [R14.64+0x100], !P5 ;  /* 0x0b1001000e091fae */ /* 0x0003e8000e901d46 */
[----:B------:R-:W0:Y:S01]  /*6cd0*/  LDGDEPBAR ;  /* 0x00000000000079af */ /* 0x000e220000000000 */
[----:B------:R-:W-:Y:S05]  /*6ce0*/  @P0 BRA `(.L_x_88) ;  /* 0x0000002000000947 */ /* 0x000fea0003800000 */
[----:B------:R-:W-:-:S04]  /*6cf0*/  DEPBAR.LE SB0, 0x1 ;  /* 0x000080400000791a */ /* 0x000fc80000000000 */
[----:B------:R-:W-:Y:S05]  /*6d00*/  BRA `(.L_x_89) ;  /* 0x00005c2000007947 */ /* 0x000fea0003800000 */
.L_x_88:
[----:B-1---5:R-:W-:Y:S01]  /*6d10*/  SHF.R.S32.HI R14, RZ, 0x1f, R81 ;  /* 0x0000001fff0e7819 */ /* 0x022fe20000011451 */
[----:B------:R-:W-:Y:S01]  /*6d20*/  ULDC.U8 UR4, c[0x0][0x298] ;  /* 0x0000a60000047ab9 */ /* 0x000fe20000000000 */
[-C--:B------:R-:W-:Y:S01]  /*6d30*/  LEA.HI R23, R8, R79.reuse, RZ, 0x2 ;  /* 0x0000004f08177211 */ /* 0x080fe200078f10ff */
[----:B------:R-:W-:Y:S01]  /*6d40*/  IMAD.WIDE.U32 R12, R81, c[0x0][0x280], RZ ;  /* 0x0000a000510c7a25 */ /* 0x000fe200078e00ff */
[----:B------:R-:W-:Y:S01]  /*6d50*/  ISETP.NE.AND P2, PT, RZ, UR4, PT ;  /* 0x00000004ff007c0c */ /* 0x000fe2000bf45270 */
[----:B------:R-:W-:Y:S01]  /*6d60*/  BSSY B2, `(.L_x_89) ;  /* 0x00005bc000027945 */ /* 0x000fe20003800000 */
[----:B------:R-:W-:Y:S01]  /*6d70*/  LOP3.LUT R8, R23, 0xfffffffc, RZ, 0xc0, !PT ;  /* 0xfffffffc17087812 */ /* 0x000fe200078ec0ff */
[C---:B------:R-:W-:Y:S01]  /*6d80*/  IMAD R10, R14.reuse, c[0x0][0x280], RZ ;  /* 0x0000a0000e0a7a24 */ /* 0x040fe200078e02ff */
[----:B------:R-:W-:Y:S01]  /*6d90*/  SHF.R.S32.HI R23, RZ, 0x2, R23 ;  /* 0x00000002ff177819 */ /* 0x000fe20000011417 */
[----:B------:R-:W-:Y:S01]  /*6da0*/  IMAD R14, R14, c[0x0][0x290], RZ ;  /* 0x0000a4000e0e7a24 */ /* 0x000fe200078e02ff */
[----:B------:R-:W-:Y:S01]  /*6db0*/  LEA R40, P1, R12, c[0x0][0x270], 0x1 ;  /* 0x00009c000c287a11 */ /* 0x000fe200078208ff */
[C---:B------:R-:W-:Y:S01]  /*6dc0*/  IMAD R10, R81.reuse, c[0x0][0x284], R10 ;  /* 0x0000a100510a7a24 */ /* 0x040fe200078e020a */
[----:B------:R-:W-:Y:S01]  /*6dd0*/  IADD3 R49, -R8, R79, RZ ;  /* 0x0000004f08317210 */ /* 0x000fe20007ffe1ff */
[----:B------:R-:W-:-:S02]  /*6de0*/  IMAD R9, R81, c[0x0][0x294], R14 ;  /* 0x0000a50051097a24 */ /* 0x000fc400078e020e */
[----:B------:R-:W-:Y:S01]  /*6df0*/  IMAD.WIDE.U32 R14, R81, c[0x0][0x290], RZ ;  /* 0x0000a400510e7a25 */ /* 0x000fe200078e00ff */
[----:B------:R-:W-:-:S03]  /*6e00*/  SHF.L.U32 R32, R49, 0x3, RZ ;  /* 0x0000000331207819 */ /* 0x000fc600000006ff */
[----:B------:R-:W-:Y:S01]  /*6e10*/  IMAD.IADD R10, R10, 0x1, R13 ;  /* 0x000000010a0a7824 */ /* 0x000fe200078e020d */
[----:B------:R-:W-:Y:S01]  /*6e20*/  LEA R34, P0, R14, c[0x0][0x288], 0x1 ;  /* 0x0000a2000e227a11 */ /* 0x000fe200078008ff */
[----:B------:R-:W-:Y:S02]  /*6e30*/  IMAD.IADD R9, R9, 0x1, R15 ;  /* 0x0000000109097824 */ /* 0x000fe400078e020f */
[----:B------:R-:W-:Y:S01]  /*6e40*/  IMAD R8, R80, 0x80, R23 ;  /* 0x0000008050087824 */ /* 0x000fe200078e0217 */
[----:B------:R-:W-:Y:S02]  /*6e50*/  LEA.HI.X R41, R12, c[0x0][0x274], R10, 0x1, P1 ;  /* 0x00009d000c297a11 */ /* 0x000fe400008f0c0a */
[----:B------:R-:W-:Y:S01]  /*6e60*/  LEA.HI.X R35, R14, c[0x0][0x28c], R9, 0x1, P0 ;  /* 0x0000a3000e237a11 */ /* 0x000fe200000f0c09 */
[----:B------:R-:W-:Y:S05]  /*6e70*/  @!P2 BRA `(.L_x_90) ;  /* 0x00002b100000a947 */ /* 0x000fea0003800000 */
[----:B------:R-:W-:Y:S01]  /*6e80*/  ISETP.GE.AND P0, PT, R8, R71, PT ;  /* 0x000000470800720c */ /* 0x000fe20003f06270 */
[----:B------:R-:W-:Y:S01]  /*6e90*/  BSSY B0, `(.L_x_91) ;  /* 0x000004d000007945 */ /* 0x000fe20003800000 */
[----:B------:R-:W-:Y:S01]  /*6ea0*/  SHF.L.U32 R25, R49, 0x2, RZ ;  /* 0x0000000231197819 */ /* 0x000fe200000006ff */
        /* <DEDUP_REMOVED lines=12> */
[----:B------:R-:W-:Y:S05]  /*6f70*/  @P0 BRA `(.L_x_92) ;  /* 0x000003e000000947 */ /* 0x000fea0003800000 */
[C---:B------:R-:W-:Y:S01]  /*6f80*/  IADD3 R9, R25.reuse, 0x10, RZ ;  /* 0x0000001019097810 */ /* 0x040fe20007ffe0ff */
[----:B------:R-:W-:Y:S01]  /*6f90*/  CS2R R38, SRZ ;  /* 0x0000000000267805 */ /* 0x000fe2000001ff00 */
[----:B------:R-:W-:Y:S01]  /*6fa0*/  ISETP.GE.AND P1, PT, R25, c[0x0][0x27c], PT ;  /* 0x00009f0019007a0c */ /* 0x000fe20003f26270 */
[----:B------:R-:W-:Y:S01]  /*6fb0*/  CS2R R50, SRZ ;  /* 0x0000000000327805 */ /* 0x000fe2000001ff00 */
[----:B------:R-:W-:Y:S01]  /*6fc0*/  ISETP.GE.AND P0, PT, R9, c[0x0][0x27c], PT ;  /* 0x00009f0009007a0c */ /* 0x000fe20003f06270 */
[----:B------:R-:W-:Y:S01]  /*6fd0*/  CS2R R36, SRZ ;  /* 0x0000000000247805 */ /* 0x000fe2000001ff00 */
[----:B------:R-:W-:Y:S01]  /*6fe0*/  CS2R R48, SRZ ;  /* 0x0000000000307805 */ /* 0x000fe2000001ff00 */
[----:B------:R-:W-:-:S02]  /*6ff0*/  IADD3 R15, R25, 0x20, RZ ;  /* 0x00000020190f7810 */ /* 0x000fc40007ffe0ff */
[C---:B------:R-:W-:Y:S02]  /*7000*/  IADD3 R13, R25.reuse, 0x30, RZ ;  /* 0x00000030190d7810 */ /* 0x040fe40007ffe0ff */
[----:B------:R-:W-:-:S04]  /*7010*/  IADD3 R11, R25, 0x40, RZ ;  /* 0x00000040190b7810 */ /* 0x000fc80007ffe0ff */
[C---:B------:R-:W-:Y:S02]  /*7020*/  @!P1 IMAD.WIDE R30, R25.reuse, 0x2, R40 ;  /* 0x00000002191e9825 */ /* 0x040fe400078e0228 */
[----:B------:R-:W-:Y:S02]  /*7030*/  @!P0 SHF.R.S32.HI R8, RZ, 0x1f, R9 ;  /* 0x0000001fff088819 */ /* 0x000fe40000011409 */
[----:B------:R-:W-:Y:S01]  /*7040*/  @!P1 IMAD.WIDE R28, R25, 0x2, R34 ;  /* 0x00000002191c9825 */ /* 0x000fe200078e0222 */
[----:B------:R1:W5:Y:S01]  /*7050*/  @!P1 LD.E.64 R38, [R30.64] ;  /* 0x000000061e269980 */ /* 0x000362000c101b00 */
[----:B------:R-:W-:Y:S02]  /*7060*/  @!P0 LEA.HI R9, R8, R9, RZ, 0x2 ;  /* 0x0000000908098211 */ /* 0x000fe400078f10ff */
[----:B------:R-:W-:Y:S01]  /*7070*/  ISETP.GE.AND P3, PT, R15, c[0x0][0x27c], PT ;  /* 0x00009f000f007a0c */ /* 0x000fe20003f66270 */
[----:B------:R2:W5:Y:S01]  /*7080*/  @!P1 LD.E.64 R50, [R28.64] ;  /* 0x000000061c329980 */ /* 0x000562000c101b00 */
[----:B------:R-:W-:-:S05]  /*7090*/  @!P0 LOP3.LUT R9, R9, 0xfffffffc, RZ, 0xc0, !PT ;  /* 0xfffffffc09098812 */ /* 0x000fca00078ec0ff */
[----:B------:R-:W-:-:S04]  /*70a0*/  @!P0 IMAD.WIDE R26, R9, 0x2, R40 ;  /* 0x00000002091a8825 */ /* 0x000fc800078e0228 */
[----:B------:R-:W-:Y:S01]  /*70b0*/  @!P0 IMAD.WIDE R42, R9, 0x2, R34 ;  /* 0x00000002092a8825 */ /* 0x000fe200078e0222 */
[----:B------:R-:W-:Y:S01]  /*70c0*/  IADD3 R9, R25, 0x50, RZ ;  /* 0x0000005019097810 */ /* 0x000fe20007ffe0ff */
[----:B------:R3:W5:Y:S01]  /*70d0*/  @!P0 LD.E.64 R36, [R26.64] ;  /* 0x000000061a248980 */ /* 0x000762000c101b00 */
[----:B------:R-:W-:Y:S02]  /*70e0*/  ISETP.GE.AND P2, PT, R13, c[0x0][0x27c], PT ;  /* 0x00009f000d007a0c */ /* 0x000fe40003f46270 */
[----:B------:R-:W-:Y:S01]  /*70f0*/  ISETP.GE.AND P1, PT, R11, c[0x0][0x27c], PT ;  /* 0x00009f000b007a0c */ /* 0x000fe20003f26270 */
[----:B------:R4:W5:Y:S01]  /*7100*/  @!P0 LD.E.64 R48, [R42.64] ;  /* 0x000000062a308980 */ /* 0x000962000c101b00 */
[----:B------:R-:W-:Y:S02]  /*7110*/  ISETP.GE.AND P0, PT, R9, c[0x0][0x27c], PT ;  /* 0x00009f0009007a0c */ /* 0x000fe40003f06270 */
[----:B------:R-:W-:-:S07]  /*7120*/  @!P3 SHF.R.S32.HI R14, RZ, 0x1f, R15 ;  /* 0x0000001fff0eb819 */ /* 0x000fce000001140f */
[----:B------:R-:W-:Y:S02]  /*7130*/  @!P2 SHF.R.S32.HI R12, RZ, 0x1f, R13 ;  /* 0x0000001fff0ca819 */ /* 0x000fe4000001140d */
[----:B------:R-:W-:Y:S02]  /*7140*/  @!P1 SHF.R.S32.HI R10, RZ, 0x1f, R11 ;  /* 0x0000001fff0a9819 */ /* 0x000fe4000001140b */
[----:B------:R-:W-:Y:S02]  /*7150*/  @!P0 SHF.R.S32.HI R8, RZ, 0x1f, R9 ;  /* 0x0000001fff088819 */ /* 0x000fe40000011409 */
[----:B------:R-:W-:Y:S02]  /*7160*/  @!P3 LEA.HI R15, R14, R15, RZ, 0x2 ;  /* 0x0000000f0e0fb211 */ /* 0x000fe400078f10ff */
[----:B------:R-:W-:Y:S02]  /*7170*/  @!P2 LEA.HI R13, R12, R13, RZ, 0x2 ;  /* 0x0000000d0c0da211 */ /* 0x000fe400078f10ff */
[----:B------:R-:W-:-:S02]  /*7180*/  @!P1 LEA.HI R11, R10, R11, RZ, 0x2 ;  /* 0x0000000b0a0b9211 */ /* 0x000fc400078f10ff */
[----:B------:R-:W-:Y:S02]  /*7190*/  @!P0 LEA.HI R9, R8, R9, RZ, 0x2 ;  /* 0x0000000908098211 */ /* 0x000fe400078f10ff */
[----:B------:R-:W-:Y:S02]  /*71a0*/  @!P3 LOP3.LUT R15, R15, 0xfffffffc, RZ, 0xc0, !PT ;  /* 0xfffffffc0f0fb812 */ /* 0x000fe400078ec0ff */
[----:B------:R-:W-:Y:S02]  /*71b0*/  @!P2 LOP3.LUT R13, R13, 0xfffffffc, RZ, 0xc0, !PT ;  /* 0xfffffffc0d0da812 */ /* 0x000fe400078ec0ff */
[----:B------:R-:W-:Y:S02]  /*71c0*/  @!P1 LOP3.LUT R11, R11, 0xfffffffc, RZ, 0xc0, !PT ;  /* 0xfffffffc0b0b9812 */ /* 0x000fe400078ec0ff */
[----:B------:R-:W-:Y:S01]  /*71d0*/  @!P0 LOP3.LUT R9, R9, 0xfffffffc, RZ, 0xc0, !PT ;  /* 0xfffffffc09098812 */ /* 0x000fe200078ec0ff */
[----:B------:R-:W-:Y:S01]  /*71e0*/  @!P3 IMAD.WIDE R54, R15, 0x2, R40 ;  /* 0x000000020f36b825 */ /* 0x000fe200078e0228 */
[----:B--2---:R-:W-:Y:S01]  /*71f0*/  CS2R R28, SRZ ;  /* 0x00000000001c7805 */ /* 0x004fe2000001ff00 */
[----:B-1----:R-:W-:-:S02]  /*7200*/  CS2R R30, SRZ ;  /* 0x00000000001e7805 */ /* 0x002fc4000001ff00 */
[--C-:B------:R-:W-:Y:S01]  /*7210*/  @!P2 IMAD.WIDE R52, R13, 0x2, R40.reuse ;  /* 0x000000020d34a825 */ /* 0x100fe200078e0228 */
[----:B---3--:R-:W-:Y:S01]  /*7220*/  CS2R R26, SRZ ;  /* 0x00000000001a7805 */ /* 0x008fe2000001ff00 */
[----:B------:R-:W-:Y:S01]  /*7230*/  CS2R R68, SRZ ;  /* 0x0000000000447805 */ /* 0x000fe2000001ff00 */
[----:B------:R1:W5:Y:S01]  /*7240*/  @!P3 LD.E.64 R28, [R54.64] ;  /* 0x00000006361cb980 */ /* 0x000362000c101b00 */
[----:B----4-:R-:W-:-:S03]  /*7250*/  @!P1 IMAD.WIDE R42, R11, 0x2, R40 ;  /* 0x000000020b2a9825 */ /* 0x010fc600078e0228 */
[----:B------:R1:W5:Y:S01]  /*7260*/  @!P2 LD.E.64 R26, [R52.64] ;  /* 0x00000006341aa980 */ /* 0x000362000c101b00 */
[--C-:B------:R-:W-:Y:S02]  /*7270*/  @!P3 IMAD.WIDE R56, R15, 0x2, R34.reuse ;  /* 0x000000020f38b825 */ /* 0x100fe400078e0222 */
[----:B------:R-:W-:Y:S02]  /*7280*/  CS2R R14, SRZ ;  /* 0x00000000000e7805 */ /* 0x000fe4000001ff00 */
[--C-:B------:R-:W-:Y:S01]  /*7290*/  @!P2 IMAD.WIDE R44, R13, 0x2, R34.reuse ;  /* 0x000000020d2ca825 */ /* 0x100fe200078e0222 */
[----:B------:R1:W5:Y:S01]  /*72a0*/  @!P3 LD.E.64 R30, [R56.64] ;  /* 0x00000006381eb980 */ /* 0x000362000c101b00 */
[----:B------:R-:W-:Y:S02]  /*72b0*/  CS2R R12, SRZ ;  /* 0x00000000000c7805 */ /* 0x000fe4000001ff00 */
[----:B------:R-:W-:Y:S01]  /*72c0*/  @!P1 IMAD.WIDE R46, R11, 0x2, R34 ;  /* 0x000000020b2e9825 */ /* 0x000fe200078e0222 */
[----:B------:R1:W5:Y:S01]  /*72d0*/  @!P1 LD.E.64 R14, [R42.64] ;  /* 0x000000062a0e9980 */ /* 0x000362000c101b00 */
[----:B------:R-:W-:-:S02]  /*72e0*/  CS2R R10, SRZ ;  /* 0x00000000000a7805 */ /* 0x000fc4000001ff00 */
[----:B------:R-:W-:-:S04]  /*72f0*/  @!P0 IMAD.WIDE R40, R9, 0x2, R40 ;  /* 0x0000000209288825 */ /* 0x000fc800078e0228 */
[----:B------:R-:W-:Y:S01]  /*7300*/  @!P0 IMAD.WIDE R34, R9, 0x2, R34 ;  /* 0x0000000209228825 */ /* 0x000fe200078e0222 */
[----:B------:R1:W5:Y:S01]  /*7310*/  @!P2 LD.E.64 R10, [R44.64] ;  /* 0x000000062c0aa980 */ /* 0x000362000c101b00 */
[----:B------:R-:W-:-:S03]  /*7320*/  CS2R R8, SRZ ;  /* 0x0000000000087805 */ /* 0x000fc6000001ff00 */
[----:B------:R1:W5:Y:S04]  /*7330*/  @!P0 LD.E.64 R12, [R40.64] ;  /* 0x00000006280c8980 */ /* 0x000368000c101b00 */
[----:B------:R1:W5:Y:S04]  /*7340*/  @!P1 LD.E.64 R8, [R46.64] ;  /* 0x000000062e089980 */ /* 0x000368000c101b00 */
[----:B------:R1:W5:Y:S02]  /*7350*/  @!P0 LD.E.64 R68, [R34.64] ;  /* 0x0000000622448980 */ /* 0x000364000c101b00 */
.L_x_92:
[----:B------:R-:W-:Y:S05]  /*7360*/  BSYNC B0 ;  /* 0x0000000000007941 */ /* 0x000fea0003800000 */
.L_x_91:
[--C-:B-----5:R-:W-:Y:S01]  /*7370*/  IMAD.MOV.U32 R61, RZ, RZ, R27.reuse ;  /* 0x000000ffff3d7224 */ /* 0x120fe200078e001b */
[--C-:B------:R-:W-:Y:S01]  /*7380*/  SHF.R.U64 R33, R26, 0x10, R27.reuse ;  /* 0x000000101a217819 */ /* 0x100fe2000000121b */
[----:B------:R-:W-:Y:S01]  /*7390*/  IMAD.MOV.U32 R64, RZ, RZ, R36 ;  /* 0x000000ffff407224 */ /* 0x000fe200078e0024 */
[----:B------:R-:W-:Y:S01]  /*73a0*/  SHF.R.U32.HI R58, RZ, 0x10, R27 ;  /* 0x00000010ff3a7819 */ /* 0x000fe2000001161b */
[----:B------:R-:W-:Y:S01]  /*73b0*/  IMAD.MOV.U32 R60, RZ, RZ, R26 ;  /* 0x000000ffff3c7224 */ /* 0x000fe200078e001a */
[----:B-1----:R-:W-:Y:S01]  /*73c0*/  SHF.R.U64 R54, R14, 0x10, R15 ;  /* 0x000000100e367819 */ /* 0x002fe2000000120f */
[----:B------:R-:W-:Y:S01]  /*73d0*/  IMAD.MOV.U32 R67, RZ, RZ, R39 ;  /* 0x000000ffff437224 */ /* 0x000fe200078e0027 */
[----:B------:R-:W-:Y:S01]  /*73e0*/  SHF.R.U32.HI R27, RZ, 0x10, R15 ;  /* 0x00000010ff1b7819 */ /* 0x000fe2000001160f */
[----:B------:R-:W-:Y:S01]  /*73f0*/  IMAD.MOV.U32 R55, RZ, RZ, R51 ;  /* 0x000000ffff377224 */ /* 0x000fe200078e0033 */
[----:B------:R-:W-:Y:S01]  /*7400*/  SHF.R.U32.HI R43, RZ, 0x10, R39 ;  /* 0x00000010ff2b7819 */ /* 0x000fe20000011627 */
[----:B------:R-:W-:Y:S01]  /*7410*/  IMAD.MOV.U32 R65, RZ, RZ, R37 ;  /* 0x000000ffff417224 */ /* 0x000fe200078e0025 */
[----:B------:R-:W-:Y:S01]  /*7420*/  PRMT R27, R27, 0x5410, R54 ;  /* 0x000054101b1b7816 */ /* 0x000fe20000000036 */
[----:B------:R-:W-:Y:S01]  /*7430*/  IMAD.MOV.U32 R42, RZ, RZ, R48 ;  /* 0x000000ffff2a7224 */ /* 0x000fe200078e0030 */
[----:B------:R-:W-:Y:S01]  /*7440*/  SHF.R.S32.HI R54, RZ, 0x1f, R23 ;  /* 0x0000001fff367819 */ /* 0x000fe20000011417 */
[----:B------:R-:W-:Y:S01]  /*7450*/  IMAD.MOV.U32 R62, RZ, RZ, R28 ;  /* 0x000000ffff3e7224 */ /* 0x000fe200078e001c */
[--C-:B------:R-:W-:Y:S01]  /*7460*/  SHF.R.U64 R44, R50, 0x10, R51.reuse ;  /* 0x00000010322c7819 */ /* 0x100fe20000001233 */
[----:B------:R-:W-:Y:S01]  /*7470*/  IMAD.MOV.U32 R46, RZ, RZ, R50 ;  /* 0x000000ffff2e7224 */ /* 0x000fe200078e0032 */
[----:B------:R-:W-:Y:S01]  /*7480*/  SHF.R.U32.HI R26, RZ, 0x10, R51 ;  /* 0x00000010ff1a7819 */ /* 0x000fe20000011633 */
[----:B------:R-:W-:Y:S01]  /*7490*/  IMAD.MOV.U32 R51, RZ, RZ, R31 ;  /* 0x000000ffff337224 */ /* 0x000fe200078e001f */
[----:B------:R-:W-:Y:S01]  /*74a0*/  LEA.HI R54, R54, R23, RZ, 0x3 ;  /* 0x0000001736367211 */ /* 0x000fe200078f18ff */
[----:B------:R-:W-:Y:S01]  /*74b0*/  IMAD.MOV.U32 R53, RZ, RZ, R49 ;  /* 0x000000ffff357224 */ /* 0x000fe200078e0031 */
[----:B------:R-:W-:Y:S01]  /*74c0*/  PRMT R44, R44, 0x5410, R43 ;  /* 0x000054102c2c7816 */ /* 0x000fe2000000002b */
[----:B------:R-:W-:Y:S01]  /*74d0*/  IMAD.MOV.U32 R66, RZ, RZ, R38 ;  /* 0x000000ffff427224 */ /* 0x000fe200078e0026 */
[----:B------:R-:W-:Y:S01]  /*74e0*/  PRMT R43, R64, 0x5410, R26 ;  /* 0x00005410402b7816 */ /* 0x000fe2000000001a */
[----:B------:R-:W-:Y:S01]  /*74f0*/  IMAD.MOV.U32 R63, RZ, RZ, R29 ;  /* 0x000000ffff3f7224 */ /* 0x000fe200078e001d */
[----:B------:R-:W-:Y:S01]  /*7500*/  LOP3.LUT R26, R54, 0xfffffff8, RZ, 0xc0, !PT ;  /* 0xfffffff8361a7812 */ /* 0x000fe200078ec0ff */
[----:B------:R-:W-:Y:S01]  /*7510*/  IMAD.MOV.U32 R34, RZ, RZ, R10 ;  /* 0x000000ffff227224 */ /* 0x000fe200078e000a */
[----:B------:R-:W-:Y:S01]  /*7520*/  SHF.R.U64 R45, R38, 0x10, R39 ;  /* 0x00000010262d7819 */ /* 0x000fe20000001227 */
[----:B------:R-:W-:Y:S01]  /*7530*/  IMAD.MOV.U32 R38, RZ, RZ, R30 ;  /* 0x000000ffff267224 */ /* 0x000fe200078e001e */
[--C-:B------:R-:W-:Y:S01]  /*7540*/  SHF.R.U64 R41, R36, 0x10, R37.reuse ;  /* 0x0000001024297819 */ /* 0x100fe20000001225 */
[----:B------:R-:W-:Y:S01]  /*7550*/  IMAD.IADD R26, R23, 0x1, -R26 ;  /* 0x00000001171a7824 */ /* 0x000fe200078e0a1a */
[----:B------:R-:W-:Y:S01]  /*7560*/  SHF.R.U32.HI R39, RZ, 0x10, R37 ;  /* 0x00000010ff277819 */ /* 0x000fe20000011625 */
[----:B------:R-:W-:Y:S01]  /*7570*/  IMAD.MOV.U32 R59, RZ, RZ, R15 ;  /* 0x000000ffff3b7224 */ /* 0x000fe200078e000f */
[----:B------:R-:W-:Y:S01]  /*7580*/  SHF.R.U64 R37, R28, 0x10, R29 ;  /* 0x000000101c257819 */ /* 0x000fe2000000121d */
[----:B------:R-:W-:Y:S01]  /*7590*/  IMAD.MOV.U32 R28, RZ, RZ, R14 ;  /* 0x000000ffff1c7224 */ /* 0x000fe200078e000e */
[----:B------:R-:W-:Y:S01]  /*75a0*/  SHF.R.U64 R40, R48, 0x10, R49 ;  /* 0x0000001030287819 */ /* 0x000fe20000001231 */
[----:B------:R-:W-:Y:S01]  /*75b0*/  IMAD R48, R80, -0x80, R71 ;  /* 0xffffff8050307824 */ /* 0x000fe200078e0247 */
[----:B------:R-:W-:Y:S01]  /*75c0*/  PRMT R37, R37, 0x5410, R51 ;  /* 0x0000541025257816 */ /* 0x000fe20000000033 */
[C---:B------:R-:W-:Y:S01]  /*75d0*/  IMAD.SHL.U32 R51, R26.reuse, 0x40, RZ ;  /* 0x000000401a337824 */ /* 0x040fe200078e00ff */
[----:B------:R-:W-:Y:S01]  /*75e0*/  LOP3.LUT P1, RZ, R26, 0x4, RZ, 0xc0, !PT ;  /* 0x000000041aff7812 */ /* 0x000fe2000782c0ff */
[----:B------:R-:W-:Y:S01]  /*75f0*/  IMAD.MOV.U32 R14, RZ, RZ, R12 ;  /* 0x000000ffff0e7224 */ /* 0x000fe200078e000c */
[----:B------:R-:W-:Y:S01]  /*7600*/  IMNMX R48, R48, 0x80, PT ;  /* 0x0000008030307817 */ /* 0x000fe20003800200 */
[----:B------:R-:W-:Y:S01]  /*7610*/  IMAD.MOV.U32 R57, RZ, RZ, R13 ;  /* 0x000000ffff397224 */ /* 0x000fe200078e000d */
[----:B------:R-:W-:Y:S01]  /*7620*/  LOP3.LUT R51, R51, 0x1c0, RZ, 0xc0, !PT ;  /* 0x000001c033337812 */ /* 0x000fe200078ec0ff */
[----:B------:R-:W-:Y:S01]  /*7630*/  IMAD.MOV.U32 R24, RZ, RZ, R68 ;  /* 0x000000ffff187224 */ /* 0x000fe200078e0044 */
[----:B------:R-:W-:Y:S01]  /*7640*/  ISETP.GE.AND P0, PT, R23, R48, PT ;  /* 0x000000301700720c */ /* 0x000fe20003f06270 */
[----:B------:R-:W-:-:S04]  /*7650*/  DEPBAR.LE SB0, 0x1 ;  /* 0x000080400000791a */ /* 0x000fc80000000000 */
[----:B------:R-:W-:Y:S01]  /*7660*/  LOP3.LUT R26, R51, 0x18, R32, 0xf8, !PT ;  /* 0x00000018331a7812 */ /* 0x000fe200078ef820 */
[----:B------:R-:W-:Y:S01]  /*7670*/  BSSY B1, `(.L_x_93) ;  /* 0x000012e000017945 */ /* 0x000fe20003800000 */
[----:B------:R-:W-:Y:S02]  /*7680*/  SHF.R.U32.HI R51, RZ, 0x3, R51 ;  /* 0x00000003ff337819 */ /* 0x000fe40000011633 */
[----:B------:R-:W-:Y:S02]  /*7690*/  SHF.R.U64 R56, R12, 0x10, R13 ;  /* 0x000000100c387819 */ /* 0x000fe4000000120d */
[----:B------:R-:W-:Y:S02]  /*76a0*/  LOP3.LUT R26, R26, R51, RZ, 0x3c, !PT ;  /* 0x000000331a1a7212 */ /* 0x000fe400078e3cff */
[----:B------:R-:W-:Y:S02]  /*76b0*/  SHF.R.U32.HI R12, RZ, 0x10, R11 ;  /* 0x00000010ff0c7819 */ /* 0x000fe4000001160b */
[----:B------:R-:W-:Y:S01]  /*76c0*/  SHF.R.U32.HI R52, RZ, 0x10, R49 ;  /* 0x00000010ff347819 */ /* 0x000fe20000011631 */
[----:B------:R-:W-:Y:S01]  /*76d0*/  IMAD R26, R21, 0x200, R26 ;  /* 0x00000200151a7824 */ /* 0x000fe200078e021a */
[----:B------:R-:W-:Y:S01]  /*76e0*/  SHF.R.U64 R36, R30, 0x10, R31 ;  /* 0x000000101e247819 */ /* 0x000fe2000000121f */
[----:B------:R-:W-:Y:S01]  /*76f0*/  IMAD.MOV.U32 R49, RZ, RZ, R11 ;  /* 0x000000ffff317224 */ /* 0x000fe200078e000b */
[----:B------:R-:W-:Y:S01]  /*7700*/  SHF.R.U32.HI R50, RZ, 0x10, R31 ;  /* 0x00000010ff327819 */ /* 0x000fe2000001161f */
[----:B------:R-:W-:Y:S01]  /*7710*/  IMAD.MOV.U32 R30, RZ, RZ, R8 ;  /* 0x000000ffff1e7224 */ /* 0x000fe200078e0008 */
[----:B------:R-:W-:-:S02]  /*7720*/  SHF.R.U32.HI R35, RZ, 0x10, R29 ;  /* 0x00000010ff237819 */ /* 0x000fc4000001161d */
[----:B------:R-:W-:Y:S01]  /*7730*/  SHF.R.U64 R31, R10, 0x10, R11 ;  /* 0x000000100a1f7819 */ /* 0x000fe2000000120b */
[--C-:B------:R-:W-:Y:S01]  /*7740*/  IMAD.MOV.U32 R11, RZ, RZ, R9.reuse ;  /* 0x000000ffff0b7224 */ /* 0x100fe200078e0009 */
[--C-:B------:R-:W-:Y:S02]  /*7750*/  SHF.R.U64 R10, R8, 0x10, R9.reuse ;  /* 0x00000010080a7819 */ /* 0x100fe40000001209 */
[----:B------:R-:W-:Y:S01]  /*7760*/  SHF.R.U32.HI R29, RZ, 0x10, R9 ;  /* 0x00000010ff1d7819 */ /* 0x000fe20000011609 */
[----:B------:R-:W-:Y:S01]  /*7770*/  IMAD.MOV.U32 R9, RZ, RZ, R69 ;  /* 0x000000ffff097224 */ /* 0x000fe200078e0045 */
[----:B------:R-:W-:Y:S02]  /*7780*/  PRMT R32, R12, 0x7610, R32 ;  /* 0x000076100c207816 */ /* 0x000fe40000000020 */
[----:B------:R-:W-:Y:S02]  /*7790*/  IADD3 R12, R26, 0x20, RZ ;  /* 0x000000201a0c7810 */ /* 0x000fe40007ffe0ff */
[----:B------:R-:W-:-:S02]  /*77a0*/  SHF.R.U32.HI R13, RZ, 0x10, R13 ;  /* 0x00000010ff0d7819 */ /* 0x000fc4000001160d */
[--C-:B------:R-:W-:Y:S02]  /*77b0*/  SHF.R.U64 R8, R68, 0x10, R69.reuse ;  /* 0x0000001044087819 */ /* 0x100fe40000001245 */
[----:B------:R-:W-:Y:S02]  /*77c0*/  SHF.R.U32.HI R15, RZ, 0x10, R69 ;  /* 0x00000010ff0f7819 */ /* 0x000fe40000011645 */
[----:B------:R-:W-:Y:S02]  /*77d0*/  @P1 IADD3 R12, R26, -0x20, RZ ;  /* 0xffffffe01a0c1810 */ /* 0x000fe40007ffe0ff */
[----:B------:R-:W-:Y:S02]  /*77e0*/  PRMT R40, R40, 0x5410, R39 ;  /* 0x0000541028287816 */ /* 0x000fe40000000027 */
[----:B------:R-:W-:Y:S02]  /*77f0*/  PRMT R36, R36, 0x5410, R35 ;  /* 0x0000541024247816 */ /* 0x000fe40000000023 */
[----:B------:R-:W-:-:S02]  /*7800*/  PRMT R47, R66, 0x7610, R47 ;  /* 0x00007610422f7816 */ /* 0x000fc4000000002f */
[----:B------:R-:W-:Y:S02]  /*7810*/  PRMT R46, R46, 0x5410, R67 ;  /* 0x000054102e2e7816 */ /* 0x000fe40000000043 */
[----:B------:R-:W-:Y:S02]  /*7820*/  PRMT R42, R42, 0x5410, R65 ;  /* 0x000054102a2a7816 */ /* 0x000fe40000000041 */
[----:B------:R-:W-:Y:S02]  /*7830*/  PRMT R39, R62, 0x5410, R52 ;  /* 0x000054103e277816 */ /* 0x000fe40000000034 */
        /* <DEDUP_REMOVED lines=14> */
[----:B------:R-:W-:-:S02]  /*7920*/  LEA R26, R26, 0xc100, 0x1 ;  /* 0x0000c1001a1a7811 */ /* 0x000fc400078e08ff */
[----:B------:R-:W-:Y:S01]  /*7930*/  LEA R12, R12, 0xc100, 0x1 ;  /* 0x0000c1000c0c7811 */ /* 0x000fe200078e08ff */
[----:B------:R-:W-:Y:S06]  /*7940*/  BAR.SYNC.DEFER_BLOCKING 0x0 ;  /* 0x0000000000007b1d */ /* 0x000fec0000010000 */
[----:B------:R-:W-:Y:S05]  /*7950*/  @P0 BRA `(.L_x_94) ;  /* 0x00000ff000000947 */ /* 0x000fea0003800000 */
[----:B------:R-:W-:Y:S01]  /*7960*/  ISETP.GE.AND P0, PT, R25, c[0x0][0x27c], PT ;  /* 0x00009f0019007a0c */ /* 0x000fe20003f06270 */
[----:B------:R-:W-:-:S12]  /*7970*/  BSSY B0, `(.L_x_95) ;  /* 0x0000028000007945 */ /* 0x000fd80003800000 */
[----:B------:R-:W-:Y:S05]  /*7980*/  @P0 BRA `(.L_x_96) ;  /* 0x0000026000000947 */ /* 0x000fea0003800000 */
[----:B------:R-:W1:Y:S01]  /*7990*/  LDS.128 R8, [R26] ;  /* 0x000000001a087984 */ /* 0x000e620000000c00 */
[----:B------:R-:W-:Y:S02]  /*79a0*/  HADD2.F32 R49, -RZ, R46.H0_H0 ;  /* 0x2000002eff317230 */ /* 0x000fe40000004100 */
[----:B------:R-:W-:Y:S02]  /*79b0*/  HADD2.F32 R54, -RZ, R44.H0_H0 ;  /* 0x2000002cff367230 */ /* 0x000fe40000004100 */
[----:B------:R-:W-:Y:S02]  /*79c0*/  HADD2.F32 R55, -RZ, R45.H0_H0 ;  /* 0x2000002dff377230 */ /* 0x000fe40000004100 */
[----:B------:R-:W-:Y:S02]  /*79d0*/  HADD2.F32 R57, -RZ, R47.H0_H0 ;  /* 0x2000002fff397230 */ /* 0x000fe40000004100 */
[----:B------:R-:W-:Y:S02]  /*79e0*/  HADD2.F32 R60, -RZ, R46.H1_H1 ;  /* 0x3000002eff3c7230 */ /* 0x000fe40000004100 */
[----:B-1----:R-:W-:-:S02]  /*79f0*/  HADD2.F32 R50, -RZ, R8.H0_H0 ;  /* 0x20000008ff327230 */ /* 0x002fc40000004100 */
[----:B------:R-:W-:Y:S02]  /*7a00*/  HADD2.F32 R52, -RZ, R8.H1_H1 ;  /* 0x30000008ff347230 */ /* 0x000fe40000004100 */
[--C-:B------:R-:W-:Y:S01]  /*7a10*/  HADD2.F32 R51, -RZ, R9.reuse.H1_H1 ;  /* 0x30000009ff337230 */ /* 0x100fe20000004100 */
[----:B------:R-:W-:Y:S01]  /*7a20*/  FMUL.FTZ R58, R50, R49 ;  /* 0x00000031323a7220 */ /* 0x000fe20000410000 */
[----:B------:R-:W-:Y:S02]  /*7a30*/  HADD2.F32 R8, -RZ, R9.H0_H0 ;  /* 0x20000009ff087230 */ /* 0x000fe40000004100 */
[--C-:B------:R-:W-:Y:S01]  /*7a40*/  HADD2.F32 R9, -RZ, R10.reuse.H0_H0 ;  /* 0x2000000aff097230 */ /* 0x100fe20000004100 */
[----:B------:R-:W-:Y:S01]  /*7a50*/  FFMA.FTZ R58, R52, R57, R58 ;  /* 0x00000039343a7223 */ /* 0x000fe2000001003a */
[----:B------:R-:W-:Y:S02]  /*7a60*/  HADD2.F32 R53, -RZ, R10.H1_H1 ;  /* 0x3000000aff357230 */ /* 0x000fe40000004100 */
[----:B------:R-:W-:-:S02]  /*7a70*/  HADD2.F32 R10, -RZ, R11.H0_H0 ;  /* 0x2000000bff0a7230 */ /* 0x000fc40000004100 */
[----:B------:R-:W-:Y:S01]  /*7a80*/  HADD2.F32 R56, -RZ, R11.H1_H1 ;  /* 0x3000000bff387230 */ /* 0x000fe20000004100 */
[----:B------:R-:W-:Y:S01]  /*7a90*/  FMUL.FTZ R11, R52, R49 ;  /* 0x00000031340b7220 */ /* 0x000fe20000410000 */
[----:B------:R-:W-:Y:S01]  /*7aa0*/  HADD2.F32 R52, -RZ, R44.H1_H1 ;  /* 0x3000002cff347230 */ /* 0x000fe20000004100 */
[CC--:B------:R-:W-:Y:S02]  /*7ab0*/  FMUL.FTZ R49, R51.reuse, R54.reuse ;  /* 0x0000003633317220 */ /* 0x0c0fe40000410000 */
[C---:B------:R-:W-:Y:S02]  /*7ac0*/  FMUL.FTZ R54, R8.reuse, R54 ;  /* 0x0000003608367220 */ /* 0x040fe40000410000 */
[-C--:B------:R-:W-:Y:S01]  /*7ad0*/  FFMA.FTZ R49, R8, R55.reuse, -R49 ;  /* 0x0000003708317223 */ /* 0x080fe20000010831 */
[----:B------:R-:W-:Y:S01]  /*7ae0*/  HADD2.F32 R8, -RZ, R45.H1_H1 ;  /* 0x3000002dff087230 */ /* 0x000fe20000004100 */
[----:B------:R-:W-:Y:S01]  /*7af0*/  FFMA.FTZ R54, R51, R55, R54 ;  /* 0x0000003733367223 */ /* 0x000fe20000010036 */
[----:B------:R-:W-:Y:S01]  /*7b00*/  HADD2.F32 R51, -RZ, R43.H1_H1 ;  /* 0x3000002bff337230 */ /* 0x000fe20000004100 */
[----:B------:R-:W-:-:S02]  /*7b10*/  FFMA.FTZ R11, R50, R57, -R11 ;  /* 0x00000039320b7223 */ /* 0x000fc4000001080b */
[-C--:B------:R-:W-:Y:S02]  /*7b20*/  FMUL.FTZ R50, R53, R8.reuse ;  /* 0x0000000835327220 */ /* 0x080fe40000410000 */
[-C--:B------:R-:W-:Y:S02]  /*7b30*/  FMUL.FTZ R55, R56, R51.reuse ;  /* 0x0000003338377220 */ /* 0x080fe40000410000 */
[C---:B------:R-:W-:Y:S02]  /*7b40*/  FMUL.FTZ R8, R9.reuse, R8 ;  /* 0x0000000809087220 */ /* 0x040fe40000410000 */
[C---:B------:R-:W-:Y:S02]  /*7b50*/  FMUL.FTZ R51, R10.reuse, R51 ;  /* 0x000000330a337220 */ /* 0x040fe40000410000 */
[----:B------:R-:W-:Y:S02]  /*7b60*/  FFMA.FTZ R55, R10, R52, -R55 ;  /* 0x000000340a377223 */ /* 0x000fe40000010837 */
[-C--:B------:R-:W-:Y:S01]  /*7b70*/  FFMA.FTZ R50, R9, R60.reuse, -R50 ;  /* 0x0000003c09327223 */ /* 0x080fe20000010832 */
[----:B------:R-:W-:Y:S01]  /*7b80*/  F2FP.PACK_AB R9, R54, R49 ;  /* 0x000000313609723e */ /* 0x000fe200000000ff */
[----:B------:R-:W-:Y:S01]  /*7b90*/  FFMA.FTZ R53, R53, R60, R8 ;  /* 0x0000003c35357223 */ /* 0x000fe20000010008 */
[----:B------:R-:W-:Y:S01]  /*7ba0*/  F2FP.PACK_AB R8, R58, R11 ;  /* 0x0000000b3a08723e */ /* 0x000fe200000000ff */
[----:B------:R-:W-:-:S03]  /*7bb0*/  FFMA.FTZ R52, R56, R52, R51 ;  /* 0x0000003438347223 */ /* 0x000fc60000010033 */
[----:B------:R-:W-:Y:S02]  /*7bc0*/  F2FP.PACK_AB R10, R53, R50 ;  /* 0x00000032350a723e */ /* 0x000fe400000000ff */
[----:B------:R-:W-:-:S05]  /*7bd0*/  F2FP.PACK_AB R11, R52, R55 ;  /* 0x00000037340b723e */ /* 0x000fca00000000ff */
[----:B------:R1:W-:Y:S02]  /*7be0*/  STS.128 [R26], R8 ;  /* 0x000000081a007388 */ /* 0x0003e40000000c00 */
.L_x_96:
[----:B------:R-:W-:Y:S05]  /*7bf0*/  BSYNC B0 ;  /* 0x0000000000007941 */ /* 0x000fea0003800000 */
.L_x_95:
[----:B-1----:R-:W-:Y:S01]  /*7c00*/  IADD3 R8, R25, 0x10, RZ ;  /* 0x0000001019087810 */ /* 0x002fe20007ffe0ff */
[----:B------:R-:W-:Y:S03]  /*7c10*/  BSSY B0, `(.L_x_97) ;  /* 0x0000029000007945 */ /* 0x000fe60003800000 */
[----:B------:R-:W-:-:S13]  /*7c20*/  ISETP.GE.AND P0, PT, R8, c[0x0][0x27c], PT ;  /* 0x00009f0008007a0c */ /* 0x000fda0003f06270 */
        /* <DEDUP_REMOVED lines=39> */
.L_x_98:
[----:B------:R-:W-:Y:S05]  /*7ea0*/  BSYNC B0 ;  /* 0x0000000000007941 */ /* 0x000fea0003800000 */
.L_x_97:
[----:B-1----:R-:W-:Y:S01]  /*7eb0*/  IADD3 R8, R25, 0x20, RZ ;  /* 0x0000002019087810 */ /* 0x002fe20007ffe0ff */
[----:B------:R-:W-:Y:S03]  /*7ec0*/  BSSY B0, `(.L_x_99) ;  /* 0x0000029000007945 */ /* 0x000fe60003800000 */
[----:B------:R-:W-:-:S13]  /*7ed0*/  ISETP.GE.AND P0, PT, R8, c[0x0][0x27c], PT ;  /* 0x00009f0008007a0c */ /* 0x000fda0003f06270 */
[----:B------:R-:W-:Y:S05]  /*7ee0*/  @P0 BRA `(.L_x_100) ;  /* 0x0000026000000947 */ /* 0x000fea0003800000 */
[----:B------:R-:W1:Y:S01]  /*7ef0*/  LDS.128 R8, [R26+0x4000] ;  /* 0x004000001a087984 */ /* 0x000e620000000c00 */
        /* <DEDUP_REMOVED lines=36> */
[----:B------:R1:W-:Y:S02]  /*8140*/  STS.128 [R26+0x4000], R8 ;  /* 0x004000081a007388 */ /* 0x0003e40000000c00 */
.L_x_100:
[----:B------:R-:W-:Y:S05]  /*8150*/  BSYNC B0 ;  /* 0x0000000000007941 */ /* 0x000fea0003800000 */
.L_x_99:
[----:B-1----:R-:W-:Y:S01]  /*8160*/  IADD3 R8, R25, 0x30, RZ ;  /* 0x0000003019087810 */ /* 0x002fe20007ffe0ff */
[----:B------:R-:W-:Y:S03]  /*8170*/  BSSY B0, `(.L_x_101) ;  /* 0x0000029000007945 */ /* 0x000fe60003800000 */
[----:B------:R-:W-:-:S13]  /*8180*/  ISETP.GE.AND P0, PT, R8, c[0x0][0x27c], PT ;  /* 0x00009f0008007a0c */ /* 0x000fda0003f06270 */
[----:B------:R-:W-:Y:S05]  /*8190*/  @P0 BRA `(.L_x_102) ;  /* 0x0000026000000947 */ /* 0x000fea0003800000 */
[----:B------:R-:W1:Y:S01]  /*81a0*/  LDS.128 R8, [R12+0x4000] ;  /* 0x004000000c087984 */ /* 0x000e620000000c00 */
[--C-:B------:R-:W-:Y:S02]  /*81b0*/  HADD2.F32 R49, -RZ, R34.reuse.H0_H0 ;  /* 0x20000022ff317230 */ /* 0x100fe40000004100 */
        /* <DEDUP_REMOVED lines=21> */
[----:B------:R-:W-:Y:S01]  /*8310*/  HADD2.F32 R51, -RZ, R32.H0_H0 ;  /* 0x20000020ff337230 */ /* 0x000fe20000004100 */
        /* <DEDUP_REMOVED lines=14> */
.L_x_102:
[----:B------:R-:W-:Y:S05]  /*8400*/  BSYNC B0 ;  /* 0x0000000000007941 */ /* 0x000fea0003800000 */
.L_x_101:
[----:B-1----:R-:W-:Y:S01]  /*8410*/  IADD3 R8, R25, 0x40, RZ ;  /* 0x0000004019087810 */ /* 0x002fe20007ffe0ff */
[----:B------:R-:W-:Y:S03]  /*8420*/  BSSY B0, `(.L_x_103) ;  /* 0x0000029000007945 */ /* 0x000fe60003800000 */
[----:B------:R-:W-:-:S13]  /*8430*/  ISETP.GE.AND P0, PT, R8, c[0x0][0x27c], PT ;  /* 0x00009f0008007a0c */ /* 0x000fda0003f06270 */
[----:B------:R-:W-:Y:S05]  /*8440*/  @P0 BRA `(.L_x_104) ;  /* 0x0000026000000947 */ /* 0x000fea0003800000 */
[----:B------:R-:W1:Y:S01]  /*8450*/  LDS.128 R8, [R26+0x8000] ;  /* 0x008000001a087984 */ /* 0x000e620000000c00 */
[----:B------:R-:W-:Y:S02]  /*8460*/  HADD2.F32 R49, -RZ, R30.H1_H1 ;  /* 0x3000001eff317230 */ /* 0x000fe40000004100 */
[----:B------:R-:W-:Y:S02]  /*8470*/  HADD2.F32 R54, -RZ, R29.H1_H1 ;  /* 0x3000001dff367230 */ /* 0x000fe40000004100 */
[----:B------:R-:W-:Y:S02]  /*8480*/  HADD2.F32 R55, -RZ, R27.H1_H1 ;  /* 0x3000001bff377230 */ /* 0x000fe40000004100 */
[--C-:B------:R-:W-:Y:S02]  /*8490*/  HADD2.F32 R57, -RZ, R28.reuse.H1_H1 ;  /* 0x3000001cff397230 */ /* 0x100fe40000004100 */
[----:B------:R-:W-:Y:S02]  /*84a0*/  HADD2.F32 R60, -RZ, R28.H0_H0 ;  /* 0x2000001cff3c7230 */ /* 0x000fe40000004100 */
        /* <DEDUP_REMOVED lines=11> */
[----:B------:R-:W-:Y:S01]  /*8560*/  HADD2.F32 R52, -RZ, R27.H0_H0 ;  /* 0x2000001bff347230 */ /* 0x000fe20000004100 */
[CC--:B------:R-:W-:Y:S02]  /*8570*/  FMUL.FTZ R49, R51.reuse, R54.reuse ;  /* 0x0000003633317220 */ /* 0x0c0fe40000410000 */
[C---:B------:R-:W-:Y:S02]  /*8580*/  FMUL.FTZ R54, R8.reuse, R54 ;  /* 0x0000003608367220 */ /* 0x040fe40000410000 */
[-C--:B------:R-:W-:Y:S01]  /*8590*/  FFMA.FTZ R49, R8, R55.reuse, -R49 ;  /* 0x0000003708317223 */ /* 0x080fe20000010831 */
[----:B------:R-:W-:Y:S01]  /*85a0*/  HADD2.F32 R8, -RZ, R30.H0_H0 ;  /* 0x2000001eff087230 */ /* 0x000fe20000004100 */
        /* <DEDUP_REMOVED lines=16> */
.L_x_104:
[----:B------:R-:W-:Y:S05]  /*86b0*/  BSYNC B0 ;  /* 0x0000000000007941 */ /* 0x000fea0003800000 */
.L_x_103:
[----:B-1----:R-:W-:-:S04]  /*86c0*/  IADD3 R8, R25, 0x50, RZ ;  /* 0x0000005019087810 */ /* 0x002fc80007ffe0ff */
        /* <DEDUP_REMOVED lines=40> */
.L_x_94:
[----:B------:R-:W-:Y:S05]  /*8950*/  BSYNC B1 ;  /* 0x0000000000017941 */ /* 0x000fea0003800000 */
.L_x_93:
[----:B------:R-:W-:-:S04]  /*8960*/  IADD3 R23, R23, 0x40, RZ ;  /* 0x0000004017177810 */ /* 0x000fc80007ffe0ff */
[----:B------:R-:W-:-:S13]  /*8970*/  ISETP.GE.AND P0, PT, R23, R48, PT ;  /* 0x000000301700720c */ /* 0x000fda0003f06270 */
[----:B------:R-:W-:Y:S05]  /*8980*/  @P0 BRA `(.L_x_105) ;  /* 0x00003f9000000947 */ /* 0x000fea0003800000 */
[----:B------:R-:W-:Y:S01]  /*8990*/  ISETP.GE.AND P0, PT, R25, c[0x0][0x27c], PT ;  /* 0x00009f0019007a0c */ /* 0x000fe20003f06270 */
[----:B------:R-:W-:-:S12]  /*89a0*/  BSSY B0, `(.L_x_106) ;  /* 0x0000028000007945 */ /* 0x000fd80003800000 */
[----:B------:R-:W-:Y:S05]  /*89b0*/  @P0 BRA `(.L_x_107) ;  /* 0x0000026000000947 */ /* 0x000fea0003800000 */
[----:B-1----:R-:W1:Y:S01]  /*89c0*/  LDS.128 R8, [R26+0x2000] ;  /* 0x002000001a087984 */ /* 0x002e620000000c00 */
[----:B------:R-:W-:Y:S02]  /*89d0*/  HADD2.F32 R23, -RZ, R46.H0_H0 ;  /* 0x2000002eff177230 */ /* 0x000fe40000004100 */
[----:B------:R-:W-:Y:S02]  /*89e0*/  HADD2.F32 R52, -RZ, R44.H0_H0 ;  /* 0x2000002cff347230 */ /* 0x000fe40000004100 */
[----:B------:R-:W-:Y:S02]  /*89f0*/  HADD2.F32 R54, -RZ, R45.H0_H0 ;  /* 0x2000002dff367230 */ /* 0x000fe40000004100 */
[----:B------:R-:W-:Y:S02]  /*8a00*/  HADD2.F32 R47, -RZ, R47.H0_H0 ;  /* 0x2000002fff2f7230 */ /* 0x000fe40000004100 */
[----:B------:R-:W-:Y:S02]  /*8a10*/  HADD2.F32 R46, -RZ, R46.H1_H1 ;  /* 0x3000002eff2e7230 */ /* 0x000fe40000004100 */
[----:B------:R-:W-:-:S02]  /*8a20*/  HADD2.F32 R44, -RZ, R44.H1_H1 ;  /* 0x3000002cff2c7230 */ /* 0x000fc40000004100 */
[--C-:B-1----:R-:W-:Y:S02]  /*8a30*/  HADD2.F32 R48, -RZ, R8.reuse.H0_H0 ;  /* 0x20000008ff307230 */ /* 0x102fe40000004100 */
[----:B------:R-:W-:Y:S02]  /*8a40*/  HADD2.F32 R50, -RZ, R8.H1_H1 ;  /* 0x30000008ff327230 */ /* 0x000fe40000004100 */
[--C-:B------:R-:W-:Y:S01]  /*8a50*/  HADD2.F32 R49, -RZ, R9.reuse.H1_H1 ;  /* 0x30000009ff317230 */ /* 0x100fe20000004100 */
[C---:B------:R-:W-:Y:S01]  /*8a60*/  FMUL.FTZ R55, R23.reuse, R48 ;  /* 0x0000003017377220 */ /* 0x040fe20000410000 */
[----:B------:R-:W-:Y:S01]  /*8a70*/  HADD2.F32 R8, -RZ, R9.H0_H0 ;  /* 0x20000009ff087230 */ /* 0x000fe20000004100 */
[----:B------:R-:W-:Y:S01]  /*8a80*/  FMUL.FTZ R53, R23, R50 ;  /* 0x0000003217357220 */ /* 0x000fe20000410000 */
[--C-:B------:R-:W-:Y:S01]  /*8a90*/  HADD2.F32 R9, -RZ, R10.reuse.H0_H0 ;  /* 0x2000000aff097230 */ /* 0x100fe20000004100 */
[CC--:B------:R-:W-:Y:S01]  /*8aa0*/  FMUL.FTZ R23, R52.reuse, R49.reuse ;  /* 0x0000003134177220 */ /* 0x0c0fe20000410000 */
[----:B------:R-:W-:Y:S01]  /*8ab0*/  HADD2.F32 R51, -RZ, R10.H1_H1 ;  /* 0x3000000aff337230 */ /* 0x000fe20000004100 */
[-C--:B------:R-:W-:Y:S01]  /*8ac0*/  FMUL.FTZ R52, R52, R8.reuse ;  /* 0x0000000834347220 */ /* 0x080fe20000410000 */
[----:B------:R-:W-:Y:S01]  /*8ad0*/  HADD2.F32 R10, -RZ, R11.H0_H0 ;  /* 0x2000000bff0a7230 */ /* 0x000fe20000004100 */
[C---:B------:R-:W-:Y:S01]  /*8ae0*/  FFMA.FTZ R23, R54.reuse, R8, -R23 ;  /* 0x0000000836177223 */ /* 0x040fe20000010817 */
[----:B------:R-:W-:Y:S01]  /*8af0*/  HADD2.F32 R8, -RZ, R45.H1_H1 ;  /* 0x3000002dff087230 */ /* 0x000fe20000004100 */
[C---:B------:R-:W-:Y:S01]  /*8b00*/  FFMA.FTZ R53, R47.reuse, R48, -R53 ;  /* 0x000000302f357223 */ /* 0x040fe20000010835 */
[----:B------:R-:W-:Y:S01]  /*8b10*/  HADD2.F32 R11, -RZ, R11.H1_H1 ;  /* 0x3000000bff0b7230 */ /* 0x000fe20000004100 */
[----:B------:R-:W-:Y:S01]  /*8b20*/  FFMA.FTZ R50, R47, R50, R55 ;  /* 0x000000322f327223 */ /* 0x000fe20000010037 */
[----:B------:R-:W-:Y:S01]  /*8b30*/  HADD2.F32 R45, -RZ, R43.H1_H1 ;  /* 0x3000002bff2d7230 */ /* 0x000fe20000004100 */
[----:B------:R-:W-:-:S02]  /*8b40*/  FFMA.FTZ R52, R54, R49, R52 ;  /* 0x0000003136347223 */ /* 0x000fc40000010034 */
[C---:B------:R-:W-:Y:S02]  /*8b50*/  FMUL.FTZ R47, R8.reuse, R51 ;  /* 0x00000033082f7220 */ /* 0x040fe40000410000 */
[C---:B------:R-:W-:Y:S02]  /*8b60*/  FMUL.FTZ R49, R45.reuse, R11 ;  /* 0x0000000b2d317220 */ /* 0x040fe40000410000 */
[-C--:B------:R-:W-:Y:S02]  /*8b70*/  FMUL.FTZ R8, R8, R9.reuse ;  /* 0x0000000908087220 */ /* 0x080fe40000410000 */
[-C--:B------:R-:W-:Y:S02]  /*8b80*/  FMUL.FTZ R45, R45, R10.reuse ;  /* 0x0000000a2d2d7220 */ /* 0x080fe40000410000 */
[----:B------:R-:W-:Y:S01]  /*8b90*/  FFMA.FTZ R47, R46, R9, -R47 ;  /* 0x000000092e2f7223 */ /* 0x000fe2000001082f */
[----:B------:R-:W-:Y:S01]  /*8ba0*/  F2FP.PACK_AB R9, R52, R23 ;  /* 0x000000173409723e */ /* 0x000fe200000000ff */
[----:B------:R-:W-:-:S02]  /*8bb0*/  FFMA.FTZ R49, R44, R10, -R49 ;  /* 0x0000000a2c317223 */ /* 0x000fc40000010831 */
[----:B------:R-:W-:Y:S01]  /*8bc0*/  FFMA.FTZ R46, R46, R51, R8 ;  /* 0x000000332e2e7223 */ /* 0x000fe20000010008 */
[----:B------:R-:W-:Y:S01]  /*8bd0*/  F2FP.PACK_AB R8, R50, R53 ;  /* 0x000000353208723e */ /* 0x000fe200000000ff */
[----:B------:R-:W-:-:S03]  /*8be0*/  FFMA.FTZ R44, R44, R11, R45 ;  /* 0x0000000b2c2c7223 */ /* 0x000fc6000001002d */
[----:B------:R-:W-:Y:S02]  /*8bf0*/  F2FP.PACK_AB R10, R46, R47 ;  /* 0x0000002f2e0a723e */ /* 0x000fe400000000ff */
[----:B------:R-:W-:-:S05]  /*8c00*/  F2FP.PACK_AB R11, R44, R49 ;  /* 0x000000312c0b723e */ /* 0x000fca00000000ff */
[----:B------:R1:W-:Y:S02]  /*8c10*/  STS.128 [R26+0x2000], R8 ;  /* 0x002000081a007388 */ /* 0x0003e40000000c00 */
.L_x_107:
[----:B------:R-:W-:Y:S05]  /*8c20*/  BSYNC B0 ;  /* 0x0000000000007941 */ /* 0x000fea0003800000 */
.L_x_106:
        /* <DEDUP_REMOVED lines=42> */
.L_x_109:
[----:B------:R-:W-:Y:S05]  /*8ed0*/  BSYNC B0 ;  /* 0x0000000000007941 */ /* 0x000fea0003800000 */
.L_x_108:
        /* <DEDUP_REMOVED lines=42> */
.L_x_111:
[----:B------:R-:W-:Y:S05]  /*9180*/  BSYNC B0 ;  /* 0x0000000000007941 */ /* 0x000fea0003800000 */
.L_x_110:
        /* <DEDUP_REMOVED lines=9> */
[----:B------:R-:W-:Y:S02]  /*9220*/  HADD2.F32 R32, -RZ, R32.H0_H0 ;  /* 0x20000020ff207230 */ /* 0x000fe40000004100 */
[----:B------:R-:W-:-:S02]  /*9230*/  HADD2.F32 R34, -RZ, R34.H1_H1 ;  /* 0x30000022ff227230 */ /* 0x000fc40000004100 */
[----:B------:R-:W-:Y:S02]  /*9240*/  HADD2.F32 R31, -RZ, R31.H1_H1 ;  /* 0x3000001fff1f7230 */ /* 0x000fe40000004100 */
[--C-:B-1----:R-:W-:Y:S02]  /*9250*/  HADD2.F32 R36, -RZ, R8.reuse.H0_H0 ;  /* 0x20000008ff247230 */ /* 0x102fe40000004100 */
[----:B------:R-:W-:Y:S02]  /*9260*/  HADD2.F32 R38, -RZ, R8.H1_H1 ;  /* 0x30000008ff267230 */ /* 0x000fe40000004100 */
[--C-:B------:R-:W-:Y:S01]  /*9270*/  HADD2.F32 R37, -RZ, R9.reuse.H1_H1 ;  /* 0x30000009ff257230 */ /* 0x100fe20000004100 */
[C---:B------:R-:W-:Y:S01]  /*9280*/  FMUL.FTZ R43, R23.reuse, R36 ;  /* 0x00000024172b7220 */ /* 0x040fe20000410000 */
[----:B------:R-:W-:Y:S01]  /*9290*/  HADD2.F32 R8, -RZ, R9.H0_H0 ;  /* 0x20000009ff087230 */ /* 0x000fe20000004100 */
[----:B------:R-:W-:Y:S01]  /*92a0*/  FMUL.FTZ R41, R23, R38 ;  /* 0x0000002617297220 */ /* 0x000fe20000410000 */
[--C-:B------:R-:W-:Y:S01]  /*92b0*/  HADD2.F32 R9, -RZ, R10.reuse.H0_H0 ;  /* 0x2000000aff097230 */ /* 0x100fe20000004100 */
[C---:B------:R-:W-:Y:S01]  /*92c0*/  FMUL.FTZ R23, R40.reuse, R37 ;  /* 0x0000002528177220 */ /* 0x040fe20000410000 */
[----:B------:R-:W-:Y:S01]  /*92d0*/  HADD2.F32 R39, -RZ, R10.H1_H1 ;  /* 0x3000000aff277230 */ /* 0x000fe20000004100 */
[-C--:B------:R-:W-:Y:S01]  /*92e0*/  FMUL.FTZ R40, R40, R8.reuse ;  /* 0x0000000828287220 */ /* 0x080fe20000410000 */
[----:B------:R-:W-:Y:S01]  /*92f0*/  HADD2.F32 R10, -RZ, R11.H0_H0 ;  /* 0x2000000bff0a7230 */ /* 0x000fe20000004100 */
[----:B------:R-:W-:Y:S01]  /*9300*/  FFMA.FTZ R23, R42, R8, -R23 ;  /* 0x000000082a177223 */ /* 0x000fe20000010817 */
[----:B------:R-:W-:Y:S01]  /*9310*/  HADD2.F32 R8, -RZ, R33.H1_H1 ;  /* 0x30000021ff087230 */ /* 0x000fe20000004100 */
[C---:B------:R-:W-:Y:S01]  /*9320*/  FFMA.FTZ R41, R35.reuse, R36, -R41 ;  /* 0x0000002423297223 */ /* 0x040fe20000010829 */
[----:B------:R-:W-:Y:S01]  /*9330*/  HADD2.F32 R11, -RZ, R11.H1_H1 ;  /* 0x3000000bff0b7230 */ /* 0x000fe20000004100 */
[----:B------:R-:W-:-:S02]  /*9340*/  FFMA.FTZ R38, R35, R38, R43 ;  /* 0x0000002623267223 */ /* 0x000fc4000001002b */
[C---:B------:R-:W-:Y:S02]  /*9350*/  FMUL.FTZ R33, R8.reuse, R39 ;  /* 0x0000002708217220 */ /* 0x040fe40000410000 */
[----:B------:R-:W-:Y:S02]  /*9360*/  FMUL.FTZ R35, R8, R9 ;  /* 0x0000000908237220 */ /* 0x000fe40000410000 */
[C---:B------:R-:W-:Y:S02]  /*9370*/  FMUL.FTZ R8, R32.reuse, R11 ;  /* 0x0000000b20087220 */ /* 0x040fe40000410000 */
[----:B------:R-:W-:Y:S02]  /*9380*/  FMUL.FTZ R32, R32, R10 ;  /* 0x0000000a20207220 */ /* 0x000fe40000410000 */
[C---:B------:R-:W-:Y:S02]  /*9390*/  FFMA.FTZ R33, R34.reuse, R9, -R33 ;  /* 0x0000000922217223 */ /* 0x040fe40000010821 */
[----:B------:R-:W-:-:S02]  /*93a0*/  FFMA.FTZ R34, R34, R39, R35 ;  /* 0x0000002722227223 */ /* 0x000fc40000010023 */
[----:B------:R-:W-:Y:S02]  /*93b0*/  FFMA.FTZ R40, R42, R37, R40 ;  /* 0x000000252a287223 */ /* 0x000fe40000010028 */
[C---:B------:R-:W-:Y:S01]  /*93c0*/  FFMA.FTZ R35, R31.reuse, R10, -R8 ;  /* 0x0000000a1f237223 */ /* 0x040fe20000010808 */
[----:B------:R-:W-:Y:S01]  /*93d0*/  F2FP.PACK_AB R8, R38, R41 ;  /* 0x000000292608723e */ /* 0x000fe200000000ff */
[----:B------:R-:W-:Y:S01]  /*93e0*/  FFMA.FTZ R32, R31, R11, R32 ;  /* 0x0000000b1f207223 */ /* 0x000fe20000010020 */
[----:B------:R-:W-:Y:S02]  /*93f0*/  F2FP.PACK_AB R9, R40, R23 ;  /* 0x000000172809723e */ /* 0x000fe400000000ff */
[----:B------:R-:W-:Y:S02]  /*9400*/  F2FP.PACK_AB R10, R34, R33 ;  /* 0x00000021220a723e */ /* 0x000fe400000000ff */
[----:B------:R-:W-:-:S05]  /*9410*/  F2FP.PACK_AB R11, R32, R35 ;  /* 0x00000023200b723e */ /* 0x000fca00000000ff */
[----:B------:R1:W-:Y:S02]  /*9420*/  STS.128 [R12+0x6000], R8 ;  /* 0x006000080c007388 */ /* 0x0003e40000000c00 */
.L_x_113:
[----:B------:R-:W-:Y:S05]  /*9430*/  BSYNC B0 ;  /* 0x0000000000007941 */ /* 0x000fea0003800000 */
.L_x_112:
        /* <DEDUP_REMOVED lines=8> */
[----:B------:R-:W-:Y:S02]  /*94c0*/  HADD2.F32 R37, -RZ, R28.H1_H1 ;  /* 0x3000001cff257230 */ /* 0x000fe40000004100 */
[----:B------:R-:W-:Y:S02]  /*94d0*/  HADD2.F32 R30, -RZ, R30.H0_H0 ;  /* 0x2000001eff1e7230 */ /* 0x000fe40000004100 */
[----:B------:R-:W-:-:S02]  /*94e0*/  HADD2.F32 R29, -RZ, R29.H0_H0 ;  /* 0x2000001dff1d7230 */ /* 0x000fc40000004100 */
[----:B------:R-:W-:Y:S02]  /*94f0*/  HADD2.F32 R28, -RZ, R28.H0_H0 ;  /* 0x2000001cff1c7230 */ /* 0x000fe40000004100 */
[----:B------:R-:W-:Y:S02]  /*9500*/  HADD2.F32 R27, -RZ, R27.H0_H0 ;  /* 0x2000001bff1b7230 */ /* 0x000fe40000004100 */
        /* <DEDUP_REMOVED lines=10> */
[--C-:B------:R-:W-:Y:S01]  /*95b0*/  HADD2.F32 R10, -RZ, R11.reuse.H0_H0 ;  /* 0x2000000bff0a7230 */ /* 0x100fe20000004100 */
[C---:B------:R-:W-:Y:S01]  /*95c0*/  FFMA.FTZ R23, R38.reuse, R8, -R23 ;  /* 0x0000000826177223 */ /* 0x040fe20000010817 */
[----:B------:R-:W-:Y:S01]  /*95d0*/  HADD2.F32 R11, -RZ, R11.H1_H1 ;  /* 0x3000000bff0b7230 */ /* 0x000fe20000004100 */
[----:B------:R-:W-:-:S02]  /*95e0*/  FFMA.FTZ R38, R38, R31, R35 ;  /* 0x0000001f26267223 */ /* 0x000fc40000010023 */
[----:B------:R-:W-:Y:S02]  /*95f0*/  FFMA.FTZ R36, R37, R32, -R36 ;  /* 0x0000002025247223 */ /* 0x000fe40000010824 */
[C---:B------:R-:W-:Y:S02]  /*9600*/  FMUL.FTZ R8, R30.reuse, R33 ;  /* 0x000000211e087220 */ /* 0x040fe40000410000 */
[----:B------:R-:W-:Y:S02]  /*9610*/  FMUL.FTZ R31, R30, R9 ;  /* 0x000000091e1f7220 */ /* 0x000fe40000410000 */
[C---:B------:R-:W-:Y:S02]  /*9620*/  FMUL.FTZ R30, R29.reuse, R11 ;  /* 0x0000000b1d1e7220 */ /* 0x040fe40000410000 */
[----:B------:R-:W-:Y:S02]  /*9630*/  FMUL.FTZ R32, R29, R10 ;  /* 0x0000000a1d207220 */ /* 0x000fe40000410000 */
[----:B------:R-:W-:Y:S01]  /*9640*/  FFMA.FTZ R29, R28, R9, -R8 ;  /* 0x000000091c1d7223 */ /* 0x000fe20000010808 */
[----:B------:R-:W-:Y:S01]  /*9650*/  F2FP.PACK_AB R9, R38, R23 ;  /* 0x000000172609723e */ /* 0x000fe200000000ff */
[----:B------:R-:W-:-:S02]  /*9660*/  FFMA.FTZ R39, R37, R34, R39 ;  /* 0x0000002225277223 */ /* 0x000fc40000010027 */
[----:B------:R-:W-:Y:S02]  /*9670*/  FFMA.FTZ R28, R28, R33, R31 ;  /* 0x000000211c1c7223 */ /* 0x000fe4000001001f */
[----:B------:R-:W-:Y:S01]  /*9680*/  FFMA.FTZ R30, R27, R10, -R30 ;  /* 0x0000000a1b1e7223 */ /* 0x000fe2000001081e */
[----:B------:R-:W-:Y:S01]  /*9690*/  F2FP.PACK_AB R8, R39, R36 ;  /* 0x000000242708723e */ /* 0x000fe200000000ff */
[----:B------:R-:W-:Y:S01]  /*96a0*/  FFMA.FTZ R11, R27, R11, R32 ;  /* 0x0000000b1b0b7223 */ /* 0x000fe20000010020 */
[----:B------:R-:W-:-:S04]  /*96b0*/  F2FP.PACK_AB R10, R28, R29 ;  /* 0x0000001d1c0a723e */ /* 0x000fc800000000ff */
[----:B------:R-:W-:-:S05]  /*96c0*/  F2FP.PACK_AB R11, R11, R30 ;  /* 0x0000001e0b0b723e */ /* 0x000fca00000000ff */
[----:B------:R1:W-:Y:S02]  /*96d0*/  STS.128 [R26+0xa000], R8 ;  /* 0x00a000081a007388 */ /* 0x0003e40000000c00 */
.L_x_115:
[----:B------:R-:W-:Y:S05]  /*96e0*/  BSYNC B0 ;  /* 0x0000000000007941 */ /* 0x000fea0003800000 */
.L_x_114:
[----:B------:R-:W-:-:S04]  /*96f0*/  IADD3 R25, R25, 0x50, RZ ;  /* 0x0000005019197810 */ /* 0x000fc80007ffe0ff */
[----:B------:R-:W-:-:S13]  /*9700*/  ISETP.GE.AND P0, PT, R25, c[0x0][0x27c], PT ;  /* 0x00009f0019007a0c */ /* 0x000fda0003f06270 */
[----:B------:R-:W-:Y:S05]  /*9710*/  @P0 BRA `(.L_x_105) ;  /* 0x0000320000000947 */ /* 0x000fea0003800000 */
[----:B-1----:R-:W1:Y:S01]  /*9720*/  LDS.128 R8, [R12+0xa000] ;  /* 0x00a000000c087984 */ /* 0x002e620000000c00 */
        /* <DEDUP_REMOVED lines=36> */
[----:B------:R1:W-:Y:S01]  /*9970*/  STS.128 [R12+0xa000], R8 ;  /* 0x00a000080c007388 */ /* 0x0003e20000000c00 */
[----:B------:R-:W-:Y:S05]  /*9980*/  BRA `(.L_x_105) ;  /* 0x00002f9000007947 */ /* 0x000fea0003800000 */
.L_x_90:
        /* <DEDUP_REMOVED lines=17> */
[----:B------:R-:W-:Y:S01]  /*9aa0*/  IADD3 R9, R32, 0x40, RZ ;  /* 0x0000004020097810 */ /* 0x000fe20007ffe0ff */
[----:B------:R-:W-:Y:S01]  /*9ab0*/  CS2R R36, SRZ ;  /* 0x0000000000247805 */ /* 0x000fe2000001ff00 */
[----:B------:R-:W-:-:S02]  /*9ac0*/  ISETP.GE.AND P1, PT, R8, c[0x0][0x27c], PT ;  /* 0x00009f0008007a0c */ /* 0x000fc40003f26270 */
[----:B------:R-:W-:Y:S02]  /*9ad0*/  ISETP.GE.AND P0, PT, R9, c[0x0][0x27c], PT ;  /* 0x00009f0009007a0c */ /* 0x000fe40003f06270 */
[----:B------:R-:W-:-:S09]  /*9ae0*/  ISETP.GE.AND P2, PT, R32, c[0x0][0x27c], PT ;  /* 0x00009f0020007a0c */ /* 0x000fd20003f46270 */
[----:B------:R-:W-:Y:S02]  /*9af0*/  @!P1 SHF.R.S32.HI R25, RZ, 0x1f, R8 ;  /* 0x0000001fff199819 */ /* 0x000fe40000011408 */
[----:B------:R-:W-:Y:S02]  /*9b00*/  @!P0 SHF.R.S32.HI R24, RZ, 0x1f, R9 ;  /* 0x0000001fff188819 */ /* 0x000fe40000011409 */
[----:B------:R-:W-:Y:S01]  /*9b10*/  @!P1 LEA.HI R25, R25, R8, RZ, 0x3 ;  /* 0x0000000819199211 */ /* 0x000fe200078f18ff */
[--C-:B------:R-:W-:Y:S01]  /*9b20*/  @!P2 IMAD.WIDE R26, R32, 0x2, R40.reuse ;  /* 0x00000002201aa825 */ /* 0x100fe200078e0228 */
[----:B------:R-:W-:Y:S02]  /*9b30*/  @!P0 LEA.HI R24, R24, R9, RZ, 0x3 ;  /* 0x0000000918188211 */ /* 0x000fe400078f18ff */
[----:B------:R-:W-:Y:S02]  /*9b40*/  @!P1 LOP3.LUT R25, R25, 0xfffffff8, RZ, 0xc0, !PT ;  /* 0xfffffff819199812 */ /* 0x000fe400078ec0ff */
[----:B------:R-:W-:Y:S01]  /*9b50*/  @!P0 LOP3.LUT R24, R24, 0xfffffff8, RZ, 0xc0, !PT ;  /* 0xfffffff818188812 */ /* 0x000fe200078ec0ff */
[----:B------:R1:W5:Y:S01]  /*9b60*/  @!P2 LD.E.128 R36, [R26.64] ;  /* 0x000000061a24a980 */ /* 0x000362000c101d00 */
[----:B------:R-:W-:Y:S01]  /*9b70*/  CS2R R14, SRZ ;  /* 0x00000000000e7805 */ /* 0x000fe2000001ff00 */
[C-C-:B------:R-:W-:Y:S01]  /*9b80*/  @!P1 IMAD.WIDE R42, R25.reuse, 0x2, R40.reuse ;  /* 0x00000002192a9825 */ /* 0x140fe200078e0228 */
[----:B------:R-:W-:Y:S01]  /*9b90*/  CS2R R12, SRZ ;  /* 0x00000000000c7805 */ /* 0x000fe2000001ff00 */
[----:B------:R-:W-:Y:S01]  /*9ba0*/  CS2R R30, SRZ ;  /* 0x00000000001e7805 */ /* 0x000fe2000001ff00 */
[----:B------:R-:W-:Y:S01]  /*9bb0*/  CS2R R28, SRZ ;  /* 0x00000000001c7805 */ /* 0x000fe2000001ff00 */
[C---:B------:R-:W-:Y:S01]  /*9bc0*/  @!P0 IMAD.WIDE R40, R24.reuse, 0x2, R40 ;  /* 0x0000000218288825 */ /* 0x040fe200078e0228 */
[----:B------:R-:W-:Y:S01]  /*9bd0*/  CS2R R10, SRZ ;  /* 0x00000000000a7805 */ /* 0x000fe2000001ff00 */
[----:B------:R-:W-:Y:S01]  /*9be0*/  CS2R R8, SRZ ;  /* 0x0000000000087805 */ /* 0x000fe2000001ff00 */
[----:B------:R-:W-:Y:S01]  /*9bf0*/  CS2R R46, SRZ ;  /* 0x00000000002e7805 */ /* 0x000fe2000001ff00 */
[--C-:B------:R-:W-:Y:S01]  /*9c00*/  @!P1 IMAD.WIDE R50, R25, 0x2, R34.reuse ;  /* 0x0000000219329825 */ /* 0x100fe200078e0222 */
[----:B------:R-:W-:Y:S01]  /*9c10*/  CS2R R44, SRZ ;  /* 0x00000000002c7805 */ /* 0x000fe2000001ff00 */
[----:B------:R2:W5:Y:S02]  /*9c20*/  @!P1 LD.E.128 R28, [R42.64] ;  /* 0x000000062a1c9980 */ /* 0x000564000c101d00 */
[----:B------:R-:W-:-:S02]  /*9c30*/  @!P0 IMAD.WIDE R52, R24, 0x2, R34 ;  /* 0x0000000218348825 */ /* 0x000fc400078e0222 */
[----:B------:R-:W-:Y:S01]  /*9c40*/  CS2R R24, SRZ ;  /* 0x0000000000187805 */ /* 0x000fe2000001ff00 */
[----:B------:R2:W5:Y:S01]  /*9c50*/  @!P1 LD.E.128 R8, [R50.64] ;  /* 0x0000000632089980 */ /* 0x000562000c101d00 */
[----:B------:R-:W-:-:S03]  /*9c60*/  @!P2 IMAD.WIDE R34, R32, 0x2, R34 ;  /* 0x000000022022a825 */ /* 0x000fc600078e0222 */
[----:B------:R2:W5:Y:S01]  /*9c70*/  @!P0 LD.E.128 R44, [R40.64] ;  /* 0x00000006282c8980 */ /* 0x000562000c101d00 */
[----:B-1----:R-:W-:-:S03]  /*9c80*/  CS2R R26, SRZ ;  /* 0x00000000001a7805 */ /* 0x002fc6000001ff00 */
[----:B------:R2:W5:Y:S04]  /*9c90*/  @!P2 LD.E.128 R12, [R34.64] ;  /* 0x00000006220ca980 */ /* 0x000568000c101d00 */
[----:B------:R2:W5:Y:S02]  /*9ca0*/  @!P0 LD.E.128 R24, [R52.64] ;  /* 0x0000000634188980 */ /* 0x000564000c101d00 */
.L_x_117:
[----:B------:R-:W-:Y:S05]  /*9cb0*/  BSYNC B0 ;  /* 0x0000000000007941 */ /* 0x000fea0003800000 */
.L_x_116:
[----:B--2---:R-:W-:Y:S01]  /*9cc0*/  IMAD R50, R80, -0x80, R71 ;  /* 0xffffff8050327824 */ /* 0x004fe200078e0247 */
[--C-:B-----5:R-:W-:Y:S01]  /*9cd0*/  SHF.R.U64 R68, R36, 0x10, R37.reuse ;  /* 0x0000001024447819 */ /* 0x120fe20000001225 */
[--C-:B------:R-:W-:Y:S01]  /*9ce0*/  IMAD.MOV.U32 R69, RZ, RZ, R37.reuse ;  /* 0x000000ffff457224 */ /* 0x100fe200078e0025 */
[----:B------:R-:W-:Y:S01]  /*9cf0*/  SHF.R.U32.HI R66, RZ, 0x10, R37 ;  /* 0x00000010ff427819 */ /* 0x000fe20000011625 */
[----:B------:R-:W-:Y:S01]  /*9d00*/  IMAD.MOV.U32 R48, RZ, RZ, R38 ;  /* 0x000000ffff307224 */ /* 0x000fe200078e0026 */
[----:B------:R-:W-:Y:S01]  /*9d10*/  IMNMX R50, R50, 0x80, PT ;  /* 0x0000008032327817 */ /* 0x000fe20003800200 */
[----:B------:R-:W-:Y:S01]  /*9d20*/  IMAD.MOV.U32 R61, RZ, RZ, R45 ;  /* 0x000000ffff3d7224 */ /* 0x000fe200078e002d */
[----:B------:R-:W-:Y:S01]  /*9d30*/  SHF.R.U64 R65, R38, 0x10, R39 ;  /* 0x0000001026417819 */ /* 0x000fe20000001227 */
[----:B------:R-:W-:Y:S01]  /*9d40*/  IMAD.MOV.U32 R58, RZ, RZ, R46 ;  /* 0x000000ffff3a7224 */ /* 0x000fe200078e002e */
[----:B------:R-:W-:Y:S01]  /*9d50*/  ISETP.GE.AND P0, PT, R23, R50, PT ;  /* 0x000000321700720c */ /* 0x000fe20003f06270 */
[----:B------:R-:W-:Y:S01]  /*9d60*/  IMAD.MOV.U32 R70, RZ, RZ, R36 ;  /* 0x000000ffff467224 */ /* 0x000fe200078e0024 */
[----:B------:R-:W-:Y:S01]  /*9d70*/  SHF.R.U64 R59, R44, 0x10, R45 ;  /* 0x000000102c3b7819 */ /* 0x000fe2000000122d */
[----:B------:R-:W-:Y:S01]  /*9d80*/  IMAD.MOV.U32 R67, RZ, RZ, R39 ;  /* 0x000000ffff437224 */ /* 0x000fe200078e0027 */
[----:B------:R-:W-:Y:S01]  /*9d90*/  SHF.R.U32.HI R57, RZ, 0x10, R45 ;  /* 0x00000010ff397819 */ /* 0x000fe2000001162d */
[----:B------:R-:W-:Y:S01]  /*9da0*/  IMAD.MOV.U32 R64, RZ, RZ, R28 ;  /* 0x000000ffff407224 */ /* 0x000fe200078e001c */
[----:B------:R-:W-:Y:S01]  /*9db0*/  SHF.R.U64 R56, R46, 0x10, R47 ;  /* 0x000000102e387819 */ /* 0x000fe2000000122f */
[----:B------:R-:W-:Y:S01]  /*9dc0*/  IMAD.MOV.U32 R45, RZ, RZ, R13 ;  /* 0x000000ffff2d7224 */ /* 0x000fe200078e000d */
[----:B------:R-:W-:Y:S01]  /*9dd0*/  SHF.R.U32.HI R43, RZ, 0x10, R39 ;  /* 0x00000010ff2b7819 */ /* 0x000fe20000011627 */
[----:B------:R-:W-:Y:S01]  /*9de0*/  IMAD.MOV.U32 R46, RZ, RZ, R14 ;  /* 0x000000ffff2e7224 */ /* 0x000fe200078e000e */
[----:B------:R-:W-:Y:S01]  /*9df0*/  SHF.R.U64 R62, R28, 0x10, R29 ;  /* 0x000000101c3e7819 */ /* 0x000fe2000000121d */
[----:B------:R-:W-:Y:S01]  /*9e00*/  IMAD.MOV.U32 R53, RZ, RZ, R15 ;  /* 0x000000ffff357224 */ /* 0x000fe200078e000f */
[--C-:B------:R-:W-:Y:S01]  /*9e10*/  SHF.R.U64 R52, R12, 0x10, R13.reuse ;  /* 0x000000100c347819 */ /* 0x100fe2000000120d */
[----:B------:R-:W-:Y:S01]  /*9e20*/  IMAD.MOV.U32 R38, RZ, RZ, R8 ;  /* 0x000000ffff267224 */ /* 0x000fe200078e0008 */
[----:B------:R-:W-:Y:S01]  /*9e30*/  SHF.R.U32.HI R42, RZ, 0x10, R13 ;  /* 0x00000010ff2a7819 */ /* 0x000fe2000001160d */
[----:B------:R-:W-:Y:S01]  /*9e40*/  IMAD.MOV.U32 R37, RZ, RZ, R9 ;  /* 0x000000ffff257224 */ /* 0x000fe200078e0009 */
[----:B------:R-:W-:Y:S01]  /*9e50*/  SHF.R.U64 R51, R14, 0x10, R15 ;  /* 0x000000100e337819 */ /* 0x000fe2000000120f */
[----:B------:R-:W-:Y:S01]  /*9e60*/  IMAD.MOV.U32 R39, RZ, RZ, R29 ;  /* 0x000000ffff277224 */ /* 0x000fe200078e001d */
[----:B------:R-:W-:Y:S01]  /*9e70*/  SHF.R.U32.HI R41, RZ, 0x10, R15 ;  /* 0x00000010ff297819 */ /* 0x000fe2000001160f */
[----:B------:R-:W-:Y:S01]  /*9e80*/  IMAD.MOV.U32 R40, RZ, RZ, R30 ;  /* 0x000000ffff287224 */ /* 0x000fe200078e001e */
[----:B------:R-:W-:Y:S01]  /*9e90*/  SHF.R.U32.HI R36, RZ, 0x10, R29 ;  /* 0x00000010ff247819 */ /* 0x000fe2000001161d */
[--C-:B------:R-:W-:Y:S01]  /*9ea0*/  IMAD.MOV.U32 R63, RZ, RZ, R31.reuse ;  /* 0x000000ffff3f7224 */ /* 0x100fe200078e001f */
        /* <DEDUP_REMOVED lines=12> */
[--C-:B------:R-:W-:Y:S01]  /*9f70*/  SHF.R.U64 R9, R24, 0x10, R25.reuse ;  /* 0x0000001018097819 */ /* 0x100fe20000001219 */
[----:B------:R-:W-:Y:S01]  /*9f80*/  IMAD.MOV.U32 R11, RZ, RZ, R25 ;  /* 0x000000ffff0b7224 */ /* 0x000fe200078e0019 */
[----:B------:R-:W-:Y:S01]  /*9f90*/  SHF.R.U32.HI R55, RZ, 0x10, R47 ;  /* 0x00000010ff377819 */ /* 0x000fe2000001162f */
[----:B------:R-:W-:Y:S01]  /*9fa0*/  IMAD.MOV.U32 R10, RZ, RZ, R26 ;  /* 0x000000ffff0a7224 */ /* 0x000fe200078e001a */
[----:B------:R-:W-:Y:S01]  /*9fb0*/  SHF.R.U32.HI R25, RZ, 0x10, R25 ;  /* 0x00000010ff197819 */ /* 0x000fe20000011619 */
[--C-:B------:R-:W-:Y:S01]  /*9fc0*/  IMAD.MOV.U32 R29, RZ, RZ, R27.reuse ;  /* 0x000000ffff1d7224 */ /* 0x100fe200078e001b */
[----:B------:R-:W-:Y:S01]  /*9fd0*/  SHF.R.U64 R8, R26, 0x10, R27 ;  /* 0x000000101a087819 */ /* 0x000fe2000000121b */
[----:B------:R-:W-:-:S04]  /*9fe0*/  DEPBAR.LE SB0, 0x1 ;  /* 0x000080400000791a */ /* 0x000fc80000000000 */
[----:B------:R-:W-:Y:S01]  /*9ff0*/  SHF.R.U32.HI R24, RZ, 0x10, R27 ;  /* 0x00000010ff187819 */ /* 0x000fe2000001161b */
[----:B------:R-:W-:Y:S01]  /*a000*/  BSSY B1, `(.L_x_118) ;  /* 0x0000151000017945 */ /* 0x000fe20003800000 */
        /* <DEDUP_REMOVED lines=23> */
[----:B------:R-:W-:Y:S01]  /*a180*/  PRMT R24, R24, 0x5410, R8 ;  /* 0x0000541018187816 */ /* 0x000fe20000000008 */
[----:B------:R-:W-:Y:S06]  /*a190*/  BAR.SYNC.DEFER_BLOCKING 0x0 ;  /* 0x0000000000007b1d */ /* 0x000fec0000010000 */
[----:B------:R-:W-:Y:S05]  /*a1a0*/  @P0 BRA `(.L_x_119) ;  /* 0x0000136000000947 */ /* 0x000fea0003800000 */
[----:B------:R-:W-:Y:S01]  /*a1b0*/  ISETP.GE.AND P0, PT, R32, c[0x0][0x27c], PT ;  /* 0x00009f0020007a0c */ /* 0x000fe20003f06270 */
[----:B------:R-:W-:-:S12]  /*a1c0*/  BSSY B0, `(.L_x_120) ;  /* 0x0000060000007945 */ /* 0x000fd80003800000 */
[----:B------:R-:W-:Y:S05]  /*a1d0*/  @P0 BRA `(.L_x_121) ;  /* 0x000005e000000947 */ /* 0x000fea0003800000 */
[----:B------:R-:W-:Y:S01]  /*a1e0*/  MOV R12, c[0x0][0x27c] ;  /* 0x00009f00000c7a02 */ /* 0x000fe20000000f00 */
[----:B------:R-:W-:Y:S01]  /*a1f0*/  HADD2.F32 R68, -RZ, R45.H1_H1 ;  /* 0x3000002dff447230 */ /* 0x000fe20000004100 */
[----:B------:R-:W-:Y:S01]  /*a200*/  SHF.L.U32 R13, R23, 0x6, RZ ;  /* 0x00000006170d7819 */ /* 0x000fe200000006ff */
[----:B------:R-:W-:Y:S01]  /*a210*/  HADD2.F32 R66, -RZ, R42.H1_H1 ;  /* 0x3000002aff427230 */ /* 0x000fe20000004100 */
[----:B------:R-:W-:Y:S01]  /*a220*/  LEA.HI R12, R12, R49, RZ, 0x1d ;  /* 0x000000310c0c7211 */ /* 0x000fe200078fe8ff */
[----:B------:R-:W-:Y:S01]  /*a230*/  HADD2.F32 R76, -RZ, R47.H1_H1 ;  /* 0x3000002fff4c7230 */ /* 0x000fe20000004100 */
[----:B------:R-:W-:Y:S01]  /*a240*/  LOP3.LUT R13, R13, 0x1c0, RZ, 0xc0, !PT ;  /* 0x000001c00d0d7812 */ /* 0x000fe200078ec0ff */
[----:B------:R-:W-:Y:S01]  /*a250*/  HADD2.F32 R75, -RZ, R44.H1_H1 ;  /* 0x3000002cff4b7230 */ /* 0x000fe20000004100 */
[----:B------:R-:W-:Y:S01]  /*a260*/  SHF.R.S32.HI R9, RZ, 0x1f, R12 ;  /* 0x0000001fff097819 */ /* 0x000fe2000001140c */
[----:B------:R-:W-:Y:S01]  /*a270*/  HADD2.F32 R65, -RZ, R45.H0_H0 ;  /* 0x2000002dff417230 */ /* 0x000fe20000004100 */
[----:B------:R-:W-:Y:S01]  /*a280*/  SHF.L.U32 R8, R12, 0x3, RZ ;  /* 0x000000030c087819 */ /* 0x000fe200000006ff */
[----:B------:R-:W-:Y:S01]  /*a290*/  HADD2.F32 R63, -RZ, R42.H0_H0 ;  /* 0x2000002aff3f7230 */ /* 0x000fe20000004100 */
[----:B------:R-:W-:Y:S01]  /*a2a0*/  LEA.HI R9, R9, R12, RZ, 0x3 ;  /* 0x0000000c09097211 */ /* 0x000fe200078f18ff */
[----:B------:R-:W-:Y:S01]  /*a2b0*/  HADD2.F32 R62, -RZ, R46.H1_H1 ;  /* 0x3000002eff3e7230 */ /* 0x000fe20000004100 */
[----:B------:R-:W-:Y:S01]  /*a2c0*/  SHF.R.U32.HI R11, RZ, 0x3, R13 ;  /* 0x00000003ff0b7819 */ /* 0x000fe2000001160d */
[----:B------:R-:W-:Y:S01]  /*a2d0*/  HADD2.F32 R74, -RZ, R47.H0_H0 ;  /* 0x2000002fff4a7230 */ /* 0x000fe20000004100 */
[----:B------:R-:W-:Y:S01]  /*a2e0*/  LOP3.LUT R8, R13, 0x38, R8, 0xf8, !PT ;  /* 0x000000380d087812 */ /* 0x000fe200078ef808 */
[----:B------:R-:W-:Y:S01]  /*a2f0*/  HADD2.F32 R73, -RZ, R44.H0_H0 ;  /* 0x2000002cff497230 */ /* 0x000fe20000004100 */
[----:B------:R-:W-:Y:S01]  /*a300*/  SHF.L.U32 R9, R9, 0xa, RZ ;  /* 0x0000000a09097819 */ /* 0x000fe200000006ff */
[--C-:B------:R-:W-:Y:S01]  /*a310*/  HADD2.F32 R72, -RZ, R48.reuse.H1_H1 ;  /* 0x30000030ff487230 */ /* 0x100fe20000004100 */
[----:B------:R-:W-:Y:S01]  /*a320*/  SHF.L.U32 R10, R21, 0x9, RZ ;  /* 0x00000009150a7819 */ /* 0x000fe200000006ff */
[----:B------:R-:W-:Y:S01]  /*a330*/  HADD2.F32 R60, -RZ, R41.H1_H1 ;  /* 0x30000029ff3c7230 */ /* 0x000fe20000004100 */
[----:B------:R-:W-:Y:S01]  /*a340*/  LOP3.LUT R52, R13, 0x38, R32, 0xf8, !PT ;  /* 0x000000380d347812 */ /* 0x000fe200078ef820 */
[--C-:B------:R-:W-:Y:S01]  /*a350*/  HADD2.F32 R71, -RZ, R43.reuse.H1_H1 ;  /* 0x3000002bff477230 */ /* 0x100fe20000004100 */
[----:B------:R-:W-:Y:S01]  /*a360*/  LOP3.LUT R8, R8, R11, RZ, 0x3c, !PT ;  /* 0x0000000b08087212 */ /* 0x000fe200078e3cff */
[----:B------:R-:W-:Y:S01]  /*a370*/  HADD2.F32 R70, -RZ, R48.H0_H0 ;  /* 0x20000030ff467230 */ /* 0x000fe20000004100 */
[----:B------:R-:W-:Y:S01]  /*a380*/  LOP3.LUT R9, R9, 0x7fffe000, RZ, 0xc0, !PT ;  /* 0x7fffe00009097812 */ /* 0x000fe200078ec0ff */
[----:B------:R-:W-:Y:S01]  /*a390*/  HADD2.F32 R69, -RZ, R43.H0_H0 ;  /* 0x2000002bff457230 */ /* 0x000fe20000004100 */
[----:B------:R-:W-:-:S02]  /*a3a0*/  LOP3.LUT R52, R10, R52, R11, 0xf6, !PT ;  /* 0x000000340a347212 */ /* 0x000fc400078ef60b */
[----:B------:R-:W-:Y:S02]  /*a3b0*/  IADD3 R8, R8, R9, R10 ;  /* 0x0000000908087210 */ /* 0x000fe40007ffe00a */
[----:B------:R-:W-:Y:S02]  /*a3c0*/  SHF.L.U32 R52, R52, 0x1, RZ ;  /* 0x0000000134347819 */ /* 0x000fe400000006ff */
[----:B------:R-:W-:-:S03]  /*a3d0*/  SHF.L.U32 R51, R8, 0x1, RZ ;  /* 0x0000000108337819 */ /* 0x000fc600000006ff */
[----:B------:R-:W1:Y:S04]  /*a3e0*/  LDS.128 R12, [R52+0xc100] ;  /* 0x00c10000340c7984 */ /* 0x000e680000000c00 */
[----:B------:R-:W2:Y:S01]  /*a3f0*/  LDS.128 R8, [R51+0xc100] ;  /* 0x00c1000033087984 */ /* 0x000ea20000000c00 */
[--C-:B-1----:R-:W-:Y:S02]  /*a400*/  HADD2.F32 R53, -RZ, R12.reuse.H0_H0 ;  /* 0x2000000cff357230 */ /* 0x102fe40000004100 */
[----:B------:R-:W-:Y:S02]  /*a410*/  HADD2.F32 R55, -RZ, R12.H1_H1 ;  /* 0x3000000cff377230 */ /* 0x000fe40000004100 */
[----:B--2---:R-:W-:Y:S02]  /*a420*/  HADD2.F32 R67, -RZ, R8.H0_H0 ;  /* 0x20000008ff437230 */ /* 0x004fe40000004100 */
[--C-:B------:R-:W-:Y:S01]  /*a430*/  HADD2.F32 R12, -RZ, R13.reuse.H0_H0 ;  /* 0x2000000dff0c7230 */ /* 0x100fe20000004100 */
[----:B------:R-:W-:Y:S01]  /*a440*/  FMUL.FTZ R64, R55, R66 ;  /* 0x0000004237407220 */ /* 0x000fe20000410000 */
[----:B------:R-:W-:-:S02]  /*a450*/  HADD2.F32 R56, -RZ, R13.H1_H1 ;  /* 0x3000000dff387230 */ /* 0x000fc40000004100 */
[----:B------:R-:W-:Y:S01]  /*a460*/  HADD2.F32 R8, -RZ, R8.H1_H1 ;  /* 0x30000008ff087230 */ /* 0x000fe20000004100 */
[----:B------:R-:W-:Y:S01]  /*a470*/  FMUL.FTZ R58, R12, R65 ;  /* 0x000000410c3a7220 */ /* 0x000fe20000410000 */
[--C-:B------:R-:W-:Y:S02]  /*a480*/  HADD2.F32 R61, -RZ, R9.reuse.H0_H0 ;  /* 0x20000009ff3d7230 */ /* 0x100fe40000004100 */
[----:B------:R-:W-:Y:S01]  /*a490*/  HADD2.F32 R54, -RZ, R9.H1_H1 ;  /* 0x30000009ff367230 */ /* 0x000fe20000004100 */
[-C--:B------:R-:W-:Y:S01]  /*a4a0*/  FMUL.FTZ R9, R53, R68.reuse ;  /* 0x0000004435097220 */ /* 0x080fe20000410000 */
[----:B------:R-:W-:Y:S01]  /*a4b0*/  HADD2.F32 R13, -RZ, R14.H0_H0 ;  /* 0x2000000eff0d7230 */ /* 0x000fe20000004100 */
[C---:B------:R-:W-:Y:S01]  /*a4c0*/  FMUL.FTZ R68, R67.reuse, R68 ;  /* 0x0000004443447220 */ /* 0x040fe20000410000 */
[----:B------:R-:W-:Y:S01]  /*a4d0*/  HADD2.F32 R59, -RZ, R10.H0_H0 ;  /* 0x2000000aff3b7230 */ /* 0x000fe20000004100 */
[----:B------:R-:W-:Y:S01]  /*a4e0*/  FFMA.FTZ R67, R67, R76, R9 ;  /* 0x0000004c43437223 */ /* 0x000fe20000010009 */
[----:B------:R-:W-:Y:S01]  /*a4f0*/  HADD2.F32 R57, -RZ, R14.H1_H1 ;  /* 0x3000000eff397230 */ /* 0x000fe20000004100 */
[C---:B------:R-:W-:Y:S01]  /*a500*/  FMUL.FTZ R66, R8.reuse, R66 ;  /* 0x0000004208427220 */ /* 0x040fe20000410000 */
[----:B------:R-:W-:Y:S01]  /*a510*/  HADD2.F32 R10, -RZ, R10.H1_H1 ;  /* 0x3000000aff0a7230 */ /* 0x000fe20000004100 */
[----:B------:R-:W-:Y:S01]  /*a520*/  FFMA.FTZ R64, R8, R75, R64 ;  /* 0x0000004b08407223 */ /* 0x000fe20000010040 */
[--C-:B------:R-:W-:Y:S01]  /*a530*/  HADD2.F32 R14, -RZ, R15.reuse.H0_H0 ;  /* 0x2000000fff0e7230 */ /* 0x100fe20000004100 */
[----:B------:R-:W-:Y:S01]  /*a540*/  FMUL.FTZ R9, R56, R63 ;  /* 0x0000003f38097220 */ /* 0x000fe20000410000 */
[----:B------:R-:W-:Y:S01]  /*a550*/  HADD2.F32 R15, -RZ, R15.H1_H1 ;  /* 0x3000000fff0f7230 */ /* 0x000fe20000004100 */
[-C--:B------:R-:W-:Y:S01]  /*a560*/  FMUL.FTZ R8, R13, R62.reuse ;  /* 0x0000003e0d087220 */ /* 0x080fe20000410000 */
[--C-:B------:R-:W-:Y:S01]  /*a570*/  HADD2.F32 R81, -RZ, R11.reuse.H0_H0 ;  /* 0x2000000bff517230 */ /* 0x100fe20000004100 */
[----:B------:R-:W-:Y:S01]  /*a580*/  FMUL.FTZ R62, R59, R62 ;  /* 0x0000003e3b3e7220 */ /* 0x000fe20000410000 */
[----:B------:R-:W-:Y:S01]  /*a590*/  HADD2.F32 R11, -RZ, R11.H1_H1 ;  /* 0x3000000bff0b7230 */ /* 0x000fe20000004100 */
[----:B------:R-:W-:-:S02]  /*a5a0*/  FMUL.FTZ R65, R61, R65 ;  /* 0x000000413d417220 */ /* 0x000fc40000410000 */
[----:B------:R-:W-:Y:S01]  /*a5b0*/  FFMA.FTZ R58, R61, R74, R58 ;  /* 0x0000004a3d3a7223 */ /* 0x000fe2000001003a */
[----:B------:R-:W-:Y:S01]  /*a5c0*/  HADD2.F32 R61, -RZ, R46.H0_H0 ;  /* 0x2000002eff3d7230 */ /* 0x000fe20000004100 */
[C---:B------:R-:W-:Y:S02]  /*a5d0*/  FMUL.FTZ R63, R54.reuse, R63 ;  /* 0x0000003f363f7220 */ /* 0x040fe40000410000 */
[----:B------:R-:W-:Y:S02]  /*a5e0*/  FFMA.FTZ R9, R54, R73, R9 ;  /* 0x0000004936097223 */ /* 0x000fe40000010009 */
[----:B------:R-:W-:Y:S01]  /*a5f0*/  FFMA.FTZ R59, R59, R72, R8 ;  /* 0x000000483b3b7223 */ /* 0x000fe20000010008 */
[----:B------:R-:W-:Y:S01]  /*a600*/  HADD2.F32 R8, -RZ, R41.H0_H0 ;  /* 0x20000029ff087230 */ /* 0x000fe20000004100 */
[----:B------:R-:W-:Y:S01]  /*a610*/  FMUL.FTZ R54, R57, R60 ;  /* 0x0000003c39367220 */ /* 0x000fe20000410000 */
[----:B------:R-:W-:Y:S01]  /*a620*/  F2FP.PACK_AB R9, R9, R58 ;  /* 0x0000003a0909723e */ /* 0x000fe200000000ff */
[----:B------:R-:W-:-:S02]  /*a630*/  FMUL.FTZ R60, R10, R60 ;  /* 0x0000003c0a3c7220 */ /* 0x000fc40000410000 */
[----:B------:R-:W-:Y:S02]  /*a640*/  FFMA.FTZ R10, R10, R71, R54 ;  /* 0x000000470a0a7223 */ /* 0x000fe40000010036 */
[----:B------:R-:W-:Y:S02]  /*a650*/  FMUL.FTZ R54, R14, R61 ;  /* 0x0000003d0e367220 */ /* 0x000fe40000410000 */
[-C--:B------:R-:W-:Y:S01]  /*a660*/  FMUL.FTZ R80, R15, R8.reuse ;  /* 0x000000080f507220 */ /* 0x080fe20000410000 */
[----:B------:R-:W-:Y:S01]  /*a670*/  F2FP.PACK_AB R10, R10, R59 ;  /* 0x0000003b0a0a723e */ /* 0x000fe200000000ff */
[----:B------:R-:W-:Y:S02]  /*a680*/  FMUL.FTZ R61, R81, R61 ;  /* 0x0000003d513d7220 */ /* 0x000fe40000410000 */
[----:B------:R-:W-:Y:S02]  /*a690*/  FMUL.FTZ R8, R11, R8 ;  /* 0x000000080b087220 */ /* 0x000fe40000410000 */
[----:B------:R-:W-:-:S02]  /*a6a0*/  FFMA.FTZ R57, R57, R71, -R60 ;  /* 0x0000004739397223 */ /* 0x000fc4000001083c */
[----:B------:R-:W-:Y:S02]  /*a6b0*/  FFMA.FTZ R68, R53, R76, -R68 ;  /* 0x0000004c35447223 */ /* 0x000fe40000010844 */
[----:B------:R-:W-:Y:S02]  /*a6c0*/  FFMA.FTZ R55, R55, R75, -R66 ;  /* 0x0000004b37377223 */ /* 0x000fe40000010842 */
[----:B------:R-:W-:Y:S02]  /*a6d0*/  FFMA.FTZ R65, R12, R74, -R65 ;  /* 0x0000004a0c417223 */ /* 0x000fe40000010841 */
[----:B------:R-:W-:Y:S01]  /*a6e0*/  FFMA.FTZ R56, R56, R73, -R63 ;  /* 0x0000004938387223 */ /* 0x000fe2000001083f */
[----:B------:R-:W-:Y:S01]  /*a6f0*/  F2FP.PACK_AB R12, R55, R68 ;  /* 0x00000044370c723e */ /* 0x000fe200000000ff */
[----:B------:R-:W-:Y:S02]  /*a700*/  FFMA.FTZ R62, R13, R72, -R62 ;  /* 0x000000480d3e7223 */ /* 0x000fe4000001083e */
[----:B------:R-:W-:Y:S01]  /*a710*/  FFMA.FTZ R61, R14, R70, -R61 ;  /* 0x000000460e3d7223 */ /* 0x000fe2000001083d */
[----:B------:R-:W-:Y:S01]  /*a720*/  F2FP.PACK_AB R13, R56, R65 ;  /* 0x00000041380d723e */ /* 0x000fe200000000ff */
[----:B------:R-:W-:Y:S01]  /*a730*/  FFMA.FTZ R60, R15, R69, -R8 ;  /* 0x000000450f3c7223 */ /* 0x000fe20000010808 */
[----:B------:R-:W-:Y:S01]  /*a740*/  F2FP.PACK_AB R14, R57, R62 ;  /* 0x0000003e390e723e */ /* 0x000fe200000000ff */
[----:B------:R-:W-:Y:S01]  /*a750*/  FFMA.FTZ R54, R81, R70, R54 ;  /* 0x0000004651367223 */ /* 0x000fe20000010036 */
[----:B------:R-:W-:Y:S01]  /*a760*/  F2FP.PACK_AB R8, R64, R67 ;  /* 0x000000434008723e */ /* 0x000fe200000000ff */
[----:B------:R-:W-:Y:S01]  /*a770*/  FFMA.FTZ R11, R11, R69, R80 ;  /* 0x000000450b0b7223 */ /* 0x000fe20000010050 */
[----:B------:R-:W-:-:S04]  /*a780*/  F2FP.PACK_AB R15, R60, R61 ;  /* 0x0000003d3c0f723e */ /* 0x000fc800000000ff */
[----:B------:R-:W-:Y:S01]  /*a790*/  F2FP.PACK_AB R11, R11, R54 ;  /* 0x000000360b0b723e */ /* 0x000fe200000000ff */
[----:B------:R1:W-:Y:S04]  /*a7a0*/  STS.128 [R52+0xc100], R12 ;  /* 0x00c1000c34007388 */ /* 0x0003e80000000c00 */
[----:B------:R1:W-:Y:S02]  /*a7b0*/  STS.128 [R51+0xc100], R8 ;  /* 0x00c1000833007388 */ /* 0x0003e40000000c00 */
.L_x_121:
[----:B------:R-:W-:Y:S05]  /*a7c0*/  BSYNC B0 ;  /* 0x0000000000007941 */ /* 0x000fea0003800000 */
.L_x_120:
[----:B-1----:R-:W-:Y:S01]  /*a7d0*/  IADD3 R12, R32, 0x20, RZ ;  /* 0x00000020200c7810 */ /* 0x002fe20007ffe0ff */
[----:B------:R-:W-:Y:S03]  /*a7e0*/  BSSY B0, `(.L_x_122) ;  /* 0x0000069000007945 */ /* 0x000fe60003800000 */
[----:B------:R-:W-:-:S13]  /*a7f0*/  ISETP.GE.AND P0, PT, R12, c[0x0][0x27c], PT ;  /* 0x00009f000c007a0c */ /* 0x000fda0003f06270 */
[----:B------:R-:W-:Y:S05]  /*a800*/  @P0 BRA `(.L_x_123) ;  /* 0x0000066000000947 */ /* 0x000fea0003800000 */
[----:B------:R-:W-:Y:S01]  /*a810*/  SHF.R.S32.HI R11, RZ, 0x1f, R12 ;  /* 0x0000001fff0b7819 */ /* 0x000fe2000001140c */
[----:B------:R-:W-:Y:S01]  /*a820*/  HADD2.F32 R68, -RZ, R37.H1_H1 ;  /* 0x30000025ff447230 */ /* 0x000fe20000004100 */
[----:B------:R-:W-:Y:S01]  /*a830*/  MOV R8, c[0x0][0x27c] ;  /* 0x00009f0000087a02 */ /* 0x000fe20000000f00 */
[----:B------:R-:W-:Y:S01]  /*a840*/  HADD2.F32 R66, -RZ, R34.H1_H1 ;  /* 0x30000022ff427230 */ /* 0x000fe20000004100 */
[-C--:B------:R-:W-:Y:S01]  /*a850*/  LEA.HI R10, R11, R12.reuse, RZ, 0x3 ;  /* 0x0000000c0b0a7211 */ /* 0x080fe200078f18ff */
[----:B------:R-:W-:Y:S01]  /*a860*/  HADD2.F32 R76, -RZ, R39.H1_H1 ;  /* 0x30000027ff4c7230 */ /* 0x000fe20000004100 */
[----:B------:R-:W-:Y:S01]  /*a870*/  SHF.L.U32 R9, R23, 0x6, RZ ;  /* 0x0000000617097819 */ /* 0x000fe200000006ff */
[----:B------:R-:W-:Y:S01]  /*a880*/  HADD2.F32 R75, -RZ, R36.H1_H1 ;  /* 0x30000024ff4b7230 */ /* 0x000fe20000004100 */
[----:B------:R-:W-:Y:S01]  /*a890*/  SHF.R.S32.HI R13, RZ, 0x3, R10 ;  /* 0x00000003ff0d7819 */ /* 0x000fe2000001140a */
[----:B------:R-:W-:Y:S01]  /*a8a0*/  HADD2.F32 R65, -RZ, R37.H0_H0 ;  /* 0x20000025ff417230 */ /* 0x000fe20000004100 */
[----:B------:R-:W-:Y:S01]  /*a8b0*/  LEA.HI R11, R11, R12, RZ, 0x6 ;  /* 0x0000000c0b0b7211 */ /* 0x000fe200078f30ff */
[----:B------:R-:W-:Y:S01]  /*a8c0*/  HADD2.F32 R63, -RZ, R34.H0_H0 ;  /* 0x20000022ff3f7230 */ /* 0x000fe20000004100 */
[----:B------:R-:W-:Y:S01]  /*a8d0*/  LEA.HI R8, R8, R13, RZ, 0x1d ;  /* 0x0000000d08087211 */ /* 0x000fe200078fe8ff */
[----:B------:R-:W-:Y:S01]  /*a8e0*/  HADD2.F32 R62, -RZ, R38.H1_H1 ;  /* 0x30000026ff3e7230 */ /* 0x000fe20000004100 */
[----:B------:R-:W-:Y:S01]  /*a8f0*/  LOP3.LUT R9, R9, 0x1c0, RZ, 0xc0, !PT ;  /* 0x000001c009097812 */ /* 0x000fe200078ec0ff */
[----:B------:R-:W-:Y:S01]  /*a900*/  HADD2.F32 R74, -RZ, R39.H0_H0 ;  /* 0x20000027ff4a7230 */ /* 0x000fe20000004100 */
[----:B------:R-:W-:Y:S01]  /*a910*/  SHF.R.S32.HI R13, RZ, 0x1f, R8 ;  /* 0x0000001fff0d7819 */ /* 0x000fe20000011408 */
[----:B------:R-:W-:Y:S01]  /*a920*/  HADD2.F32 R73, -RZ, R36.H0_H0 ;  /* 0x20000024ff497230 */ /* 0x000fe20000004100 */
[----:B------:R-:W-:Y:S01]  /*a930*/  SHF.L.U32 R11, R11, 0x7, RZ ;  /* 0x000000070b0b7819 */ /* 0x000fe200000006ff */
[--C-:B------:R-:W-:Y:S01]  /*a940*/  HADD2.F32 R72, -RZ, R40.reuse.H1_H1 ;  /* 0x30000028ff487230 */ /* 0x100fe20000004100 */
[----:B------:R-:W-:Y:S01]  /*a950*/  LEA.HI R13, R13, R8, RZ, 0x3 ;  /* 0x000000080d0d7211 */ /* 0x000fe200078f18ff */
[----:B------:R-:W-:Y:S01]  /*a960*/  HADD2.F32 R60, -RZ, R33.H1_H1 ;  /* 0x30000021ff3c7230 */ /* 0x000fe20000004100 */
[----:B------:R-:W-:Y:S01]  /*a970*/  SHF.L.U32 R8, R8, 0x3, RZ ;  /* 0x0000000308087819 */ /* 0x000fe200000006ff */
[--C-:B------:R-:W-:Y:S01]  /*a980*/  HADD2.F32 R71, -RZ, R35.reuse.H1_H1 ;  /* 0x30000023ff477230 */ /* 0x100fe20000004100 */
[----:B------:R-:W-:Y:S01]  /*a990*/  LOP3.LUT R15, R9, 0x38, R10, 0xf8, !PT ;  /* 0x00000038090f7812 */ /* 0x000fe200078ef80a */
[----:B------:R-:W-:Y:S01]  /*a9a0*/  HADD2.F32 R70, -RZ, R40.H0_H0 ;  /* 0x20000028ff467230 */ /* 0x000fe20000004100 */
[----:B------:R-:W-:Y:S01]  /*a9b0*/  SHF.L.U32 R13, R13, 0xa, RZ ;  /* 0x0000000a0d0d7819 */ /* 0x000fe200000006ff */
[----:B------:R-:W-:Y:S01]  /*a9c0*/  HADD2.F32 R69, -RZ, R35.H0_H0 ;  /* 0x20000023ff457230 */ /* 0x000fe20000004100 */
[----:B------:R-:W-:-:S02]  /*a9d0*/  SHF.R.U32.HI R10, RZ, 0x3, R9 ;  /* 0x00000003ff0a7819 */ /* 0x000fc40000011609 */
[----:B------:R-:W-:Y:S02]  /*a9e0*/  LOP3.LUT R12, R11, 0x7fffe000, RZ, 0xc0, !PT ;  /* 0x7fffe0000b0c7812 */ /* 0x000fe400078ec0ff */
[----:B------:R-:W-:Y:S02]  /*a9f0*/  LOP3.LUT R9, R9, 0x38, R8, 0xf8, !PT ;  /* 0x0000003809097812 */ /* 0x000fe400078ef808 */
[----:B------:R-:W-:Y:S02]  /*aa00*/  LOP3.LUT R14, R13, 0x7fffe000, RZ, 0xc0, !PT ;  /* 0x7fffe0000d0e7812 */ /* 0x000fe400078ec0ff */
[----:B------:R-:W-:Y:S02]  /*aa10*/  LOP3.LUT R15, R15, R10, RZ, 0x3c, !PT ;  /* 0x0000000a0f0f7212 */ /* 0x000fe400078e3cff */
[----:B------:R-:W-:Y:S02]  /*aa20*/  LEA R12, R21, R12, 0x9 ;  /* 0x0000000c150c7211 */ /* 0x000fe400078e48ff */
[----:B------:R-:W-:-:S02]  /*aa30*/  LOP3.LUT R8, R9, R10, RZ, 0x3c, !PT ;  /* 0x0000000a09087212 */ /* 0x000fc400078e3cff */
[----:B------:R-:W-:Y:S02]  /*aa40*/  LEA R9, R21, R14, 0x9 ;  /* 0x0000000e15097211 */ /* 0x000fe400078e48ff */
[----:B------:R-:W-:Y:S02]  /*aa50*/  IADD3 R12, R12, R15, RZ ;  /* 0x0000000f0c0c7210 */ /* 0x000fe40007ffe0ff */
[----:B------:R-:W-:Y:S02]  /*aa60*/  IADD3 R8, R9, R8, RZ ;  /* 0x0000000809087210 */ /* 0x000fe40007ffe0ff */
        /* <DEDUP_REMOVED lines=64> */
.L_x_123:
[----:B------:R-:W-:Y:S05]  /*ae70*/  BSYNC B0 ;  /* 0x0000000000007941 */ /* 0x000fea0003800000 */
.L_x_122:
[----:B-1----:R-:W-:-:S04]  /*ae80*/  IADD3 R12, R32, 0x40, RZ ;  /* 0x00000040200c7810 */ /* 0x002fc80007ffe0ff */
        /* <DEDUP_REMOVED lines=104> */
.L_x_119:
[----:B------:R-:W-:Y:S05]  /*b510*/  BSYNC B1 ;  /* 0x0000000000017941 */ /* 0x000fea0003800000 */
.L_x_118:
[----:B------:R-:W-:-:S04]  /*b520*/  IADD3 R23, R23, 0x40, RZ ;  /* 0x0000004017177810 */ /* 0x000fc80007ffe0ff */
[----:B------:R-:W-:-:S13]  /*b530*/  ISETP.GE.AND P0, PT, R23, R50, PT ;  /* 0x000000321700720c */ /* 0x000fda0003f06270 */
[----:B------:R-:W-:Y:S05]  /*b540*/  @P0 BRA `(.L_x_105) ;  /* 0x000013d000000947 */ /* 0x000fea0003800000 */
[----:B------:R-:W-:Y:S01]  /*b550*/  ISETP.GE.AND P0, PT, R32, c[0x0][0x27c], PT ;  /* 0x00009f0020007a0c */ /* 0x000fe20003f06270 */
[----:B------:R-:W-:-:S12]  /*b560*/  BSSY B0, `(.L_x_124) ;  /* 0x0000063000007945 */ /* 0x000fd80003800000 */
[----:B------:R-:W-:Y:S05]  /*b570*/  @P0 BRA `(.L_x_125) ;  /* 0x0000061000000947 */ /* 0x000fea0003800000 */
[----:B-1----:R-:W-:Y:S01]  /*b580*/  MOV R10, c[0x0][0x27c] ;  /* 0x00009f00000a7a02 */ /* 0x002fe20000000f00 */
[--C-:B------:R-:W-:Y:S01]  /*b590*/  HADD2.F32 R56, -RZ, R45.reuse.H1_H1 ;  /* 0x3000002dff387230 */ /* 0x100fe20000004100 */
[----:B------:R-:W-:Y:S01]  /*b5a0*/  SHF.R.S32.HI R8, RZ, 0x1f, R23 ;  /* 0x0000001fff087819 */ /* 0x000fe20000011417 */
[----:B------:R-:W-:Y:S01]  /*b5b0*/  HADD2.F32 R45, -RZ, R45.H0_H0 ;  /* 0x2000002dff2d7230 */ /* 0x000fe20000004100 */
[----:B------:R-:W-:Y:S01]  /*b5c0*/  LEA.HI R49, R10, R49, RZ, 0x1d ;  /* 0x000000310a317211 */ /* 0x000fe200078fe8ff */
[--C-:B------:R-:W-:Y:S01]  /*b5d0*/  HADD2.F32 R60, -RZ, R47.reuse.H1_H1 ;  /* 0x3000002fff3c7230 */ /* 0x100fe20000004100 */
[----:B------:R-:W-:Y:S01]  /*b5e0*/  SHF.L.U32 R9, R23, 0x6, RZ ;  /* 0x0000000617097819 */ /* 0x000fe200000006ff */
[----:B------:R-:W-:Y:S01]  /*b5f0*/  HADD2.F32 R47, -RZ, R47.H0_H0 ;  /* 0x2000002fff2f7230 */ /* 0x000fe20000004100 */
[----:B------:R-:W-:Y:S01]  /*b600*/  LEA.HI R8, R8, R23, RZ, 0x3 ;  /* 0x0000001708087211 */ /* 0x000fe200078f18ff */
[--C-:B------:R-:W-:Y:S01]  /*b610*/  HADD2.F32 R61, -RZ, R42.reuse.H1_H1 ;  /* 0x3000002aff3d7230 */ /* 0x100fe20000004100 */
[----:B------:R-:W-:Y:S01]  /*b620*/  SHF.R.S32.HI R10, RZ, 0x1f, R49 ;  /* 0x0000001fff0a7819 */ /* 0x000fe20000011431 */
[----:B------:R-:W-:Y:S01]  /*b630*/  HADD2.F32 R42, -RZ, R42.H0_H0 ;  /* 0x2000002aff2a7230 */ /* 0x000fe20000004100 */
[----:B------:R-:W-:Y:S01]  /*b640*/  LOP3.LUT R9, R9, 0x1c0, RZ, 0xc0, !PT ;  /* 0x000001c009097812 */ /* 0x000fe200078ec0ff */
[----:B------:R-:W-:Y:S01]  /*b650*/  HADD2.F32 R66, -RZ, R48.H1_H1 ;  /* 0x30000030ff427230 */ /* 0x000fe20000004100 */
[----:B------:R-:W-:-:S02]  /*b660*/  SHF.L.U32 R8, R8, 0x6, RZ ;  /* 0x0000000608087819 */ /* 0x000fc400000006ff */
[----:B------:R-:W-:Y:S02]  /*b670*/  SHF.L.U32 R12, R49, 0x3, RZ ;  /* 0x00000003310c7819 */ /* 0x000fe400000006ff */
[----:B------:R-:W-:Y:S02]  /*b680*/  LEA.HI R10, R10, R49, RZ, 0x3 ;  /* 0x000000310a0a7211 */ /* 0x000fe400078f18ff */
[C---:B------:R-:W-:Y:S02]  /*b690*/  LOP3.LUT R13, R9.reuse, 0x38, R32, 0xf8, !PT ;  /* 0x00000038090d7812 */ /* 0x040fe400078ef820 */
[----:B------:R-:W-:Y:S02]  /*b6a0*/  SHF.R.U32.HI R11, RZ, 0x3, R9 ;  /* 0x00000003ff0b7819 */ /* 0x000fe40000011609 */
[----:B------:R-:W-:Y:S02]  /*b6b0*/  LOP3.LUT R8, R8, 0xfffffe00, RZ, 0xc0, !PT ;  /* 0xfffffe0008087812 */ /* 0x000fe400078ec0ff */
[----:B------:R-:W-:-:S02]  /*b6c0*/  LOP3.LUT R12, R9, 0x38, R12, 0xf8, !PT ;  /* 0x00000038090c7812 */ /* 0x000fc400078ef80c */
[----:B------:R-:W-:Y:S02]  /*b6d0*/  SHF.L.U32 R10, R10, 0xa, RZ ;  /* 0x0000000a0a0a7819 */ /* 0x000fe400000006ff */
[----:B------:R-:W-:Y:S02]  /*b6e0*/  LOP3.LUT R13, R8, R13, R11, 0xf6, !PT ;  /* 0x0000000d080d7212 */ /* 0x000fe400078ef60b */
[----:B------:R-:W-:Y:S02]  /*b6f0*/  LOP3.LUT R49, R12, R11, RZ, 0x3c, !PT ;  /* 0x0000000b0c317212 */ /* 0x000fe400078e3cff */
[----:B------:R-:W-:Y:S02]  /*b700*/  LOP3.LUT R10, R10, 0x7fffe000, RZ, 0xc0, !PT ;  /* 0x7fffe0000a0a7812 */ /* 0x000fe400078ec0ff */
[----:B------:R-:W-:Y:S02]  /*b710*/  SHF.L.U32 R50, R13, 0x1, RZ ;  /* 0x000000010d327819 */ /* 0x000fe400000006ff */
[----:B------:R-:W-:-:S03]  /*b720*/  IADD3 R49, R49, R10, R8 ;  /* 0x0000000a31317210 */ /* 0x000fc60007ffe008 */
[----:B------:R-:W1:Y:S01]  /*b730*/  LDS.128 R12, [R50+0xc100] ;  /* 0x00c10000320c7984 */ /* 0x000e620000000c00 */
[----:B------:R-:W-:-:S05]  /*b740*/  SHF.L.U32 R49, R49, 0x1, RZ ;  /* 0x0000000131317819 */ /* 0x000fca00000006ff */
[----:B------:R-:W2:Y:S01]  /*b750*/  LDS.128 R8, [R49+0xc100] ;  /* 0x00c1000031087984 */ /* 0x000ea20000000c00 */
[--C-:B-1----:R-:W-:Y:S02]  /*b760*/  HADD2.F32 R51, -RZ, R12.reuse.H0_H0 ;  /* 0x2000000cff337230 */ /* 0x102fe40000004100 */
[----:B------:R-:W-:Y:S02]  /*b770*/  HADD2.F32 R52, -RZ, R12.H1_H1 ;  /* 0x3000000cff347230 */ /* 0x000fe40000004100 */
[----:B------:R-:W-:Y:S01]  /*b780*/  HADD2.F32 R12, -RZ, R13.H0_H0 ;  /* 0x2000000dff0c7230 */ /* 0x000fe20000004100 */
[C---:B------:R-:W-:Y:S01]  /*b790*/  FMUL.FTZ R62, R56.reuse, R51 ;  /* 0x00000033383e7220 */ /* 0x040fe20000410000 */
[--C-:B--2---:R-:W-:Y:S01]  /*b7a0*/  HADD2.F32 R55, -RZ, R8.reuse.H0_H0 ;  /* 0x20000008ff377230 */ /* 0x104fe20000004100 */
[----:B------:R-:W-:Y:S01]  /*b7b0*/  FMUL.FTZ R64, R61, R52 ;  /* 0x000000343d407220 */ /* 0x000fe20000410000 */
[----:B------:R-:W-:Y:S01]  /*b7c0*/  HADD2.F32 R57, -RZ, R8.H1_H1 ;  /* 0x30000008ff397230 */ /* 0x000fe20000004100 */
[C---:B------:R-:W-:Y:S01]  /*b7d0*/  FMUL.FTZ R63, R45.reuse, R12 ;  /* 0x0000000c2d3f7220 */ /* 0x040fe20000410000 */
[----:B------:R-:W-:Y:S01]  /*b7e0*/  HADD2.F32 R8, -RZ, R9.H0_H0 ;  /* 0x20000009ff087230 */ /* 0x000fe20000004100 */
[-C--:B------:R-:W-:Y:S01]  /*b7f0*/  FMUL.FTZ R56, R56, R55.reuse ;  /* 0x0000003738387220 */ /* 0x080fe20000410000 */
[----:B------:R-:W-:Y:S01]  /*b800*/  HADD2.F32 R53, -RZ, R13.H1_H1 ;  /* 0x3000000dff357230 */ /* 0x000fe20000004100 */
[----:B------:R-:W-:Y:S01]  /*b810*/  FFMA.FTZ R55, R60, R55, R62 ;  /* 0x000000373c377223 */ /* 0x000fe2000001003e */
[----:B------:R-:W-:Y:S01]  /*b820*/  HADD2.F32 R13, -RZ, R14.H0_H0 ;  /* 0x2000000eff0d7230 */ /* 0x000fe20000004100 */
[-C--:B------:R-:W-:Y:S01]  /*b830*/  FMUL.FTZ R45, R45, R8.reuse ;  /* 0x000000082d2d7220 */ /* 0x080fe20000410000 */
[----:B------:R-:W-:Y:S01]  /*b840*/  HADD2.F32 R62, -RZ, R44.H1_H1 ;  /* 0x3000002cff3e7230 */ /* 0x000fe20000004100 */
[----:B------:R-:W-:Y:S01]  /*b850*/  FFMA.FTZ R63, R47, R8, R63 ;  /* 0x000000082f3f7223 */ /* 0x000fe2000001003f */
[----:B------:R-:W-:Y:S01]  /*b860*/  HADD2.F32 R8, -RZ, R46.H1_H1 ;  /* 0x3000002eff087230 */ /* 0x000fe20000004100 */
[-C--:B------:R-:W-:Y:S01]  /*b870*/  FMUL.FTZ R61, R61, R57.reuse ;  /* 0x000000393d3d7220 */ /* 0x080fe20000410000 */
[----:B------:R-:W-:Y:S01]  /*b880*/  HADD2.F32 R58, -RZ, R9.H1_H1 ;  /* 0x30000009ff3a7230 */ /* 0x000fe20000004100 */
[----:B------:R-:W-:Y:S01]  /*b890*/  FFMA.FTZ R64, R62, R57, R64 ;  /* 0x000000393e407223 */ /* 0x000fe20000010040 */
[----:B------:R-:W-:Y:S01]  /*b8a0*/  HADD2.F32 R9, -RZ, R10.H0_H0 ;  /* 0x2000000aff097230 */ /* 0x000fe20000004100 */
[----:B------:R-:W-:Y:S01]  /*b8b0*/  FMUL.FTZ R65, R8, R13 ;  /* 0x0000000d08417220 */ /* 0x000fe20000410000 */
[----:B------:R-:W-:Y:S01]  /*b8c0*/  HADD2.F32 R54, -RZ, R14.H1_H1 ;  /* 0x3000000eff367230 */ /* 0x000fe20000004100 */
[----:B------:R-:W-:Y:S01]  /*b8d0*/  FMUL.FTZ R67, R42, R53 ;  /* 0x000000352a437220 */ /* 0x000fe20000410000 */
        /* <DEDUP_REMOVED lines=8> */
[--C-:B------:R-:W-:Y:S01]  /*b960*/  HADD2.F32 R14, -RZ, R15.reuse.H0_H0 ;  /* 0x2000000fff0e7230 */ /* 0x100fe20000004100 */
[C---:B------:R-:W-:Y:S01]  /*b970*/  FMUL.FTZ R68, R57.reuse, R54 ;  /* 0x0000003639447220 */ /* 0x040fe20000410000 */
[----:B------:R-:W-:Y:S01]  /*b980*/  HADD2.F32 R67, -RZ, R46.H0_H0 ;  /* 0x2000002eff437230 */ /* 0x000fe20000004100 */
[-C--:B------:R-:W-:Y:S01]  /*b990*/  FMUL.FTZ R57, R57, R59.reuse ;  /* 0x0000003b39397220 */ /* 0x080fe20000410000 */
[----:B------:R-:W-:Y:S01]  /*b9a0*/  HADD2.F32 R15, -RZ, R15.H1_H1 ;  /* 0x3000000fff0f7230 */ /* 0x000fe20000004100 */
[----:B------:R-:W-:Y:S01]  /*b9b0*/  FFMA.FTZ R68, R9, R59, R68 ;  /* 0x0000003b09447223 */ /* 0x000fe20000010044 */
[----:B------:R-:W-:Y:S01]  /*b9c0*/  HADD2.F32 R10, -RZ, R11.H0_H0 ;  /* 0x2000000bff0a7230 */ /* 0x000fe20000004100 */
[----:B------:R-:W-:Y:S01]  /*b9d0*/  FFMA.FTZ R56, R60, R51, -R56 ;  /* 0x000000333c387223 */ /* 0x000fe20000010838 */
[----:B------:R-:W-:Y:S01]  /*b9e0*/  HADD2.F32 R46, -RZ, R41.H0_H0 ;  /* 0x20000029ff2e7230 */ /* 0x000fe20000004100 */
[C---:B------:R-:W-:Y:S01]  /*b9f0*/  FMUL.FTZ R41, R67.reuse, R14 ;  /* 0x0000000e43297220 */ /* 0x040fe20000410000 */
[----:B------:R-:W-:Y:S01]  /*ba00*/  HADD2.F32 R59, -RZ, R48.H0_H0 ;  /* 0x20000030ff3b7230 */ /* 0x000fe20000004100 */
[----:B------:R-:W-:Y:S01]  /*ba10*/  FMUL.FTZ R67, R67, R10 ;  /* 0x0000000a43437220 */ /* 0x000fe20000410000 */
[----:B------:R-:W-:Y:S01]  /*ba20*/  HADD2.F32 R11, -RZ, R11.H1_H1 ;  /* 0x3000000bff0b7230 */ /* 0x000fe20000004100 */
[----:B------:R-:W-:Y:S01]  /*ba30*/  FFMA.FTZ R61, R62, R52, -R61 ;  /* 0x000000343e3d7223 */ /* 0x000fe2000001083d */
[----:B------:R-:W-:Y:S01]  /*ba40*/  HADD2.F32 R48, -RZ, R43.H0_H0 ;  /* 0x2000002bff307230 */ /* 0x000fe20000004100 */
[----:B------:R-:W-:-:S02]  /*ba50*/  FMUL.FTZ R43, R46, R15 ;  /* 0x0000000f2e2b7220 */ /* 0x000fc40000410000 */
[----:B------:R-:W-:Y:S02]  /*ba60*/  FFMA.FTZ R41, R59, R10, R41 ;  /* 0x0000000a3b297223 */ /* 0x000fe40000010029 */
[-C--:B------:R-:W-:Y:S02]  /*ba70*/  FMUL.FTZ R10, R46, R11.reuse ;  /* 0x0000000b2e0a7220 */ /* 0x080fe40000410000 */
[----:B------:R-:W-:Y:S02]  /*ba80*/  FFMA.FTZ R46, R48, R11, R43 ;  /* 0x0000000b302e7223 */ /* 0x000fe4000001002b */
[----:B------:R-:W-:Y:S01]  /*ba90*/  FFMA.FTZ R45, R47, R12, -R45 ;  /* 0x0000000c2f2d7223 */ /* 0x000fe2000001082d */
[----:B------:R-:W-:Y:S01]  /*baa0*/  F2FP.PACK_AB R12, R61, R56 ;  /* 0x000000383d0c723e */ /* 0x000fe200000000ff */
        /* <DEDUP_REMOVED lines=9> */
[----:B------:R-:W-:-:S02]  /*bb40*/  F2FP.PACK_AB R14, R57, R66 ;  /* 0x00000042390e723e */ /* 0x000fc400000000ff */
[----:B------:R-:W-:Y:S02]  /*bb50*/  F2FP.PACK_AB R10, R68, R65 ;  /* 0x00000041440a723e */ /* 0x000fe400000000ff */
[----:B------:R-:W-:-:S05]  /*bb60*/  F2FP.PACK_AB R15, R48, R67 ;  /* 0x00000043300f723e */ /* 0x000fca00000000ff */
[----:B------:R1:W-:Y:S04]  /*bb70*/  STS.128 [R50+0xc100], R12 ;  /* 0x00c1000c32007388 */ /* 0x0003e80000000c00 */
[----:B------:R1:W-:Y:S02]  /*bb80*/  STS.128 [R49+0xc100], R8 ;  /* 0x00c1000831007388 */ /* 0x0003e40000000c00 */
.L_x_125:
[----:B------:R-:W-:Y:S05]  /*bb90*/  BSYNC B0 ;  /* 0x0000000000007941 */ /* 0x000fea0003800000 */
.L_x_124:
[----:B-1----:R-:W-:Y:S01]  /*bba0*/  IADD3 R9, R32, 0x20, RZ ;  /* 0x0000002020097810 */ /* 0x002fe20007ffe0ff */
[----:B------:R-:W-:Y:S03]  /*bbb0*/  BSSY B0, `(.L_x_126) ;  /* 0x000006b000007945 */ /* 0x000fe60003800000 */
[----:B------:R-:W-:-:S13]  /*bbc0*/  ISETP.GE.AND P0, PT, R9, c[0x0][0x27c], PT ;  /* 0x00009f0009007a0c */ /* 0x000fda0003f06270 */
[----:B------:R-:W-:Y:S05]  /*bbd0*/  @P0 BRA `(.L_x_127) ;  /* 0x0000068000000947 */ /* 0x000fea0003800000 */
[----:B------:R-:W-:Y:S01]  /*bbe0*/  SHF.R.S32.HI R12, RZ, 0x1f, R9 ;  /* 0x0000001fff0c7819 */ /* 0x000fe20000011409 */
[--C-:B------:R-:W-:Y:S01]  /*bbf0*/  HADD2.F32 R48, -RZ, R37.reuse.H1_H1 ;  /* 0x30000025ff307230 */ /* 0x100fe20000004100 */
[----:B------:R-:W-:Y:S01]  /*bc00*/  MOV R13, c[0x0][0x27c] ;  /* 0x00009f00000d7a02 */ /* 0x000fe20000000f00 */
[----:B------:R-:W-:Y:S01]  /*bc10*/  HADD2.F32 R37, -RZ, R37.H0_H0 ;  /* 0x20000025ff257230 */ /* 0x000fe20000004100 */
[CC--:B------:R-:W-:Y:S01]  /*bc20*/  LEA.HI R15, R12.reuse, R9.reuse, RZ, 0x3 ;  /* 0x000000090c0f7211 */ /* 0x0c0fe200078f18ff */
[--C-:B------:R-:W-:Y:S01]  /*bc30*/  HADD2.F32 R52, -RZ, R39.reuse.H1_H1 ;  /* 0x30000027ff347230 */ /* 0x100fe20000004100 */
[----:B------:R-:W-:Y:S01]  /*bc40*/  SHF.R.S32.HI R8, RZ, 0x1f, R23 ;  /* 0x0000001fff087819 */ /* 0x000fe20000011417 */
[----:B------:R-:W-:Y:S01]  /*bc50*/  HADD2.F32 R39, -RZ, R39.H0_H0 ;  /* 0x20000027ff277230 */ /* 0x000fe20000004100 */
[----:B------:R-:W-:Y:S01]  /*bc60*/  SHF.R.S32.HI R10, RZ, 0x3, R15 ;  /* 0x00000003ff0a7819 */ /* 0x000fe2000001140f */
[--C-:B------:R-:W-:Y:S01]  /*bc70*/  HADD2.F32 R53, -RZ, R34.reuse.H1_H1 ;  /* 0x30000022ff357230 */ /* 0x100fe20000004100 */
[----:B------:R-:W-:Y:S01]  /*bc80*/  SHF.L.U32 R14, R23, 0x6, RZ ;  /* 0x00000006170e7819 */ /* 0x000fe200000006ff */
[----:B------:R-:W-:Y:S01]  /*bc90*/  HADD2.F32 R34, -RZ, R34.H0_H0 ;  /* 0x20000022ff227230 */ /* 0x000fe20000004100 */
[----:B------:R-:W-:Y:S01]  /*bca0*/  LEA.HI R13, R13, R10, RZ, 0x1d ;  /* 0x0000000a0d0d7211 */ /* 0x000fe200078fe8ff */
[----:B------:R-:W-:Y:S01]  /*bcb0*/  HADD2.F32 R58, -RZ, R40.H1_H1 ;  /* 0x30000028ff3a7230 */ /* 0x000fe20000004100 */
[----:B------:R-:W-:-:S02]  /*bcc0*/  LEA.HI R12, R12, R9, RZ, 0x6 ;  /* 0x000000090c0c7211 */ /* 0x000fc400078f30ff */
[----:B------:R-:W-:Y:S02]  /*bcd0*/  LEA.HI R9, R8, R23, RZ, 0x3 ;  /* 0x0000001708097211 */ /* 0x000fe400078f18ff */
[----:B------:R-:W-:Y:S02]  /*bce0*/  SHF.R.S32.HI R8, RZ, 0x1f, R13 ;  /* 0x0000001fff087819 */ /* 0x000fe4000001140d */
[----:B------:R-:W-:Y:S01]  /*bcf0*/  LOP3.LUT R14, R14, 0x1c0, RZ, 0xc0, !PT ;  /* 0x000001c00e0e7812 */ /* 0x000fe200078ec0ff */
[----:B------:R-:W-:Y:S01]  /*bd00*/  IMAD.SHL.U32 R9, R9, 0x40, RZ ;  /* 0x0000004009097824 */ /* 0x000fe200078e00ff */
[----:B------:R-:W-:Y:S02]  /*bd10*/  LEA.HI R8, R8, R13, RZ, 0x3 ;  /* 0x0000000d08087211 */ /* 0x000fe400078f18ff */
[----:B------:R-:W-:Y:S02]  /*bd20*/  SHF.L.U32 R12, R12, 0x7, RZ ;  /* 0x000000070c0c7819 */ /* 0x000fe400000006ff */
[----:B------:R-:W-:Y:S01]  /*bd30*/  LOP3.LUT R15, R14, 0x38, R15, 0xf8, !PT ;  /* 0x000000380e0f7812 */ /* 0x000fe200078ef80f */
[----:B------:R-:W-:Y:S01]  /*bd40*/  IMAD.SHL.U32 R8, R8, 0x400, RZ ;  /* 0x0000040008087824 */ /* 0x000fe200078e00ff */
[----:B------:R-:W-:-:S02]  /*bd50*/  SHF.R.U32.HI R10, RZ, 0x3, R14 ;  /* 0x00000003ff0a7819 */ /* 0x000fc4000001160e */
[----:B------:R-:W-:Y:S02]  /*bd60*/  SHF.L.U32 R11, R13, 0x3, RZ ;  /* 0x000000030d0b7819 */ /* 0x000fe400000006ff */
[----:B------:R-:W-:Y:S02]  /*bd70*/  LOP3.LUT R12, R12, 0x7fffe000, RZ, 0xc0, !PT ;  /* 0x7fffe0000c0c7812 */ /* 0x000fe400078ec0ff */
[----:B------:R-:W-:Y:S02]  /*bd80*/  LOP3.LUT R15, R15, R10, RZ, 0x3c, !PT ;  /* 0x0000000a0f0f7212 */ /* 0x000fe400078e3cff */
[----:B------:R-:W-:Y:S02]  /*bd90*/  LOP3.LUT R9, R9, 0xfffffe00, RZ, 0xc0, !PT ;  /* 0xfffffe0009097812 */ /* 0x000fe400078ec0ff */
[----:B------:R-:W-:Y:S02]  /*bda0*/  LOP3.LUT R11, R14, 0x38, R11, 0xf8, !PT ;  /* 0x000000380e0b7812 */ /* 0x000fe400078ef80b */
[----:B------:R-:W-:-:S02]  /*bdb0*/  IADD3 R12, R15, R12, R9 ;  /* 0x0000000c0f0c7210 */ /* 0x000fc40007ffe009 */
        /* <DEDUP_REMOVED lines=74> */
.L_x_127:
[----:B------:R-:W-:Y:S05]  /*c260*/  BSYNC B0 ;  /* 0x0000000000007941 */ /* 0x000fea0003800000 */
.L_x_126:
[----:B------:R-:W-:-:S04]  /*c270*/  IADD3 R32, R32, 0x40, RZ ;  /* 0x0000004020207810 */ /* 0x000fc80007ffe0ff */
[----:B------:R-:W-:-:S13]  /*c280*/  ISETP.GE.AND P0, PT, R32, c[0x0][0x27c], PT ;  /* 0x00009f0020007a0c */ /* 0x000fda0003f06270 */
[----:B------:R-:W-:Y:S05]  /*c290*/  @P0 BRA `(.L_x_105) ;  /* 0x0000068000000947 */ /* 0x000fea0003800000 */
[----:B-1----:R-:W-:Y:S01]  /*c2a0*/  SHF.R.S32.HI R13, RZ, 0x1f, R32 ;  /* 0x0000001fff0d7819 */ /* 0x002fe20000011420 */
[--C-:B------:R-:W-:Y:S01]  /*c2b0*/  HADD2.F32 R45, -RZ, R28.reuse.H0_H0 ;  /* 0x2000001cff2d7230 */ /* 0x100fe20000004100 */
[----:B------:R-:W-:Y:S01]  /*c2c0*/  MOV R11, c[0x0][0x27c] ;  /* 0x00009f00000b7a02 */ /* 0x000fe20000000f00 */
[----:B------:R-:W-:Y:S01]  /*c2d0*/  HADD2.F32 R38, -RZ, R28.H1_H1 ;  /* 0x3000001cff267230 */ /* 0x000fe20000004100 */
[----:B------:R-:W-:Y:S01]  /*c2e0*/  LEA.HI R9, R13, R32, RZ, 0x3 ;  /* 0x000000200d097211 */ /* 0x000fe200078f18ff */
        /* <DEDUP_REMOVED lines=8> */
[--C-:B------:R-:W-:Y:S01]  /*c370*/  HADD2.F32 R28, -RZ, R27.reuse.H1_H1 ;  /* 0x3000001bff1c7230 */ /* 0x100fe20000004100 */
[----:B------:R-:W-:Y:S01]  /*c380*/  LEA.HI R8, R8, R23, RZ, 0x3 ;  /* 0x0000001708087211 */ /* 0x000fe200078f18ff */
[----:B------:R-:W-:Y:S01]  /*c390*/  HADD2.F32 R27, -RZ, R27.H0_H0 ;  /* 0x2000001bff1b7230 */ /* 0x000fe20000004100 */
[----:B------:R-:W-:Y:S01]  /*c3a0*/  SHF.R.S32.HI R10, RZ, 0x1f, R11 ;  /* 0x0000001fff0a7819 */ /* 0x000fe2000001140b */
[--C-:B------:R-:W-:Y:S01]  /*c3b0*/  HADD2.F32 R46, -RZ, R31.reuse.H1_H1 ;  /* 0x3000001fff2e7230 */ /* 0x100fe20000004100 */
[----:B------:R-:W-:Y:S01]  /*c3c0*/  LOP3.LUT R12, R12, 0x1c0, RZ, 0xc0, !PT ;  /* 0x000001c00c0c7812 */ /* 0x000fe200078ec0ff */
[----:B------:R-:W-:Y:S01]  /*c3d0*/  IMAD.SHL.U32 R8, R8, 0x40, RZ ;  /* 0x0000004008087824 */ /* 0x000fe200078e00ff */
[----:B------:R-:W-:Y:S01]  /*c3e0*/  LEA.HI R13, R13, R32, RZ, 0x6 ;  /* 0x000000200d0d7211 */ /* 0x000fe200078f30ff */
[----:B------:R-:W-:Y:S01]  /*c3f0*/  HADD2.F32 R31, -RZ, R31.H0_H0 ;  /* 0x2000001fff1f7230 */ /* 0x000fe20000004100 */
[----:B------:R-:W-:-:S02]  /*c400*/  LEA.HI R10, R10, R11, RZ, 0x3 ;  /* 0x0000000b0a0a7211 */ /* 0x000fc400078f18ff */
[----:B------:R-:W-:Y:S02]  /*c410*/  LOP3.LUT R14, R12, 0x38, R9, 0xf8, !PT ;  /* 0x000000380c0e7812 */ /* 0x000fe400078ef809 */
[----:B------:R-:W-:Y:S01]  /*c420*/  SHF.L.U32 R15, R11, 0x3, RZ ;  /* 0x000000030b0f7819 */ /* 0x000fe200000006ff */
[----:B------:R-:W-:Y:S01]  /*c430*/  IMAD.SHL.U32 R11, R10, 0x400, RZ ;  /* 0x000004000a0b7824 */ /* 0x000fe200078e00ff */
[----:B------:R-:W-:Y:S02]  /*c440*/  SHF.L.U32 R13, R13, 0x7, RZ ;  /* 0x000000070d0d7819 */ /* 0x000fe400000006ff */
[----:B------:R-:W-:Y:S02]  /*c450*/  SHF.R.U32.HI R9, RZ, 0x3, R12 ;  /* 0x00000003ff097819 */ /* 0x000fe4000001160c */
[----:B------:R-:W-:Y:S02]  /*c460*/  LOP3.LUT R12, R12, 0x38, R15, 0xf8, !PT ;  /* 0x000000380c0c7812 */ /* 0x000fe400078ef80f */
[----:B------:R-:W-:-:S02]  /*c470*/  LOP3.LUT R13, R13, 0x7fffe000, RZ, 0xc0, !PT ;  /* 0x7fffe0000d0d7812 */ /* 0x000fc400078ec0ff */
[----:B------:R-:W-:Y:S02]  /*c480*/  LOP3.LUT R8, R8, 0xfffffe00, RZ, 0xc0, !PT ;  /* 0xfffffe0008087812 */ /* 0x000fe400078ec0ff */
[-C--:B------:R-:W-:Y:S02]  /*c490*/  LOP3.LUT R14, R14, R9.reuse, RZ, 0x3c, !PT ;  /* 0x000000090e0e7212 */ /* 0x080fe400078e3cff */
[----:B------:R-:W-:Y:S02]  /*c4a0*/  LOP3.LUT R10, R12, R9, RZ, 0x3c, !PT ;  /* 0x000000090c0a7212 */ /* 0x000fe400078e3cff */
[----:B------:R-:W-:Y:S02]  /*c4b0*/  IADD3 R13, R14, R13, R8 ;  /* 0x0000000d0e0d7210 */ /* 0x000fe40007ffe008 */
[----:B------:R-:W-:Y:S02]  /*c4c0*/  LOP3.LUT R9, R11, 0x7fffe000, RZ, 0xc0, !PT ;  /* 0x7fffe0000b097812 */ /* 0x000fe400078ec0ff */
[----:B------:R-:W-:-:S02]  /*c4d0*/  SHF.L.U32 R32, R13, 0x1, RZ ;  /* 0x000000010d207819 */ /* 0x000fc400000006ff */
        /* <DEDUP_REMOVED lines=8> */
[--C-:B--2---:R-:W-:Y:S02]  /*c560*/  HADD2.F32 R37, -RZ, R8.reuse.H0_H0 ;  /* 0x20000008ff257230 */ /* 0x104fe40000004100 */
[----:B------:R-:W-:Y:S01]  /*c570*/  HADD2.F32 R39, -RZ, R8.H1_H1 ;  /* 0x30000008ff277230 */ /* 0x000fe20000004100 */
[C---:B------:R-:W-:Y:S01]  /*c580*/  FMUL.FTZ R30, R45.reuse, R12 ;  /* 0x0000000c2d1e7220 */ /* 0x040fe20000410000 */
[----:B------:R-:W-:Y:S01]  /*c590*/  HADD2.F32 R8, -RZ, R9.H0_H0 ;  /* 0x20000009ff087230 */ /* 0x000fe20000004100 */
[-C--:B------:R-:W-:Y:S01]  /*c5a0*/  FMUL.FTZ R38, R38, R37.reuse ;  /* 0x0000002526267220 */ /* 0x080fe20000410000 */
[----:B------:R-:W-:Y:S01]  /*c5b0*/  HADD2.F32 R35, -RZ, R13.H1_H1 ;  /* 0x3000000dff237230 */ /* 0x000fe20000004100 */
[----:B------:R-:W-:Y:S01]  /*c5c0*/  FFMA.FTZ R37, R42, R37, R44 ;  /* 0x000000252a257223 */ /* 0x000fe2000001002c */
[----:B------:R-:W-:Y:S01]  /*c5d0*/  HADD2.F32 R40, -RZ, R9.H1_H1 ;  /* 0x30000009ff287230 */ /* 0x000fe20000004100 */
[-C--:B------:R-:W-:Y:S01]  /*c5e0*/  FMUL.FTZ R45, R45, R8.reuse ;  /* 0x000000082d2d7220 */ /* 0x080fe20000410000 */
[--C-:B------:R-:W-:Y:S01]  /*c5f0*/  HADD2.F32 R13, -RZ, R14.reuse.H0_H0 ;  /* 0x2000000eff0d7230 */ /* 0x100fe20000004100 */
[----:B------:R-:W-:Y:S01]  /*c600*/  FFMA.FTZ R30, R47, R8, R30 ;  /* 0x000000082f1e7223 */ /* 0x000fe2000001001e */
[----:B------:R-:W-:Y:S01]  /*c610*/  HADD2.F32 R8, -RZ, R29.H1_H1 ;  /* 0x3000001dff087230 */ /* 0x000fe20000004100 */
[----:B------:R-:W-:Y:S01]  /*c620*/  FMUL.FTZ R44, R43, R34 ;  /* 0x000000222b2c7220 */ /* 0x000fe20000410000 */
[----:B------:R-:W-:Y:S01]  /*c630*/  HADD2.F32 R36, -RZ, R14.H1_H1 ;  /* 0x3000000eff247230 */ /* 0x000fe20000004100 */
[C---:B------:R-:W-:Y:S01]  /*c640*/  FMUL.FTZ R50, R25.reuse, R35 ;  /* 0x0000002319327220 */ /* 0x040fe20000410000 */
[--C-:B------:R-:W-:Y:S01]  /*c650*/  HADD2.F32 R9, -RZ, R10.reuse.H0_H0 ;  /* 0x2000000aff097230 */ /* 0x100fe20000004100 */
[-C--:B------:R-:W-:Y:S01]  /*c660*/  FMUL.FTZ R48, R25, R40.reuse ;  /* 0x0000002819307220 */ /* 0x080fe20000410000 */
[--C-:B------:R-:W-:Y:S01]  /*c670*/  HADD2.F32 R14, -RZ, R15.reuse.H0_H0 ;  /* 0x2000000fff0e7230 */ /* 0x100fe20000004100 */
[-C--:B------:R-:W-:Y:S01]  /*c680*/  FMUL.FTZ R43, R43, R39.reuse ;  /* 0x000000272b2b7220 */ /* 0x080fe20000410000 */
[----:B------:R-:W-:Y:S01]  /*c690*/  HADD2.F32 R41, -RZ, R10.H1_H1 ;  /* 0x3000000aff297230 */ /* 0x000fe20000004100 */
[----:B------:R-:W-:Y:S01]  /*c6a0*/  FFMA.FTZ R44, R28, R39, R44 ;  /* 0x000000271c2c7223 */ /* 0x000fe2000001002c */
[----:B------:R-:W-:Y:S01]  /*c6b0*/  HADD2.F32 R15, -RZ, R15.H1_H1 ;  /* 0x3000000fff0f7230 */ /* 0x000fe20000004100 */
[C---:B------:R-:W-:Y:S01]  /*c6c0*/  FMUL.FTZ R49, R8.reuse, R13 ;  /* 0x0000000d08317220 */ /* 0x040fe20000410000 */
[----:B------:R-:W-:Y:S01]  /*c6d0*/  HADD2.F32 R10, -RZ, R11.H0_H0 ;  /* 0x2000000bff0a7230 */ /* 0x000fe20000004100 */
[----:B------:R-:W-:Y:S01]  /*c6e0*/  FFMA.FTZ R25, R27, R40, R50 ;  /* 0x000000281b197223 */ /* 0x000fe20000010032 */
[--C-:B------:R-:W-:Y:S01]  /*c6f0*/  HADD2.F32 R39, -RZ, R24.reuse.H1_H1 ;  /* 0x30000018ff277230 */ /* 0x100fe20000004100 */
[-C--:B------:R-:W-:Y:S01]  /*c700*/  FMUL.FTZ R8, R8, R9.reuse ;  /* 0x0000000908087220 */ /* 0x080fe20000410000 */
[----:B------:R-:W-:Y:S01]  /*c710*/  HADD2.F32 R29, -RZ, R29.H0_H0 ;  /* 0x2000001dff1d7230 */ /* 0x000fe20000004100 */
[----:B------:R-:W-:Y:S01]  /*c720*/  FFMA.FTZ R40, R46, R9, R49 ;  /* 0x000000092e287223 */ /* 0x000fe20000010031 */
[----:B------:R-:W-:Y:S01]  /*c730*/  HADD2.F32 R50, -RZ, R24.H0_H0 ;  /* 0x20000018ff327230 */ /* 0x000fe20000004100 */
[----:B------:R-:W-:Y:S01]  /*c740*/  FMUL.FTZ R52, R39, R36 ;  /* 0x0000002427347220 */ /* 0x000fe20000410000 */
[----:B------:R-:W-:Y:S01]  /*c750*/  HADD2.F32 R11, -RZ, R11.H1_H1 ;  /* 0x3000000bff0b7230 */ /* 0x000fe20000004100 */
[----:B------:R-:W-:Y:S01]  /*c760*/  FMUL.FTZ R24, R29, R14 ;  /* 0x0000000e1d187220 */ /* 0x000fe20000410000 */
[--C-:B------:R-:W-:Y:S01]  /*c770*/  HADD2.F32 R9, -RZ, R26.reuse.H1_H1 ;  /* 0x3000001aff097230 */ /* 0x100fe20000004100 */
[----:B------:R-:W-:Y:S01]  /*c780*/  FMUL.FTZ R49, R50, R15 ;  /* 0x0000000f32317220 */ /* 0x000fe20000410000 */
[----:B------:R-:W-:Y:S01]  /*c790*/  HADD2.F32 R26, -RZ, R26.H0_H0 ;  /* 0x2000001aff1a7230 */ /* 0x000fe20000004100 */
[----:B------:R-:W-:-:S02]  /*c7a0*/  FMUL.FTZ R39, R39, R41 ;  /* 0x0000002927277220 */ /* 0x000fc40000410000 */
[----:B------:R-:W-:Y:S02]  /*c7b0*/  FMUL.FTZ R29, R29, R10 ;  /* 0x0000000a1d1d7220 */ /* 0x000fe40000410000 */
[----:B------:R-:W-:Y:S02]  /*c7c0*/  FMUL.FTZ R50, R50, R11 ;  /* 0x0000000b32327220 */ /* 0x000fe40000410000 */
[----:B------:R-:W-:Y:S02]  /*c7d0*/  FFMA.FTZ R38, R42, R33, -R38 ;  /* 0x000000212a267223 */ /* 0x000fe40000010826 */
[----:B------:R-:W-:Y:S02]  /*c7e0*/  FFMA.FTZ R43, R28, R34, -R43 ;  /* 0x000000221c2b7223 */ /* 0x000fe4000001082b */
[----:B------:R-:W-:Y:S02]  /*c7f0*/  FFMA.FTZ R45, R47, R12, -R45 ;  /* 0x0000000c2f2d7223 */ /* 0x000fe4000001082d */
[----:B------:R-:W-:Y:S01]  /*c800*/  FFMA.FTZ R48, R27, R35, -R48 ;  /* 0x000000231b307223 */ /* 0x000fe20000010830 */
[----:B------:R-:W-:Y:S01]  /*c810*/  F2FP.PACK_AB R12, R43, R38 ;  /* 0x000000262b0c723e */ /* 0x000fe200000000ff */
[----:B------:R-:W-:Y:S01]  /*c820*/  FFMA.FTZ R46, R46, R13, -R8 ;  /* 0x0000000d2e2e7223 */ /* 0x000fe20000010808 */
[----:B------:R-:W-:Y:S01]  /*c830*/  F2FP.PACK_AB R8, R44, R37 ;  /* 0x000000252c08723e */ /* 0x000fe200000000ff */
[----:B------:R-:W-:Y:S01]  /*c840*/  FFMA.FTZ R39, R9, R36, -R39 ;  /* 0x0000002409277223 */ /* 0x000fe20000010827 */
[----:B------:R-:W-:Y:S01]  /*c850*/  F2FP.PACK_AB R13, R48, R45 ;  /* 0x0000002d300d723e */ /* 0x000fe200000000ff */
[----:B------:R-:W-:-:S02]  /*c860*/  FFMA.FTZ R29, R31, R14, -R29 ;  /* 0x0000000e1f1d7223 */ /* 0x000fc4000001081d */
[----:B------:R-:W-:Y:S01]  /*c870*/  FFMA.FTZ R50, R26, R15, -R50 ;  /* 0x0000000f1a327223 */ /* 0x000fe20000010832 */
[----:B------:R-:W-:Y:S01]  /*c880*/  F2FP.PACK_AB R14, R39, R46 ;  /* 0x0000002e270e723e */ /* 0x000fe200000000ff */
[----:B------:R-:W-:Y:S01]  /*c890*/  FFMA.FTZ R41, R9, R41, R52 ;  /* 0x0000002909297223 */ /* 0x000fe20000010034 */
[----:B------:R-:W-:Y:S01]  /*c8a0*/  F2FP.PACK_AB R9, R25, R30 ;  /* 0x0000001e1909723e */ /* 0x000fe200000000ff */
[----:B------:R-:W-:Y:S01]  /*c8b0*/  FFMA.FTZ R24, R31, R10, R24 ;  /* 0x0000000a1f187223 */ /* 0x000fe20000010018 */
[----:B------:R-:W-:Y:S01]  /*c8c0*/  F2FP.PACK_AB R15, R50, R29 ;  /* 0x0000001d320f723e */ /* 0x000fe200000000ff */
[----:B------:R-:W-:Y:S01]  /*c8d0*/  FFMA.FTZ R11, R26, R11, R49 ;  /* 0x0000000b1a0b7223 */ /* 0x000fe20000010031 */
[----:B------:R-:W-:-:S03]  /*c8e0*/  F2FP.PACK_AB R10, R41, R40 ;  /* 0x00000028290a723e */ /* 0x000fc600000000ff */
[----:B------:R1:W-:Y:S01]  /*c8f0*/  STS.128 [R32+0xc100], R12 ;  /* 0x00c1000c20007388 */ /* 0x0003e20000000c00 */
[----:B------:R-:W-:-:S05]  /*c900*/  F2FP.PACK_AB R11, R11, R24 ;  /* 0x000000180b0b723e */ /* 0x000fca00000000ff */
[----:B------:R1:W-:Y:S02]  /*c910*/  STS.128 [R23+0xc100], R8 ;  /* 0x00c1000817007388 */ /* 0x0003e40000000c00 */
.L_x_105:
[----:B------:R-:W-:Y:S05]  /*c920*/  BSYNC B2 ;  /* 0x0000000000027941 */ /* 0x000fea0003800000 */
.L_x_89:
[----:B------:R-:W-:Y:S01]  /*c930*/  IMAD.SHL.U32 R197, R3, 0x40, RZ ;  /* 0x0000004003c57824 */ /* 0x000fe200078e00ff */
[----:B------:R-:W-:-:S04]  /*c940*/  DEPBAR.LE SB0, 0x0 ;  /* 0x000080000000791a */ /* 0x000fc80000000000 */
[----:B-1----:R-:W-:Y:S01]  /*c950*/  IMAD.SHL.U32 R8, R17, 0x8, RZ ;  /* 0x0000000811087824 */ /* 0x002fe200078e00ff */
[----:B------:R-:W-:Y:S01]  /*c960*/  LOP3.LUT R197, R197, 0x1c0, RZ, 0xc0, !PT ;  /* 0x000001c0c5c57812 */ /* 0x000fe200078ec0ff */
[----:B------:R-:W-:Y:S01]  /*c970*/  IMAD R10, R22, c[0x0][0x208], RZ ;  /* 0x00008200160a7a24 */ /* 0x000fe200078e02ff */
[----:B------:R-:W-:Y:S01]  /*c980*/  LOP3.LUT P1, RZ, R3, 0x2, RZ, 0xc0, !PT ;  /* 0x0000000203ff7812 */ /* 0x000fe2000782c0ff */
[----:B------:R-:W-:Y:S01]  /*c990*/  IMAD R198, R21, 0x400, R2 ;  /* 0x0000040015c67824 */ /* 0x000fe200078e0202 */
[----:B------:R-:W-:Y:S01]  /*c9a0*/  LOP3.LUT R8, R197, 0x8, R8, 0xf8, !PT ;  /* 0x00000008c5087812 */ /* 0x000fe200078ef808 */
[C---:B------:R-:W-:Y:S01]  /*c9b0*/  IMAD.WIDE.U32 R12, R19.reuse, c[0x0][0x208], RZ ;  /* 0x00008200130c7a25 */ /* 0x040fe200078e00ff */
[----:B------:R-:W-:Y:S02]  /*c9c0*/  SHF.R.U32.HI R197, RZ, 0x3, R197 ;  /* 0x00000003ffc57819 */ /* 0x000fe400000116c5 */
[----:B------:R-:W-:Y:S01]  /*c9d0*/  LOP3.LUT R6, R6, 0xffffffe0, RZ, 0xc0, !PT ;  /* 0xffffffe006067812 */ /* 0x000fe200078ec0ff */
[----:B------:R-:W-:Y:S01]  /*c9e0*/  IMAD R10, R19, c[0x0][0x20c], R10 ;  /* 0x00008300130a7a24 */ /* 0x000fe200078e020a */
[----:B------:R-:W-:Y:S01]  /*c9f0*/  LOP3.LUT R197, R8, R197, RZ, 0x3c, !PT ;  /* 0x000000c508c57212 */ /* 0x000fe200078e3cff */
[----:B------:R-:W-:Y:S01]  /*ca00*/  IMAD.SHL.U32 R198, R198, 0x2, RZ ;  /* 0x00000002c6c67824 */ /* 0x000fe200078e00ff */
[----:B------:R-:W-:Y:S01]  /*ca10*/  BAR.SYNC.DEFER_BLOCKING 0x0 ;  /* 0x0000000000007b1d */ /* 0x000fe20000010000 */
[----:B------:R-:W-:Y:S01]  /*ca20*/  IMAD.IADD R10, R13, 0x1, R10 ;  /* 0x000000010d0a7824 */ /* 0x000fe200078e020a */
[----:B------:R-:W-:Y:S01]  /*ca30*/  LEA R9, P0, R12, R206, 0x6 ;  /* 0x000000ce0c097211 */ /* 0x000fe200078030ff */
[----:B------:R-:W-:Y:S01]  /*ca40*/  IMAD R197, R20, 0x200, R197 ;  /* 0x0000020014c57824 */ /* 0x000fe200078e02c5 */
[----:B------:R-:W-:Y:S01]  /*ca50*/  SEL R13, RZ, 0x4, P5 ;  /* 0x00000004ff0d7807 */ /* 0x000fe20002800000 */
[----:B------:R-:W-:Y:S01]  /*ca60*/  IMAD R76, R19, -0x40, R78 ;  /* 0xffffffc0134c7824 */ /* 0x000fe200078e024e */
[----:B------:R-:W-:Y:S01]  /*ca70*/  LEA.HI.X R10, R12, R201, R10, 0x6, P0 ;  /* 0x000000c90c0a7211 */ /* 0x000fe200000f340a */
[----:B------:R-:W-:Y:S01]  /*ca80*/  IMAD.SHL.U32 R197, R197, 0x2, RZ ;  /* 0x00000002c5c57824 */ /* 0x000fe200078e00ff */
[----:B------:R-:W-:Y:S01]  /*ca90*/  SEL R12, RZ, 0x2, P4 ;  /* 0x00000002ff0c7807 */ /* 0x000fe20002000000 */
[----:B------:R-:W-:Y:S01]  /*caa0*/  IMAD.SHL.U32 R205, R16, 0x2, RZ ;  /* 0x0000000210cd7824 */ /* 0x000fe200078e00ff */
[----:B------:R-:W-:Y:S01]  /*cab0*/  LEA R8, P0, R9, c[0x0][0x1f8], 0x1 ;  /* 0x00007e0009087a11 */ /* 0x000fe200078008ff */
[--C-:B------:R-:W-:Y:S01]  /*cac0*/  IMAD R194, R0, 0x2, R198.reuse ;  /* 0x0000000200c27824 */ /* 0x100fe200078e02c6 */
[----:B------:R-:W-:Y:S01]  /*cad0*/  IADD3 R11, R197, 0x6100, RZ ;  /* 0x00006100c50b7810 */ /* 0x000fe20007ffe0ff */
[----:B------:R-:W-:Y:S01]  /*cae0*/  IMAD R193, R5, 0x2, R198 ;  /* 0x0000000205c17824 */ /* 0x000fe200078e02c6 */
[----:B------:R-:W-:Y:S01]  /*caf0*/  IADD3 R18, R13, R12, R18 ;  /* 0x0000000c0d127210 */ /* 0x000fe20007ffe012 */
[----:B------:R-:W-:Y:S01]  /*cb00*/  IMAD.MOV.U32 R13, RZ, RZ, c[0x0][0x208] ;  /* 0x00008200ff0d7624 */ /* 0x000fe200078e00ff */
[----:B------:R-:W-:Y:S01]  /*cb10*/  IADD3 R196, R197, 0x6120, RZ ;  /* 0x00006120c5c47810 */ /* 0x000fe20007ffe0ff */
[----:B------:R-:W-:Y:S01]  /*cb20*/  IMAD R191, R5, 0x2, R194 ;  /* 0x0000000205bf7824 */ /* 0x000fe200078e02c2 */
[----:B------:R-:W-:Y:S01]  /*cb30*/  LEA.HI.X R9, R9, c[0x0][0x1fc], R10, 0x1, P0 ;  /* 0x00007f0009097a11 */ /* 0x000fe200000f0c0a */
[----:B------:R-:W-:Y:S01]  /*cb40*/  IMAD.IADD R10, R76, 0x1, -R17 ;  /* 0x000000014c0a7824 */ /* 0x000fe200078e0a11 */
[----:B------:R-:W-:Y:S01]  /*cb50*/  @P1 IADD3 R196, R11, -0x20, RZ ;  /* 0xffffffe00bc41810 */ /* 0x000fe20007ffe0ff */
[----:B------:R-:W-:Y:S01]  /*cb60*/  IMAD.MOV.U32 R11, RZ, RZ, c[0x0][0x20c] ;  /* 0x00008300ff0b7624 */ /* 0x000fe200078e00ff */
[----:B------:R-:W-:Y:S01]  /*cb70*/  LEA R72, P2, R13, R8, 0x6 ;  /* 0x000000080d487211 */ /* 0x000fe200078430ff */
[----:B------:R-:W-:Y:S01]  /*cb80*/  IMAD.IADD R79, R79, 0x1, -R6 ;  /* 0x000000014f4f7824 */ /* 0x000fe200078e0a06 */
[----:B------:R-:W-:Y:S01]  /*cb90*/  LDSM.16.M88.4 R52, [R198+0xc100] ;  /* 0x00c10000c634783b */ /* 0x000fe20000000200 */
[----:B------:R-:W-:Y:S01]  /*cba0*/  LOP3.LUT P1, RZ, R18, 0x2, RZ, 0xc0, !PT ;  /* 0x0000000212ff7812 */ /* 0x000fe2000782c0ff */
[----:B------:R-:W-:Y:S01]  /*cbb0*/  IMAD.SHL.U32 R195, R2, 0x2, RZ ;  /* 0x0000000202c37824 */ /* 0x000fe200078e00ff */
[C---:B------:R-:W-:Y:S01]  /*cbc0*/  ISETP.LT.OR P3, PT, R10.reuse, 0x1, P6 ;  /* 0x000000010a00780c */ /* 0x040fe20003761670 */
[----:B------:R-:W1:Y:S01]  /*cbd0*/  LDSM.16.M88.4 R24, [R197+0x6100] ;  /* 0x00610000c518783b */ /* 0x000e620000000200 */
[----:B------:R-:W-:Y:S01]  /*cbe0*/  LEA.HI.X R73, R13, R9, R11, 0x6, P2 ;  /* 0x000000090d497211 */ /* 0x000fe200010f340b */
[C-C-:B------:R-:W-:Y:S01]  /*cbf0*/  IMAD R189, R5.reuse, 0x2, R195.reuse ;  /* 0x0000000205bd7824 */ /* 0x140fe200078e02c3 */
[----:B------:R-:W-:Y:S01]  /*cc00*/  ISETP.LT.OR P2, PT, R10, 0x1, !P1 ;  /* 0x000000010a00780c */ /* 0x000fe20004f41670 */
[----:B------:R-:W-:Y:S01]  /*cc10*/  LDSM.16.M88.4 R60, [R197+0x7100] ;  /* 0x00710000c53c783b */ /* 0x000fe20000000200 */
[----:B------:R-:W-:Y:S01]  /*cc20*/  LOP3.LUT P0, RZ, R18, 0x4, RZ, 0xc0, !PT ;  /* 0x0000000412ff7812 */ /* 0x000fe2000780c0ff */
[----:B------:R-:W-:Y:S01]  /*cc30*/  IMAD R190, R0, 0x2, R195 ;  /* 0x0000000200be7824 */ /* 0x000fe200078e02c3 */
[----:B------:R-:W-:Y:S01]  /*cc40*/  SHF.R.S32.HI R6, RZ, 0x1f, R79 ;  /* 0x0000001fff067819 */ /* 0x000fe2000001144f */
[----:B------:R-:W2:Y:S01]  /*cc50*/  LDSM.16.M88.4 R16, [R197+0x6900] ;  /* 0x00690000c510783b */ /* 0x000ea20000000200 */
[----:B------:R-:W-:Y:S01]  /*cc60*/  ISETP.LT.OR P4, PT, R10, 0x1, !P0 ;  /* 0x000000010a00780c */ /* 0x000fe20004781670 */
[----:B------:R-:W-:-:S02]  /*cc70*/  IMAD R188, R5, 0x2, R190 ;  /* 0x0000000205bc7824 */ /* 0x000fc400078e02be */
[----:B------:R-:W-:Y:S04]  /*cc80*/  LDSM.16.M88.4 R40, [R194+0xc100] ;  /* 0x00c10000c228783b */ /* 0x000fe80000000200 */
[----:B------:R-:W3:Y:S04]  /*cc90*/  LDSM.16.M88.4 R12, [R196] ;  /* 0x00000000c40c783b */ /* 0x000ee80000000200 */
[----:B------:R-:W4:Y:S04]  /*cca0*/  LDSM.16.M88.4 R36, [R197+0x7900] ;  /* 0x00790000c524783b */ /* 0x000f280000000200 */
[----:B------:R-:W3:Y:S04]  /*ccb0*/  LDSM.16.M88.4 R68, [R196+0x800] ;  /* 0x00080000c444783b */ /* 0x000ee80000000200 */
[----:B------:R-:W3:Y:S04]  /*ccc0*/  LDSM.16.M88.4 R48, [R196+0x1000] ;  /* 0x00100000c430783b */ /* 0x000ee80000000200 */
[----:B------:R-:W-:Y:S04]  /*ccd0*/  LDSM.16.M88.4 R44, [R196+0x1800] ;  /* 0x00180000c42c783b */ /* 0x000fe80000000200 */
[----:B------:R-:W-:Y:S01]  /*cce0*/  @!PT LDS RZ, [RZ] ;  /* 0x00000000fffff984 */ /* 0x000fe20000000800 */
[----:B------:R-:W-:Y:S01]  /*ccf0*/  @!PT LDS RZ, [RZ] ;  /* 0x00000000fffff984 */ /* 0x000fe20000000800 */
[----:B------:R-:W-:Y:S01]  /*cd00*/  @!PT LDS RZ, [RZ] ;  /* 0x00000000fffff984 */ /* 0x000fe20000000800 */
[----:B------:R3:W-:Y:S01]  /*cd10*/  LDGSTS.E.BYPASS.LTC128B.128 [R205+0x100], [R8.64], !P3 ;  /* 0x0010000008cd7fae */ /* 0x0007e2000d901d46 */
[----:B------:R-:W-:-:S03]  /*cd20*/  ISETP.LT.OR P3, PT, R10, 0x21, P6 ;  /* 0x000000210a00780c */ /* 0x000fc60003761670 */
[----:B------:R3:W-:Y:S01]  /*cd30*/  LDGSTS.E.BYPASS.LTC128B.128 [R205+0x2100], [R8.64+0x80], !P2 ;  /* 0x0210008008cd7fae */ /* 0x0007e2000d101d46 */
[C---:B------:R-:W-:Y:S01]  /*cd40*/  ISETP.LT.OR P2, PT, R10.reuse, 0x21, !P1 ;  /* 0x000000210a00780c */ /* 0x040fe20004f41670 */
[----:B-1----:R-:W-:Y:S01]  /*cd50*/  HMMA.16816.F32 R28, R52, R24, RZ ;  /* 0x00000018341c723c */ /* 0x002fe200000018ff */
[----:B------:R-:W-:Y:S01]  /*cd60*/  ISETP.LT.OR P1, PT, R10, 0x21, !P0 ;  /* 0x000000210a00780c */ /* 0x000fe20004721670 */
[----:B------:R3:W-:Y:S01]  /*cd70*/  LDGSTS.E.BYPASS.LTC128B.128 [R205+0x4100], [R8.64+0x100], !P4 ;  /* 0x0410010008cd7fae */ /* 0x0007e2000e101d46 */
[----:B------:R-:W-:Y:S01]  /*cd80*/  LOP3.LUT P0, RZ, R3, 0x4, RZ, 0xc0, !PT ;  /* 0x0000000403ff7812 */ /* 0x000fe2000780c0ff */
[----:B------:R-:W-:Y:S01]  /*cd90*/  IMAD.MOV.U32 R3, RZ, RZ, 0x40 ;  /* 0x00000040ff037424 */ /* 0x000fe200078e00ff */
[----:B------:R-:W-:-:S03]  /*cda0*/  ISETP.NE.AND P4, PT, R204, RZ, PT ;  /* 0x000000ffcc00720c */ /* 0x000fc60003f85270 */
[C---:B------:R-:W-:Y:S01]  /*cdb0*/  HMMA.16816.F32 R24, R52.reuse, R26, RZ ;  /* 0x0000001a3418723c */ /* 0x040fe200000018ff */
[----:B------:R-:W-:Y:S01]  /*cdc0*/  SEL R3, R3, 0xffffffc0, !P0 ;  /* 0xffffffc003037807 */ /* 0x000fe20004000000 */
[----:B------:R1:W-:Y:S04]  /*cdd0*/  LDGSTS.E.BYPASS.LTC128B.128 [R205+0x1100], [R72.64], !P3 ;  /* 0x0110000048cd7fae */ /* 0x0003e8000d901d46 */
[----:B------:R-:W-:Y:S01]  /*cde0*/  IMAD.IADD R192, R197, 0x1, R3 ;  /* 0x00000001c5c07824 */ /* 0x000fe200078e0203 */
[----:B------:R1:W-:Y:S01]  /*cdf0*/  LDGSTS.E.BYPASS.LTC128B.128 [R205+0x3100], [R72.64+0x80], !P2 ;  /* 0x0310008048cd7fae */ /* 0x0003e2000d101d46 */
[C---:B--2---:R-:W-:Y:S01]  /*ce00*/  HMMA.16816.F32 R20, R52.reuse, R16, RZ ;  /* 0x000000103414723c */ /* 0x044fe200000018ff */
[----:B------:R-:W-:Y:S01]  /*ce10*/  IMAD.IADD R184, R3, 0x1, R196 ;  /* 0x0000000103b87824 */ /* 0x000fe200078e02c4 */
[----:B------:R-:W-:Y:S01]  /*ce20*/  LEA.HI R3, R6, R79, RZ, 0x2 ;  /* 0x0000004f06037211 */ /* 0x000fe200078f10ff */
[----:B------:R1:W-:Y:S03]  /*ce30*/  LDGSTS.E.BYPASS.LTC128B.128 [R205+0x5100], [R72.64+0x100], !P1 ;  /* 0x0510010048cd7fae */ /* 0x0003e6000c901d46 */
[----:B------:R-:W-:Y:S01]  /*ce40*/  LOP3.LUT R6, R3, 0x7ffffffc, RZ, 0xc0, !PT ;  /* 0x7ffffffc03067812 */ /* 0x000fe200078ec0ff */
[----:B------:R-:W-:Y:S01]  /*ce50*/  LDSM.16.M88.4 R32, [R192+0x6100] ;  /* 0x00610000c020783b */ /* 0x000fe20000000200 */
[----:B------:R-:W-:Y:S03]  /*ce60*/  HMMA.16816.F32 R16, R52, R18, RZ ;  /* 0x000000123410723c */ /* 0x000fe600000018ff */
[----:B------:R-:W-:Y:S01]  /*ce70*/  LDSM.16.M88.4 R84, [R197+0x9100] ;  /* 0x00910000c554783b */ /* 0x000fe20000000200 */
[----:B------:R-:W-:-:S03]  /*ce80*/  IMAD.IADD R79, R79, 0x1, -R6 ;  /* 0x000000014f4f7824 */ /* 0x000fc600078e0a06 */
[----:B---3--:R-:W2:Y:S01]  /*ce90*/  LDSM.16.M88.4 R8, [R193+0xc100] ;  /* 0x00c10000c108783b */ /* 0x008ea20000000200 */
[C---:B------:R-:W-:Y:S01]  /*cea0*/  HMMA.16816.F32 R64, R52.reuse, R60, RZ ;  /* 0x0000003c3440723c */ /* 0x040fe200000018ff */
[----:B------:R-:W-:Y:S02]  /*ceb0*/  IMAD R76, R79, -0x2, R76 ;  /* 0xfffffffe4f4c7824 */ /* 0x000fe400078e024c */
[----:B-----5:R-:W-:Y:S03]  /*cec0*/  LDSM.16.M88.4 R80, [R197+0x9900] ;  /* 0x00990000c550783b */ /* 0x020fe60000000200 */
[C---:B------:R-:W-:Y:S01]  /*ced0*/  ISETP.GT.AND P3, PT, R76.reuse, RZ, PT ;  /* 0x000000ff4c00720c */ /* 0x040fe20003f64270 */
[----:B------:R-:W0:Y:S01]  /*cee0*/  LDGDEPBAR ;  /* 0x00000000000079af */ /* 0x000e220000000000 */
[----:B------:R-:W-:Y:S01]  /*cef0*/  HMMA.16816.F32 R60, R52, R62, RZ ;  /* 0x0000003e343c723c */ /* 0x000fe200000018ff */
[----:B------:R-:W-:-:S02]  /*cf00*/  ISETP.GT.AND P2, PT, R76, 0x1, PT ;  /* 0x000000014c00780c */ /* 0x000fc40003f44270 */
[C---:B------:R-:W-:Y:S02]  /*cf10*/  ISETP.GT.AND P1, PT, R76.reuse, 0x8, PT ;  /* 0x000000084c00780c */ /* 0x040fe40003f24270 */
[----:B------:R-:W-:Y:S01]  /*cf20*/  ISETP.GT.AND P0, PT, R76, 0x9, PT ;  /* 0x000000094c00780c */ /* 0x000fe20003f04270 */
[----:B-1----:R-:W-:Y:S02]  /*cf30*/  LDSM.16.M88.4 R72, [R198+0x10100] ;  /* 0x01010000c648783b */ /* 0x002fe40000000200 */
[C---:B------:R-:W-:Y:S08]  /*cf40*/  HMMA.16816.F32 R28, R40.reuse, R12, R28 ;  /* 0x0000000c281c723c */ /* 0x040ff0000000181c */
[----:B------:R-:W-:Y:S01]  /*cf50*/  HMMA.16816.F32 R24, R40, R14, R24 ;  /* 0x0000000e2818723c */ /* 0x000fe20000001818 */
[----:B------:R-:W-:Y:S07]  /*cf60*/  LDSM.16.M88.4 R12, [R192+0x7100] ;  /* 0x00710000c00c783b */ /* 0x000fee0000000200 */
[C---:B----4-:R-:W-:Y:S08]  /*cf70*/  HMMA.16816.F32 R56, R52.reuse, R36, RZ ;  /* 0x000000243438723c */ /* 0x050ff000000018ff */
[----:B------:R-:W-:Y:S01]  /*cf80*/  HMMA.16816.F32 R52, R52, R38, RZ ;  /* 0x000000263434723c */ /* 0x000fe200000018ff */
[----:B------:R-:W1:Y:S07]  /*cf90*/  LDSM.16.M88.4 R36, [R192+0x6900] ;  /* 0x00690000c024783b */ /* 0x000e6e0000000200 */
[C---:B------:R-:W-:Y:S08]  /*cfa0*/  HMMA.16816.F32 R20, R40.reuse, R68, R20 ;  /* 0x000000442814723c */ /* 0x040ff00000001814 */
[C---:B------:R-:W-:Y:S01]  /*cfb0*/  HMMA.16816.F32 R16, R40.reuse, R70, R16 ;  /* 0x000000462810723c */ /* 0x040fe20000001810 */
[----:B------:R-:W3:Y:S07]  /*cfc0*/  LDSM.16.M88.4 R68, [R192+0x7900] ;  /* 0x00790000c044783b */ /* 0x000eee0000000200 */
[C---:B------:R-:W-:Y:S08]  /*cfd0*/  HMMA.16816.F32 R64, R40.reuse, R48, R64 ;  /* 0x000000302840723c */ /* 0x040ff00000001840 */
[----:B------:R-:W-:Y:S01]  /*cfe0*/  HMMA.16816.F32 R60, R40, R50, R60 ;  /* 0x00000032283c723c */ /* 0x000fe2000000183c */
[----:B------:R-:W-:Y:S07]  /*cff0*/  LDSM.16.M88.4 R48, [R184] ;  /* 0x00000000b830783b */ /* 0x000fee0000000200 */
[C---:B--2---:R-:W-:Y:S08]  /*d000*/  HMMA.16816.F32 R28, R8.reuse, R32, R28 ;  /* 0x00000020081c723c */ /* 0x044ff0000000181c */
[----:B------:R-:W-:Y:S01]  /*d010*/  HMMA.16816.F32 R24, R8, R34, R24 ;  /* 0x000000220818723c */ /* 0x000fe20000001818 */
[----:B------:R-:W2:Y:S07]  /*d020*/  LDSM.16.M88.4 R32, [R191+0xc100] ;  /* 0x00c10000bf20783b */ /* 0x000eae0000000200 */
[C---:B------:R-:W-:Y:S08]  /*d030*/  HMMA.16816.F32 R56, R40.reuse, R44, R56 ;  /* 0x0000002c2838723c */ /* 0x040ff00000001838 */
[----:B------:R-:W-:Y:S01]  /*d040*/  HMMA.16816.F32 R52, R40, R46, R52 ;  /* 0x0000002e2834723c */ /* 0x000fe20000001834 */
[----:B------:R-:W4:Y:S04]  /*d050*/  LDSM.16.M88.4 R44, [R184+0x800] ;  /* 0x00080000b82c783b */ /* 0x000f280000000200 */
[----:B------:R-:W2:Y:S03]  /*d060*/  LDSM.16.M88.4 R40, [R184+0x1000] ;  /* 0x00100000b828783b */ /* 0x000ea60000000200 */
[C---:B-1----:R-:W-:Y:S08]  /*d070*/  HMMA.16816.F32 R20, R8.reuse, R36, R20 ;  /* 0x000000240814723c */ /* 0x042ff00000001814 */
[C---:B------:R-:W-:Y:S01]  /*d080*/  HMMA.16816.F32 R16, R8.reuse, R38, R16 ;  /* 0x000000260810723c */ /* 0x040fe20000001810 */
[----:B------:R-:W1:Y:S07]  /*d090*/  LDSM.16.M88.4 R36, [R184+0x1800] ;  /* 0x00180000b824783b */ /* 0x000e6e0000000200 */
[C---:B------:R-:W-:Y:S08]  /*d0a0*/  HMMA.16816.F32 R64, R8.reuse, R12, R64 ;  /* 0x0000000c0840723c */ /* 0x040ff00000001840 */
[C---:B------:R-:W-:Y:S01]  /*d0b0*/  HMMA.16816.F32 R60, R8.reuse, R14, R60 ;  /* 0x0000000e083c723c */ /* 0x040fe2000000183c */
[----:B------:R-:W1:Y:S07]  /*d0c0*/  LDSM.16.M88.4 R12, [R197+0x8100] ;  /* 0x00810000c50c783b */ /* 0x000e6e0000000200 */
[C---:B---3--:R-:W-:Y:S08]  /*d0d0*/  HMMA.16816.F32 R56, R8.reuse, R68, R56 ;  /* 0x000000440838723c */ /* 0x048ff00000001838 */
[----:B------:R-:W-:Y:S01]  /*d0e0*/  HMMA.16816.F32 R52, R8, R70, R52 ;  /* 0x000000460834723c */ /* 0x000fe20000001834 */
[----:B------:R-:W3:Y:S04]  /*d0f0*/  LDSM.16.M88.4 R8, [R197+0x8900] ;  /* 0x00890000c508783b */ /* 0x000ee80000000200 */
[----:B------:R-:W-:Y:S03]  /*d100*/  LDSM.16.M88.4 R68, [R196+0x2000] ;  /* 0x00200000c444783b */ /* 0x000fe60000000200 */
[C---:B--2---:R-:W-:Y:S08]  /*d110*/  HMMA.16816.F32 R28, R32.reuse, R48, R28 ;  /* 0x00000030201c723c */ /* 0x044ff0000000181c */
[C---:B------:R-:W-:Y:S01]  /*d120*/  HMMA.16816.F32 R24, R32.reuse, R50, R24 ;  /* 0x000000322018723c */ /* 0x040fe20000001818 */
[----:B------:R-:W-:Y:S07]  /*d130*/  LDSM.16.M88.4 R48, [R196+0x3800] ;  /* 0x00380000c430783b */ /* 0x000fee0000000200 */
[C---:B----4-:R-:W-:Y:S08]  /*d140*/  HMMA.16816.F32 R20, R32.reuse, R44, R20 ;  /* 0x0000002c2014723c */ /* 0x050ff00000001814 */
[C---:B------:R-:W-:Y:S01]  /*d150*/  HMMA.16816.F32 R16, R32.reuse, R46, R16 ;  /* 0x0000002e2010723c */ /* 0x040fe20000001810 */
[----:B------:R-:W2:Y:S07]  /*d160*/  LDSM.16.M88.4 R44, [R194+0x10100] ;  /* 0x01010000c22c783b */ /* 0x000eae0000000200 */
[C---:B------:R-:W-:Y:S08]  /*d170*/  HMMA.16816.F32 R64, R32.reuse, R40, R64 ;  /* 0x000000282040723c */ /* 0x040ff00000001840 */
[C---:B------:R-:W-:Y:S01]  /*d180*/  HMMA.16816.F32 R60, R32.reuse, R42, R60 ;  /* 0x0000002a203c723c */ /* 0x040fe2000000183c */
[----:B------:R-:W4:Y:S07]  /*d190*/  LDSM.16.M88.4 R40, [R196+0x2800] ;  /* 0x00280000c428783b */ /* 0x000f2e0000000200 */
[C---:B-1----:R-:W-:Y:S08]  /*d1a0*/  HMMA.16816.F32 R56, R32.reuse, R36, R56 ;  /* 0x000000242038723c */ /* 0x042ff00000001838 */
[----:B------:R-:W-:Y:S01]  /*d1b0*/  HMMA.16816.F32 R52, R32, R38, R52 ;  /* 0x000000262034723c */ /* 0x000fe20000001834 */
[----:B------:R-:W1:Y:S04]  /*d1c0*/  LDSM.16.M88.4 R36, [R196+0x3000] ;  /* 0x00300000c424783b */ /* 0x000e680000000200 */
[----:B------:R-:W-:Y:S03]  /*d1d0*/  LDSM.16.M88.4 R32, [R193+0x10100] ;  /* 0x01010000c120783b */ /* 0x000fe60000000200 */
[C---:B------:R-:W-:Y:S08]  /*d1e0*/  HMMA.16816.F32 R28, R72.reuse, R12, R28 ;  /* 0x0000000c481c723c */ /* 0x040ff0000000181c */
[C---:B------:R-:W-:Y:S01]  /*d1f0*/  HMMA.16816.F32 R24, R72.reuse, R14, R24 ;  /* 0x0000000e4818723c */ /* 0x040fe20000001818 */
[----:B------:R-:W1:Y:S07]  /*d200*/  LDSM.16.M88.4 R12, [R192+0x8100] ;  /* 0x00810000c00c783b */ /* 0x000e6e0000000200 */
[C---:B---3--:R-:W-:Y:S08]  /*d210*/  HMMA.16816.F32 R20, R72.reuse, R8, R20 ;  /* 0x000000084814723c */ /* 0x048ff00000001814 */
[C---:B------:R-:W-:Y:S01]  /*d220*/  HMMA.16816.F32 R16, R72.reuse, R10, R16 ;  /* 0x0000000a4810723c */ /* 0x040fe20000001810 */
[----:B------:R-:W3:Y:S07]  /*d230*/  LDSM.16.M88.4 R8, [R192+0x8900] ;  /* 0x00890000c008783b */ /* 0x000eee0000000200 */
[C---:B------:R-:W-:Y:S08]  /*d240*/  HMMA.16816.F32 R64, R72.reuse, R84, R64 ;  /* 0x000000544840723c */ /* 0x040ff00000001840 */
[----:B------:R-:W-:Y:S08]  /*d250*/  HMMA.16816.F32 R60, R72, R86, R60 ;  /* 0x00000056483c723c */ /* 0x000ff0000000183c */
[C---:B--2---:R-:W-:Y:S08]  /*d260*/  HMMA.16816.F32 R28, R44.reuse, R68, R28 ;  /* 0x000000442c1c723c */ /* 0x044ff0000000181c */
[----:B------:R-:W-:Y:S01]  /*d270*/  HMMA.16816.F32 R24, R44, R70, R24 ;  /* 0x000000462c18723c */ /* 0x000fe20000001818 */
[----:B------:R-:W-:Y:S07]  /*d280*/  LDSM.16.M88.4 R68, [R184+0x3800] ;  /* 0x00380000b844783b */ /* 0x000fee0000000200 */
[C---:B------:R-:W-:Y:S08]  /*d290*/  HMMA.16816.F32 R56, R72.reuse, R80, R56 ;  /* 0x000000504838723c */ /* 0x040ff00000001838 */
[----:B------:R-:W-:Y:S01]  /*d2a0*/  HMMA.16816.F32 R52, R72, R82, R52 ;  /* 0x000000524834723c */ /* 0x000fe20000001834 */
[----:B------:R-:W-:Y:S04]  /*d2b0*/  LDSM.16.M88.4 R80, [R191+0x10100] ;  /* 0x01010000bf50783b */ /* 0x000fe80000000200 */
[----:B------:R-:W-:Y:S03]  /*d2c0*/  LDSM.16.M88.4 R72, [R184+0x3000] ;  /* 0x00300000b848783b */ /* 0x000fe60000000200 */
[C---:B----4-:R-:W-:Y:S08]  /*d2d0*/  HMMA.16816.F32 R20, R44.reuse, R40, R20 ;  /* 0x000000282c14723c */ /* 0x050ff00000001814 */
[C---:B------:R-:W-:Y:S01]  /*d2e0*/  HMMA.16816.F32 R16, R44.reuse, R42, R16 ;  /* 0x0000002a2c10723c */ /* 0x040fe20000001810 */
[----:B------:R-:W2:Y:S07]  /*d2f0*/  LDSM.16.M88.4 R40, [R192+0x9100] ;  /* 0x00910000c028783b */ /* 0x000eae0000000200 */
[C---:B-1----:R-:W-:Y:S08]  /*d300*/  HMMA.16816.F32 R64, R44.reuse, R36, R64 ;  /* 0x000000242c40723c */ /* 0x042ff00000001840 */
[----:B------:R-:W-:Y:S01]  /*d310*/  HMMA.16816.F32 R60, R44, R38, R60 ;  /* 0x000000262c3c723c */ /* 0x000fe2000000183c */
[----:B------:R-:W1:Y:S07]  /*d320*/  LDSM.16.M88.4 R36, [R192+0x9900] ;  /* 0x00990000c024783b */ /* 0x000e6e0000000200 */
[C---:B------:R-:W-:Y:S08]  /*d330*/  HMMA.16816.F32 R28, R32.reuse, R12, R28 ;  /* 0x0000000c201c723c */ /* 0x040ff0000000181c */
[----:B------:R-:W-:Y:S01]  /*d340*/  HMMA.16816.F32 R24, R32, R14, R24 ;  /* 0x0000000e2018723c */ /* 0x000fe20000001818 */
[----:B------:R-:W4:Y:S07]  /*d350*/  LDSM.16.M88.4 R12, [R184+0x2000] ;  /* 0x00200000b80c783b */ /* 0x000f2e0000000200 */
[C---:B------:R-:W-:Y:S08]  /*d360*/  HMMA.16816.F32 R56, R44.reuse, R48, R56 ;  /* 0x000000302c38723c */ /* 0x040ff00000001838 */
[----:B------:R-:W-:Y:S01]  /*d370*/  HMMA.16816.F32 R52, R44, R50, R52 ;  /* 0x000000322c34723c */ /* 0x000fe20000001834 */
[----:B------:R-:W-:Y:S04]  /*d380*/  LDSM.16.M88.4 R48, [R198+0x14100] ;  /* 0x01410000c630783b */ /* 0x000fe80000000200 */
[----:B------:R-:W-:Y:S03]  /*d390*/  LDSM.16.M88.4 R44, [R197+0xa100] ;  /* 0x00a10000c52c783b */ /* 0x000fe60000000200 */
[C---:B---3--:R-:W-:Y:S08]  /*d3a0*/  HMMA.16816.F32 R20, R32.reuse, R8, R20 ;  /* 0x000000082014723c */ /* 0x048ff00000001814 */
[C---:B------:R-:W-:Y:S01]  /*d3b0*/  HMMA.16816.F32 R16, R32.reuse, R10, R16 ;  /* 0x0000000a2010723c */ /* 0x040fe20000001810 */
[----:B------:R-:W3:Y:S07]  /*d3c0*/  LDSM.16.M88.4 R8, [R184+0x2800] ;  /* 0x00280000b808783b */ /* 0x000eee0000000200 */
[C---:B--2---:R-:W-:Y:S08]  /*d3d0*/  HMMA.16816.F32 R64, R32.reuse, R40, R64 ;  /* 0x000000282040723c */ /* 0x044ff00000001840 */
[C---:B------:R-:W-:Y:S01]  /*d3e0*/  HMMA.16816.F32 R60, R32.reuse, R42, R60 ;  /* 0x0000002a203c723c */ /* 0x040fe2000000183c */
[----:B------:R-:W2:Y:S07]  /*d3f0*/  LDSM.16.M88.4 R40, [R197+0xa900] ;  /* 0x00a90000c528783b */ /* 0x000eae0000000200 */
[C---:B-1----:R-:W-:Y:S08]  /*d400*/  HMMA.16816.F32 R56, R32.reuse, R36, R56 ;  /* 0x000000242038723c */ /* 0x042ff00000001838 */
[----:B------:R-:W-:Y:S01]  /*d410*/  HMMA.16816.F32 R52, R32, R38, R52 ;  /* 0x000000262034723c */ /* 0x000fe20000001834 */
[----:B------:R-:W1:Y:S04]  /*d420*/  LDSM.16.M88.4 R36, [R197+0xb100] ;  /* 0x00b10000c524783b */ /* 0x000e680000000200 */
[----:B------:R-:W1:Y:S03]  /*d430*/  LDSM.16.M88.4 R32, [R197+0xb900] ;  /* 0x00b90000c520783b */ /* 0x000e660000000200 */
[C---:B----4-:R-:W-:Y:S08]  /*d440*/  HMMA.16816.F32 R28, R80.reuse, R12, R28 ;  /* 0x0000000c501c723c */ /* 0x050ff0000000181c */
[C---:B------:R-:W-:Y:S01]  /*d450*/  HMMA.16816.F32 R24, R80.reuse, R14, R24 ;  /* 0x0000000e5018723c */ /* 0x040fe20000001818 */
[----:B------:R-:W-:Y:S07]  /*d460*/  LDSM.16.M88.4 R12, [R194+0x14100] ;  /* 0x01410000c20c783b */ /* 0x000fee0000000200 */
[C---:B---3--:R-:W-:Y:S08]  /*d470*/  HMMA.16816.F32 R20, R80.reuse, R8, R20 ;  /* 0x000000085014723c */ /* 0x048ff00000001814 */
[C---:B------:R-:W-:Y:S01]  /*d480*/  HMMA.16816.F32 R16, R80.reuse, R10, R16 ;  /* 0x0000000a5010723c */ /* 0x040fe20000001810 */
[----:B------:R-:W3:Y:S07]  /*d490*/  LDSM.16.M88.4 R8, [R196+0x4000] ;  /* 0x00400000c408783b */ /* 0x000eee0000000200 */
[C---:B------:R-:W-:Y:S08]  /*d4a0*/  HMMA.16816.F32 R64, R80.reuse, R72, R64 ;  /* 0x000000485040723c */ /* 0x040ff00000001840 */
[C---:B------:R-:W-:Y:S08]  /*d4b0*/  HMMA.16816.F32 R60, R80.reuse, R74, R60 ;  /* 0x0000004a503c723c */ /* 0x040ff0000000183c */
[C---:B------:R-:W-:Y:S08]  /*d4c0*/  HMMA.16816.F32 R56, R80.reuse, R68, R56 ;  /* 0x000000445038723c */ /* 0x040ff00000001838 */
[----:B------:R-:W-:Y:S01]  /*d4d0*/  HMMA.16816.F32 R52, R80, R70, R52 ;  /* 0x000000465034723c */ /* 0x000fe20000001834 */
[----:B------:R-:W-:Y:S04]  /*d4e0*/  LDSM.16.M88.4 R68, [R196+0x5000] ;  /* 0x00500000c444783b */ /* 0x000fe80000000200 */
[----:B------:R-:W-:Y:S03]  /*d4f0*/  LDSM.16.M88.4 R80, [R196+0x5800] ;  /* 0x00580000c450783b */ /* 0x000fe60000000200 */
[C---:B------:R-:W-:Y:S08]  /*d500*/  HMMA.16816.F32 R28, R48.reuse, R44, R28 ;  /* 0x0000002c301c723c */ /* 0x040ff0000000181c */
[C---:B------:R-:W-:Y:S01]  /*d510*/  HMMA.16816.F32 R24, R48.reuse, R46, R24 ;  /* 0x0000002e3018723c */ /* 0x040fe20000001818 */
[----:B------:R-:W4:Y:S07]  /*d520*/  LDSM.16.M88.4 R44, [R196+0x4800] ;  /* 0x00480000c42c783b */ /* 0x000f2e0000000200 */
[C---:B--2---:R-:W-:Y:S08]  /*d530*/  HMMA.16816.F32 R20, R48.reuse, R40, R20 ;  /* 0x000000283014723c */ /* 0x044ff00000001814 */
[C---:B------:R-:W-:Y:S01]  /*d540*/  HMMA.16816.F32 R16, R48.reuse, R42, R16 ;  /* 0x0000002a3010723c */ /* 0x040fe20000001810 */
[----:B------:R-:W-:Y:S07]  /*d550*/  LDSM.16.M88.4 R40, [R192+0xa100] ;  /* 0x00a10000c028783b */ /* 0x000fee0000000200 */
[C---:B-1----:R-:W-:Y:S01]  /*d560*/  HMMA.16816.F32 R72, R48.reuse, R36, R64 ;  /* 0x000000243048723c */ /* 0x042fe20000001840 */
[----:B------:R-:W1:Y:S07]  /*d570*/  LDSM.16.M88.4 R64, [R193+0x14100] ;  /* 0x01410000c140783b */ /* 0x000e6e0000000200 */
[C---:B------:R-:W-:Y:S01]  /*d580*/  HMMA.16816.F32 R60, R48.reuse, R38, R60 ;  /* 0x00000026303c723c */ /* 0x040fe2000000183c */
[----:B------:R-:W-:Y:S07]  /*d590*/  LDSM.16.M88.4 R36, [R191+0x14100] ;  /* 0x01410000bf24783b */ /* 0x000fee0000000200 */
[C---:B------:R-:W-:Y:S08]  /*d5a0*/  HMMA.16816.F32 R56, R48.reuse, R32, R56 ;  /* 0x000000203038723c */ /* 0x040ff00000001838 */
[----:B------:R-:W-:Y:S01]  /*d5b0*/  HMMA.16816.F32 R52, R48, R34, R52 ;  /* 0x000000223034723c */ /* 0x000fe20000001834 */
[----:B------:R-:W2:Y:S04]  /*d5c0*/  LDSM.16.M88.4 R32, [R192+0xa900] ;  /* 0x00a90000c020783b */ /* 0x000ea80000000200 */
[----:B------:R-:W-:Y:S03]  /*d5d0*/  LDSM.16.M88.4 R48, [R184+0x5000] ;  /* 0x00500000b830783b */ /* 0x000fe60000000200 */
[C---:B---3--:R-:W-:Y:S08]  /*d5e0*/  HMMA.16816.F32 R28, R12.reuse, R8, R28 ;  /* 0x000000080c1c723c */ /* 0x048ff0000000181c */
[C---:B------:R-:W-:Y:S01]  /*d5f0*/  HMMA.16816.F32 R24, R12.reuse, R10, R24 ;  /* 0x0000000a0c18723c */ /* 0x040fe20000001818 */
[----:B------:R-:W3:Y:S07]  /*d600*/  LDSM.16.M88.4 R8, [R192+0xb100] ;  /* 0x00b10000c008783b */ /* 0x000eee0000000200 */
[C---:B----4-:R-:W-:Y:S08]  /*d610*/  HMMA.16816.F32 R20, R12.reuse, R44, R20 ;  /* 0x0000002c0c14723c */ /* 0x050ff00000001814 */
[C---:B------:R-:W-:Y:S01]  /*d620*/  HMMA.16816.F32 R16, R12.reuse, R46, R16 ;  /* 0x0000002e0c10723c */ /* 0x040fe20000001810 */
[----:B------:R-:W-:Y:S07]  /*d630*/  LDSM.16.M88.4 R44, [R192+0xb900] ;  /* 0x00b90000c02c783b */ /* 0x000fee0000000200 */
[C---:B------:R-:W-:Y:S08]  /*d640*/  HMMA.16816.F32 R72, R12.reuse, R68, R72 ;  /* 0x000000440c48723c */ /* 0x040ff00000001848 */
[C---:B------:R-:W-:Y:S08]  /*d650*/  HMMA.16816.F32 R60, R12.reuse, R70, R60 ;  /* 0x000000460c3c723c */ /* 0x040ff0000000183c */
[C---:B------:R-:W-:Y:S08]  /*d660*/  HMMA.16816.F32 R56, R12.reuse, R80, R56 ;  /* 0x000000500c38723c */ /* 0x040ff00000001838 */
[----:B------:R-:W-:Y:S01]  /*d670*/  HMMA.16816.F32 R52, R12, R82, R52 ;  /* 0x000000520c34723c */ /* 0x000fe20000001834 */
[----:B------:R-:W4:Y:S07]  /*d680*/  LDSM.16.M88.4 R12, [R184+0x4000] ;  /* 0x00400000b80c783b */ /* 0x000f2e0000000200 */
[C---:B-1----:R-:W-:Y:S08]  /*d690*/  HMMA.16816.F32 R28, R64.reuse, R40, R28 ;  /* 0x00000028401c723c */ /* 0x042ff0000000181c */
[C---:B------:R-:W-:Y:S01]  /*d6a0*/  HMMA.16816.F32 R24, R64.reuse, R42, R24 ;  /* 0x0000002a4018723c */ /* 0x040fe20000001818 */
[----:B------:R-:W1:Y:S07]  /*d6b0*/  LDSM.16.M88.4 R40, [R184+0x4800] ;  /* 0x00480000b828783b */ /* 0x000e6e0000000200 */
[C---:B--2---:R-:W-:Y:S08]  /*d6c0*/  HMMA.16816.F32 R20, R64.reuse, R32, R20 ;  /* 0x000000204014723c */ /* 0x044ff00000001814 */
[----:B------:R-:W-:Y:S01]  /*d6d0*/  HMMA.16816.F32 R16, R64, R34, R16 ;  /* 0x000000224010723c */ /* 0x000fe20000001810 */
[----:B------:R-:W2:Y:S01]  /*d6e0*/  LDSM.16.M88.4 R32, [R184+0x5800] ;  /* 0x00580000b820783b */ /* 0x000ea20000000200 */
[----:B------:R-:W-:-:S06]  /*d6f0*/  DEPBAR.LE SB0, 0x0 ;  /* 0x000080000000791a */ /* 0x000fcc0000000000 */
[----:B---3--:R-:W-:Y:S08]  /*d700*/  HMMA.16816.F32 R72, R64, R8, R72 ;  /* 0x000000084048723c */ /* 0x008ff00000001848 */
[C---:B----4-:R-:W-:Y:S08]  /*d710*/  HMMA.16816.F32 R28, R36.reuse, R12, R28 ;  /* 0x0000000c241c723c */ /* 0x050ff0000000181c */
[----:B------:R-:W-:Y:S08]  /*d720*/  HMMA.16816.F32 R24, R36, R14, R24 ;  /* 0x0000000e2418723c */ /* 0x000ff00000001818 */
[----:B------:R-:W-:Y:S08]  /*d730*/  HMMA.16816.F32 R60, R64, R10, R60 ;  /* 0x0000000a403c723c */ /* 0x000ff0000000183c */
[----:B-1----:R-:W-:Y:S01]  /*d740*/  HMMA.16816.F32 R20, R36, R40, R20 ;  /* 0x000000282414723c */ /* 0x002fe20000001814 */
[----:B------:R-:W-:-:S02]  /*d750*/  FSEL R3, R28, -INF , P3 ;  /* 0xff8000001c037808 */ /* 0x000fc40001800000 */
[----:B------:R-:W-:Y:S02]  /*d760*/  FSEL R29, R29, -INF , P2 ;  /* 0xff8000001d1d7808 */ /* 0x000fe40001000000 */
[----:B------:R-:W-:Y:S02]  /*d770*/  FSEL R12, R31, -INF , P2 ;  /* 0xff8000001f0c7808 */ /* 0x000fe40001000000 */
[----:B------:R-:W-:Y:S01]  /*d780*/  FMNMX.FTZ R8, R3, R29, !PT ;  /* 0x0000001d03087209 */ /* 0x000fe20007810000 */
[----:B------:R-:W-:Y:S01]  /*d790*/  HMMA.16816.F32 R56, R64, R44, R56 ;  /* 0x0000002c4038723c */ /* 0x000fe20000001838 */
[----:B------:R-:W-:Y:S02]  /*d7a0*/  FSEL R13, R24, -INF , P1 ;  /* 0xff800000180d7808 */ /* 0x000fe40000800000 */
[----:B------:R-:W-:Y:S02]  /*d7b0*/  FSEL R26, R26, -INF , P1 ;  /* 0xff8000001a1a7808 */ /* 0x000fe40000800000 */
[----:B------:R-:W-:-:S02]  /*d7c0*/  FSEL R25, R25, -INF , P0 ;  /* 0xff80000019197808 */ /* 0x000fc40000000000 */
[C---:B------:R-:W-:Y:S01]  /*d7d0*/  ISETP.GT.AND P1, PT, R76.reuse, 0x10, PT ;  /* 0x000000104c00780c */ /* 0x040fe20003f24270 */
[----:B------:R-:W-:Y:S01]  /*d7e0*/  HMMA.16816.F32 R16, R36, R42, R16 ;  /* 0x0000002a2410723c */ /* 0x000fe20000001810 */
[----:B------:R-:W-:Y:S02]  /*d7f0*/  FMNMX.FTZ R8, R13, R8, !PT ;  /* 0x000000080d087209 */ /* 0x000fe40007810000 */
[----:B------:R-:W-:Y:S02]  /*d800*/  FSEL R6, R27, -INF , P0 ;  /* 0xff8000001b067808 */ /* 0x000fe40000000000 */
[----:B------:R-:W-:Y:S02]  /*d810*/  ISETP.GT.AND P0, PT, R76, 0x11, PT ;  /* 0x000000114c00780c */ /* 0x000fe40003f04270 */
[----:B------:R-:W-:Y:S01]  /*d820*/  FMNMX.FTZ R8, R25, R8, !PT ;  /* 0x0000000819087209 */ /* 0x000fe20007810000 */
[----:B------:R-:W-:Y:S01]  /*d830*/  HMMA.16816.F32 R52, R64, R46, R52 ;  /* 0x0000002e4034723c */ /* 0x000fe20000001834 */
[----:B------:R-:W-:-:S02]  /*d840*/  FSEL R11, R20, -INF , P1 ;  /* 0xff800000140b7808 */ /* 0x000fc40000800000 */
[C---:B------:R-:W-:Y:S02]  /*d850*/  ISETP.GT.AND P2, PT, R76.reuse, 0x18, PT ;  /* 0x000000184c00780c */ /* 0x040fe40003f44270 */
[----:B------:R-:W-:Y:S02]  /*d860*/  FSEL R21, R21, -INF , P0 ;  /* 0xff80000015157808 */ /* 0x000fe40000000000 */
[----:B------:R-:W-:Y:S01]  /*d870*/  FMNMX.FTZ R14, R11, R8, !PT ;  /* 0x000000080b0e7209 */ /* 0x000fe20007810000 */
[----:B------:R-:W-:Y:S01]  /*d880*/  HMMA.16816.F32 R72, R36, R48, R72 ;  /* 0x000000302448723c */ /* 0x000fe20000001848 */
[----:B------:R-:W-:Y:S02]  /*d890*/  FSEL R10, R23, -INF , P0 ;  /* 0xff800000170a7808 */ /* 0x000fe40000000000 */
[----:B------:R-:W-:Y:S02]  /*d8a0*/  ISETP.GT.AND P0, PT, R76, 0x19, PT ;  /* 0x000000194c00780c */ /* 0x000fe40003f04270 */
[----:B------:R-:W-:-:S02]  /*d8b0*/  FMNMX.FTZ R14, R21, R14, !PT ;  /* 0x0000000e150e7209 */ /* 0x000fc40007810000 */
[----:B------:R-:W-:Y:S01]  /*d8c0*/  FSEL R22, R22, -INF , P1 ;  /* 0xff80000016167808 */ /* 0x000fe20000800000 */
[C---:B------:R-:W-:Y:S01]  /*d8d0*/  HMMA.16816.F32 R60, R36.reuse, R50, R60 ;  /* 0x00000032243c723c */ /* 0x040fe2000000183c */
[----:B------:R-:W-:Y:S02]  /*d8e0*/  FSEL R9, R16, -INF , P2 ;  /* 0xff80000010097808 */ /* 0x000fe40001000000 */
[----:B------:R-:W-:Y:S01]  /*d8f0*/  FSEL R17, R17, -INF , P0 ;  /* 0xff80000011117808 */ /* 0x000fe20000000000 */
[----:B------:R-:W-:Y:S01]  /*d900*/  BAR.SYNC.DEFER_BLOCKING 0x0 ;  /* 0x0000000000007b1d */ /* 0x000fe20000010000 */
[----:B------:R-:W-:Y:S02]  /*d910*/  ISETP.GT.AND P1, PT, R76, 0x20, PT ;  /* 0x000000204c00780c */ /* 0x000fe40003f24270 */
[----:B------:R-:W-:Y:S01]  /*d920*/  FMNMX.FTZ R14, R9, R14, !PT ;  /* 0x0000000e090e7209 */ /* 0x000fe20007810000 */
[----:B--2---:R-:W-:Y:S01]  /*d930*/  HMMA.16816.F32 R56, R36, R32, R56 ;  /* 0x000000202438723c */ /* 0x004fe20000001838 */
[----:B------:R-:W-:-:S02]  /*d940*/  FSEL R30, R30, -INF , P3 ;  /* 0xff8000001e1e7808 */ /* 0x000fc40001800000 */
[----:B------:R-:W-:Y:S02]  /*d950*/  FSEL R8, R19, -INF , P0 ;  /* 0xff80000013087808 */ /* 0x000fe40000000000 */
[----:B------:R-:W-:Y:S02]  /*d960*/  ISETP.GT.AND P0, PT, R76, 0x21, PT ;  /* 0x000000214c00780c */ /* 0x000fe40003f04270 */
[----:B------:R-:W-:Y:S01]  /*d970*/  FMNMX.FTZ R14, R17, R14, !PT ;  /* 0x0000000e110e7209 */ /* 0x000fe20007810000 */
[----:B------:R-:W-:Y:S01]  /*d980*/  HMMA.16816.F32 R52, R36, R34, R52 ;  /* 0x000000222434723c */ /* 0x000fe20000001834 */
[----:B------:R-:W-:Y:S02]  /*d990*/  FSEL R167, R72, -INF , P1 ;  /* 0xff80000048a77808 */ /* 0x000fe40000800000 */
[----:B------:R-:W-:Y:S02]  /*d9a0*/  FMNMX.FTZ R15, R30, R12, !PT ;  /* 0x0000000c1e0f7209 */ /* 0x000fe40007810000 */
[----:B------:R-:W-:-:S02]  /*d9b0*/  FSEL R18, R18, -INF , P2 ;  /* 0xff80000012127808 */ /* 0x000fc40001000000 */
[----:B------:R-:W-:Y:S02]  /*d9c0*/  ISETP.GT.AND P2, PT, R76, 0x28, PT ;  /* 0x000000284c00780c */ /* 0x000fe40003f44270 */
[----:B------:R-:W-:Y:S02]  /*d9d0*/  FSEL R159, R73, -INF , P0 ;  /* 0xff800000499f7808 */ /* 0x000fe40000000000 */
[----:B------:R-:W-:Y:S02]  /*d9e0*/  FMNMX.FTZ R14, R167, R14, !PT ;  /* 0x0000000ea70e7209 */ /* 0x000fe40007810000 */
[----:B------:R-:W-:Y:S02]  /*d9f0*/  FMNMX.FTZ R15, R26, R15, !PT ;  /* 0x0000000f1a0f7209 */ /* 0x000fe40007810000 */
[----:B------:R-:W-:Y:S02]  /*da00*/  FSEL R170, R75, -INF , P0 ;  /* 0xff8000004baa7808 */ /* 0x000fe40000000000 */
[----:B------:R-:W-:-:S02]  /*da10*/  ISETP.GT.AND P0, PT, R76, 0x29, PT ;  /* 0x000000294c00780c */ /* 0x000fc40003f04270 */
[----:B------:R-:W-:Y:S02]  /*da20*/  FSEL R165, R60, -INF , P2 ;  /* 0xff8000003ca57808 */ /* 0x000fe40001000000 */
[----:B------:R-:W-:Y:S02]  /*da30*/  FMNMX.FTZ R14, R159, R14, !PT ;  /* 0x0000000e9f0e7209 */ /* 0x000fe40007810000 */
[----:B------:R-:W-:Y:S02]  /*da40*/  FMNMX.FTZ R15, R6, R15, !PT ;  /* 0x0000000f060f7209 */ /* 0x000fe40007810000 */
[----:B------:R-:W-:Y:S02]  /*da50*/  FSEL R161, R61, -INF , P0 ;  /* 0xff8000003da17808 */ /* 0x000fe40000000000 */
[----:B------:R-:W-:Y:S02]  /*da60*/  ISETP.GT.AND P3, PT, R76, 0x30, PT ;  /* 0x000000304c00780c */ /* 0x000fe40003f64270 */
[----:B------:R-:W-:-:S02]  /*da70*/  FMNMX.FTZ R14, R165, R14, !PT ;  /* 0x0000000ea50e7209 */ /* 0x000fc40007810000 */
[----:B------:R-:W-:Y:S02]  /*da80*/  FMNMX.FTZ R15, R22, R15, !PT ;  /* 0x0000000f160f7209 */ /* 0x000fe40007810000 */
[----:B------:R-:W-:Y:S02]  /*da90*/  FSEL R162, R62, -INF , P2 ;  /* 0xff8000003ea27808 */ /* 0x000fe40001000000 */
[----:B------:R-:W-:Y:S02]  /*daa0*/  ISETP.GT.AND P2, PT, R76, 0x31, PT ;  /* 0x000000314c00780c */ /* 0x000fe40003f44270 */
        /* <DEDUP_REMOVED lines=14> */
[----:B------:R-:W-:-:S02]  /*db90*/  FMNMX.FTZ R14, R143, R14, !PT ;  /* 0x0000000e8f0e7209 */ /* 0x000fc40007810000 */
[----:B------:R-:W-:Y:S02]  /*dba0*/  FMNMX.FTZ R19, R160, R15, !PT ;  /* 0x0000000fa0137209 */ /* 0x000fe40007810000 */
[----:B------:R-:W-:Y:S02]  /*dbb0*/  FMNMX.FTZ R15, R141, R14, !PT ;  /* 0x0000000e8d0f7209 */ /* 0x000fe40007810000 */
[----:B------:R-:W-:Y:S02]  /*dbc0*/  FMNMX.FTZ R19, R170, R19, !PT ;  /* 0x00000013aa137209 */ /* 0x000fe40007810000 */
[----:B------:R-:W-:Y:S01]  /*dbd0*/  FSEL R164, R58, -INF , P3 ;  /* 0xff8000003aa47808 */ /* 0x000fe20001800000 */
[----:B------:R-:W1:Y:S01]  /*dbe0*/  SHFL.BFLY PT, R14, R15, 0x2, 0x1f ;  /* 0x0c401f000f0e7f89 */ /* 0x000e6200000e0000 */
[----:B------:R-:W-:Y:S02]  /*dbf0*/  FMNMX.FTZ R19, R162, R19, !PT ;  /* 0x00000013a2137209 */ /* 0x000fe40007810000 */
[----:B------:R-:W-:-:S02]  /*dc00*/  FSEL R142, R59, -INF , P2 ;  /* 0xff8000003b8e7808 */ /* 0x000fc40001000000 */
[----:B------:R-:W-:Y:S02]  /*dc10*/  FMNMX.FTZ R19, R168, R19, !PT ;  /* 0x00000013a8137209 */ /* 0x000fe40007810000 */
[----:B------:R-:W-:Y:S02]  /*dc20*/  FSEL R140, R54, -INF , P1 ;  /* 0xff800000368c7808 */ /* 0x000fe40000800000 */
[----:B------:R-:W-:Y:S02]  /*dc30*/  FMNMX.FTZ R19, R164, R19, !PT ;  /* 0x00000013a4137209 */ /* 0x000fe40007810000 */
[----:B------:R-:W-:Y:S02]  /*dc40*/  FSEL R158, R55, -INF , P0 ;  /* 0xff800000379e7808 */ /* 0x000fe40000000000 */
[----:B------:R-:W-:Y:S02]  /*dc50*/  FMNMX.FTZ R19, R142, R19, !PT ;  /* 0x000000138e137209 */ /* 0x000fe40007810000 */
[----:B------:R-:W-:-:S02]  /*dc60*/  ISETP.GE.AND P0, PT, R78, 0x41, PT ;  /* 0x000000414e00780c */ /* 0x000fc40003f06270 */
[----:B------:R-:W-:-:S04]  /*dc70*/  FMNMX.FTZ R19, R140, R19, !PT ;  /* 0x000000138c137209 */ /* 0x000fc80007810000 */
[----:B------:R-:W-:Y:S02]  /*dc80*/  FMNMX.FTZ R16, R158, R19, !PT ;  /* 0x000000139e107209 */ /* 0x000fe40007810000 */
[----:B-1----:R-:W-:-:S03]  /*dc90*/  FMNMX.FTZ R19, R15, R14, !PT ;  /* 0x0000000e0f137209 */ /* 0x002fc60007810000 */
[----:B------:R-:W1:Y:S02]  /*dca0*/  SHFL.BFLY PT, R15, R16, 0x2, 0x1f ;  /* 0x0c401f00100f7f89 */ /* 0x000e6400000e0000 */
[----:B------:R-:W-:Y:S02]  /*dcb0*/  @P0 LEA.HI.SX32 R33, R133, 0xfffffffe, 0x1a ;  /* 0xfffffffe85210811 */ /* 0x000fe400078fd2ff */
[----:B------:R-:W2:Y:S03]  /*dcc0*/  SHFL.BFLY PT, R132, R19, 0x1, 0x1f ;  /* 0x0c201f0013847f89 */ /* 0x000ea600000e0000 */
[----:B------:R-:W-:Y:S01]  /*dcd0*/  @P0 IMAD R4, R4, R33, RZ ;  /* 0x0000002104040224 */ /* 0x000fe200078e02ff */
[----:B-1----:R-:W-:Y:S02]  /*dce0*/  FMNMX.FTZ R15, R16, R15, !PT ;  /* 0x0000000f100f7209 */ /* 0x002fe40007810000 */
[----:B------:R-:W-:Y:S01]  /*dcf0*/  @P0 SHF.R.S32.HI R16, RZ, 0x1f, R33 ;  /* 0x0000001fff100819 */ /* 0x000fe20000011421 */
[-C--:B------:R-:W-:Y:S01]  /*dd00*/  @P0 IMAD.WIDE.U32 R32, R33, R77.reuse, R210 ;  /* 0x0000004d21200225 */ /* 0x080fe200078e00d2 */
[----:B--2---:R-:W-:Y:S01]  /*dd10*/  FMNMX.FTZ R132, R19, R132, !PT ;  /* 0x0000008413847209 */ /* 0x004fe20007810000 */
[----:B------:R-:W1:Y:S02]  /*dd20*/  SHFL.BFLY PT, R14, R15, 0x1, 0x1f ;  /* 0x0c201f000f0e7f89 */ /* 0x000e6400000e0000 */
[----:B------:R-:W-:Y:S01]  /*dd30*/  @P0 IMAD R77, R16, R77, R4 ;  /* 0x0000004d104d0224 */ /* 0x000fe200078e0204 */
[C---:B------:R-:W-:Y:S01]  /*dd40*/  FSETP.NEU.FTZ.AND P1, PT, R132.reuse, -INF , PT ;  /* 0xff8000008400780b */ /* 0x040fe20003f3d000 */
[----:B------:R-:W-:-:S02]  /*dd50*/  FMUL.FTZ R166, R132, c[0x0][0x2d0] ;  /* 0x0000b40084a67a20 */ /* 0x000fc40000410000 */
[----:B------:R-:W-:-:S03]  /*dd60*/  @P0 IMAD.IADD R77, R33, 0x1, R77 ;  /* 0x00000001214d0824 */ /* 0x000fc600078e024d */
[----:B------:R-:W-:Y:S02]  /*dd70*/  FSEL R166, R166, RZ, P1 ;  /* 0x000000ffa6a67208 */ /* 0x000fe40000800000 */
[----:B------:R-:W-:-:S03]  /*dd80*/  @P0 LEA R28, P1, R32, c[0x0][0x1c8], 0x1 ;  /* 0x00007200201c0a11 */ /* 0x000fc600078208ff */
[--C-:B------:R-:W-:Y:S01]  /*dd90*/  FFMA.FTZ R150, R29, c[0x0][0x2d0], -R166.reuse ;  /* 0x0000b4001d967a23 */ /* 0x100fe200000108a6 */
[----:B------:R-:W-:Y:S01]  /*dda0*/  @P0 LEA.HI.X R29, R32, c[0x0][0x1cc], R77, 0x1, P1 ;  /* 0x00007300201d0a11 */ /* 0x000fe200008f0c4d */
[--C-:B------:R-:W-:Y:S01]  /*ddb0*/  FFMA.FTZ R153, R3, c[0x0][0x2d0], -R166.reuse ;  /* 0x0000b40003997a23 */ /* 0x100fe200000108a6 */
[----:B------:R-:W-:Y:S01]  /*ddc0*/  @P0 LEA R32, P1, R7, R28, 0x1 ;  /* 0x0000001c07200211 */ /* 0x000fe200078208ff */
[----:B------:R-:W-:Y:S02]  /*ddd0*/  FFMA.FTZ R151, R13, c[0x0][0x2d0], -R166 ;  /* 0x0000b4000d977a23 */ /* 0x000fe400000108a6 */
[----:B------:R2:W-:Y:S01]  /*dde0*/  @P0 LDGSTS.E.BYPASS.LTC128B.128 [R205+0x6100], [R28.64], !P6 ;  /* 0x061000001ccd0fae */ /* 0x0005e2000f101d46 */
[----:B------:R-:W-:Y:S01]  /*ddf0*/  @P0 LEA.HI.X R33, R7, R29, R202, 0x1, P1 ;  /* 0x0000001d07210211 */ /* 0x000fe200008f0cca */
[--C-:B------:R-:W-:Y:S01]  /*de00*/  FFMA.FTZ R146, R25, c[0x0][0x2d0], -R166.reuse ;  /* 0x0000b40019927a23 */ /* 0x100fe200000108a6 */
[----:B------:R-:W-:Y:S01]  /*de10*/  MUFU.EX2 R153, R153 ;  /* 0x0000009900997308 */ /* 0x000fe20000000800 */
[----:B------:R2:W-:Y:S01]  /*de20*/  @P0 LDGSTS.E.BYPASS.LTC128B.128 [R205+0x8100], [R28.64+0x80], !P4 ;  /* 0x081000801ccd0fae */ /* 0x0005e2000e101d46 */
[----:B-1----:R-:W-:Y:S01]  /*de30*/  FMNMX.FTZ R3, R15, R14, !PT ;  /* 0x0000000e0f037209 */ /* 0x002fe20007810000 */
[----:B------:R-:W-:-:S02]  /*de40*/  FFMA.FTZ R149, R11, c[0x0][0x2d0], -R166 ;  /* 0x0000b4000b957a23 */ /* 0x000fc400000108a6 */
[----:B------:R2:W-:Y:S01]  /*de50*/  @P0 LDGSTS.E.BYPASS.LTC128B.128 [R205+0xa100], [R28.64+0x100], !P5 ;  /* 0x0a1001001ccd0fae */ /* 0x0005e2000e901d46 */
[C---:B------:R-:W-:Y:S01]  /*de60*/  FSETP.NEU.FTZ.AND P1, PT, R3.reuse, -INF , PT ;  /* 0xff8000000300780b */ /* 0x040fe20003f3d000 */
[----:B------:R-:W-:Y:S01]  /*de70*/  FMUL.FTZ R163, R3, c[0x0][0x2d0] ;  /* 0x0000b40003a37a20 */ /* 0x000fe20000410000 */
[----:B------:R-:W1:Y:S01]  /*de80*/  MUFU.EX2 R150, R150 ;  /* 0x0000009600967308 */ /* 0x000e620000000800 */
[----:B------:R3:W-:Y:S01]  /*de90*/  @P0 LDGSTS.E.BYPASS.LTC128B.128 [R205+0x7100], [R32.64], !P6 ;  /* 0x0710000020cd0fae */ /* 0x0007e2000f101d46 */
[--C-:B------:R-:W-:Y:S02]  /*dea0*/  FFMA.FTZ R145, R9, c[0x0][0x2d0], -R166.reuse ;  /* 0x0000b40009917a23 */ /* 0x100fe400000108a6 */
[----:B------:R-:W-:Y:S01]  /*deb0*/  FSEL R163, R163, RZ, P1 ;  /* 0x000000ffa3a37208 */ /* 0x000fe20000800000 */
[----:B------:R3:W-:Y:S01]  /*dec0*/  @P0 LDGSTS.E.BYPASS.LTC128B.128 [R205+0x9100], [R32.64+0x80], !P4 ;  /* 0x0910008020cd0fae */ /* 0x0007e2000e101d46 */
[----:B------:R-:W-:Y:S02]  /*ded0*/  FFMA.FTZ R2, R17, c[0x0][0x2d0], -R166 ;  /* 0x0000b40011027a23 */ /* 0x000fe400000108a6 */
[----:B------:R-:W-:Y:S01]  /*dee0*/  MUFU.EX2 R151, R151 ;  /* 0x0000009700977308 */ /* 0x000fe20000000800 */
[----:B------:R3:W-:Y:S01]  /*def0*/  @P0 LDGSTS.E.BYPASS.LTC128B.128 [R205+0xb100], [R32.64+0x100], !P5 ;  /* 0x0b10010020cd0fae */ /* 0x0007e2000e901d46 */
[----:B------:R-:W-:-:S02]  /*df00*/  FFMA.FTZ R152, R30, c[0x0][0x2d0], -R163 ;  /* 0x0000b4001e987a23 */ /* 0x000fc400000108a3 */
[--C-:B------:R-:W-:Y:S01]  /*df10*/  FFMA.FTZ R155, R12, c[0x0][0x2d0], -R163.reuse ;  /* 0x0000b4000c9b7a23 */ /* 0x100fe200000108a3 */
[----:B------:R-:W4:Y:S01]  /*df20*/  LDSM.16.MT88.4 R64, [R195+0x2100] ;  /* 0x00210000c340783b */ /* 0x000f220000004200 */
[--C-:B------:R-:W-:Y:S02]  /*df30*/  FFMA.FTZ R157, R26, c[0x0][0x2d0], -R163.reuse ;  /* 0x0000b4001a9d7a23 */ /* 0x100fe400000108a3 */
[--C-:B------:R-:W-:Y:S01]  /*df40*/  FFMA.FTZ R148, R6, c[0x0][0x2d0], -R163.reuse ;  /* 0x0000b40006947a23 */ /* 0x100fe200000108a3 */
[----:B------:R-:W2:Y:S01]  /*df50*/  LDSM.16.MT88.4 R80, [R189+0x2100] ;  /* 0x00210000bd50783b */ /* 0x000ea20000004200 */
[----:B------:R-:W3:Y:S01]  /*df60*/  MUFU.EX2 R146, R146 ;  /* 0x0000009200927308 */ /* 0x000ee20000000800 */
[--C-:B------:R-:W-:Y:S01]  /*df70*/  FFMA.FTZ R134, R10, c[0x0][0x2d0], -R163.reuse ;  /* 0x0000b4000a867a23 */ /* 0x100fe200000108a3 */
[----:B-1----:R-:W-:Y:S01]  /*df80*/  F2FP.PACK_AB R112, R150, R153 ;  /* 0x000000999670723e */ /* 0x002fe200000000ff */
[----:B------:R-:W1:Y:S01]  /*df90*/  LDSM.16.MT88.4 R124, [R195+0x100] ;  /* 0x00010000c37c783b */ /* 0x000e620000004200 */
[----:B------:R-:W-:-:S02]  /*dfa0*/  FFMA.FTZ R135, R18, c[0x0][0x2d0], -R163 ;  /* 0x0000b40012877a23 */ /* 0x000fc400000108a3 */
[--C-:B------:R-:W-:Y:S01]  /*dfb0*/  FFMA.FTZ R0, R8, c[0x0][0x2d0], -R163.reuse ;  /* 0x0000b40008007a23 */ /* 0x100fe200000108a3 */
[----:B------:R-:W1:Y:S01]  /*dfc0*/  LDSM.16.MT88.4 R40, [R190+0x100] ;  /* 0x00010000be28783b */ /* 0x000e620000004200 */
[----:B------:R-:W-:Y:S01]  /*dfd0*/  MUFU.EX2 R152, R152 ;  /* 0x0000009800987308 */ /* 0x000fe20000000800 */
[--C-:B------:R-:W-:Y:S02]  /*dfe0*/  FFMA.FTZ R144, R21, c[0x0][0x2d0], -R166.reuse ;  /* 0x0000b40015907a23 */ /* 0x100fe400000108a6 */
[----:B------:R-:W1:Y:S01]  /*dff0*/  LDSM.16.MT88.4 R48, [R189+0x100] ;  /* 0x00010000bd30783b */ /* 0x000e620000004200 */
[----:B------:R-:W-:Y:S02]  /*e000*/  FFMA.FTZ R147, R22, c[0x0][0x2d0], -R163 ;  /* 0x0000b40016937a23 */ /* 0x000fe400000108a3 */
[--C-:B------:R-:W-:Y:S01]  /*e010*/  FFMA.FTZ R154, R167, c[0x0][0x2d0], -R166.reuse ;  /* 0x0000b400a79a7a23 */ /* 0x100fe200000108a6 */
[----:B------:R-:W1:Y:S01]  /*e020*/  LDSM.16.MT88.4 R56, [R188+0x100] ;  /* 0x00010000bc38783b */ /* 0x000e620000004200 */
[----:B------:R-:W4:Y:S01]  /*e030*/  MUFU.EX2 R155, R155 ;  /* 0x0000009b009b7308 */ /* 0x000f220000000800 */
[----:B---3--:R-:W-:Y:S01]  /*e040*/  F2FP.PACK_AB R114, R146, R151 ;  /* 0x000000979272723e */ /* 0x008fe200000000ff */
[--C-:B------:R-:W-:Y:S01]  /*e050*/  FFMA.FTZ R156, R165, c[0x0][0x2d0], -R166.reuse ;  /* 0x0000b400a59c7a23 */ /* 0x100fe200000108a6 */
[----:B------:R-:W3:Y:S01]  /*e060*/  LDSM.16.MT88.4 R72, [R190+0x2100] ;  /* 0x00210000be48783b */ /* 0x000ee20000004200 */
[----:B------:R-:W-:-:S02]  /*e070*/  FFMA.FTZ R159, R159, c[0x0][0x2d0], -R166 ;  /* 0x0000b4009f9f7a23 */ /* 0x000fc400000108a6 */
[--C-:B------:R-:W-:Y:S01]  /*e080*/  FFMA.FTZ R161, R161, c[0x0][0x2d0], -R166.reuse ;  /* 0x0000b400a1a17a23 */ /* 0x100fe200000108a6 */
[----:B------:R-:W1:Y:S01]  /*e090*/  LDSM.16.MT88.4 R88, [R188+0x2100] ;  /* 0x00210000bc58783b */ /* 0x000e620000004200 */
[----:B------:R-:W-:Y:S01]  /*e0a0*/  MUFU.EX2 R157, R157 ;  /* 0x0000009d009d7308 */ /* 0x000fe20000000800 */
[--C-:B------:R-:W-:Y:S02]  /*e0b0*/  FFMA.FTZ R160, R160, c[0x0][0x2d0], -R163.reuse ;  /* 0x0000b400a0a07a23 */ /* 0x100fe400000108a3 */
[----:B------:R-:W1:Y:S01]  /*e0c0*/  LDSM.16.MT88.4 R96, [R195+0x4100] ;  /* 0x00410000c360783b */ /* 0x000e620000004200 */
[--C-:B------:R-:W-:Y:S02]  /*e0d0*/  FFMA.FTZ R165, R170, c[0x0][0x2d0], -R163.reuse ;  /* 0x0000b400aaa57a23 */ /* 0x100fe400000108a3 */
[--C-:B------:R-:W-:Y:S01]  /*e0e0*/  FFMA.FTZ R162, R162, c[0x0][0x2d0], -R163.reuse ;  /* 0x0000b400a2a27a23 */ /* 0x100fe200000108a3 */
[----:B------:R-:W1:Y:S01]  /*e0f0*/  LDSM.16.MT88.4 R104, [R190+0x4100] ;  /* 0x00410000be68783b */ /* 0x000e620000004200 */
[----:B------:R-:W2:Y:S01]  /*e100*/  MUFU.EX2 R148, R148 ;  /* 0x0000009400947308 */ /* 0x000ea20000000800 */
[----:B----4-:R-:W-:Y:S01]  /*e110*/  F2FP.PACK_AB R113, R155, R152 ;  /* 0x000000989b71723e */ /* 0x010fe200000000ff */
[----:B------:R-:W-:Y:S01]  /*e120*/  FFMA.FTZ R167, R168, c[0x0][0x2d0], -R163 ;  /* 0x0000b400a8a77a23 */ /* 0x000fe200000108a3 */
[----:B------:R-:W4:Y:S01]  /*e130*/  LDSM.16.MT88.4 R108, [R189+0x4100] ;  /* 0x00410000bd6c783b */ /* 0x000f220000004200 */
        /* <DEDUP_REMOVED lines=9> */
[----:B--2---:R-:W-:Y:S01]  /*e1d0*/  F2FP.PACK_AB R115, R148, R157 ;  /* 0x0000009d9473723e */ /* 0x004fe200000000ff */
[----:B------:R-:W2:Y:S01]  /*e1e0*/  MUFU.EX2 R144, R144 ;  /* 0x0000009000907308 */ /* 0x000ea20000000800 */
[--C-:B------:R-:W-:Y:S01]  /*e1f0*/  FFMA.FTZ R171, R142, c[0x0][0x2d0], -R163.reuse ;  /* 0x0000b4008eab7a23 */ /* 0x100fe200000108a3 */
[----:B------:R-:W2:Y:S01]  /*e200*/  LDSM.16.MT88.4 R20, [R195+0x900] ;  /* 0x00090000c314783b */ /* 0x000ea20000004200 */
[----:B------:R-:W-:-:S02]  /*e210*/  FFMA.FTZ R166, R140, c[0x0][0x2d0], -R163 ;  /* 0x0000b4008ca67a23 */ /* 0x000fc400000108a3 */
[----:B------:R-:W-:Y:S01]  /*e220*/  FFMA.FTZ R225, R158, c[0x0][0x2d0], -R163 ;  /* 0x0000b4009ee17a23 */ /* 0x000fe200000108a3 */
[C---:B------:R-:W-:Y:S01]  /*e230*/  HMMA.16816.F32 R60, R112.reuse, R64, RZ ;  /* 0x00000040703c723c */ /* 0x040fe200000018ff */
[----:B------:R-:W2:Y:S01]  /*e240*/  LDSM.16.MT88.4 R12, [R188+0x2900] ;  /* 0x00290000bc0c783b */ /* 0x000ea20000004200 */
[----:B------:R-:W-:Y:S01]  /*e250*/  MUFU.EX2 R145, R145 ;  /* 0x0000009100917308 */ /* 0x000fe20000000800 */
[----:B------:R-:W-:Y:S02]  /*e260*/  FADD.FTZ R150, R153, R150 ;  /* 0x0000009699967221 */ /* 0x000fe40000010000 */
[----:B------:R-:W-:Y:S01]  /*e270*/  LDSM.16.MT88.4 R136, [R190+0x900] ;  /* 0x00090000be88783b */ /* 0x000fe20000004200 */
[----:B------:R-:W-:Y:S02]  /*e280*/  FADD.FTZ R152, R152, R155 ;  /* 0x0000009b98987221 */ /* 0x000fe40000010000 */
[----:B------:R-:W-:Y:S01]  /*e290*/  HMMA.16816.F32 R76, R112, R80, RZ ;  /* 0x00000050704c723c */ /* 0x000fe200000018ff */
[----:B------:R-:W-:Y:S01]  /*e2a0*/  LDSM.16.MT88.4 R32, [R189+0x900] ;  /* 0x00090000bd20783b */ /* 0x000fe20000004200 */
[----:B------:R-:W-:Y:S01]  /*e2b0*/  MUFU.EX2 R2, R2 ;  /* 0x0000000200027308 */ /* 0x000fe20000000800 */
[----:B------:R-:W-:-:S02]  /*e2c0*/  FADD.FTZ R151, R151, R150 ;  /* 0x0000009697977221 */ /* 0x000fc40000010000 */
[----:B------:R-:W-:Y:S01]  /*e2d0*/  LDSM.16.MT88.4 R28, [R188+0x900] ;  /* 0x00090000bc1c783b */ /* 0x000fe20000004200 */
[----:B------:R-:W-:Y:S02]  /*e2e0*/  FADD.FTZ R157, R157, R152 ;  /* 0x000000989d9d7221 */ /* 0x000fe40000010000 */
[C---:B------:R-:W-:Y:S01]  /*e2f0*/  HMMA.16816.F32 R64, R112.reuse, R66, RZ ;  /* 0x000000427040723c */ /* 0x040fe200000018ff */
[----:B------:R-:W-:Y:S01]  /*e300*/  LDSM.16.MT88.4 R24, [R190+0x2900] ;  /* 0x00290000be18783b */ /* 0x000fe20000004200 */
[----:B------:R-:W-:Y:S01]  /*e310*/  MUFU.EX2 R147, R147 ;  /* 0x0000009300937308 */ /* 0x000fe20000000800 */
[----:B------:R-:W-:Y:S02]  /*e320*/  FADD.FTZ R146, R146, R151 ;  /* 0x0000009792927221 */ /* 0x000fe40000010000 */
[----:B------:R-:W-:Y:S01]  /*e330*/  FADD.FTZ R148, R148, R157 ;  /* 0x0000009d94947221 */ /* 0x000fe20000010000 */
[----:B------:R-:W-:Y:S02]  /*e340*/  LDSM.16.MT88.4 R140, [R190+0x1900] ;  /* 0x00190000be8c783b */ /* 0x000fe40000004200 */
[C---:B------:R-:W-:Y:S02]  /*e350*/  HMMA.16816.F32 R80, R112.reuse, R82, RZ ;  /* 0x000000527050723c */ /* 0x040fe400000018ff */
[----:B------:R-:W2:Y:S01]  /*e360*/  MUFU.EX2 R134, R134 ;  /* 0x0000008600867308 */ /* 0x000ea20000000800 */
[----:B------:R-:W0:Y:S05]  /*e370*/  LDGDEPBAR ;  /* 0x00000000000079af */ /* 0x000e2a0000000000 */
[C---:B-1----:R-:W-:Y:S02]  /*e380*/  HMMA.16816.F32 R128, R112.reuse, R124, RZ ;  /* 0x0000007c7080723c */ /* 0x042fe400000018ff */
[----:B------:R-:W-:Y:S06]  /*e390*/  MUFU.EX2 R135, R135 ;  /* 0x0000008700877308 */ /* 0x000fec0000000800 */
[C---:B------:R-:W-:Y:S02]  /*e3a0*/  HMMA.16816.F32 R36, R112.reuse, R40, RZ ;  /* 0x000000287024723c */ /* 0x040fe400000018ff */
[----:B------:R-:W1:Y:S06]  /*e3b0*/  MUFU.EX2 R0, R0 ;  /* 0x0000000000007308 */ /* 0x000e6c0000000800 */
[C---:B------:R-:W-:Y:S02]  /*e3c0*/  HMMA.16816.F32 R44, R112.reuse, R48, RZ ;  /* 0x00000030702c723c */ /* 0x040fe400000018ff */
[----:B------:R-:W-:Y:S06]  /*e3d0*/  MUFU.EX2 R154, R154 ;  /* 0x0000009a009a7308 */ /* 0x000fec0000000800 */
[C---:B------:R-:W-:Y:S02]  /*e3e0*/  HMMA.16816.F32 R52, R112.reuse, R56, RZ ;  /* 0x000000387034723c */ /* 0x040fe400000018ff */
[----:B------:R-:W1:Y:S06]  /*e3f0*/  MUFU.EX2 R159, R159 ;  /* 0x0000009f009f7308 */ /* 0x000e6c0000000800 */
[C---:B---3--:R-:W-:Y:S02]  /*e400*/  HMMA.16816.F32 R68, R112.reuse, R72, RZ ;  /* 0x000000487044723c */ /* 0x048fe400000018ff */
[----:B------:R-:W-:Y:S06]  /*e410*/  MUFU.EX2 R156, R156 ;  /* 0x0000009c009c7308 */ /* 0x000fec0000000800 */
[C---:B------:R-:W-:Y:S02]  /*e420*/  HMMA.16816.F32 R84, R112.reuse, R88, RZ ;  /* 0x000000587054723c */ /* 0x040fe400000018ff */
[----:B------:R-:W3:Y:S06]  /*e430*/  MUFU.EX2 R161, R161 ;  /* 0x000000a100a17308 */ /* 0x000eec0000000800 */
[C---:B------:R-:W-:Y:S02]  /*e440*/  HMMA.16816.F32 R92, R112.reuse, R96, RZ ;  /* 0x00000060705c723c */ /* 0x040fe400000018ff */
[----:B------:R-:W-:Y:S06]  /*e450*/  MUFU.EX2 R160, R160 ;  /* 0x000000a000a07308 */ /* 0x000fec0000000800 */
[C---:B------:R-:W-:Y:S02]  /*e460*/  HMMA.16816.F32 R100, R112.reuse, R104, RZ ;  /* 0x000000687064723c */ /* 0x040fe400000018ff */
[----:B------:R-:W1:Y:S06]  /*e470*/  MUFU.EX2 R165, R165 ;  /* 0x000000a500a57308 */ /* 0x000e6c0000000800 */
[C---:B----4-:R-:W-:Y:S02]  /*e480*/  HMMA.16816.F32 R120, R112.reuse, R108, RZ ;  /* 0x0000006c7078723c */ /* 0x050fe400000018ff */
[----:B------:R-:W-:Y:S06]  /*e490*/  MUFU.EX2 R162, R162 ;  /* 0x000000a200a27308 */ /* 0x000fec0000000800 */
[C---:B------:R-:W-:Y:S02]  /*e4a0*/  HMMA.16816.F32 R124, R112.reuse, R126, RZ ;  /* 0x0000007e707c723c */ /* 0x040fe400000018ff */
[----:B------:R-:W4:Y:S06]  /*e4b0*/  MUFU.EX2 R167, R167 ;  /* 0x000000a700a77308 */ /* 0x000f2c0000000800 */
[C---:B------:R-:W-:Y:S02]  /*e4c0*/  HMMA.16816.F32 R40, R112.reuse, R42, RZ ;  /* 0x0000002a7028723c */ /* 0x040fe400000018ff */
[----:B------:R-:W-:Y:S06]  /*e4d0*/  MUFU.EX2 R168, R168 ;  /* 0x000000a800a87308 */ /* 0x000fec0000000800 */
[C---:B------:R-:W-:Y:S02]  /*e4e0*/  HMMA.16816.F32 R48, R112.reuse, R50, RZ ;  /* 0x000000327030723c */ /* 0x040fe400000018ff */
[----:B------:R-:W1:Y:S06]  /*e4f0*/  MUFU.EX2 R169, R169 ;  /* 0x000000a900a97308 */ /* 0x000e6c0000000800 */
        /* <DEDUP_REMOVED lines=12> */
[C---:B------:R-:W-:Y:S07]  /*e5c0*/  HMMA.16816.F32 R116, R112.reuse, R4, RZ ;  /* 0x000000047074723c */ /* 0x040fee00000018ff */
[----:B--2---:R-:W-:Y:S01]  /*e5d0*/  F2FP.PACK_AB R4, R144, R149 ;  /* 0x000000959004723e */ /* 0x004fe200000000ff */
[----:B------:R-:W-:Y:S01]  /*e5e0*/  HMMA.16816.F32 R112, R112, R6, RZ ;  /* 0x000000067070723c */ /* 0x000fe200000018ff */
[----:B------:R-:W-:Y:S01]  /*e5f0*/  F2FP.PACK_AB R5, R134, R147 ;  /* 0x000000938605723e */ /* 0x000fe200000000ff */
[----:B------:R-:W-:-:S02]  /*e600*/  FADD.FTZ R149, R149, R146 ;  /* 0x0000009295957221 */ /* 0x000fc40000010000 */
[----:B------:R-:W-:Y:S02]  /*e610*/  FADD.FTZ R147, R147, R148 ;  /* 0x0000009493937221 */ /* 0x000fe40000010000 */
[----:B------:R-:W-:Y:S01]  /*e620*/  FADD.FTZ R144, R144, R149 ;  /* 0x0000009590907221 */ /* 0x000fe20000010000 */
[----:B------:R-:W-:Y:S01]  /*e630*/  F2FP.PACK_AB R6, R2, R145 ;  /* 0x000000910206723e */ /* 0x000fe200000000ff */
[----:B------:R-:W-:Y:S01]  /*e640*/  FADD.FTZ R134, R134, R147 ;  /* 0x0000009386867221 */ /* 0x000fe20000010000 */
[----:B-1----:R-:W-:Y:S01]  /*e650*/  F2FP.PACK_AB R7, R0, R135 ;  /* 0x000000870007723e */ /* 0x002fe200000000ff */
[----:B------:R-:W-:Y:S02]  /*e660*/  FADD.FTZ R145, R145, R144 ;  /* 0x0000009091917221 */ /* 0x000fe40000010000 */
[----:B------:R-:W-:Y:S02]  /*e670*/  FADD.FTZ R135, R135, R134 ;  /* 0x0000008687877221 */ /* 0x000fe40000010000 */
[----:B------:R-:W-:-:S02]  /*e680*/  FADD.FTZ R145, R2, R145 ;  /* 0x0000009102917221 */ /* 0x000fc40000010000 */
[----:B------:R-:W-:Y:S01]  /*e690*/  HMMA.16816.F32 R60, R4, R8, R60 ;  /* 0x00000008043c723c */ /* 0x000fe2000000183c */
[----:B------:R-:W-:-:S07]  /*e6a0*/  FADD.FTZ R135, R0, R135 ;  /* 0x0000008700877221 */ /* 0x000fce0000010000 */
[C---:B------:R-:W-:Y:S01]  /*e6b0*/  HMMA.16816.F32 R64, R4.reuse, R10, R64 ;  /* 0x0000000a0440723c */ /* 0x040fe20000001840 */
[----:B------:R-:W1:Y:S07]  /*e6c0*/  LDSM.16.MT88.4 R8, [R190+0x4900] ;  /* 0x00490000be08783b */ /* 0x000e6e0000004200 */
[C---:B------:R-:W-:Y:S08]  /*e6d0*/  HMMA.16816.F32 R76, R4.reuse, R16, R76 ;  /* 0x00000010044c723c */ /* 0x040ff0000000184c */
[C---:B------:R-:W-:Y:S01]  /*e6e0*/  HMMA.16816.F32 R80, R4.reuse, R18, R80 ;  /* 0x000000120450723c */ /* 0x040fe20000001850 */
[----:B------:R-:W2:Y:S07]  /*e6f0*/  LDSM.16.MT88.4 R16, [R189+0x4900] ;  /* 0x00490000bd10783b */ /* 0x000eae0000004200 */
[C---:B------:R-:W-:Y:S08]  /*e700*/  HMMA.16816.F32 R128, R4.reuse, R20, R128 ;  /* 0x000000140480723c */ /* 0x040ff00000001880 */
[C---:B------:R-:W-:Y:S01]  /*e710*/  HMMA.16816.F32 R124, R4.reuse, R22, R124 ;  /* 0x00000016047c723c */ /* 0x040fe2000000187c */
[----:B------:R-:W3:Y:S07]  /*e720*/  LDSM.16.MT88.4 R20, [R195+0x4900] ;  /* 0x00490000c314783b */ /* 0x000eee0000004200 */
[C---:B------:R-:W-:Y:S08]  /*e730*/  HMMA.16816.F32 R84, R4.reuse, R12, R84 ;  /* 0x0000000c0454723c */ /* 0x040ff00000001854 */
        /* <DEDUP_REMOVED lines=10> */
[----:B------:R-:W-:Y:S07]  /*e7e0*/  LDSM.16.MT88.4 R136, [R189+0x1900] ;  /* 0x00190000bd88783b */ /* 0x000fee0000004200 */
        /* <DEDUP_REMOVED lines=9> */
[C---:B---3--:R-:W-:Y:S08]  /*e880*/  HMMA.16816.F32 R92, R4.reuse, R20, R92 ;  /* 0x00000014045c723c */ /* 0x048ff0000000185c */
[C---:B------:R-:W-:Y:S01]  /*e890*/  HMMA.16816.F32 R96, R4.reuse, R22, R96 ;  /* 0x000000160460723c */ /* 0x040fe20000001860 */
[----:B------:R-:W-:Y:S07]  /*e8a0*/  LDSM.16.MT88.4 R20, [R195+0x5100] ;  /* 0x00510000c314783b */ /* 0x000fee0000004200 */
[C---:B------:R-:W-:Y:S08]  /*e8b0*/  HMMA.16816.F32 R116, R4.reuse, R12, R116 ;  /* 0x0000000c0474723c */ /* 0x040ff00000001874 */
[----:B------:R-:W-:Y:S01]  /*e8c0*/  HMMA.16816.F32 R112, R4, R14, R112 ;  /* 0x0000000e0470723c */ /* 0x000fe20000001870 */
[----:B------:R-:W3:Y:S06]  /*e8d0*/  LDSM.16.MT88.4 R12, [R195+0x3100] ;  /* 0x00310000c30c783b */ /* 0x000eec0000004200 */
[----:B------:R-:W-:Y:S01]  /*e8e0*/  F2FP.PACK_AB R4, R159, R154 ;  /* 0x0000009a9f04723e */ /* 0x000fe200000000ff */
[----:B------:R-:W-:Y:S01]  /*e8f0*/  FADD.FTZ R154, R154, R145 ;  /* 0x000000919a9a7221 */ /* 0x000fe20000010000 */
[----:B------:R-:W-:-:S02]  /*e900*/  F2FP.PACK_AB R6, R161, R156 ;  /* 0x0000009ca106723e */ /* 0x000fc400000000ff */
[----:B------:R-:W-:Y:S01]  /*e910*/  F2FP.PACK_AB R5, R165, R160 ;  /* 0x000000a0a505723e */ /* 0x000fe200000000ff */
[----:B------:R-:W-:Y:S01]  /*e920*/  FADD.FTZ R160, R160, R135 ;  /* 0x00000087a0a07221 */ /* 0x000fe20000010000 */
[----:B----4-:R-:W-:Y:S01]  /*e930*/  F2FP.PACK_AB R7, R167, R162 ;  /* 0x000000a2a707723e */ /* 0x010fe200000000ff */
[----:B------:R-:W-:Y:S02]  /*e940*/  FADD.FTZ R159, R159, R154 ;  /* 0x0000009a9f9f7221 */ /* 0x000fe40000010000 */
[----:B------:R-:W-:Y:S02]  /*e950*/  FADD.FTZ R165, R165, R160 ;  /* 0x000000a0a5a57221 */ /* 0x000fe40000010000 */
[----:B------:R-:W-:Y:S02]  /*e960*/  FADD.FTZ R156, R156, R159 ;  /* 0x0000009f9c9c7221 */ /* 0x000fe40000010000 */
[----:B-1----:R-:W-:Y:S01]  /*e970*/  HMMA.16816.F32 R128, R4, R8, R128 ;  /* 0x000000080480723c */ /* 0x002fe20000001880 */
[----:B------:R-:W-:-:S02]  /*e980*/  FADD.FTZ R162, R162, R165 ;  /* 0x000000a5a2a27221 */ /* 0x000fc40000010000 */
[----:B------:R-:W-:Y:S02]  /*e990*/  FADD.FTZ R161, R161, R156 ;  /* 0x0000009ca1a17221 */ /* 0x000fe40000010000 */
[----:B------:R-:W-:-:S03]  /*e9a0*/  FADD.FTZ R167, R167, R162 ;  /* 0x000000a2a7a77221 */ /* 0x000fc60000010000 */
        /* <DEDUP_REMOVED lines=8> */
[C---:B------:R-:W-:Y:S08]  /*ea30*/  HMMA.16816.F32 R92, R4.reuse, R20, R92 ;  /* 0x00000014045c723c */ /* 0x040ff0000000185c */
        /* <DEDUP_REMOVED lines=9> */
[C---:B------:R-:W-:Y:S01]  /*ead0*/  HMMA.16816.F32 R96, R4.reuse, R22, R96 ;  /* 0x000000160460723c */ /* 0x040fe20000001860 */
[----:B------:R-:W-:Y:S07]  /*eae0*/  LDSM.16.MT88.4 R20, [R188+0x3900] ;  /* 0x00390000bc14783b */ /* 0x000fee0000004200 */
        /* <DEDUP_REMOVED lines=10> */
[C---:B------:R-:W-:Y:S01]  /*eb90*/  HMMA.16816.F32 R56, R4.reuse, R30, R56 ;  /* 0x0000001e0438723c */ /* 0x040fe20000001838 */
[----:B------:R-:W1:Y:S07]  /*eba0*/  LDSM.16.MT88.4 R28, [R190+0x3900] ;  /* 0x00390000be1c783b */ /* 0x000e6e0000004200 */
[C---:B------:R-:W-:Y:S08]  /*ebb0*/  HMMA.16816.F32 R68, R4.reuse, R24, R68 ;  /* 0x000000180444723c */ /* 0x040ff00000001844 */
[----:B------:R-:W-:Y:S01]  /*ebc0*/  HMMA.16816.F32 R72, R4, R26, R72 ;  /* 0x0000001a0448723c */ /* 0x000fe20000001848 */
[----:B------:R-:W2:Y:S06]  /*ebd0*/  LDSM.16.MT88.4 R24, [R189+0x3900] ;  /* 0x00390000bd18783b */ /* 0x000eac0000004200 */
[----:B------:R-:W-:Y:S01]  /*ebe0*/  F2FP.PACK_AB R4, R169, R168 ;  /* 0x000000a8a904723e */ /* 0x000fe200000000ff */
[----:B------:R-:W-:Y:S01]  /*ebf0*/  FADD.FTZ R168, R168, R161 ;  /* 0x000000a1a8a87221 */ /* 0x000fe20000010000 */
[----:B------:R-:W-:-:S02]  /*ec00*/  F2FP.PACK_AB R6, R227, R170 ;  /* 0x000000aae306723e */ /* 0x000fc400000000ff */
[----:B------:R-:W-:Y:S01]  /*ec10*/  F2FP.PACK_AB R5, R171, R164 ;  /* 0x000000a4ab05723e */ /* 0x000fe200000000ff */
[----:B------:R-:W-:Y:S01]  /*ec20*/  FADD.FTZ R164, R164, R167 ;  /* 0x000000a7a4a47221 */ /* 0x000fe20000010000 */
[----:B------:R-:W-:Y:S01]  /*ec30*/  F2FP.PACK_AB R7, R225, R166 ;  /* 0x000000a6e107723e */ /* 0x000fe200000000ff */
[----:B------:R-:W-:Y:S02]  /*ec40*/  FADD.FTZ R169, R169, R168 ;  /* 0x000000a8a9a97221 */ /* 0x000fe40000010000 */
[----:B------:R-:W-:Y:S02]  /*ec50*/  FADD.FTZ R171, R171, R164 ;  /* 0x000000a4abab7221 */ /* 0x000fe40000010000 */
[----:B------:R-:W-:Y:S02]  /*ec60*/  FADD.FTZ R170, R170, R169 ;  /* 0x000000a9aaaa7221 */ /* 0x000fe40000010000 */
[----:B---3--:R-:W-:Y:S01]  /*ec70*/  HMMA.16816.F32 R128, R4, R12, R128 ;  /* 0x0000000c0480723c */ /* 0x008fe20000001880 */
[----:B------:R-:W-:-:S02]  /*ec80*/  FADD.FTZ R166, R166, R171 ;  /* 0x000000aba6a67221 */ /* 0x000fc40000010000 */
[----:B------:R-:W-:Y:S02]  /*ec90*/  FADD.FTZ R227, R227, R170 ;  /* 0x000000aae3e37221 */ /* 0x000fe40000010000 */
[----:B------:R-:W-:-:S03]  /*eca0*/  FADD.FTZ R225, R225, R166 ;  /* 0x000000a6e1e17221 */ /* 0x000fc60000010000 */
        /* <DEDUP_REMOVED lines=9> */
[C---:B------:R-:W-:Y:S08]  /*ed40*/  HMMA.16816.F32 R40, R4.reuse, R142, R40 ;  /* 0x0000008e0428723c */ /* 0x040ff00000001828 */
[C---:B------:R-:W-:Y:S08]  /*ed50*/  HMMA.16816.F32 R44, R4.reuse, R136, R44 ;  /* 0x00000088042c723c */ /* 0x040ff0000000182c */
[C---:B------:R-:W-:Y:S08]  /*ed60*/  HMMA.16816.F32 R48, R4.reuse, R138, R48 ;  /* 0x0000008a0430723c */ /* 0x040ff00000001830 */
[C---:B----4-:R-:W-:Y:S08]  /*ed70*/  HMMA.16816.F32 R52, R4.reuse, R32, R52 ;  /* 0x000000200434723c */ /* 0x050ff00000001834 */
[C---:B------:R-:W-:Y:S08]  /*ed80*/  HMMA.16816.F32 R56, R4.reuse, R34, R56 ;  /* 0x000000220438723c */ /* 0x040ff00000001838 */
[C---:B------:R-:W-:Y:S08]  /*ed90*/  HMMA.16816.F32 R68, R4.reuse, R28, R68 ;  /* 0x0000001c0444723c */ /* 0x040ff00000001844 */
[C---:B------:R-:W-:Y:S08]  /*eda0*/  HMMA.16816.F32 R72, R4.reuse, R30, R72 ;  /* 0x0000001e0448723c */ /* 0x040ff00000001848 */
        /* <DEDUP_REMOVED lines=8> */
[C---:B--2---:R-:W-:Y:S08]  /*ee30*/  HMMA.16816.F32 R116, R4.reuse, R16, R116 ;  /* 0x000000100474723c */ /* 0x044ff00000001874 */
[----:B------:R-:W-:Y:S01]  /*ee40*/  HMMA.16816.F32 R112, R4, R18, R112 ;  /* 0x000000120470723c */ /* 0x000fe20000001870 */
[----:B------:R-:W-:Y:S07]  /*ee50*/  @!P0 BRA `(.L_x_128) ;  /* 0x00002aa000008947 */ /* 0x000fee0003800000 */
[C---:B------:R-:W-:Y:S01]  /*ee60*/  IADD3 RZ, P3, R206.reuse, 0x40, RZ ;  /* 0x00000040ceff7810 */ /* 0x040fe20007f7e0ff */
[----:B------:R-:W-:Y:S01]  /*ee70*/  IMAD.MOV.U32 R216, RZ, RZ, c[0x0][0x1e0] ;  /* 0x00007800ffd87624 */ /* 0x000fe200078e00ff */
[----:B------:R-:W-:Y:S01]  /*ee80*/  IADD3 RZ, P2, R206, 0x80, RZ ;  /* 0x00000080ceff7810 */ /* 0x000fe20007f5e0ff */
[----:B------:R-:W-:Y:S01]  /*ee90*/  IMAD.MOV.U32 R0, RZ, RZ, R3 ;  /* 0x000000ffff007224 */ /* 0x000fe200078e0003 */
[C---:B------:R-:W-:Y:S01]  /*eea0*/  IADD3 RZ, P1, R208.reuse, 0x40, RZ ;  /* 0x00000040d0ff7810 */ /* 0x040fe20007f3e0ff */
[--C-:B------:R-:W-:Y:S01]  /*eeb0*/  IMAD.X R222, RZ, RZ, R201.reuse, P3 ;  /* 0x000000ffffde7224 */ /* 0x100fe200018e06c9 */
[----:B------:R-:W-:Y:S01]  /*eec0*/  IADD3 RZ, P0, R208, 0x80, RZ ;  /* 0x00000080d0ff7810 */ /* 0x000fe20007f1e0ff */
[----:B------:R-:W-:Y:S01]  /*eed0*/  IMAD.X R221, RZ, RZ, R201, P2 ;  /* 0x000000ffffdd7224 */ /* 0x000fe200010e06c9 */
[----:B------:R-:W-:Y:S01]  /*eee0*/  LEA.HI.SX32 R223, R133, 0xfffffffe, 0x1a ;  /* 0xfffffffe85df7811 */ /* 0x000fe200078fd2ff */
[----:B------:R-:W-:Y:S01]  /*eef0*/  IMAD.MOV.U32 R133, RZ, RZ, R132 ;  /* 0x000000ffff857224 */ /* 0x000fe200078e0084 */
[C---:B------:R-:W-:Y:S01]  /*ef00*/  IADD3 R187, R196.reuse, 0x800, RZ ;  /* 0x00000800c4bb7810 */ /* 0x040fe20007ffe0ff */
[--C-:B------:R-:W-:Y:S01]  /*ef10*/  IMAD.X R220, RZ, RZ, R211.reuse, P1 ;  /* 0x000000ffffdc7224 */ /* 0x100fe200008e06d3 */
[C---:B------:R-:W-:Y:S01]  /*ef20*/  IADD3 R186, R196.reuse, 0x1000, RZ ;  /* 0x00001000c4ba7810 */ /* 0x040fe20007ffe0ff */
[----:B------:R-:W-:Y:S01]  /*ef30*/  IMAD.X R219, RZ, RZ, R211, P0 ;  /* 0x000000ffffdb7224 */ /* 0x000fe200000e06d3 */
[C---:B------:R-:W-:Y:S01]  /*ef40*/  IADD3 R185, R196.reuse, 0x1800, RZ ;  /* 0x00001800c4b97810 */ /* 0x040fe20007ffe0ff */
[----:B------:R-:W-:Y:S01]  /*ef50*/  IMAD.MOV.U32 R218, RZ, RZ, c[0x0][0x208] ;  /* 0x00008200ffda7624 */ /* 0x000fe200078e00ff */
[C---:B------:R-:W-:Y:S01]  /*ef60*/  IADD3 R183, R196.reuse, 0x2000, RZ ;  /* 0x00002000c4b77810 */ /* 0x040fe20007ffe0ff */
[----:B------:R-:W-:Y:S01]  /*ef70*/  IMAD.MOV.U32 R217, RZ, RZ, c[0x0][0x20c] ;  /* 0x00008300ffd97624 */ /* 0x000fe200078e00ff */
[----:B------:R-:W-:Y:S01]  /*ef80*/  IADD3 R182, R196, 0x2800, RZ ;  /* 0x00002800c4b67810 */ /* 0x000fe20007ffe0ff */
[----:B------:R-:W-:Y:S01]  /*ef90*/  IMAD.SHL.U32 R216, R216, 0x20, RZ ;  /* 0x00000020d8d87824 */ /* 0x000fe200078e00ff */
[C---:B------:R-:W-:Y:S01]  /*efa0*/  IADD3 R181, R196.reuse, 0x3000, RZ ;  /* 0x00003000c4b57810 */ /* 0x040fe20007ffe0ff */
[----:B------:R-:W-:Y:S01]  /*efb0*/  ULDC.64 UR4, c[0x0][0x118] ;  /* 0x0000460000047ab9 */ /* 0x000fe20000000a00 */
[----:B------:R-:W-:-:S02]  /*efc0*/  IADD3 R180, R196, 0x3800, RZ ;  /* 0x00003800c4b47810 */ /* 0x000fc40007ffe0ff */
[C---:B------:R-:W-:Y:S02]  /*efd0*/  IADD3 R179, R196.reuse, 0x4000, RZ ;  /* 0x00004000c4b37810 */ /* 0x040fe40007ffe0ff */
[C---:B------:R-:W-:Y:S02]  /*efe0*/  IADD3 R178, R196.reuse, 0x4800, RZ ;  /* 0x00004800c4b27810 */ /* 0x040fe40007ffe0ff */
[C---:B------:R-:W-:Y:S02]  /*eff0*/  IADD3 R177, R196.reuse, 0x5000, RZ ;  /* 0x00005000c4b17810 */ /* 0x040fe40007ffe0ff */
[----:B------:R-:W-:Y:S02]  /*f000*/  IADD3 R176, R196, 0x5800, RZ ;  /* 0x00005800c4b07810 */ /* 0x000fe40007ffe0ff */
[C---:B------:R-:W-:Y:S02]  /*f010*/  IADD3 R215, R206.reuse, 0x40, RZ ;  /* 0x00000040ced77810 */ /* 0x040fe40007ffe0ff */
[----:B------:R-:W-:-:S02]  /*f020*/  IADD3 R214, R206, 0x80, RZ ;  /* 0x00000080ced67810 */ /* 0x000fc40007ffe0ff */
[C---:B------:R-:W-:Y:S02]  /*f030*/  IADD3 R213, R208.reuse, 0x40, RZ ;  /* 0x00000040d0d57810 */ /* 0x040fe40007ffe0ff */
[----:B------:R-:W-:Y:S02]  /*f040*/  IADD3 R212, R208, 0x80, RZ ;  /* 0x00000080d0d47810 */ /* 0x000fe40007ffe0ff */
.L_x_129:
[----:B------:R-:W-:Y:S04]  /*f050*/  DEPBAR.LE SB0, 0x0 ;  /* 0x000080000000791a */ /* 0x000fe80000000000 */
[----:B------:R-:W-:Y:S01]  /*f060*/  BAR.SYNC.DEFER_BLOCKING 0x0 ;  /* 0x0000000000007b1d */ /* 0x000fe20000010000 */
[----:B------:R-:W-:Y:S01]  /*f070*/  SHF.R.S32.HI R13, RZ, 0x1f, R223 ;  /* 0x0000001fff0d7819 */ /* 0x000fe200000114df */
[----:B------:R-:W-:Y:S04]  /*f080*/  IMAD.WIDE.U32 R2, R223, c[0x0][0x208], RZ ;  /* 0x00008200df027a25 */ /* 0x000fe800078e00ff */
[----:B------:R-:W-:Y:S04]  /*f090*/  IMAD R13, R13, c[0x0][0x208], RZ ;  /* 0x000082000d0d7a24 */ /* 0x000fe800078e02ff */
[----:B------:R-:W-:Y:S05]  /*f0a0*/  IMAD R13, R223, c[0x0][0x20c], R13 ;  /* 0x00008300df0d7a24 */ /* 0x000fea00078e020d */
[----:B------:R-:W-:Y:S02]  /*f0b0*/  IADD3 R34, R3, R13, RZ ;  /* 0x0000000d03227210 */ /* 0x000fe40007ffe0ff */
[C---:B------:R-:W-:Y:S02]  /*f0c0*/  SHF.L.U32 R3, R2.reuse, 0x6, RZ ;  /* 0x0000000602037819 */ /* 0x040fe400000006ff */
[----:B------:R-:W-:Y:S02]  /*f0d0*/  SHF.L.U64.HI R34, R2, 0x6, R34 ;  /* 0x0000000602227819 */ /* 0x000fe40000010222 */
[C---:B------:R-:W-:Y:S02]  /*f0e0*/  IADD3 R20, P0, R3.reuse, R206, RZ ;  /* 0x000000ce03147210 */ /* 0x040fe40007f1e0ff */
[----:B------:R-:W-:Y:S01]  /*f0f0*/  IADD3 R2, P1, R3, R215, RZ ;  /* 0x000000d703027210 */ /* 0x000fe20007f3e0ff */
[----:B------:R-:W-:Y:S01]  /*f100*/  LDSM.16.M88.4 R140, [R198+0xc100] ;  /* 0x00c10000c68c783b */ /* 0x000fe20000000200 */
[----:B------:R-:W-:Y:S02]  /*f110*/  LEA R164, P2, R20, c[0x0][0x1f8], 0x1 ;  /* 0x00007e0014a47a11 */ /* 0x000fe400078408ff */
[----:B------:R-:W-:Y:S02]  /*f120*/  IADD3.X R21, R34, R201, RZ, P0, !PT ;  /* 0x000000c922157210 */ /* 0x000fe400007fe4ff */
[----:B------:R-:W-:Y:S02]  /*f130*/  LEA R134, P0, R2, c[0x0][0x1f8], 0x1 ;  /* 0x00007e0002867a11 */ /* 0x000fe400078008ff */
[----:B------:R-:W-:Y:S01]  /*f140*/  LEA.HI.X R165, R20, c[0x0][0x1fc], R21, 0x1, P2 ;  /* 0x00007f0014a57a11 */ /* 0x000fe200010f0c15 */
[----:B------:R-:W1:Y:S01]  /*f150*/  LDSM.16.M88.4 R144, [R197+0x6100] ;  /* 0x00610000c590783b */ /* 0x000e620000000200 */
[----:B------:R-:W-:Y:S02]  /*f160*/  IADD3.X R25, R34, R222, RZ, P1, !PT ;  /* 0x000000de22197210 */ /* 0x000fe40000ffe4ff */
[----:B------:R-:W-:Y:S02]  /*f170*/  LEA R29, P1, R218, R3, 0x5 ;  /* 0x00000003da1d7211 */ /* 0x000fe400078228ff */
[----:B------:R-:W-:Y:S02]  /*f180*/  LEA.HI.X R135, R2, c[0x0][0x1fc], R25, 0x1, P0 ;  /* 0x00007f0002877a11 */ /* 0x000fe400000f0c19 */
[-C--:B------:R-:W-:Y:S01]  /*f190*/  IADD3 R166, P3, R29, R214.reuse, RZ ;  /* 0x000000d61da67210 */ /* 0x080fe20007f7e0ff */
[----:B------:R-:W2:Y:S01]  /*f1a0*/  LDSM.16.M88.4 R148, [R197+0x6900] ;  /* 0x00690000c594783b */ /* 0x000ea20000000200 */
[----:B------:R-:W-:Y:S02]  /*f1b0*/  IADD3 R3, P2, R3, R214, RZ ;  /* 0x000000d603037210 */ /* 0x000fe40007f5e0ff */
[----:B------:R-:W-:Y:S02]  /*f1c0*/  IADD3 R32, P0, R29, R206, RZ ;  /* 0x000000ce1d207210 */ /* 0x000fe40007f1e0ff */
[----:B------:R-:W-:Y:S02]  /*f1d0*/  LEA R172, P5, R3, c[0x0][0x1f8], 0x1 ;  /* 0x00007e0003ac7a11 */ /* 0x000fe400078a08ff */
[----:B------:R-:W-:Y:S01]  /*f1e0*/  IADD3 R33, P4, R29, R215, RZ ;  /* 0x000000d71d217210 */ /* 0x000fe20007f9e0ff */
[----:B------:R-:W3:Y:S01]  /*f1f0*/  LDSM.16.M88.4 R152, [R197+0x7100] ;  /* 0x00710000c598783b */ /* 0x000ee20000000200 */
[----:B------:R-:W-:Y:S02]  /*f200*/  LEA.HI.X R168, R218, R34, R217, 0x5, P1 ;  /* 0x00000022daa87211 */ /* 0x000fe400008f2cd9 */
[----:B------:R-:W-:Y:S02]  /*f210*/  LEA R170, P1, R33, c[0x0][0x1f8], 0x1 ;  /* 0x00007e0021aa7a11 */ /* 0x000fe400078208ff */
[-C--:B------:R-:W-:Y:S02]  /*f220*/  IADD3.X R167, R168, R221.reuse, RZ, P3, !PT ;  /* 0x000000dda8a77210 */ /* 0x080fe40001ffe4ff */
[----:B------:R-:W-:Y:S01]  /*f230*/  IADD3.X R34, R34, R221, RZ, P2, !PT ;  /* 0x000000dd22227210 */ /* 0x000fe200017fe4ff */
[----:B------:R-:W4:Y:S01]  /*f240*/  LDSM.16.M88.4 R156, [R197+0x7900] ;  /* 0x00790000c59c783b */ /* 0x000f220000000200 */
[----:B------:R-:W-:Y:S02]  /*f250*/  LEA R2, P2, R32, c[0x0][0x1f8], 0x1 ;  /* 0x00007e0020027a11 */ /* 0x000fe400078408ff */
[----:B------:R-:W-:Y:S02]  /*f260*/  LEA.HI.X R173, R3, c[0x0][0x1fc], R34, 0x1, P5 ;  /* 0x00007f0003ad7a11 */ /* 0x000fe400028f0c22 */
[----:B------:R-:W-:Y:S02]  /*f270*/  ISETP.NE.AND P5, PT, R203, RZ, PT ;  /* 0x000000ffcb00720c */ /* 0x000fe40003fa5270 */
[C---:B------:R-:W-:Y:S01]  /*f280*/  IADD3.X R35, R168.reuse, R201, RZ, P0, !PT ;  /* 0x000000c9a8237210 */ /* 0x040fe200007fe4ff */
[----:B------:R-:W-:Y:S01]  /*f290*/  LDSM.16.M88.4 R136, [R194+0xc100] ;  /* 0x00c10000c288783b */ /* 0x000fe20000000200 */
[----:B------:R-:W-:Y:S02]  /*f2a0*/  IADD3.X R132, R168, R222, RZ, P4, !PT ;  /* 0x000000dea8847210 */ /* 0x000fe400027fe4ff */
[----:B------:R-:W-:Y:S02]  /*f2b0*/  LEA.HI.X R3, R32, c[0x0][0x1fc], R35, 0x1, P2 ;  /* 0x00007f0020037a11 */ /* 0x000fe400010f0c23 */
[----:B------:R-:W-:Y:S02]  /*f2c0*/  LEA.HI.X R171, R33, c[0x0][0x1fc], R132, 0x1, P1 ;  /* 0x00007f0021ab7a11 */ /* 0x000fe400008f0c84 */
[----:B------:R-:W-:Y:S01]  /*f2d0*/  ISETP.NE.AND P4, PT, R204, RZ, PT ;  /* 0x000000ffcc00720c */ /* 0x000fe20003f85270 */
[C---:B-1----:R-:W-:Y:S01]  /*f2e0*/  HMMA.16816.F32 R4, R140.reuse, R144, RZ ;  /* 0x000000908c04723c */ /* 0x042fe200000018ff */
[----:B------:R-:W-:Y:S02]  /*f2f0*/  LDSM.16.M88.4 R160, [R186] ;  /* 0x00000000baa0783b */ /* 0x000fe40000000200 */
[C---:B------:R-:W-:Y:S04]  /*f300*/  LEA R168, P0, R166.reuse, c[0x0][0x1f8], 0x1 ;  /* 0x00007e00a6a87a11 */ /* 0x040fe800078008ff */
[----:B------:R-:W-:Y:S01]  /*f310*/  LEA.HI.X R169, R166, c[0x0][0x1fc], R167, 0x1, P0 ;  /* 0x00007f00a6a97a11 */ /* 0x000fe200000f0ca7 */
[C---:B------:R-:W-:Y:S01]  /*f320*/  HMMA.16816.F32 R8, R140.reuse, R146, RZ ;  /* 0x000000928c08723c */ /* 0x040fe200000018ff */
[----:B------:R-:W1:Y:S01]  /*f330*/  LDSM.16.M88.4 R144, [R196] ;  /* 0x00000000c490783b */ /* 0x000e620000000200 */
[C---:B------:R-:W-:Y:S02]  /*f340*/  ISETP.GT.AND P0, PT, R223.reuse, RZ, PT ;  /* 0x000000ffdf00720c */ /* 0x040fe40003f04270 */
[----:B------:R-:W-:Y:S04]  /*f350*/  IADD3 R223, R223, -0x1, RZ ;  /* 0xffffffffdfdf7810 */ /* 0x000fe80007ffe0ff */
[C---:B--2---:R-:W-:Y:S08]  /*f360*/  HMMA.16816.F32 R12, R140.reuse, R148, RZ ;  /* 0x000000948c0c723c */ /* 0x044ff000000018ff */
[C---:B------:R-:W-:Y:S01]  /*f370*/  HMMA.16816.F32 R16, R140.reuse, R150, RZ ;  /* 0x000000968c10723c */ /* 0x040fe200000018ff */
[----:B------:R-:W2:Y:S07]  /*f380*/  LDSM.16.M88.4 R148, [R187] ;  /* 0x00000000bb94783b */ /* 0x000eae0000000200 */
[C---:B---3--:R-:W-:Y:S08]  /*f390*/  HMMA.16816.F32 R20, R140.reuse, R152, RZ ;  /* 0x000000988c14723c */ /* 0x048ff000000018ff */
[C---:B------:R-:W-:Y:S08]  /*f3a0*/  HMMA.16816.F32 R24, R140.reuse, R154, RZ ;  /* 0x0000009a8c18723c */ /* 0x040ff000000018ff */
[C---:B----4-:R-:W-:Y:S08]  /*f3b0*/  HMMA.16816.F32 R28, R140.reuse, R156, RZ ;  /* 0x0000009c8c1c723c */ /* 0x050ff000000018ff */
[----:B------:R-:W-:Y:S01]  /*f3c0*/  HMMA.16816.F32 R32, R140, R158, RZ ;  /* 0x0000009e8c20723c */ /* 0x000fe200000018ff */
[----:B------:R-:W3:Y:S07]  /*f3d0*/  LDSM.16.M88.4 R140, [R185] ;  /* 0x00000000b98c783b */ /* 0x000eee0000000200 */
[C---:B-1----:R-:W-:Y:S01]  /*f3e0*/  HMMA.16816.F32 R4, R136.reuse, R144, R4 ;  /* 0x000000908804723c */ /* 0x042fe20000001804 */
[----:B------:R-:W-:Y:S01]  /*f3f0*/  @!PT LDS RZ, [RZ] ;  /* 0x00000000fffff984 */ /* 0x000fe20000000800 */
[----:B------:R-:W-:Y:S01]  /*f400*/  @!PT LDS RZ, [RZ] ;  /* 0x00000000fffff984 */ /* 0x000fe20000000800 */
[----:B------:R-:W-:Y:S01]  /*f410*/  @!PT LDS RZ, [RZ] ;  /* 0x00000000fffff984 */ /* 0x000fe20000000800 */
[----:B------:R1:W-:Y:S07]  /*f420*/  LDGSTS.E.BYPASS.LTC128B.128 [R205+0x100], [R164.64], !P6 ;  /* 0x00100000a4cd7fae */ /* 0x0003ee000f101d44 */
[C---:B------:R-:W-:Y:S01]  /*f430*/  HMMA.16816.F32 R8, R136.reuse, R146, R8 ;  /* 0x000000928808723c */ /* 0x040fe20000001808 */
[----:B------:R4:W-:Y:S07]  /*f440*/  LDGSTS.E.BYPASS.LTC128B.128 [R205+0x2100], [R134.64], !P4 ;  /* 0x0210000086cd7fae */ /* 0x0009ee000e101d44 */
[C---:B--2---:R-:W-:Y:S01]  /*f450*/  HMMA.16816.F32 R12, R136.reuse, R148, R12 ;  /* 0x00000094880c723c */ /* 0x044fe2000000180c */
[----:B------:R2:W-:Y:S07]  /*f460*/  LDGSTS.E.BYPASS.LTC128B.128 [R205+0x4100], [R172.64], !P5 ;  /* 0x04100000accd7fae */ /* 0x0005ee000e901d44 */
[C---:B------:R-:W-:Y:S01]  /*f470*/  HMMA.16816.F32 R16, R136.reuse, R150, R16 ;  /* 0x000000968810723c */ /* 0x040fe20000001810 */
[----:B------:R5:W-:Y:S07]  /*f480*/  LDGSTS.E.BYPASS.LTC128B.128 [R205+0x1100], [R2.64], !P6 ;  /* 0x0110000002cd7fae */ /* 0x000bee000f101d44 */
[C---:B------:R-:W-:Y:S01]  /*f490*/  HMMA.16816.F32 R20, R136.reuse, R160, R20 ;  /* 0x000000a08814723c */ /* 0x040fe20000001814 */
[----:B------:R1:W-:Y:S07]  /*f4a0*/  LDGSTS.E.BYPASS.LTC128B.128 [R205+0x3100], [R170.64], !P4 ;  /* 0x03100000aacd7fae */ /* 0x0003ee000e101d44 */
[C---:B------:R-:W-:Y:S01]  /*f4b0*/  HMMA.16816.F32 R24, R136.reuse, R162, R24 ;  /* 0x000000a28818723c */ /* 0x040fe20000001818 */
[----:B------:R1:W-:Y:S07]  /*f4c0*/  LDGSTS.E.BYPASS.LTC128B.128 [R205+0x5100], [R168.64], !P5 ;  /* 0x05100000a8cd7fae */ /* 0x0003ee000e901d44 */
[C---:B---3--:R-:W-:Y:S01]  /*f4d0*/  HMMA.16816.F32 R28, R136.reuse, R140, R28 ;  /* 0x0000008c881c723c */ /* 0x048fe2000000181c */
[----:B------:R-:W-:Y:S07]  /*f4e0*/  LDSM.16.M88.4 R152, [R193+0xc100] ;  /* 0x00c10000c198783b */ /* 0x000fee0000000200 */
[----:B------:R-:W-:Y:S01]  /*f4f0*/  HMMA.16816.F32 R32, R136, R142, R32 ;  /* 0x0000008e8820723c */ /* 0x000fe20000001820 */
[----:B------:R-:W3:Y:S08]  /*f500*/  LDSM.16.M88.4 R156, [R192+0x6100] ;  /* 0x00610000c09c783b */ /* 0x000ef00000000200 */
[----:B------:R-:W2:Y:S08]  /*f510*/  LDSM.16.M88.4 R144, [R192+0x6900] ;  /* 0x00690000c090783b */ /* 0x000eb00000000200 */
[----:B-1----:R-:W1:Y:S08]  /*f520*/  LDSM.16.M88.4 R164, [R192+0x7100] ;  /* 0x00710000c0a4783b */ /* 0x002e700000000200 */
[----:B------:R-:W0:Y:S08]  /*f530*/  LDGDEPBAR ;  /* 0x00000000000079af */ /* 0x000e300000000000 */
[----:B------:R-:W1:Y:S01]  /*f540*/  LDSM.16.M88.4 R148, [R192+0x7900] ;  /* 0x00790000c094783b */ /* 0x000e620000000200 */
[C---:B---3--:R-:W-:Y:S07]  /*f550*/  HMMA.16816.F32 R4, R152.reuse, R156, R4 ;  /* 0x0000009c9804723c */ /* 0x048fee0000001804 */
[----:B------:R-:W-:Y:S01]  /*f560*/  LDSM.16.M88.4 R160, [R191+0xc100] ;  /* 0x00c10000bfa0783b */ /* 0x000fe20000000200 */
[C---:B------:R-:W-:Y:S07]  /*f570*/  HMMA.16816.F32 R8, R152.reuse, R158, R8 ;  /* 0x0000009e9808723c */ /* 0x040fee0000001808 */
[----:B------:R-:W3:Y:S01]  /*f580*/  LDSM.16.M88.4 R168, [R184] ;  /* 0x00000000b8a8783b */ /* 0x000ee20000000200 */
[C---:B--2---:R-:W-:Y:S07]  /*f590*/  HMMA.16816.F32 R12, R152.reuse, R144, R12 ;  /* 0x00000090980c723c */ /* 0x044fee000000180c */
[----:B------:R-:W2:Y:S01]  /*f5a0*/  LDSM.16.M88.4 R136, [R184+0x800] ;  /* 0x00080000b888783b */ /* 0x000ea20000000200 */
[C---:B------:R-:W-:Y:S07]  /*f5b0*/  HMMA.16816.F32 R16, R152.reuse, R146, R16 ;  /* 0x000000929810723c */ /* 0x040fee0000001810 */
[----:B------:R-:W2:Y:S01]  /*f5c0*/  LDSM.16.M88.4 R140, [R184+0x1000] ;  /* 0x00100000b88c783b */ /* 0x000ea20000000200 */
[C---:B-1----:R-:W-:Y:S07]  /*f5d0*/  HMMA.16816.F32 R20, R152.reuse, R164, R20 ;  /* 0x000000a49814723c */ /* 0x042fee0000001814 */
[----:B------:R-:W1:Y:S01]  /*f5e0*/  LDSM.16.M88.4 R144, [R184+0x1800] ;  /* 0x00180000b890783b */ /* 0x000e620000000200 */
[C---:B------:R-:W-:Y:S07]  /*f5f0*/  HMMA.16816.F32 R24, R152.reuse, R166, R24 ;  /* 0x000000a69818723c */ /* 0x040fee0000001818 */
[----:B------:R-:W-:Y:S01]  /*f600*/  LDSM.16.M88.4 R156, [R197+0x8900] ;  /* 0x00890000c59c783b */ /* 0x000fe20000000200 */
[C---:B------:R-:W-:Y:S07]  /*f610*/  HMMA.16816.F32 R28, R152.reuse, R148, R28 ;  /* 0x00000094981c723c */ /* 0x040fee000000181c */
[----:B------:R-:W-:Y:S01]  /*f620*/  LDSM.16.M88.4 R164, [R194+0x10100] ;  /* 0x01010000c2a4783b */ /* 0x000fe20000000200 */
[----:B------:R-:W-:Y:S07]  /*f630*/  HMMA.16816.F32 R32, R152, R150, R32 ;  /* 0x000000969820723c */ /* 0x000fee0000001820 */
[----:B------:R-:W-:Y:S01]  /*f640*/  LDSM.16.M88.4 R148, [R198+0x10100] ;  /* 0x01010000c694783b */ /* 0x000fe20000000200 */
[C---:B---3--:R-:W-:Y:S07]  /*f650*/  HMMA.16816.F32 R4, R160.reuse, R168, R4 ;  /* 0x000000a8a004723c */ /* 0x048fee0000001804 */
[----:B------:R-:W3:Y:S01]  /*f660*/  LDSM.16.M88.4 R152, [R197+0x8100] ;  /* 0x00810000c598783b */ /* 0x000ee20000000200 */
[C---:B------:R-:W-:Y:S07]  /*f670*/  HMMA.16816.F32 R8, R160.reuse, R170, R8 ;  /* 0x000000aaa008723c */ /* 0x040fee0000001808 */
[----:B------:R-:W-:Y:S01]  /*f680*/  LDSM.16.M88.4 R168, [R183] ;  /* 0x00000000b7a8783b */ /* 0x000fe20000000200 */
[C---:B--2---:R-:W-:Y:S07]  /*f690*/  HMMA.16816.F32 R12, R160.reuse, R136, R12 ;  /* 0x00000088a00c723c */ /* 0x044fee000000180c */
[----:B------:R-:W-:Y:S01]  /*f6a0*/  LDSM.16.M88.4 R172, [R184+0x4000] ;  /* 0x00400000b8ac783b */ /* 0x000fe20000000200 */
[C---:B------:R-:W-:Y:S07]  /*f6b0*/  HMMA.16816.F32 R16, R160.reuse, R138, R16 ;  /* 0x0000008aa010723c */ /* 0x040fee0000001810 */
[----:B------:R-:W2:Y:S01]  /*f6c0*/  LDSM.16.M88.4 R136, [R197+0x9100] ;  /* 0x00910000c588783b */ /* 0x000ea20000000200 */
[C---:B------:R-:W-:Y:S08]  /*f6d0*/  HMMA.16816.F32 R20, R160.reuse, R140, R20 ;  /* 0x0000008ca014723c */ /* 0x040ff00000001814 */
[C---:B------:R-:W-:Y:S01]  /*f6e0*/  HMMA.16816.F32 R24, R160.reuse, R142, R24 ;  /* 0x0000008ea018723c */ /* 0x040fe20000001818 */
[----:B------:R-:W2:Y:S07]  /*f6f0*/  LDSM.16.M88.4 R140, [R197+0x9900] ;  /* 0x00990000c58c783b */ /* 0x000eae0000000200 */
[C---:B-1----:R-:W-:Y:S08]  /*f700*/  HMMA.16816.F32 R28, R160.reuse, R144, R28 ;  /* 0x00000090a01c723c */ /* 0x042ff0000000181c */
[----:B------:R-:W-:Y:S01]  /*f710*/  HMMA.16816.F32 R32, R160, R146, R32 ;  /* 0x00000092a020723c */ /* 0x000fe20000001820 */
[----:B------:R-:W1:Y:S07]  /*f720*/  LDSM.16.M88.4 R144, [R182] ;  /* 0x00000000b690783b */ /* 0x000e6e0000000200 */
[C---:B---3--:R-:W-:Y:S01]  /*f730*/  HMMA.16816.F32 R4, R148.reuse, R152, R4 ;  /* 0x000000989404723c */ /* 0x048fe20000001804 */
[----:B------:R-:W-:Y:S07]  /*f740*/  LDSM.16.M88.4 R160, [R180] ;  /* 0x00000000b4a0783b */ /* 0x000fee0000000200 */
[C---:B------:R-:W-:Y:S01]  /*f750*/  HMMA.16816.F32 R8, R148.reuse, R154, R8 ;  /* 0x0000009a9408723c */ /* 0x040fe20000001808 */
[----:B------:R-:W3:Y:S07]  /*f760*/  LDSM.16.M88.4 R152, [R181] ;  /* 0x00000000b598783b */ /* 0x000eee0000000200 */
[C---:B------:R-:W-:Y:S08]  /*f770*/  HMMA.16816.F32 R12, R148.reuse, R156, R12 ;  /* 0x0000009c940c723c */ /* 0x040ff0000000180c */
[C---:B------:R-:W-:Y:S01]  /*f780*/  HMMA.16816.F32 R16, R148.reuse, R158, R16 ;  /* 0x0000009e9410723c */ /* 0x040fe20000001810 */
[----:B------:R-:W-:Y:S07]  /*f790*/  LDSM.16.M88.4 R156, [R192+0x8100] ;  /* 0x00810000c09c783b */ /* 0x000fee0000000200 */
[C---:B--2---:R-:W-:Y:S08]  /*f7a0*/  HMMA.16816.F32 R20, R148.reuse, R136, R20 ;  /* 0x000000889414723c */ /* 0x044ff00000001814 */
[C---:B------:R-:W-:Y:S01]  /*f7b0*/  HMMA.16816.F32 R24, R148.reuse, R138, R24 ;  /* 0x0000008a9418723c */ /* 0x040fe20000001818 */
[----:B------:R-:W2:Y:S07]  /*f7c0*/  LDSM.16.M88.4 R136, [R193+0x10100] ;  /* 0x01010000c188783b */ /* 0x000eae0000000200 */
[C---:B------:R-:W-:Y:S08]  /*f7d0*/  HMMA.16816.F32 R28, R148.reuse, R140, R28 ;  /* 0x0000008c941c723c */ /* 0x040ff0000000181c */
[----:B------:R-:W-:Y:S01]  /*f7e0*/  HMMA.16816.F32 R32, R148, R142, R32 ;  /* 0x0000008e9420723c */ /* 0x000fe20000001820 */
[----:B------:R-:W2:Y:S07]  /*f7f0*/  LDSM.16.M88.4 R140, [R192+0x8900] ;  /* 0x00890000c08c783b */ /* 0x000eae0000000200 */
[C---:B------:R-:W-:Y:S01]  /*f800*/  HMMA.16816.F32 R4, R164.reuse, R168, R4 ;  /* 0x000000a8a404723c */ /* 0x040fe20000001804 */
[----:B------:R-:W-:Y:S07]  /*f810*/  LDSM.16.M88.4 R148, [R192+0x9900] ;  /* 0x00990000c094783b */ /* 0x000fee0000000200 */
        /* <DEDUP_REMOVED lines=8> */
[C---:B------:R-:W-:Y:S08]  /*f8a0*/  HMMA.16816.F32 R28, R164.reuse, R160, R28 ;  /* 0x000000a0a41c723c */ /* 0x040ff0000000181c */
[----:B------:R-:W-:Y:S01]  /*f8b0*/  HMMA.16816.F32 R32, R164, R162, R32 ;  /* 0x000000a2a420723c */ /* 0x000fe20000001820 */
[----:B------:R-:W3:Y:S07]  /*f8c0*/  LDSM.16.M88.4 R160, [R184+0x2800] ;  /* 0x00280000b8a0783b */ /* 0x000eee0000000200 */
[C---:B--2---:R-:W-:Y:S01]  /*f8d0*/  HMMA.16816.F32 R4, R136.reuse, R156, R4 ;  /* 0x0000009c8804723c */ /* 0x044fe20000001804 */
[----:B------:R-:W-:Y:S07]  /*f8e0*/  LDSM.16.M88.4 R164, [R197+0xb100] ;  /* 0x00b10000c5a4783b */ /* 0x000fee0000000200 */
[C---:B------:R-:W-:Y:S01]  /*f8f0*/  HMMA.16816.F32 R8, R136.reuse, R158, R8 ;  /* 0x0000009e8808723c */ /* 0x040fe20000001808 */
[----:B------:R-:W-:Y:S07]  /*f900*/  LDSM.16.M88.4 R156, [R197+0xa900] ;  /* 0x00a90000c59c783b */ /* 0x000fee0000000200 */
[C---:B------:R-:W-:Y:S08]  /*f910*/  HMMA.16816.F32 R12, R136.reuse, R140, R12 ;  /* 0x0000008c880c723c */ /* 0x040ff0000000180c */
[C---:B------:R-:W-:Y:S01]  /*f920*/  HMMA.16816.F32 R16, R136.reuse, R142, R16 ;  /* 0x0000008e8810723c */ /* 0x040fe20000001810 */
[----:B------:R-:W2:Y:S07]  /*f930*/  LDSM.16.M88.4 R140, [R184+0x3000] ;  /* 0x00300000b88c783b */ /* 0x000eae0000000200 */
[C---:B-1----:R-:W-:Y:S08]  /*f940*/  HMMA.16816.F32 R20, R136.reuse, R144, R20 ;  /* 0x000000908814723c */ /* 0x042ff00000001814 */
[C---:B------:R-:W-:Y:S01]  /*f950*/  HMMA.16816.F32 R24, R136.reuse, R146, R24 ;  /* 0x000000928818723c */ /* 0x040fe20000001818 */
[----:B------:R-:W1:Y:S07]  /*f960*/  LDSM.16.M88.4 R144, [R184+0x3800] ;  /* 0x00380000b890783b */ /* 0x000e6e0000000200 */
[C---:B------:R-:W-:Y:S08]  /*f970*/  HMMA.16816.F32 R28, R136.reuse, R148, R28 ;  /* 0x00000094881c723c */ /* 0x040ff0000000181c */
[----:B------:R-:W-:Y:S01]  /*f980*/  HMMA.16816.F32 R32, R136, R150, R32 ;  /* 0x000000968820723c */ /* 0x000fe20000001820 */
[----:B------:R-:W-:Y:S07]  /*f990*/  LDSM.16.M88.4 R136, [R198+0x14100] ;  /* 0x01410000c688783b */ /* 0x000fee0000000200 */
[C---:B---3--:R-:W-:Y:S01]  /*f9a0*/  HMMA.16816.F32 R4, R152.reuse, R168, R4 ;  /* 0x000000a89804723c */ /* 0x048fe20000001804 */
[----:B------:R-:W3:Y:S07]  /*f9b0*/  LDSM.16.M88.4 R148, [R197+0xa100] ;  /* 0x00a10000c594783b */ /* 0x000eee0000000200 */
[C---:B------:R-:W-:Y:S01]  /*f9c0*/  HMMA.16816.F32 R8, R152.reuse, R170, R8 ;  /* 0x000000aa9808723c */ /* 0x040fe20000001808 */
[----:B------:R-:W-:Y:S07]  /*f9d0*/  LDSM.16.M88.4 R168, [R179] ;  /* 0x00000000b3a8783b */ /* 0x000fee0000000200 */
[C---:B------:R-:W-:Y:S08]  /*f9e0*/  HMMA.16816.F32 R12, R152.reuse, R160, R12 ;  /* 0x000000a0980c723c */ /* 0x040ff0000000180c */
[C---:B------:R-:W-:Y:S01]  /*f9f0*/  HMMA.16816.F32 R16, R152.reuse, R162, R16 ;  /* 0x000000a29810723c */ /* 0x040fe20000001810 */
[----:B------:R-:W4:Y:S07]  /*fa00*/  LDSM.16.M88.4 R160, [R197+0xb900] ;  /* 0x00b90000c5a0783b */ /* 0x000f2e0000000200 */
[C---:B--2---:R-:W-:Y:S08]  /*fa10*/  HMMA.16816.F32 R20, R152.reuse, R140, R20 ;  /* 0x0000008c9814723c */ /* 0x044ff00000001814 */
        /* <DEDUP_REMOVED lines=12> */
[C---:B------:R-:W-:Y:S08]  /*fae0*/  HMMA.16816.F32 R20, R136.reuse, R164, R20 ;  /* 0x000000a48814723c */ /* 0x040ff00000001814 */
[C---:B------:R-:W-:Y:S01]  /*faf0*/  HMMA.16816.F32 R24, R136.reuse, R166, R24 ;  /* 0x000000a68818723c */ /* 0x040fe20000001818 */
[----:B------:R-:W3:Y:S07]  /*fb00*/  LDSM.16.M88.4 R164, [R192+0xa100] ;  /* 0x00a10000c0a4783b */ /* 0x000eee0000000200 */
[C---:B----4-:R-:W-:Y:S08]  /*fb10*/  HMMA.16816.F32 R28, R136.reuse, R160, R28 ;  /* 0x000000a0881c723c */ /* 0x050ff0000000181c */
[----:B------:R-:W-:Y:S01]  /*fb20*/  HMMA.16816.F32 R32, R136, R162, R32 ;  /* 0x000000a28820723c */ /* 0x000fe20000001820 */
[----:B------:R-:W4:Y:S07]  /*fb30*/  LDSM.16.M88.4 R136, [R192+0xa900] ;  /* 0x00a90000c088783b */ /* 0x000f2e0000000200 */
[C---:B--2---:R-:W-:Y:S01]  /*fb40*/  HMMA.16816.F32 R4, R140.reuse, R168, R4 ;  /* 0x000000a88c04723c */ /* 0x044fe20000001804 */
[----:B------:R-:W2:Y:S07]  /*fb50*/  LDSM.16.M88.4 R160, [R192+0xb100] ;  /* 0x00b10000c0a0783b */ /* 0x000eae0000000200 */
[C---:B------:R-:W-:Y:S01]  /*fb60*/  HMMA.16816.F32 R8, R140.reuse, R170, R8 ;  /* 0x000000aa8c08723c */ /* 0x040fe20000001808 */
[----:B------:R-:W-:Y:S07]  /*fb70*/  LDSM.16.M88.4 R168, [R191+0x14100] ;  /* 0x01410000bfa8783b */ /* 0x000fee0000000200 */
[C---:B-1----:R-:W-:Y:S08]  /*fb80*/  HMMA.16816.F32 R12, R140.reuse, R144, R12 ;  /* 0x000000908c0c723c */ /* 0x042ff0000000180c */
[C---:B------:R-:W-:Y:S01]  /*fb90*/  HMMA.16816.F32 R16, R140.reuse, R146, R16 ;  /* 0x000000928c10723c */ /* 0x040fe20000001810 */
[----:B------:R-:W1:Y:S07]  /*fba0*/  LDSM.16.M88.4 R144, [R192+0xb900] ;  /* 0x00b90000c090783b */ /* 0x000e6e0000000200 */
[C---:B---3--:R-:W-:Y:S08]  /*fbb0*/  HMMA.16816.F32 R20, R140.reuse, R148, R20 ;  /* 0x000000948c14723c */ /* 0x048ff00000001814 */
[C---:B------:R-:W-:Y:S08]  /*fbc0*/  HMMA.16816.F32 R24, R140.reuse, R150, R24 ;  /* 0x000000968c18723c */ /* 0x040ff00000001818 */
[C---:B------:R-:W-:Y:S08]  /*fbd0*/  HMMA.16816.F32 R28, R140.reuse, R152, R28 ;  /* 0x000000988c1c723c */ /* 0x040ff0000000181c */
[----:B------:R-:W-:Y:S01]  /*fbe0*/  HMMA.16816.F32 R32, R140, R154, R32 ;  /* 0x0000009a8c20723c */ /* 0x000fe20000001820 */
[----:B------:R-:W3:Y:S07]  /*fbf0*/  LDSM.16.M88.4 R140, [R184+0x4800] ;  /* 0x00480000b88c783b */ /* 0x000eee0000000200 */
[C---:B------:R-:W-:Y:S08]  /*fc00*/  HMMA.16816.F32 R4, R156.reuse, R164, R4 ;  /* 0x000000a49c04723c */ /* 0x040ff00000001804 */
[C---:B------:R-:W-:Y:S08]  /*fc10*/  HMMA.16816.F32 R8, R156.reuse, R166, R8 ;  /* 0x000000a69c08723c */ /* 0x040ff00000001808 */
[C---:B----4-:R-:W-:Y:S08]  /*fc20*/  HMMA.16816.F32 R12, R156.reuse, R136, R12 ;  /* 0x000000889c0c723c */ /* 0x050ff0000000180c */
[C---:B------:R-:W-:Y:S01]  /*fc30*/  HMMA.16816.F32 R16, R156.reuse, R138, R16 ;  /* 0x0000008a9c10723c */ /* 0x040fe20000001810 */
[----:B------:R-:W4:Y:S07]  /*fc40*/  LDSM.16.M88.4 R136, [R184+0x5000] ;  /* 0x00500000b888783b */ /* 0x000f2e0000000200 */
[C---:B--2---:R-:W-:Y:S07]  /*fc50*/  HMMA.16816.F32 R20, R156.reuse, R160, R20 ;  /* 0x000000a09c14723c */ /* 0x044fee0000001814 */
[----:B------:R-:W-:Y:S01]  /*fc60*/  @P0 IMAD.WIDE.U32 R160, R223, c[0x0][0x1e0], RZ ;  /* 0x00007800dfa00a25 */ /* 0x000fe200078e00ff */
[C---:B------:R-:W-:Y:S08]  /*fc70*/  HMMA.16816.F32 R24, R156.reuse, R162, R24 ;  /* 0x000000a29c18723c */ /* 0x040ff00000001818 */
[C---:B-1----:R-:W-:Y:S08]  /*fc80*/  HMMA.16816.F32 R28, R156.reuse, R144, R28 ;  /* 0x000000909c1c723c */ /* 0x042ff0000000181c */
[----:B------:R-:W-:Y:S01]  /*fc90*/  HMMA.16816.F32 R32, R156, R146, R32 ;  /* 0x000000929c20723c */ /* 0x000fe20000001820 */
[----:B------:R-:W1:Y:S01]  /*fca0*/  LDSM.16.M88.4 R144, [R184+0x5800] ;  /* 0x00580000b890783b */ /* 0x000e620000000200 */
[----:B------:R-:W-:Y:S06]  /*fcb0*/  DEPBAR.LE SB0, 0x0 ;  /* 0x000080000000791a */ /* 0x000fec0000000000 */
[C---:B------:R-:W-:Y:S01]  /*fcc0*/  HMMA.16816.F32 R4, R168.reuse, R172, R4 ;  /* 0x000000aca804723c */ /* 0x040fe20000001804 */
[----:B------:R-:W-:Y:S07]  /*fcd0*/  BAR.SYNC.DEFER_BLOCKING 0x0 ;  /* 0x0000000000007b1d */ /* 0x000fee0000010000 */
[C---:B------:R-:W-:Y:S08]  /*fce0*/  HMMA.16816.F32 R8, R168.reuse, R174, R8 ;  /* 0x000000aea808723c */ /* 0x040ff00000001808 */
[C---:B---3--:R-:W-:Y:S08]  /*fcf0*/  HMMA.16816.F32 R12, R168.reuse, R140, R12 ;  /* 0x0000008ca80c723c */ /* 0x048ff0000000180c */
[C---:B------:R-:W-:Y:S04]  /*fd00*/  HMMA.16816.F32 R16, R168.reuse, R142, R16 ;  /* 0x0000008ea810723c */ /* 0x040fe80000001810 */
[----:B-----5:R-:W-:Y:S02]  /*fd10*/  FMNMX.FTZ R2, R4, R133, !PT ;  /* 0x0000008504027209 */ /* 0x020fe40007810000 */
[----:B------:R-:W-:Y:S02]  /*fd20*/  FMNMX.FTZ R132, R6, R0, !PT ;  /* 0x0000000006847209 */ /* 0x000fe40007810000 */
[C---:B----4-:R-:W-:Y:S04]  /*fd30*/  HMMA.16816.F32 R20, R168.reuse, R136, R20 ;  /* 0x00000088a814723c */ /* 0x050fe80000001814 */
        /* <DEDUP_REMOVED lines=31> */
[----:B------:R-:W-:Y:S03]  /*ff30*/  FMNMX.FTZ R2, R34, R3, !PT ;  /* 0x0000000322027209 */ /* 0x000fe60007810000 */
[----:B------:R-:W1:Y:S01]  /*ff40*/  SHFL.BFLY PT, R132, R135, 0x2, 0x1f ;  /* 0x0c401f0087847f89 */ /* 0x000e6200000e0000 */
[----:B------:R-:W-:Y:S07]  /*ff50*/  FMNMX.FTZ R137, R35, R2, !PT ;  /* 0x0000000223897209 */ /* 0x000fee0007810000 */
[----:B------:R-:W2:Y:S01]  /*ff60*/  SHFL.BFLY PT, R2, R137, 0x2, 0x1f ;  /* 0x0c401f0089027f89 */ /* 0x000ea200000e0000 */
[----:B-1----:R-:W-:Y:S07]  /*ff70*/  FMNMX.FTZ R139, R135, R132, !PT ;  /* 0x00000084878b7209 */ /* 0x002fee0007810000 */
[----:B------:R-:W1:Y:S01]  /*ff80*/  SHFL.BFLY PT, R132, R139, 0x1, 0x1f ;  /* 0x0c201f008b847f89 */ /* 0x000e6200000e0000 */
[----:B--2---:R-:W-:Y:S02]  /*ff90*/  FMNMX.FTZ R134, R137, R2, !PT ;  /* 0x0000000289867209 */ /* 0x004fe40007810000 */
[----:B------:R-:W-:Y:S05]  /*ffa0*/  @P0 SHF.R.S32.HI R137, RZ, 0x1f, R223 ;  /* 0x0000001fff890819 */ /* 0x000fea00000114df */
[----:B------:R-:W2:Y:S01]  /*ffb0*/  SHFL.BFLY PT, R3, R134, 0x1, 0x1f ;  /* 0x0c201f0086037f89 */ /* 0x000ea200000e0000 */
[----:B------:R-:W-:Y:S04]  /*ffc0*/  @P0 IMAD R137, R137, c[0x0][0x1e0], RZ ;  /* 0x0000780089890a24 */ /* 0x000fe800078e02ff */
[----:B------:R-:W-:Y:S05]  /*ffd0*/  @P0 IMAD R137, R223, c[0x0][0x1e4], R137 ;  /* 0x00007900df890a24 */ /* 0x000fea00078e0289 */
[----:B------:R-:W-:Y:S04]  /*ffe0*/  @P0 IADD3 R137, R161, R137, RZ ;  /* 0x00000089a1890210 */ /* 0x000fe80007ffe0ff */
[C---:B------:R-:W-:Y:S02]  /*fff0*/  @P0 SHF.L.U64.HI R137, R160.reuse, 0x6, R137 ;  /* 0x00000006a0890819 */ /* 0x040fe40000010289 */
[----:B-1----:R-:W-:Y:S02]  /*10000*/  FMNMX.FTZ R132, R139, R132, !PT ;  /* 0x000000848b847209 */ /* 0x002fe40007810000 */
[----:B------:R-:W-:Y:S03]  /*10010*/  @P0 SHF.L.U32 R139, R160, 0x6, RZ ;  /* 0x00000006a08b0819 */ /* 0x000fe600000006ff */
[C---:B------:R-:W-:Y:S01]  /*10020*/  FADD.FTZ R2, -R132.reuse, R133 ;  /* 0x0000008584027221 */ /* 0x040fe20000010100 */
[----:B------:R-:W-:Y:S01]  /*10030*/  @P0 IADD3 R136, P4, R139, R212, RZ ;  /* 0x000000d48b880210 */ /* 0x000fe20007f9e0ff */
[----:B------:R-:W-:Y:S01]  /*10040*/  FMUL.FTZ R166, R132, c[0x0][0x2d0] ;  /* 0x0000b40084a67a20 */ /* 0x000fe20000410000 */
[----:B--2---:R-:W-:Y:S01]  /*10050*/  FMNMX.FTZ R3, R134, R3, !PT ;  /* 0x0000000386037209 */ /* 0x004fe20007810000 */
[----:B------:R-:W-:Y:S02]  /*10060*/  FMUL.FTZ R135, R2, c[0x0][0x2d0] ;  /* 0x0000b40002877a20 */ /* 0x000fe40000410000 */
[----:B------:R-:W-:Y:S02]  /*10070*/  FFMA.FTZ R162, R8, c[0x0][0x2d0], -R166 ;  /* 0x0000b40008a27a23 */ /* 0x000fe400000108a6 */
[----:B------:R1:W2:Y:S01]  /*10080*/  MUFU.EX2 R2, R135 ;  /* 0x0000008700027308 */ /* 0x0002a20000000800 */
[C---:B------:R-:W-:Y:S02]  /*10090*/  FMUL.FTZ R165, R3.reuse, c[0x0][0x2d0] ;  /* 0x0000b40003a57a20 */ /* 0x040fe40000410000 */
[----:B------:R-:W-:Y:S02]  /*100a0*/  FADD.FTZ R133, -R3, R0 ;  /* 0x0000000003857221 */ /* 0x000fe40000010100 */
[--C-:B------:R-:W-:Y:S02]  /*100b0*/  FFMA.FTZ R134, R5, c[0x0][0x2d0], -R166.reuse ;  /* 0x0000b40005867a23 */ /* 0x100fe400000108a6 */
[--C-:B------:R-:W-:Y:S02]  /*100c0*/  FFMA.FTZ R160, R9, c[0x0][0x2d0], -R166.reuse ;  /* 0x0000b40009a07a23 */ /* 0x100fe400000108a6 */
[--C-:B------:R-:W-:Y:S02]  /*100d0*/  FFMA.FTZ R164, R11, c[0x0][0x2d0], -R165.reuse ;  /* 0x0000b4000ba47a23 */ /* 0x100fe400000108a5 */
[----:B------:R-:W-:Y:S01]  /*100e0*/  FMUL.FTZ R0, R133, c[0x0][0x2d0] ;  /* 0x0000b40085007a20 */ /* 0x000fe20000410000 */
[----:B------:R-:W-:Y:S01]  /*100f0*/  MUFU.EX2 R134, R134 ;  /* 0x0000008600867308 */ /* 0x000fe20000000800 */
[--C-:B------:R-:W-:Y:S02]  /*10100*/  FFMA.FTZ R133, R4, c[0x0][0x2d0], -R166.reuse ;  /* 0x0000b40004857a23 */ /* 0x100fe400000108a6 */
[--C-:B------:R-:W-:Y:S02]  /*10110*/  FFMA.FTZ R226, R24, c[0x0][0x2d0], -R166.reuse ;  /* 0x0000b40018e27a23 */ /* 0x100fe400000108a6 */
[----:B------:R-:W-:Y:S02]  /*10120*/  FFMA.FTZ R233, R27, c[0x0][0x2d0], -R165 ;  /* 0x0000b4001be97a23 */ /* 0x000fe400000108a5 */
[--C-:B------:R-:W-:Y:S02]  /*10130*/  FFMA.FTZ R232, R28, c[0x0][0x2d0], -R166.reuse ;  /* 0x0000b4001ce87a23 */ /* 0x100fe400000108a6 */
[--C-:B------:R-:W-:Y:S01]  /*10140*/  FFMA.FTZ R235, R29, c[0x0][0x2d0], -R166.reuse ;  /* 0x0000b4001deb7a23 */ /* 0x100fe200000108a6 */
[----:B------:R-:W3:Y:S01]  /*10150*/  MUFU.EX2 R0, R0 ;  /* 0x0000000000007308 */ /* 0x000ee20000000800 */
[----:B------:R-:W-:Y:S01]  /*10160*/  FFMA.FTZ R234, R32, c[0x0][0x2d0], -R166 ;  /* 0x0000b40020ea7a23 */ /* 0x000fe200000108a6 */
[----:B-1----:R-:W-:Y:S01]  /*10170*/  @P0 IADD3 R135, P1, R139, R208, RZ ;  /* 0x000000d08b870210 */ /* 0x002fe20007f3e0ff */
[C---:B--2---:R-:W-:Y:S02]  /*10180*/  FMUL.FTZ R4, R2.reuse, R128 ;  /* 0x0000008002047220 */ /* 0x044fe40000410000 */
[C---:B------:R-:W-:Y:S01]  /*10190*/  FMUL.FTZ R5, R2.reuse, R129 ;  /* 0x0000008102057220 */ /* 0x040fe20000410000 */
[----:B------:R-:W-:Y:S01]  /*101a0*/  @P0 LEA R170, P2, R135, c[0x0][0x1c8], 0x1 ;  /* 0x0000720087aa0a11 */ /* 0x000fe200078408ff */
[C---:B------:R-:W-:Y:S01]  /*101b0*/  FMUL.FTZ R8, R2.reuse, R124 ;  /* 0x0000007c02087220 */ /* 0x040fe20000410000 */
[----:B------:R-:W-:Y:S01]  /*101c0*/  @P0 IADD3.X R138, R137, R211, RZ, P1, !PT ;  /* 0x000000d3898a0210 */ /* 0x000fe20000ffe4ff */
[C---:B------:R-:W-:Y:S01]  /*101d0*/  FMUL.FTZ R9, R2.reuse, R125 ;  /* 0x0000007d02097220 */ /* 0x040fe20000410000 */
[----:B------:R-:W-:Y:S01]  /*101e0*/  @P0 IADD3 R161, P1, R139, R213, RZ ;  /* 0x000000d58ba10210 */ /* 0x000fe20007f3e0ff */
[----:B------:R-:W1:Y:S01]  /*101f0*/  MUFU.EX2 R133, R133 ;  /* 0x0000008500857308 */ /* 0x000e620000000800 */
[----:B------:R-:W-:Y:S01]  /*10200*/  @P0 LEA.HI.X R171, R135, c[0x0][0x1cc], R138, 0x1, P2 ;  /* 0x0000730087ab0a11 */ /* 0x000fe200010f0c8a */
[----:B------:R-:W-:Y:S01]  /*10210*/  FMUL.FTZ R36, R2, R36 ;  /* 0x0000002402247220 */ /* 0x000fe20000410000 */
[----:B------:R-:W-:Y:S01]  /*10220*/  @P0 LEA R168, P2, R136, c[0x0][0x1c8], 0x1 ;  /* 0x0000720088a80a11 */ /* 0x000fe200078408ff */
[----:B------:R-:W-:Y:S01]  /*10230*/  FMUL.FTZ R37, R2, R37 ;  /* 0x0000002502257220 */ /* 0x000fe20000410000 */
[----:B------:R-:W-:Y:S01]  /*10240*/  @P0 IADD3.X R135, R137, R219, RZ, P4, !PT ;  /* 0x000000db89870210 */ /* 0x000fe200027fe4ff */
[----:B------:R2:W-:Y:S01]  /*10250*/  @P0 LDGSTS.E.BYPASS.LTC128B.128 [R205+0x6100], [R170.64], !P6 ;  /* 0x06100000aacd0fae */ /* 0x0005e2000f101d44 */
[----:B------:R-:W-:Y:S01]  /*10260*/  ISETP.NE.AND P4, PT, R204, RZ, PT ;  /* 0x000000ffcc00720c */ /* 0x000fe20003f85270 */
[----:B------:R-:W-:Y:S01]  /*10270*/  FMUL.FTZ R40, R2, R40 ;  /* 0x0000002802287220 */ /* 0x000fe20000410000 */
[----:B------:R-:W-:Y:S01]  /*10280*/  @P0 LEA.HI.X R169, R136, c[0x0][0x1cc], R135, 0x1, P2 ;  /* 0x0000730088a90a11 */ /* 0x000fe200010f0c87 */
[----:B------:R-:W-:Y:S01]  /*10290*/  MUFU.EX2 R160, R160 ;  /* 0x000000a000a07308 */ /* 0x000fe20000000800 */
[----:B------:R-:W-:Y:S01]  /*102a0*/  @P0 LEA R172, P3, R161, c[0x0][0x1c8], 0x1 ;  /* 0x00007200a1ac0a11 */ /* 0x000fe200078608ff */
[----:B------:R-:W-:Y:S01]  /*102b0*/  FMUL.FTZ R41, R2, R41 ;  /* 0x0000002902297220 */ /* 0x000fe20000410000 */
[----:B------:R-:W-:Y:S01]  /*102c0*/  @P0 IADD3.X R138, R137, R220, RZ, P1, !PT ;  /* 0x000000dc898a0210 */ /* 0x000fe20000ffe4ff */
[----:B---3--:R-:W-:Y:S01]  /*102d0*/  FMUL.FTZ R11, R0, R127 ;  /* 0x0000007f000b7220 */ /* 0x008fe20000410000 */
[----:B------:R-:W-:Y:S01]  /*102e0*/  @P0 IADD3 R139, P1, R216, R139, RZ ;  /* 0x0000008bd88b0210 */ /* 0x000fe20007f3e0ff */
[C---:B------:R-:W-:Y:S01]  /*102f0*/  FMUL.FTZ R38, R0.reuse, R38 ;  /* 0x0000002600267220 */ /* 0x040fe20000410000 */
[----:B------:R-:W-:Y:S01]  /*10300*/  @P0 LEA.HI.X R173, R161, c[0x0][0x1cc], R138, 0x1, P3 ;  /* 0x00007300a1ad0a11 */ /* 0x000fe200018f0c8a */
[----:B------:R-:W-:Y:S01]  /*10310*/  FMUL.FTZ R39, R0, R39 ;  /* 0x0000002700277220 */ /* 0x000fe20000410000 */
[----:B------:R-:W-:Y:S01]  /*10320*/  @P0 IADD3.X R137, R202, R137, RZ, P1, !PT ;  /* 0x00000089ca890210 */ /* 0x000fe20000ffe4ff */
[----:B------:R3:W4:Y:S01]  /*10330*/  MUFU.EX2 R135, R162 ;  /* 0x000000a200877308 */ /* 0x0007220000000800 */
[C---:B------:R-:W-:Y:S01]  /*10340*/  @P0 IADD3 R136, P3, R139.reuse, R208, RZ ;  /* 0x000000d08b880210 */ /* 0x040fe20007f7e0ff */
[----:B------:R5:W-:Y:S01]  /*10350*/  @P0 LDGSTS.E.BYPASS.LTC128B.128 [R205+0x8100], [R172.64], !P4 ;  /* 0x08100000accd0fae */ /* 0x000be2000e101d44 */
[C---:B------:R-:W-:Y:S01]  /*10360*/  @P0 IADD3 R138, P2, R139.reuse, R213, RZ ;  /* 0x000000d58b8a0210 */ /* 0x040fe20007f5e0ff */
[C---:B------:R-:W-:Y:S01]  /*10370*/  FMUL.FTZ R42, R0.reuse, R42 ;  /* 0x0000002a002a7220 */ /* 0x040fe20000410000 */
[----:B------:R-:W-:Y:S01]  /*10380*/  @P0 IADD3 R139, P1, R139, R212, RZ ;  /* 0x000000d48b8b0210 */ /* 0x000fe20007f3e0ff */
[----:B------:R-:W-:Y:S01]  /*10390*/  FMUL.FTZ R43, R0, R43 ;  /* 0x0000002b002b7220 */ /* 0x000fe20000410000 */
[C---:B------:R-:W-:Y:S01]  /*103a0*/  @P0 IADD3.X R161, R137.reuse, R211, RZ, P3, !PT ;  /* 0x000000d389a10210 */ /* 0x040fe20001ffe4ff */
[----:B------:R-:W-:Y:S01]  /*103b0*/  FFMA.FTZ R236, R30, c[0x0][0x2d0], -R165 ;  /* 0x0000b4001eec7a23 */ /* 0x000fe200000108a5 */
[C---:B------:R-:W-:Y:S01]  /*103c0*/  @P0 LEA R228, P3, R136.reuse, c[0x0][0x1c8], 0x1 ;  /* 0x0000720088e40a11 */ /* 0x040fe200078608ff */
[----:B------:R2:W-:Y:S01]  /*103d0*/  @P0 LDGSTS.E.BYPASS.LTC128B.128 [R205+0xa100], [R168.64], !P5 ;  /* 0x0a100000a8cd0fae */ /* 0x0005e2000e901d44 */
[----:B------:R-:W-:Y:S01]  /*103e0*/  @P0 IADD3.X R163, R137, R220, RZ, P2, !PT ;  /* 0x000000dc89a30210 */ /* 0x000fe200017fe4ff */
[----:B------:R-:W-:Y:S01]  /*103f0*/  MUFU.EX2 R164, R164 ;  /* 0x000000a400a47308 */ /* 0x000fe20000000800 */
[----:B------:R-:W-:Y:S01]  /*10400*/  @P0 LEA.HI.X R229, R136, c[0x0][0x1cc], R161, 0x1, P3 ;  /* 0x0000730088e50a11 */ /* 0x000fe200018f0ca1 */
[--C-:B------:R-:W-:Y:S01]  /*10410*/  FFMA.FTZ R136, R6, c[0x0][0x2d0], -R165.reuse ;  /* 0x0000b40006887a23 */ /* 0x100fe200000108a5 */
[----:B------:R-:W-:Y:S01]  /*10420*/  @P0 LEA R174, P2, R138, c[0x0][0x1c8], 0x1 ;  /* 0x000072008aae0a11 */ /* 0x000fe200078408ff */
[----:B------:R-:W-:Y:S01]  /*10430*/  FFMA.FTZ R161, R7, c[0x0][0x2d0], -R165 ;  /* 0x0000b40007a17a23 */ /* 0x000fe200000108a5 */
[----:B-1----:R-:W-:Y:S01]  /*10440*/  F2FP.PACK_AB R128, R134, R133 ;  /* 0x000000858680723e */ /* 0x002fe200000000ff */
[----:B------:R1:W-:Y:S01]  /*10450*/  @P0 LDGSTS.E.BYPASS.LTC128B.128 [R205+0x7100], [R228.64], !P6 ;  /* 0x07100000e4cd0fae */ /* 0x0003e2000f101d44 */
[----:B------:R-:W-:Y:S01]  /*10460*/  @P0 LEA.HI.X R175, R138, c[0x0][0x1cc], R163, 0x1, P2 ;  /* 0x000073008aaf0a11 */ /* 0x000fe200010f0ca3 */
[--C-:B------:R-:W-:Y:S02]  /*10470*/  FFMA.FTZ R163, R10, c[0x0][0x2d0], -R165.reuse ;  /* 0x0000b4000aa37a23 */ /* 0x100fe400000108a5 */
[----:B------:R-:W-:Y:S01]  /*10480*/  MUFU.EX2 R161, R161 ;  /* 0x000000a100a17308 */ /* 0x000fe20000000800 */
[C---:B------:R-:W-:Y:S01]  /*10490*/  FMUL.FTZ R6, R0.reuse, R130 ;  /* 0x0000008200067220 */ /* 0x040fe20000410000 */
[----:B---3--:R-:W-:Y:S01]  /*104a0*/  @P0 IADD3.X R162, R137, R219, RZ, P1, !PT ;  /* 0x000000db89a20210 */ /* 0x008fe20000ffe4ff */
[----:B------:R-:W-:Y:S01]  /*104b0*/  FMUL.FTZ R7, R0, R131 ;  /* 0x0000008300077220 */ /* 0x000fe20000410000 */
[C---:B------:R-:W-:Y:S01]  /*104c0*/  @P0 LEA R230, P1, R139.reuse, c[0x0][0x1c8], 0x1 ;  /* 0x000072008be60a11 */ /* 0x040fe200078208ff */
[----:B------:R3:W-:Y:S01]  /*104d0*/  @P0 LDGSTS.E.BYPASS.LTC128B.128 [R205+0x9100], [R174.64], !P4 ;  /* 0x09100000aecd0fae */ /* 0x0007e2000e101d44 */
[----:B----4-:R-:W-:Y:S01]  /*104e0*/  F2FP.PACK_AB R130, R160, R135 ;  /* 0x00000087a082723e */ /* 0x010fe200000000ff */
[----:B------:R-:W-:Y:S01]  /*104f0*/  FMUL.FTZ R10, R0, R126 ;  /* 0x0000007e000a7220 */ /* 0x000fe20000410000 */
[----:B------:R-:W-:Y:S01]  /*10500*/  @P0 LEA.HI.X R231, R139, c[0x0][0x1cc], R162, 0x1, P1 ;  /* 0x000073008be70a11 */ /* 0x000fe200008f0ca2 */
[--C-:B------:R-:W-:Y:S01]  /*10510*/  FFMA.FTZ R239, R31, c[0x0][0x2d0], -R165.reuse ;  /* 0x0000b4001fef7a23 */ /* 0x100fe200000108a5 */
[----:B------:R-:W4:Y:S01]  /*10520*/  MUFU.EX2 R162, R136 ;  /* 0x0000008800a27308 */ /* 0x000f220000000800 */
[C---:B------:R-:W-:Y:S02]  /*10530*/  FMUL.FTZ R44, R2.reuse, R44 ;  /* 0x0000002c022c7220 */ /* 0x040fe40000410000 */
[----:B------:R2:W-:Y:S01]  /*10540*/  @P0 LDGSTS.E.BYPASS.LTC128B.128 [R205+0xb100], [R230.64], !P5 ;  /* 0x0b100000e6cd0fae */ /* 0x0005e2000e901d44 */
[----:B------:R-:W-:Y:S02]  /*10550*/  FMUL.FTZ R45, R2, R45 ;  /* 0x0000002d022d7220 */ /* 0x000fe40000410000 */
[C---:B------:R-:W-:Y:S02]  /*10560*/  FMUL.FTZ R46, R0.reuse, R46 ;  /* 0x0000002e002e7220 */ /* 0x040fe40000410000 */
[----:B------:R-:W-:Y:S02]  /*10570*/  FMUL.FTZ R47, R0, R47 ;  /* 0x0000002f002f7220 */ /* 0x000fe40000410000 */
[----:B------:R-:W3:Y:S01]  /*10580*/  MUFU.EX2 R163, R163 ;  /* 0x000000a300a37308 */ /* 0x000ee20000000800 */
[----:B------:R-:W-:Y:S01]  /*10590*/  LDSM.16.MT88.4 R140, [R190+0x100] ;  /* 0x00010000be8c783b */ /* 0x000fe20000004200 */
[C---:B------:R-:W-:Y:S02]  /*105a0*/  FMUL.FTZ R48, R2.reuse, R48 ;  /* 0x0000003002307220 */ /* 0x040fe40000410000 */
[--C-:B-1----:R-:W-:Y:S02]  /*105b0*/  FFMA.FTZ R229, R25, c[0x0][0x2d0], -R166.reuse ;  /* 0x0000b40019e57a23 */ /* 0x102fe400000108a6 */
[----:B------:R-:W-:Y:S02]  /*105c0*/  FMUL.FTZ R49, R2, R49 ;  /* 0x0000003102317220 */ /* 0x000fe40000410000 */
[C---:B------:R-:W-:Y:S01]  /*105d0*/  FMUL.FTZ R50, R0.reuse, R50 ;  /* 0x0000003200327220 */ /* 0x040fe20000410000 */
[----:B------:R-:W-:Y:S01]  /*105e0*/  LDSM.16.MT88.4 R144, [R189+0x100] ;  /* 0x00010000bd90783b */ /* 0x000fe20000004200 */
[----:B------:R-:W-:Y:S01]  /*105f0*/  FMUL.FTZ R51, R0, R51 ;  /* 0x0000003300337220 */ /* 0x000fe20000410000 */
[----:B------:R-:W-:Y:S01]  /*10600*/  MUFU.EX2 R226, R226 ;  /* 0x000000e200e27308 */ /* 0x000fe20000000800 */
[C---:B------:R-:W-:Y:S01]  /*10610*/  FMUL.FTZ R52, R2.reuse, R52 ;  /* 0x0000003402347220 */ /* 0x040fe20000410000 */
[----:B----4-:R-:W-:Y:S01]  /*10620*/  F2FP.PACK_AB R129, R161, R162 ;  /* 0x000000a2a181723e */ /* 0x010fe200000000ff */
[----:B------:R-:W-:Y:S03]  /*10630*/  FMUL.FTZ R53, R2, R53 ;  /* 0x0000003502357220 */ /* 0x000fe60000410000 */
[----:B------:R-:W1:Y:S01]  /*10640*/  LDSM.16.MT88.4 R136, [R195+0x100] ;  /* 0x00010000c388783b */ /* 0x000e620000004200 */
[----:B------:R-:W-:Y:S02]  /*10650*/  FMUL.FTZ R54, R0, R54 ;  /* 0x0000003600367220 */ /* 0x000fe40000410000 */
[--C-:B--2---:R-:W-:Y:S01]  /*10660*/  FFMA.FTZ R230, R26, c[0x0][0x2d0], -R165.reuse ;  /* 0x0000b4001ae67a23 */ /* 0x104fe200000108a5 */
[----:B------:R-:W-:Y:S01]  /*10670*/  MUFU.EX2 R229, R229 ;  /* 0x000000e500e57308 */ /* 0x000fe20000000800 */
[----:B------:R-:W-:Y:S01]  /*10680*/  FMUL.FTZ R55, R0, R55 ;  /* 0x0000003700377220 */ /* 0x000fe20000410000 */
[----:B---3--:R-:W-:Y:S02]  /*10690*/  F2FP.PACK_AB R131, R164, R163 ;  /* 0x000000a3a483723e */ /* 0x008fe400000000ff */
[----:B------:R-:W2:Y:S01]  /*106a0*/  LDSM.16.MT88.4 R124, [R188+0x100] ;  /* 0x00010000bc7c783b */ /* 0x000ea20000004200 */
[C---:B------:R-:W-:Y:S02]  /*106b0*/  FMUL.FTZ R56, R2.reuse, R56 ;  /* 0x0000003802387220 */ /* 0x040fe40000410000 */
[----:B------:R-:W-:Y:S02]  /*106c0*/  FMUL.FTZ R57, R2, R57 ;  /* 0x0000003902397220 */ /* 0x000fe40000410000 */
[C---:B------:R-:W-:Y:S01]  /*106d0*/  FMUL.FTZ R58, R0.reuse, R58 ;  /* 0x0000003a003a7220 */ /* 0x040fe20000410000 */
[----:B------:R-:W-:Y:S01]  /*106e0*/  MUFU.EX2 R230, R230 ;  /* 0x000000e600e67308 */ /* 0x000fe20000000800 */
[----:B------:R-:W-:Y:S01]  /*106f0*/  FMUL.FTZ R59, R0, R59 ;  /* 0x0000003b003b7220 */ /* 0x000fe20000410000 */
[----:B------:R-:W-:Y:S01]  /*10700*/  LDSM.16.MT88.4 R148, [R195+0x2900] ;  /* 0x00290000c394783b */ /* 0x000fe20000004200 */
[C---:B------:R-:W-:Y:S02]  /*10710*/  FMUL.FTZ R60, R2.reuse, R60 ;  /* 0x0000003c023c7220 */ /* 0x040fe40000410000 */
[----:B------:R-:W-:Y:S02]  /*10720*/  FMUL.FTZ R61, R2, R61 ;  /* 0x0000003d023d7220 */ /* 0x000fe40000410000 */
[C---:B------:R-:W-:Y:S02]  /*10730*/  FMUL.FTZ R62, R0.reuse, R62 ;  /* 0x0000003e003e7220 */ /* 0x040fe40000410000 */
[----:B------:R-:W-:Y:S01]  /*10740*/  FMUL.FTZ R63, R0, R63 ;  /* 0x0000003f003f7220 */ /* 0x000fe20000410000 */
[----:B------:R-:W-:Y:S01]  /*10750*/  LDSM.16.MT88.4 R152, [R190+0x2900] ;  /* 0x00290000be98783b */ /* 0x000fe20000004200 */
[C---:B------:R-:W-:Y:S01]  /*10760*/  FMUL.FTZ R64, R2.reuse, R64 ;  /* 0x0000004002407220 */ /* 0x040fe20000410000 */
[----:B------:R-:W-:Y:S01]  /*10770*/  MUFU.EX2 R233, R233 ;  /* 0x000000e900e97308 */ /* 0x000fe20000000800 */
[----:B------:R-:W-:Y:S02]  /*10780*/  FMUL.FTZ R65, R2, R65 ;  /* 0x0000004102417220 */ /* 0x000fe40000410000 */
[C---:B------:R-:W-:Y:S02]  /*10790*/  FMUL.FTZ R66, R0.reuse, R66 ;  /* 0x0000004200427220 */ /* 0x040fe40000410000 */
[----:B------:R-:W-:Y:S01]  /*107a0*/  FMUL.FTZ R67, R0, R67 ;  /* 0x0000004300437220 */ /* 0x000fe20000410000 */
[----:B------:R-:W-:Y:S01]  /*107b0*/  LDSM.16.MT88.4 R156, [R189+0x2900] ;  /* 0x00290000bd9c783b */ /* 0x000fe20000004200 */
[C---:B------:R-:W-:Y:S02]  /*107c0*/  FMUL.FTZ R68, R2.reuse, R68 ;  /* 0x0000004402447220 */ /* 0x040fe40000410000 */
[----:B------:R-:W-:Y:S01]  /*107d0*/  FMUL.FTZ R69, R2, R69 ;  /* 0x0000004502457220 */ /* 0x000fe20000410000 */
[----:B------:R-:W-:Y:S01]  /*107e0*/  MUFU.EX2 R232, R232 ;  /* 0x000000e800e87308 */ /* 0x000fe20000000800 */
[C---:B------:R-:W-:Y:S02]  /*107f0*/  FMUL.FTZ R70, R0.reuse, R70 ;  /* 0x0000004600467220 */ /* 0x040fe40000410000 */
[----:B------:R-:W-:Y:S01]  /*10800*/  FMUL.FTZ R71, R0, R71 ;  /* 0x0000004700477220 */ /* 0x000fe20000410000 */
[C---:B-1----:R-:W-:Y:S01]  /*10810*/  HMMA.16816.F32 R4, R128.reuse, R136, R4 ;  /* 0x000000888004723c */ /* 0x042fe20000001804 */
[----:B------:R-:W-:Y:S04]  /*10820*/  LDSM.16.MT88.4 R24, [R188+0x1100] ;  /* 0x00110000bc18783b */ /* 0x000fe80000004200 */
[C---:B------:R-:W-:Y:S01]  /*10830*/  FMUL.FTZ R72, R2.reuse, R72 ;  /* 0x0000004802487220 */ /* 0x040fe20000410000 */
[----:B------:R-:W-:Y:S01]  /*10840*/  MUFU.EX2 R235, R235 ;  /* 0x000000eb00eb7308 */ /* 0x000fe20000000800 */
[----:B------:R-:W-:Y:S01]  /*10850*/  FMUL.FTZ R73, R2, R73 ;  /* 0x0000004902497220 */ /* 0x000fe20000410000 */
[C---:B------:R-:W-:Y:S01]  /*10860*/  HMMA.16816.F32 R8, R128.reuse, R138, R8 ;  /* 0x0000008a8008723c */ /* 0x040fe20000001808 */
[----:B------:R-:W1:Y:S03]  /*10870*/  LDSM.16.MT88.4 R136, [R195+0x2100] ;  /* 0x00210000c388783b */ /* 0x000e660000004200 */
[C---:B------:R-:W-:Y:S02]  /*10880*/  FMUL.FTZ R74, R0.reuse, R74 ;  /* 0x0000004a004a7220 */ /* 0x040fe40000410000 */
[----:B------:R-:W-:Y:S02]  /*10890*/  FMUL.FTZ R75, R0, R75 ;  /* 0x0000004b004b7220 */ /* 0x000fe40000410000 */
[C---:B------:R-:W-:Y:S01]  /*108a0*/  HMMA.16816.F32 R36, R128.reuse, R140, R36 ;  /* 0x0000008c8024723c */ /* 0x040fe20000001824 */
[----:B------:R-:W-:Y:S01]  /*108b0*/  LDSM.16.MT88.4 R28, [R190+0x1900] ;  /* 0x00190000be1c783b */ /* 0x000fe20000004200 */
[----:B------:R-:W-:Y:S02]  /*108c0*/  MUFU.EX2 R234, R234 ;  /* 0x000000ea00ea7308 */ /* 0x000fe40000000800 */
[C---:B------:R-:W-:Y:S02]  /*108d0*/  FMUL.FTZ R76, R2.reuse, R76 ;  /* 0x0000004c024c7220 */ /* 0x040fe40000410000 */
[----:B------:R-:W-:Y:S02]  /*108e0*/  FMUL.FTZ R77, R2, R77 ;  /* 0x0000004d024d7220 */ /* 0x000fe40000410000 */
[C---:B------:R-:W-:Y:S01]  /*108f0*/  HMMA.16816.F32 R40, R128.reuse, R142, R40 ;  /* 0x0000008e8028723c */ /* 0x040fe20000001828 */
[----:B------:R-:W3:Y:S03]  /*10900*/  LDSM.16.MT88.4 R140, [R190+0x2100] ;  /* 0x00210000be8c783b */ /* 0x000ee60000004200 */
[C---:B------:R-:W-:Y:S01]  /*10910*/  FMUL.FTZ R78, R0.reuse, R78 ;  /* 0x0000004e004e7220 */ /* 0x040fe20000410000 */
[----:B------:R-:W-:Y:S01]  /*10920*/  MUFU.EX2 R236, R236 ;  /* 0x000000ec00ec7308 */ /* 0x000fe20000000800 */
[----:B------:R-:W-:Y:S02]  /*10930*/  FMUL.FTZ R79, R0, R79 ;  /* 0x0000004f004f7220 */ /* 0x000fe40000410000 */
[C---:B------:R-:W-:Y:S01]  /*10940*/  HMMA.16816.F32 R44, R128.reuse, R144, R44 ;  /* 0x00000090802c723c */ /* 0x040fe2000000182c */
[----:B------:R-:W0:Y:S03]  /*10950*/  LDGDEPBAR ;  /* 0x00000000000079af */ /* 0x000e260000000000 */
[C---:B------:R-:W-:Y:S02]  /*10960*/  FMUL.FTZ R80, R2.reuse, R80 ;  /* 0x0000005002507220 */ /* 0x040fe40000410000 */
[----:B------:R-:W-:Y:S01]  /*10970*/  FMUL.FTZ R81, R2, R81 ;  /* 0x0000005102517220 */ /* 0x000fe20000410000 */
[----:B------:R-:W-:Y:S01]  /*10980*/  MUFU.EX2 R239, R239 ;  /* 0x000000ef00ef7308 */ /* 0x000fe20000000800 */
[C---:B------:R-:W-:Y:S01]  /*10990*/  HMMA.16816.F32 R48, R128.reuse, R146, R48 ;  /* 0x000000928030723c */ /* 0x040fe20000001830 */
[----:B------:R-:W-:Y:S03]  /*109a0*/  LDSM.16.MT88.4 R144, [R188+0x900] ;  /* 0x00090000bc90783b */ /* 0x000fe60000004200 */
        /* <DEDUP_REMOVED lines=23> */
[C---:B------:R-:W-:Y:S01]  /*10b20*/  FMUL.FTZ R96, R2.reuse, R96 ;  /* 0x0000006002607220 */ /* 0x040fe20000410000 */
[C---:B--2---:R-:W-:Y:S03]  /*10b30*/  HMMA.16816.F32 R76, R128.reuse, R124, R76 ;  /* 0x0000007c804c723c */ /* 0x044fe6000000184c */
[----:B------:R-:W-:Y:S02]  /*10b40*/  FMUL.FTZ R97, R2, R97 ;  /* 0x0000006102617220 */ /* 0x000fe40000410000 */
[C---:B------:R-:W-:Y:S02]  /*10b50*/  FMUL.FTZ R98, R0.reuse, R98 ;  /* 0x0000006200627220 */ /* 0x040fe40000410000 */
[----:B------:R-:W-:Y:S01]  /*10b60*/  FMUL.FTZ R99, R0, R99 ;  /* 0x0000006300637220 */ /* 0x000fe20000410000 */
        /* <DEDUP_REMOVED lines=16> */
[--C-:B------:R-:W-:Y:S02]  /*10c70*/  FFMA.FTZ R167, R12, c[0x0][0x2d0], -R166.reuse ;  /* 0x0000b4000ca77a23 */ /* 0x100fe400000108a6 */
[C---:B------:R-:W-:Y:S02]  /*10c80*/  FMUL.FTZ R12, R2.reuse, R120 ;  /* 0x00000078020c7220 */ /* 0x040fe40000410000 */
[--C-:B------:R-:W-:Y:S01]  /*10c90*/  FFMA.FTZ R168, R13, c[0x0][0x2d0], -R166.reuse ;  /* 0x0000b4000da87a23 */ /* 0x100fe200000108a6 */
[C---:B--2---:R-:W-:Y:S01]  /*10ca0*/  HMMA.16816.F32 R100, R128.reuse, R124, R100 ;  /* 0x0000007c8064723c */ /* 0x044fe20000001864 */
[----:B------:R-:W-:Y:S02]  /*10cb0*/  MUFU.EX2 R167, R167 ;  /* 0x000000a700a77308 */ /* 0x000fe40000000800 */
[----:B------:R-:W-:Y:S02]  /*10cc0*/  FMUL.FTZ R13, R2, R121 ;  /* 0x00000079020d7220 */ /* 0x000fe40000410000 */
[--C-:B------:R-:W-:Y:S02]  /*10cd0*/  FFMA.FTZ R171, R14, c[0x0][0x2d0], -R165.reuse ;  /* 0x0000b4000eab7a23 */ /* 0x100fe400000108a5 */
[C---:B------:R-:W-:Y:S01]  /*10ce0*/  FMUL.FTZ R14, R0.reuse, R122 ;  /* 0x0000007a000e7220 */ /* 0x040fe20000410000 */
[C---:B------:R-:W-:Y:S01]  /*10cf0*/  HMMA.16816.F32 R104, R128.reuse, R126, R104 ;  /* 0x0000007e8068723c */ /* 0x040fe20000001868 */
[----:B------:R-:W-:Y:S02]  /*10d00*/  LDSM.16.MT88.4 R124, [R190+0x900] ;  /* 0x00090000be7c783b */ /* 0x000fe40000004200 */
[----:B------:R-:W2:Y:S01]  /*10d10*/  MUFU.EX2 R168, R168 ;  /* 0x000000a800a87308 */ /* 0x000ea20000000800 */
[--C-:B-----5:R-:W-:Y:S02]  /*10d20*/  FFMA.FTZ R172, R15, c[0x0][0x2d0], -R165.reuse ;  /* 0x0000b4000fac7a23 */ /* 0x120fe400000108a5 */
[----:B------:R-:W-:Y:S02]  /*10d30*/  FMUL.FTZ R15, R0, R123 ;  /* 0x0000007b000f7220 */ /* 0x000fe40000410000 */
[--C-:B------:R-:W-:Y:S01]  /*10d40*/  FFMA.FTZ R169, R16, c[0x0][0x2d0], -R166.reuse ;  /* 0x0000b40010a97a23 */ /* 0x100fe200000108a6 */
[----:B------:R-:W4:Y:S03]  /*10d50*/  LDSM.16.MT88.4 R120, [R195+0x900] ;  /* 0x00090000c378783b */ /* 0x000f260000004200 */
[--C-:B------:R-:W-:Y:S01]  /*10d60*/  FFMA.FTZ R170, R17, c[0x0][0x2d0], -R166.reuse ;  /* 0x0000b40011aa7a23 */ /* 0x100fe200000108a6 */
[C---:B-1----:R-:W-:Y:S01]  /*10d70*/  HMMA.16816.F32 R12, R128.reuse, R136, R12 ;  /* 0x00000088800c723c */ /* 0x042fe2000000180c */
[----:B------:R-:W-:Y:S02]  /*10d80*/  MUFU.EX2 R169, R169 ;  /* 0x000000a900a97308 */ /* 0x000fe40000000800 */
[--C-:B------:R-:W-:Y:S02]  /*10d90*/  FFMA.FTZ R173, R18, c[0x0][0x2d0], -R165.reuse ;  /* 0x0000b40012ad7a23 */ /* 0x100fe400000108a5 */
[--C-:B------:R-:W-:Y:S02]  /*10da0*/  FFMA.FTZ R174, R19, c[0x0][0x2d0], -R165.reuse ;  /* 0x0000b40013ae7a23 */ /* 0x100fe400000108a5 */
[C---:B------:R-:W-:Y:S02]  /*10db0*/  FMUL.FTZ R108, R2.reuse, R108 ;  /* 0x0000006c026c7220 */ /* 0x040fe40000410000 */
[----:B------:R-:W-:Y:S02]  /*10dc0*/  FMUL.FTZ R109, R2, R109 ;  /* 0x0000006d026d7220 */ /* 0x000fe40000410000 */
[----:B------:R-:W1:Y:S01]  /*10dd0*/  MUFU.EX2 R170, R170 ;  /* 0x000000aa00aa7308 */ /* 0x000e620000000800 */
[C---:B------:R-:W-:Y:S02]  /*10de0*/  FMUL.FTZ R110, R0.reuse, R110 ;  /* 0x0000006e006e7220 */ /* 0x040fe40000410000 */
[----:B------:R-:W-:Y:S02]  /*10df0*/  FMUL.FTZ R111, R0, R111 ;  /* 0x0000006f006f7220 */ /* 0x000fe40000410000 */
[----:B------:R-:W-:Y:S01]  /*10e00*/  FMUL.FTZ R16, R2, R116 ;  /* 0x0000007402107220 */ /* 0x000fe20000410000 */
[----:B--2---:R-:W-:Y:S01]  /*10e10*/  F2FP.PACK_AB R116, R168, R167 ;  /* 0x000000a7a874723e */ /* 0x004fe200000000ff */
[----:B------:R-:W-:Y:S02]  /*10e20*/  FMUL.FTZ R17, R2, R117 ;  /* 0x0000007502117220 */ /* 0x000fe40000410000 */
[C---:B------:R-:W-:Y:S01]  /*10e30*/  FMUL.FTZ R18, R0.reuse, R118 ;  /* 0x0000007600127220 */ /* 0x040fe20000410000 */
[C---:B------:R-:W-:Y:S01]  /*10e40*/  HMMA.16816.F32 R108, R128.reuse, R138, R108 ;  /* 0x0000008a806c723c */ /* 0x040fe2000000186c */
[----:B------:R-:W-:Y:S01]  /*10e50*/  MUFU.EX2 R171, R171 ;  /* 0x000000ab00ab7308 */ /* 0x000fe20000000800 */
[----:B------:R-:W2:Y:S01]  /*10e60*/  LDSM.16.MT88.4 R136, [R189+0x900] ;  /* 0x00090000bd88783b */ /* 0x000ea20000004200 */
[----:B------:R-:W-:Y:S02]  /*10e70*/  FMUL.FTZ R19, R0, R119 ;  /* 0x0000007700137220 */ /* 0x000fe40000410000 */
[C---:B------:R-:W-:Y:S02]  /*10e80*/  FMUL.FTZ R112, R2.reuse, R112 ;  /* 0x0000007002707220 */ /* 0x040fe40000410000 */
[----:B------:R-:W-:Y:S02]  /*10e90*/  FMUL.FTZ R113, R2, R113 ;  /* 0x0000007102717220 */ /* 0x000fe40000410000 */
[C---:B------:R-:W-:Y:S01]  /*10ea0*/  FMUL.FTZ R114, R0.reuse, R114 ;  /* 0x0000007200727220 */ /* 0x040fe20000410000 */
[C---:B---3--:R-:W-:Y:S01]  /*10eb0*/  HMMA.16816.F32 R16, R128.reuse, R140, R16 ;  /* 0x0000008c8010723c */ /* 0x048fe20000001810 */
[----:B------:R-:W3:Y:S02]  /*10ec0*/  MUFU.EX2 R172, R172 ;  /* 0x000000ac00ac7308 */ /* 0x000ee40000000800 */
[----:B------:R-:W-:Y:S01]  /*10ed0*/  FMUL.FTZ R115, R0, R115 ;  /* 0x0000007300737220 */ /* 0x000fe20000410000 */
[----:B-1----:R-:W-:Y:S01]  /*10ee0*/  F2FP.PACK_AB R118, R170, R169 ;  /* 0x000000a9aa76723e */ /* 0x002fe200000000ff */
[--C-:B------:R-:W-:Y:S02]  /*10ef0*/  FFMA.FTZ R175, R20, c[0x0][0x2d0], -R166.reuse ;  /* 0x0000b40014af7a23 */ /* 0x100fe400000108a6 */
[--C-:B------:R-:W-:Y:S02]  /*10f00*/  FFMA.FTZ R224, R21, c[0x0][0x2d0], -R166.reuse ;  /* 0x0000b40015e07a23 */ /* 0x100fe400000108a6 */
[----:B------:R-:W-:Y:S01]  /*10f10*/  FFMA.FTZ R166, R33, c[0x0][0x2d0], -R166 ;  /* 0x0000b40021a67a23 */ /* 0x000fe200000108a6 */
[----:B------:R-:W-:Y:S01]  /*10f20*/  HMMA.16816.F32 R112, R128, R142, R112 ;  /* 0x0000008e8070723c */ /* 0x000fe20000001870 */
[----:B------:R-:W-:Y:S01]  /*10f30*/  MUFU.EX2 R173, R173 ;  /* 0x000000ad00ad7308 */ /* 0x000fe20000000800 */
[----:B------:R-:W-:Y:S01]  /*10f40*/  LDSM.16.MT88.4 R128, [R190+0x4900] ;  /* 0x00490000be80783b */ /* 0x000fe20000004200 */
[--C-:B------:R-:W-:Y:S01]  /*10f50*/  FFMA.FTZ R228, R22, c[0x0][0x2d0], -R165.reuse ;  /* 0x0000b40016e47a23 */ /* 0x100fe200000108a5 */
[----:B------:R-:W-:Y:S01]  /*10f60*/  F2FP.PACK_AB R22, R229, R226 ;  /* 0x000000e2e516723e */ /* 0x000fe200000000ff */
[----:B------:R-:W-:Y:S01]  /*10f70*/  FFMA.FTZ R231, R23, c[0x0][0x2d0], -R165 ;  /* 0x0000b40017e77a23 */ /* 0x000fe200000108a5 */
[----:B------:R-:W-:Y:S01]  /*10f80*/  F2FP.PACK_AB R23, R233, R230 ;  /* 0x000000e6e917723e */ /* 0x000fe200000000ff */
[----:B------:R-:W-:Y:S02]  /*10f90*/  FFMA.FTZ R133, R2, R227, R133 ;  /* 0x000000e302857223 */ /* 0x000fe40000010085 */
[----:B------:R-:W-:Y:S01]  /*10fa0*/  FFMA.FTZ R162, R0, R225, R162 ;  /* 0x000000e100a27223 */ /* 0x000fe200000100a2 */
[----:B------:R-:W-:Y:S01]  /*10fb0*/  LDSM.16.MT88.4 R140, [R190+0x1100] ;  /* 0x00110000be8c783b */ /* 0x000fe20000004200 */
[----:B------:R-:W1:Y:S01]  /*10fc0*/  MUFU.EX2 R174, R174 ;  /* 0x000000ae00ae7308 */ /* 0x000e620000000800 */
[----:B------:R-:W-:Y:S01]  /*10fd0*/  MOV R0, R3 ;  /* 0x0000000300007202 */ /* 0x000fe20000000f00 */
[----:B------:R-:W-:Y:S01]  /*10fe0*/  FADD.FTZ R134, R134, R133 ;  /* 0x0000008586867221 */ /* 0x000fe20000010000 */
[----:B------:R-:W-:Y:S01]  /*10ff0*/  MOV R133, R132 ;  /* 0x0000008400857202 */ /* 0x000fe20000000f00 */
[----:B------:R-:W-:Y:S01]  /*11000*/  FADD.FTZ R162, R161, R162 ;  /* 0x000000a2a1a27221 */ /* 0x000fe20000010000 */
[----:B---3--:R-:W-:Y:S01]  /*11010*/  F2FP.PACK_AB R117, R172, R171 ;  /* 0x000000abac75723e */ /* 0x008fe200000000ff */
[----:B------:R-:W-:Y:S02]  /*11020*/  FADD.FTZ R135, R135, R134 ;  /* 0x0000008687877221 */ /* 0x000fe40000010000 */
[----:B------:R-:W-:Y:S02]  /*11030*/  FADD.FTZ R163, R163, R162 ;  /* 0x000000a2a3a37221 */ /* 0x000fe40000010000 */
[----:B------:R-:W-:Y:S01]  /*11040*/  MUFU.EX2 R175, R175 ;  /* 0x000000af00af7308 */ /* 0x000fe20000000800 */
[----:B------:R-:W-:Y:S02]  /*11050*/  FADD.FTZ R160, R160, R135 ;  /* 0x00000087a0a07221 */ /* 0x000fe40000010000 */
[----:B------:R-:W-:Y:S02]  /*11060*/  FADD.FTZ R164, R164, R163 ;  /* 0x000000a3a4a47221 */ /* 0x000fe40000010000 */
[----:B------:R-:W-:Y:S02]  /*11070*/  FADD.FTZ R167, R167, R160 ;  /* 0x000000a0a7a77221 */ /* 0x000fe40000010000 */
[----:B------:R-:W-:Y:S02]  /*11080*/  FADD.FTZ R171, R171, R164 ;  /* 0x000000a4abab7221 */ /* 0x000fe40000010000 */
[----:B------:R-:W-:Y:S01]  /*11090*/  FADD.FTZ R168, R168, R167 ;  /* 0x000000a7a8a87221 */ /* 0x000fe20000010000 */
[----:B------:R-:W3:Y:S01]  /*110a0*/  MUFU.EX2 R224, R224 ;  /* 0x000000e000e07308 */ /* 0x000ee20000000800 */
[----:B------:R-:W-:Y:S02]  /*110b0*/  FADD.FTZ R172, R172, R171 ;  /* 0x000000abacac7221 */ /* 0x000fe40000010000 */
[----:B------:R-:W-:Y:S01]  /*110c0*/  FADD.FTZ R169, R169, R168 ;  /* 0x000000a8a9a97221 */ /* 0x000fe20000010000 */
[----:B-1----:R-:W-:Y:S03]  /*110d0*/  F2FP.PACK_AB R119, R174, R173 ;  /* 0x000000adae77723e */ /* 0x002fe600000000ff */
[----:B------:R-:W-:Y:S03]  /*110e0*/  FADD.FTZ R170, R170, R169 ;  /* 0x000000a9aaaa7221 */ /* 0x000fe60000010000 */
[----:B------:R-:W-:Y:S01]  /*110f0*/  MUFU.EX2 R228, R228 ;  /* 0x000000e400e47308 */ /* 0x000fe20000000800 */
[C---:B----4-:R-:W-:Y:S08]  /*11100*/  HMMA.16816.F32 R4, R116.reuse, R120, R4 ;  /* 0x000000787404723c */ /* 0x050ff00000001804 */
[C---:B------:R-:W-:Y:S01]  /*11110*/  HMMA.16816.F32 R8, R116.reuse, R122, R8 ;  /* 0x0000007a7408723c */ /* 0x040fe20000001808 */
[----:B------:R-:W1:Y:S01]  /*11120*/  LDSM.16.MT88.4 R120, [R188+0x2900] ;  /* 0x00290000bc78783b */ /* 0x000e620000004200 */
[----:B------:R-:W4:Y:S02]  /*11130*/  MUFU.EX2 R231, R231 ;  /* 0x000000e700e77308 */ /* 0x000f240000000800 */
[----:B---3--:R-:W-:Y:S01]  /*11140*/  F2FP.PACK_AB R20, R224, R175 ;  /* 0x000000afe014723e */ /* 0x008fe200000000ff */
[----:B------:R-:W-:Y:S03]  /*11150*/  FADD.FTZ R175, R175, R170 ;  /* 0x000000aaafaf7221 */ /* 0x000fe60000010000 */
[C---:B------:R-:W-:Y:S04]  /*11160*/  HMMA.16816.F32 R36, R116.reuse, R124, R36 ;  /* 0x0000007c7424723c */ /* 0x040fe80000001824 */
[----:B------:R-:W3:Y:S04]  /*11170*/  MUFU.EX2 R237, R166 ;  /* 0x000000a600ed7308 */ /* 0x000ee80000000800 */
[C---:B------:R-:W-:Y:S01]  /*11180*/  HMMA.16816.F32 R40, R116.reuse, R126, R40 ;  /* 0x0000007e7428723c */ /* 0x040fe20000001828 */
[----:B------:R-:W5:Y:S07]  /*11190*/  LDSM.16.MT88.4 R124, [R195+0x4900] ;  /* 0x00490000c37c783b */ /* 0x000f6e0000004200 */
[C---:B--2---:R-:W-:Y:S04]  /*111a0*/  HMMA.16816.F32 R44, R116.reuse, R136, R44 ;  /* 0x00000088742c723c */ /* 0x044fe8000000182c */
[----:B----4-:R-:W-:Y:S04]  /*111b0*/  F2FP.PACK_AB R21, R231, R228 ;  /* 0x000000e4e715723e */ /* 0x010fe800000000ff */
        /* <DEDUP_REMOVED lines=9> */
[C---:B------:R-:W-:Y:S08]  /*11250*/  HMMA.16816.F32 R72, R116.reuse, R154, R72 ;  /* 0x0000009a7448723c */ /* 0x040ff00000001848 */
[C---:B------:R-:W-:Y:S08]  /*11260*/  HMMA.16816.F32 R76, R116.reuse, R156, R76 ;  /* 0x0000009c744c723c */ /* 0x040ff0000000184c */
[C---:B------:R-:W-:Y:S08]  /*11270*/  HMMA.16816.F32 R80, R116.reuse, R158, R80 ;  /* 0x0000009e7450723c */ /* 0x040ff00000001850 */
[C---:B-1----:R-:W-:Y:S08]  /*11280*/  HMMA.16816.F32 R84, R116.reuse, R120, R84 ;  /* 0x000000787454723c */ /* 0x042ff00000001854 */
[C---:B------:R-:W-:Y:S01]  /*11290*/  HMMA.16816.F32 R88, R116.reuse, R122, R88 ;  /* 0x0000007a7458723c */ /* 0x040fe20000001858 */
[----:B------:R-:W1:Y:S07]  /*112a0*/  LDSM.16.MT88.4 R120, [R188+0x4900] ;  /* 0x00490000bc78783b */ /* 0x000e6e0000004200 */
[C---:B-----5:R-:W-:Y:S08]  /*112b0*/  HMMA.16816.F32 R92, R116.reuse, R124, R92 ;  /* 0x0000007c745c723c */ /* 0x060ff0000000185c */
[C---:B------:R-:W-:Y:S01]  /*112c0*/  HMMA.16816.F32 R96, R116.reuse, R126, R96 ;  /* 0x0000007e7460723c */ /* 0x040fe20000001860 */
[----:B------:R-:W4:Y:S07]  /*112d0*/  LDSM.16.MT88.4 R124, [R195+0x1100] ;  /* 0x00110000c37c783b */ /* 0x000f2e0000004200 */
[C---:B------:R-:W-:Y:S08]  /*112e0*/  HMMA.16816.F32 R100, R116.reuse, R128, R100 ;  /* 0x000000807464723c */ /* 0x040ff00000001864 */
[C---:B------:R-:W-:Y:S01]  /*112f0*/  HMMA.16816.F32 R104, R116.reuse, R130, R104 ;  /* 0x000000827468723c */ /* 0x040fe20000001868 */
[----:B------:R-:W5:Y:S07]  /*11300*/  LDSM.16.MT88.4 R128, [R195+0x3100] ;  /* 0x00310000c380783b */ /* 0x000f6e0000004200 */
[C---:B--2---:R-:W-:Y:S08]  /*11310*/  HMMA.16816.F32 R12, R116.reuse, R136, R12 ;  /* 0x00000088740c723c */ /* 0x044ff0000000180c */
[C---:B------:R-:W-:Y:S01]  /*11320*/  HMMA.16816.F32 R108, R116.reuse, R138, R108 ;  /* 0x0000008a746c723c */ /* 0x040fe2000000186c */
[----:B------:R-:W-:Y:S07]  /*11330*/  LDSM.16.MT88.4 R136, [R189+0x3900] ;  /* 0x00390000bd88783b */ /* 0x000fee0000004200 */
[C---:B-1----:R-:W-:Y:S08]  /*11340*/  HMMA.16816.F32 R16, R116.reuse, R120, R16 ;  /* 0x000000787410723c */ /* 0x042ff00000001810 */
[----:B------:R-:W-:Y:S01]  /*11350*/  HMMA.16816.F32 R112, R116, R122, R112 ;  /* 0x0000007a7470723c */ /* 0x000fe20000001870 */
[----:B------:R-:W1:Y:S07]  /*11360*/  LDSM.16.MT88.4 R116, [R190+0x3100] ;  /* 0x00310000be74783b */ /* 0x000e6e0000004200 */
[C---:B----4-:R-:W-:Y:S01]  /*11370*/  HMMA.16816.F32 R4, R20.reuse, R124, R4 ;  /* 0x0000007c1404723c */ /* 0x050fe20000001804 */
[----:B------:R-:W2:Y:S07]  /*11380*/  LDSM.16.MT88.4 R120, [R189+0x3100] ;  /* 0x00310000bd78783b */ /* 0x000eae0000004200 */
        /* <DEDUP_REMOVED lines=10> */
[----:B------:R-:W4:Y:S07]  /*11430*/  LDSM.16.MT88.4 R24, [R188+0x3100] ;  /* 0x00310000bc18783b */ /* 0x000f2e0000004200 */
[C---:B-----5:R-:W-:Y:S07]  /*11440*/  HMMA.16816.F32 R60, R20.reuse, R128, R60 ;  /* 0x00000080143c723c */ /* 0x060fee000000183c */
[--C-:B------:R-:W-:Y:S01]  /*11450*/  FFMA.FTZ R128, R34, c[0x0][0x2d0], -R165.reuse ;  /* 0x0000b40022807a23 */ /* 0x100fe200000108a5 */
[C---:B------:R-:W-:Y:S03]  /*11460*/  HMMA.16816.F32 R64, R20.reuse, R130, R64 ;  /* 0x000000821440723c */ /* 0x040fe60000001840 */
[----:B------:R-:W-:Y:S01]  /*11470*/  MUFU.EX2 R166, R128 ;  /* 0x0000008000a67308 */ /* 0x000fe20000000800 */
[----:B------:R-:W-:Y:S02]  /*11480*/  FFMA.FTZ R165, R35, c[0x0][0x2d0], -R165 ;  /* 0x0000b40023a57a23 */ /* 0x000fe400000108a5 */
[----:B------:R-:W-:Y:S02]  /*11490*/  LDSM.16.MT88.4 R32, [R189+0x1900] ;  /* 0x00190000bd20783b */ /* 0x000fe40000004200 */
[C---:B-1----:R-:W-:Y:S05]  /*114a0*/  HMMA.16816.F32 R68, R20.reuse, R116, R68 ;  /* 0x000000741444723c */ /* 0x042fea0000001844 */
[----:B------:R-:W1:Y:S03]  /*114b0*/  MUFU.EX2 R165, R165 ;  /* 0x000000a500a57308 */ /* 0x000e660000000800 */
[C---:B------:R-:W-:Y:S01]  /*114c0*/  HMMA.16816.F32 R72, R20.reuse, R118, R72 ;  /* 0x000000761448723c */ /* 0x040fe20000001848 */
[----:B------:R-:W5:Y:S07]  /*114d0*/  LDSM.16.MT88.4 R116, [R190+0x5100] ;  /* 0x00510000be74783b */ /* 0x000f6e0000004200 */
[C---:B--2---:R-:W-:Y:S08]  /*114e0*/  HMMA.16816.F32 R76, R20.reuse, R120, R76 ;  /* 0x00000078144c723c */ /* 0x044ff0000000184c */
[C---:B------:R-:W-:Y:S01]  /*114f0*/  HMMA.16816.F32 R80, R20.reuse, R122, R80 ;  /* 0x0000007a1450723c */ /* 0x040fe20000001850 */
[----:B------:R-:W2:Y:S07]  /*11500*/  LDSM.16.MT88.4 R120, [R189+0x5100] ;  /* 0x00510000bd78783b */ /* 0x000eae0000004200 */
[C---:B----4-:R-:W-:Y:S08]  /*11510*/  HMMA.16816.F32 R84, R20.reuse, R24, R84 ;  /* 0x000000181454723c */ /* 0x050ff00000001854 */
[C---:B------:R-:W-:Y:S01]  /*11520*/  HMMA.16816.F32 R88, R20.reuse, R26, R88 ;  /* 0x0000001a1458723c */ /* 0x040fe20000001858 */
[----:B------:R-:W4:Y:S07]  /*11530*/  LDSM.16.MT88.4 R24, [R188+0x5100] ;  /* 0x00510000bc18783b */ /* 0x000f2e0000004200 */
[C---:B------:R-:W-:Y:S08]  /*11540*/  HMMA.16816.F32 R92, R20.reuse, R124, R92 ;  /* 0x0000007c145c723c */ /* 0x040ff0000000185c */
[C---:B------:R-:W-:Y:S01]  /*11550*/  HMMA.16816.F32 R96, R20.reuse, R126, R96 ;  /* 0x0000007e1460723c */ /* 0x040fe20000001860 */
[----:B------:R-:W1:Y:S07]  /*11560*/  LDSM.16.MT88.4 R124, [R195+0x1900] ;  /* 0x00190000c37c783b */ /* 0x000e6e0000004200 */
[C---:B-----5:R-:W-:Y:S08]  /*11570*/  HMMA.16816.F32 R100, R20.reuse, R116, R100 ;  /* 0x000000741464723c */ /* 0x060ff00000001864 */
[C---:B------:R-:W-:Y:S01]  /*11580*/  HMMA.16816.F32 R104, R20.reuse, R118, R104 ;  /* 0x000000761468723c */ /* 0x040fe20000001868 */
[----:B------:R-:W5:Y:S07]  /*11590*/  LDSM.16.MT88.4 R116, [R188+0x1900] ;  /* 0x00190000bc74783b */ /* 0x000f6e0000004200 */
[C---:B--2---:R-:W-:Y:S08]  /*115a0*/  HMMA.16816.F32 R12, R20.reuse, R120, R12 ;  /* 0x00000078140c723c */ /* 0x044ff0000000180c */
[C---:B------:R-:W-:Y:S01]  /*115b0*/  HMMA.16816.F32 R108, R20.reuse, R122, R108 ;  /* 0x0000007a146c723c */ /* 0x040fe2000000186c */
[----:B------:R-:W2:Y:S07]  /*115c0*/  LDSM.16.MT88.4 R120, [R195+0x3900] ;  /* 0x00390000c378783b */ /* 0x000eae0000004200 */
[C---:B----4-:R-:W-:Y:S08]  /*115d0*/  HMMA.16816.F32 R16, R20.reuse, R24, R16 ;  /* 0x000000181410723c */ /* 0x050ff00000001810 */
[----:B------:R-:W-:Y:S01]  /*115e0*/  HMMA.16816.F32 R112, R20, R26, R112 ;  /* 0x0000001a1470723c */ /* 0x000fe20000001870 */
[----:B------:R-:W4:Y:S06]  /*115f0*/  LDSM.16.MT88.4 R24, [R190+0x3900] ;  /* 0x00390000be18783b */ /* 0x000f2c0000004200 */
[----:B------:R-:W-:Y:S02]  /*11600*/  F2FP.PACK_AB R20, R235, R232 ;  /* 0x000000e8eb14723e */ /* 0x000fe400000000ff */
[----:B---3--:R-:W-:Y:S03]  /*11610*/  F2FP.PACK_AB R22, R237, R234 ;  /* 0x000000eaed16723e */ /* 0x008fe600000000ff */
[----:B------:R-:W-:Y:S02]  /*11620*/  F2FP.PACK_AB R21, R239, R236 ;  /* 0x000000ecef15723e */ /* 0x000fe400000000ff */
[----:B-1----:R-:W-:Y:S07]  /*11630*/  F2FP.PACK_AB R23, R165, R166 ;  /* 0x000000a6a517723e */ /* 0x002fee00000000ff */
[C---:B------:R-:W-:Y:S08]  /*11640*/  HMMA.16816.F32 R128, R20.reuse, R124, R4 ;  /* 0x0000007c1480723c */ /* 0x040ff00000001804 */
[C---:B------:R-:W-:Y:S08]  /*11650*/  HMMA.16816.F32 R124, R20.reuse, R126, R8 ;  /* 0x0000007e147c723c */ /* 0x040ff00000001808 */
[C---:B------:R-:W-:Y:S08]  /*11660*/  HMMA.16816.F32 R36, R20.reuse, R28, R36 ;  /* 0x0000001c1424723c */ /* 0x040ff00000001824 */
[C---:B------:R-:W-:Y:S01]  /*11670*/  HMMA.16816.F32 R40, R20.reuse, R30, R40 ;  /* 0x0000001e1428723c */ /* 0x040fe20000001828 */
[----:B------:R-:W1:Y:S07]  /*11680*/  LDSM.16.MT88.4 R28, [R189+0x5900] ;  /* 0x00590000bd1c783b */ /* 0x000e6e0000004200 */
[C---:B------:R-:W-:Y:S08]  /*11690*/  HMMA.16816.F32 R44, R20.reuse, R32, R44 ;  /* 0x00000020142c723c */ /* 0x040ff0000000182c */
[C---:B------:R-:W-:Y:S08]  /*116a0*/  HMMA.16816.F32 R48, R20.reuse, R34, R48 ;  /* 0x000000221430723c */ /* 0x040ff00000001830 */
[C---:B-----5:R-:W-:Y:S08]  /*116b0*/  HMMA.16816.F32 R52, R20.reuse, R116, R52 ;  /* 0x000000741434723c */ /* 0x060ff00000001834 */
[C---:B------:R-:W-:Y:S08]  /*116c0*/  HMMA.16816.F32 R56, R20.reuse, R118, R56 ;  /* 0x000000761438723c */ /* 0x040ff00000001838 */
[C---:B--2---:R-:W-:Y:S08]  /*116d0*/  HMMA.16816.F32 R60, R20.reuse, R120, R60 ;  /* 0x00000078143c723c */ /* 0x044ff0000000183c */
[C---:B------:R-:W-:Y:S08]  /*116e0*/  HMMA.16816.F32 R64, R20.reuse, R122, R64 ;  /* 0x0000007a1440723c */ /* 0x040ff00000001840 */
[C---:B----4-:R-:W-:Y:S08]  /*116f0*/  HMMA.16816.F32 R68, R20.reuse, R24, R68 ;  /* 0x000000181444723c */ /* 0x050ff00000001844 */
[C---:B------:R-:W-:Y:S01]  /*11700*/  HMMA.16816.F32 R72, R20.reuse, R26, R72 ;  /* 0x0000001a1448723c */ /* 0x040fe20000001848 */
[----:B------:R-:W2:Y:S07]  /*11710*/  LDSM.16.MT88.4 R24, [R188+0x5900] ;  /* 0x00590000bc18783b */ /* 0x000eae0000004200 */
        /* <DEDUP_REMOVED lines=8> */
[C---:B-1----:R-:W-:Y:S07]  /*117a0*/  HMMA.16816.F32 R120, R20.reuse, R28, R12 ;  /* 0x0000001c1478723c */ /* 0x042fee000000180c */
[----:B------:R-:W-:Y:S01]  /*117b0*/  FADD.FTZ R13, R173, R172 ;  /* 0x000000acad0d7221 */ /* 0x000fe20000010000 */
[C---:B------:R-:W-:Y:S04]  /*117c0*/  HMMA.16816.F32 R108, R20.reuse, R30, R108 ;  /* 0x0000001e146c723c */ /* 0x040fe8000000186c */
[----:B------:R-:W-:Y:S04]  /*117d0*/  FADD.FTZ R13, R174, R13 ;  /* 0x0000000dae0d7221 */ /* 0x000fe80000010000 */
[----:B------:R-:W-:Y:S01]  /*117e0*/  FADD.FTZ R228, R228, R13 ;  /* 0x0000000de4e47221 */ /* 0x000fe20000010000 */
[C---:B--2---:R-:W-:Y:S03]  /*117f0*/  HMMA.16816.F32 R116, R20.reuse, R24, R16 ;  /* 0x000000181474723c */ /* 0x044fe60000001810 */
[----:B------:R-:W-:Y:S02]  /*11800*/  FADD.FTZ R13, R224, R175 ;  /* 0x000000afe00d7221 */ /* 0x000fe40000010000 */
[----:B------:R-:W-:Y:S02]  /*11810*/  FADD.FTZ R231, R231, R228 ;  /* 0x000000e4e7e77221 */ /* 0x000fe40000010000 */
[----:B------:R-:W-:Y:S01]  /*11820*/  FADD.FTZ R226, R226, R13 ;  /* 0x0000000de2e27221 */ /* 0x000fe20000010000 */
[----:B------:R-:W-:Y:S04]  /*11830*/  HMMA.16816.F32 R112, R20, R26, R112 ;  /* 0x0000001a1470723c */ /* 0x000fe80000001870 */
[----:B------:R-:W-:Y:S02]  /*11840*/  FADD.FTZ R230, R230, R231 ;  /* 0x000000e7e6e67221 */ /* 0x000fe40000010000 */
[----:B------:R-:W-:Y:S02]  /*11850*/  FADD.FTZ R229, R229, R226 ;  /* 0x000000e2e5e57221 */ /* 0x000fe40000010000 */
[----:B------:R-:W-:Y:S04]  /*11860*/  FADD.FTZ R233, R233, R230 ;  /* 0x000000e6e9e97221 */ /* 0x000fe80000010000 */
[----:B------:R-:W-:Y:S02]  /*11870*/  FADD.FTZ R232, R232, R229 ;  /* 0x000000e5e8e87221 */ /* 0x000fe40000010000 */
[----:B------:R-:W-:Y:S02]  /*11880*/  FADD.FTZ R236, R236, R233 ;  /* 0x000000e9ecec7221 */ /* 0x000fe40000010000 */
[----:B------:R-:W-:Y:S02]  /*11890*/  FADD.FTZ R235, R235, R232 ;  /* 0x000000e8ebeb7221 */ /* 0x000fe40000010000 */
[----:B------:R-:W-:Y:S02]  /*118a0*/  FADD.FTZ R239, R239, R236 ;  /* 0x000000ecefef7221 */ /* 0x000fe40000010000 */
[----:B------:R-:W-:Y:S02]  /*118b0*/  FADD.FTZ R234, R234, R235 ;  /* 0x000000ebeaea7221 */ /* 0x000fe40000010000 */
[----:B------:R-:W-:Y:S02]  /*118c0*/  FADD.FTZ R166, R166, R239 ;  /* 0x000000efa6a67221 */ /* 0x000fe40000010000 */
[----:B------:R-:W-:Y:S02]  /*118d0*/  FADD.FTZ R227, R237, R234 ;  /* 0x000000eaede37221 */ /* 0x000fe40000010000 */
[----:B------:R-:W-:Y:S01]  /*118e0*/  FADD.FTZ R225, R165, R166 ;  /* 0x000000a6a5e17221 */ /* 0x000fe20000010000 */
[----:B------:R-:W-:-:S05]  /*118f0*/  @P0 BRA `(.L_x_129) ;  /* 0xffffd75000000947 */ /* 0x000fca000383ffff */
.L_x_128:
[----:B------:R-:W1:Y:S01]  /*11900*/  SHFL.BFLY PT, R0, R225, 0x2, 0x1f ;  /* 0x0c401f00e1007f89 */ /* 0x000e6200000e0000 */
[----:B------:R-:W-:-:S02]  /*11910*/  MOV R2, RZ ;  /* 0x000000ff00027202 */ /* 0x000fc40000000f00 */
[----:B------:R-:W-:Y:S01]  /*11920*/  MOV R4, RZ ;  /* 0x000000ff00047202 */ /* 0x000fe20000000f00 */
[----:B------:R-:W2:Y:S01]  /*11930*/  SHFL.BFLY PT, R6, R227, 0x2, 0x1f ;  /* 0x0c401f00e3067f89 */ /* 0x000ea200000e0000 */
[----:B------:R-:W-:Y:S02]  /*11940*/  MOV R10, 0xff800000 ;  /* 0xff800000000a7802 */ /* 0x000fe40000000f00 */
[----:B------:R-:W-:Y:S02]  /*11950*/  MOV R12, 0xff800000 ;  /* 0xff800000000c7802 */ /* 0x000fe40000000f00 */
[----:B------:R-:W-:Y:S01]  /*11960*/  PLOP3.LUT P2, PT, PT, PT, PT, 0x8, 0x0 ;  /* 0x000000000000781c */ /* 0x000fe20003f4e170 */
[----:B-1----:R-:W-:Y:S02]  /*11970*/  FADD.FTZ R7, R0, R225 ;  /* 0x000000e100077221 */ /* 0x002fe40000010000 */
[----:B--2---:R-:W-:-:S03]  /*11980*/  FADD.FTZ R6, R6, R227 ;  /* 0x000000e306067221 */ /* 0x004fc60000010000 */
[----:B------:R-:W1:Y:S04]  /*11990*/  SHFL.BFLY PT, R0, R7, 0x1, 0x1f ;  /* 0x0c201f0007007f89 */ /* 0x000e6800000e0000 */
[----:B------:R-:W2:Y:S01]  /*119a0*/  SHFL.BFLY PT, R5, R6, 0x1, 0x1f ;  /* 0x0c201f0006057f89 */ /* 0x000ea200000e0000 */
[----:B-1----:R-:W-:Y:S02]  /*119b0*/  FADD.FTZ R0, R0, R7 ;  /* 0x0000000700007221 */ /* 0x002fe40000010000 */
[----:B--2---:R-:W-:-:S03]  /*119c0*/  FADD.FTZ R5, R6, R5 ;  /* 0x0000000506057221 */ /* 0x004fc60000010000 */
[----:B------:R-:W-:Y:S02]  /*119d0*/  FSETP.NE.FTZ.AND P0, PT, R0, RZ, PT ;  /* 0x000000ff0000720b */ /* 0x000fe40003f15000 */
[----:B------:R-:W-:-:S11]  /*119e0*/  FSETP.NE.FTZ.AND P1, PT, R5, RZ, PT ;  /* 0x000000ff0500720b */ /* 0x000fd60003f35000 */
[----:B------:R-:W1:Y:S01]  /*119f0*/  @P0 MUFU.RCP R2, R0 ;  /* 0x0000000000020308 */ /* 0x000e620000001000 */
[----:B------:R-:W-:Y:S02]  /*11a00*/  @P0 MOV R15, 0x3f317218 ;  /* 0x3f317218000f0802 */ /* 0x000fe40000000f00 */
[----:B------:R-:W-:-:S05]  /*11a10*/  @P1 MOV R13, 0x3f317218 ;  /* 0x3f317218000d1802 */ /* 0x000fca0000000f00 */
[----:B------:R-:W2:Y:S01]  /*11a20*/  @P1 MUFU.RCP R4, R5 ;  /* 0x0000000500041308 */ /* 0x000ea20000001000 */
[----:B------:R-:W-:-:S07]  /*11a30*/  @P1 FMUL.FTZ R13, R13, c[0x0][0x2d0] ;  /* 0x0000b4000d0d1a20 */ /* 0x000fce0000410000 */
[----:B------:R-:W3:Y:S01]  /*11a40*/  @P0 MUFU.LG2 R0, R0 ;  /* 0x0000000000000308 */ /* 0x000ee20000000c00 */
[C---:B-1----:R-:W-:Y:S02]  /*11a50*/  FMUL.FTZ R130, R2.reuse, R130 ;  /* 0x0000008202827220 */ /* 0x042fe40000410000 */
[C---:B------:R-:W-:Y:S02]  /*11a60*/  FMUL.FTZ R131, R2.reuse, R131 ;  /* 0x0000008302837220 */ /* 0x040fe40000410000 */
[C---:B------:R-:W-:Y:S02]  /*11a70*/  FMUL.FTZ R126, R2.reuse, R126 ;  /* 0x0000007e027e7220 */ /* 0x040fe40000410000 */
[----:B------:R-:W-:Y:S01]  /*11a80*/  FMUL.FTZ R127, R2, R127 ;  /* 0x0000007f027f7220 */ /* 0x000fe20000410000 */
[----:B------:R-:W1:Y:S01]  /*11a90*/  @P1 MUFU.LG2 R5, R5 ;  /* 0x0000000500051308 */ /* 0x000e620000000c00 */
[C---:B--2---:R-:W-:Y:S02]  /*11aa0*/  FMUL.FTZ R128, R4.reuse, R128 ;  /* 0x0000008004807220 */ /* 0x044fe40000410000 */
[----:B------:R-:W-:-:S02]  /*11ab0*/  FMUL.FTZ R129, R4, R129 ;  /* 0x0000008104817220 */ /* 0x000fc40000410000 */
[C---:B------:R-:W-:Y:S02]  /*11ac0*/  FMUL.FTZ R124, R4.reuse, R124 ;  /* 0x0000007c047c7220 */ /* 0x040fe40000410000 */
[----:B------:R-:W-:Y:S02]  /*11ad0*/  FMUL.FTZ R125, R4, R125 ;  /* 0x0000007d047d7220 */ /* 0x000fe40000410000 */
[----:B---3--:R-:W-:Y:S02]  /*11ae0*/  @P0 FMUL.FTZ R14, R0, 0.69314718246459960938 ;  /* 0x3f317218000e0820 */ /* 0x008fe40000410000 */
[----:B------:R-:W-:Y:S02]  /*11af0*/  @P0 FMUL.FTZ R0, R15, c[0x0][0x2d0] ;  /* 0x0000b4000f000a20 */ /* 0x000fe40000410000 */
[C---:B------:R-:W-:Y:S02]  /*11b00*/  FMUL.FTZ R36, R4.reuse, R36 ;  /* 0x0000002404247220 */ /* 0x040fe40000410000 */
[----:B------:R-:W-:-:S02]  /*11b10*/  FMUL.FTZ R37, R4, R37 ;  /* 0x0000002504257220 */ /* 0x000fc40000410000 */
[----:B-1----:R-:W-:Y:S02]  /*11b20*/  @P1 FMUL.FTZ R5, R5, 0.69314718246459960938 ;  /* 0x3f31721805051820 */ /* 0x002fe40000410000 */
        /* <DEDUP_REMOVED lines=41> */
[----:B------:R-:W-:Y:S02]  /*11dc0*/  FMUL.FTZ R113, R4, R113 ;  /* 0x0000007104717220 */ /* 0x000fe40000410000 */
        /* <DEDUP_REMOVED lines=43> */
[----:B------:R-:W-:Y:S02]  /*12080*/  FMUL.FTZ R115, R2, R115 ;  /* 0x0000007302737220 */ /* 0x000fe40000410000 */
[----:B------:R-:W-:Y:S02]  /*12090*/  @P1 FFMA.FTZ R10, R13, R132, R5 ;  /* 0x000000840d0a1223 */ /* 0x000fe40000010005 */
[----:B------:R-:W-:Y:S02]  /*120a0*/  @P0 FFMA.FTZ R12, R0, R3, R14 ;  /* 0x00000003000c0223 */ /* 0x000fe4000001000e */
.L_x_81:
[----:B------:R-:W-:Y:S01]  /*120b0*/  ULDC.64 UR4, c[0x0][0x118] ;  /* 0x0000460000047ab9 */ /* 0x000fe20000000a00 */
[----:B------:R-:W-:Y:S01]  /*120c0*/  SHF.R.S32.HI R0, RZ, 0x1f, R199 ;  /* 0x0000001fff007819 */ /* 0x000fe200000114c7 */
[----:B------:R-:W-:Y:S05]  /*120d0*/  @P2 BRA `(.L_x_130) ;  /* 0x0000168000002947 */ /* 0x000fea0003800000 */
[----:B------:R-:W1:Y:S01]  /*120e0*/  S2R R2, SR_TID.X ;  /* 0x0000000000027919 */ /* 0x000e620000002100 */
[----:B------:R-:W-:-:S02]  /*120f0*/  F2FP.PACK_AB R4, R9, R4 ;  /* 0x000000040904723e */ /* 0x000fc400000000ff */
[----:B------:R-:W-:Y:S01]  /*12100*/  F2FP.PACK_AB R9, R7, R6 ;  /* 0x000000060709723e */ /* 0x000fe200000000ff */
[----:B------:R-:W-:Y:S01]  /*12110*/  BAR.SYNC.DEFER_BLOCKING 0x1, 0x100 ;  /* 0x0044000000007b1d */ /* 0x000fe20000010000 */
        /* <DEDUP_REMOVED lines=12> */
[----:B------:R-:W-:Y:S02]  /*121e0*/  LEA.HI R5, R3, R2, RZ, 0x2 ;  /* 0x0000000203057211 */ /* 0x000fe400078f10ff */
[----:B------:R-:W-:Y:S02]  /*121f0*/  F2FP.PACK_AB R48, R49, R48 ;  /* 0x000000303130723e */ /* 0x000fe400000000ff */
[--C-:B------:R-:W-:Y:S02]  /*12200*/  SHF.R.S32.HI R7, RZ, 0x2, R5.reuse ;  /* 0x00000002ff077819 */ /* 0x100fe40000011405 */
[----:B------:R-:W-:Y:S02]  /*12210*/  SHF.R.S32.HI R6, RZ, 0x1f, R5 ;  /* 0x0000001fff067819 */ /* 0x000fe40000011405 */
[----:B------:R-:W-:-:S02]  /*12220*/  LOP3.LUT R5, R5, 0xfffffffc, RZ, 0xc0, !PT ;  /* 0xfffffffc05057812 */ /* 0x000fc400078ec0ff */
[----:B------:R-:W-:Y:S02]  /*12230*/  LEA.HI R6, R6, R7, RZ, 0x3 ;  /* 0x0000000706067211 */ /* 0x000fe400078f18ff */
[----:B------:R-:W-:Y:S01]  /*12240*/  F2FP.PACK_AB R50, R51, R50 ;  /* 0x000000323332723e */ /* 0x000fe200000000ff */
[----:B------:R-:W-:Y:S01]  /*12250*/  IMAD.IADD R14, R2, 0x1, -R5 ;  /* 0x00000001020e7824 */ /* 0x000fe200078e0a05 */
[----:B------:R-:W-:Y:S02]  /*12260*/  LOP3.LUT R6, R6, 0xfffffff8, RZ, 0xc0, !PT ;  /* 0xfffffff806067812 */ /* 0x000fe400078ec0ff */
[----:B------:R-:W-:Y:S02]  /*12270*/  F2FP.PACK_AB R52, R53, R52 ;  /* 0x000000343534723e */ /* 0x000fe400000000ff */
[----:B------:R-:W-:Y:S01]  /*12280*/  F2FP.PACK_AB R54, R55, R54 ;  /* 0x000000363736723e */ /* 0x000fe200000000ff */
[----:B------:R-:W-:Y:S01]  /*12290*/  IMAD.IADD R7, R7, 0x1, -R6 ;  /* 0x0000000107077824 */ /* 0x000fe200078e0a06 */
[----:B------:R-:W-:-:S02]  /*122a0*/  LEA.HI R6, R3, R2, RZ, 0x5 ;  /* 0x0000000203067211 */ /* 0x000fc400078f28ff */
[----:B------:R-:W-:Y:S01]  /*122b0*/  F2FP.PACK_AB R56, R57, R56 ;  /* 0x000000383938723e */ /* 0x000fe200000000ff */
[C---:B------:R-:W-:Y:S01]  /*122c0*/  IMAD.SHL.U32 R13, R7.reuse, 0x40, RZ ;  /* 0x00000040070d7824 */ /* 0x040fe200078e00ff */
[----:B------:R-:W-:Y:S02]  /*122d0*/  SHF.R.S32.HI R11, RZ, 0x5, R6 ;  /* 0x00000005ff0b7819 */ /* 0x000fe40000011406 */
[----:B------:R-:W-:Y:S02]  /*122e0*/  LOP3.LUT R15, R7, 0x1, RZ, 0xc0, !PT ;  /* 0x00000001070f7812 */ /* 0x000fe400078ec0ff */
        /* <DEDUP_REMOVED lines=11> */
[----:B------:R-:W-:Y:S01]  /*123a0*/  F2FP.PACK_AB R62, R63, R62 ;  /* 0x0000003e3f3e723e */ /* 0x000fe200000000ff */
[----:B------:R-:W-:Y:S01]  /*123b0*/  IMAD.MOV.U32 R7, RZ, RZ, 0x40 ;  /* 0x00000040ff077424 */ /* 0x000fe200078e00ff */
[----:B------:R-:W-:-:S02]  /*123c0*/  F2FP.PACK_AB R64, R65, R64 ;  /* 0x000000404140723e */ /* 0x000fc400000000ff */
[C---:B------:R-:W-:Y:S01]  /*123d0*/  IADD3 R15, R5.reuse, 0x80, RZ ;  /* 0x00000080050f7810 */ /* 0x040fe20007ffe0ff */
[----:B------:R-:W-:Y:S01]  /*123e0*/  STS [R5+0x80], R128 ;  /* 0x0000808005007388 */ /* 0x000fe20000000800 */
[----:B------:R-:W-:Y:S02]  /*123f0*/  IADD3 R13, R5, 0x70, RZ ;  /* 0x00000070050d7810 */ /* 0x000fe40007ffe0ff */
[----:B------:R-:W-:Y:S01]  /*12400*/  @P0 IADD3 R13, R15, 0x10, RZ ;  /* 0x000000100f0d0810 */ /* 0x000fe20007ffe0ff */
[----:B------:R-:W-:Y:S01]  /*12410*/  IMAD.IADD R15, R5, 0x1, R16 ;  /* 0x00000001050f7824 */ /* 0x000fe200078e0210 */
[----:B------:R-:W-:Y:S01]  /*12420*/  SEL R18, R7, 0xffffffc0, !P2 ;  /* 0xffffffc007127807 */ /* 0x000fe20005000000 */
[----:B------:R-:W-:Y:S01]  /*12430*/  STS [R5+0x480], R130 ;  /* 0x0004808205007388 */ /* 0x000fe20000000800 */
[----:B------:R-:W-:Y:S01]  /*12440*/  F2FP.PACK_AB R66, R67, R66 ;  /* 0x000000424342723e */ /* 0x000fe200000000ff */
[--C-:B------:R-:W-:Y:S01]  /*12450*/  IMAD.IADD R7, R16, 0x1, R13.reuse ;  /* 0x0000000110077824 */ /* 0x100fe200078e020d */
[----:B------:R-:W-:Y:S01]  /*12460*/  F2FP.PACK_AB R68, R69, R68 ;  /* 0x000000444544723e */ /* 0x000fe200000000ff */
[--C-:B------:R-:W-:Y:S01]  /*12470*/  IMAD.IADD R17, R5, 0x1, R18.reuse ;  /* 0x0000000105117824 */ /* 0x100fe200078e0212 */
[----:B------:R-:W-:Y:S01]  /*12480*/  STS [R13], R124 ;  /* 0x0000007c0d007388 */ /* 0x000fe20000000800 */
[C---:B------:R-:W-:Y:S01]  /*12490*/  IMAD.IADD R19, R18.reuse, 0x1, R13 ;  /* 0x0000000112137824 */ /* 0x040fe200078e020d */
[----:B------:R-:W-:Y:S01]  /*124a0*/  F2FP.PACK_AB R70, R71, R70 ;  /* 0x000000464746723e */ /* 0x000fe200000000ff */
[----:B------:R-:W-:Y:S01]  /*124b0*/  IMAD.IADD R21, R18, 0x1, R15 ;  /* 0x0000000112157824 */ /* 0x000fe200078e020f */
[----:B------:R-:W-:Y:S01]  /*124c0*/  STS [R13+0x400], R126 ;  /* 0x0004007e0d007388 */ /* 0x000fe20000000800 */
[----:B------:R-:W-:Y:S01]  /*124d0*/  IMAD.IADD R23, R7, 0x1, R18 ;  /* 0x0000000107177824 */ /* 0x000fe200078e0212 */
[----:B------:R-:W-:-:S02]  /*124e0*/  F2FP.PACK_AB R72, R73, R72 ;  /* 0x000000484948723e */ /* 0x000fc400000000ff */
[----:B------:R-:W-:Y:S01]  /*124f0*/  STS [R15+0x80], R36 ;  /* 0x000080240f007388 */ /* 0x000fe20000000800 */
[----:B------:R-:W-:Y:S02]  /*12500*/  F2FP.PACK_AB R74, R75, R74 ;  /* 0x0000004a4b4a723e */ /* 0x000fe400000000ff */
[----:B------:R-:W-:Y:S01]  /*12510*/  F2FP.PACK_AB R76, R77, R76 ;  /* 0x0000004c4d4c723e */ /* 0x000fe200000000ff */
[----:B------:R-:W-:Y:S01]  /*12520*/  STS [R15+0x480], R38 ;  /* 0x000480260f007388 */ /* 0x000fe20000000800 */
[----:B------:R-:W-:Y:S02]  /*12530*/  F2FP.PACK_AB R84, R85, R84 ;  /* 0x000000545554723e */ /* 0x000fe400000000ff */
[----:B------:R-:W-:Y:S01]  /*12540*/  F2FP.PACK_AB R86, R87, R86 ;  /* 0x000000565756723e */ /* 0x000fe200000000ff */
[----:B------:R-:W-:Y:S01]  /*12550*/  STS [R7], R40 ;  /* 0x0000002807007388 */ /* 0x000fe20000000800 */
        /* <DEDUP_REMOVED lines=23> */
[----:B------:R-:W-:Y:S01]  /*126d0*/  STS [R23], R56 ;  /* 0x0000003817007388 */ /* 0x000fe20000000800 */
[----:B------:R-:W-:Y:S02]  /*126e0*/  F2FP.PACK_AB R112, R113, R112 ;  /* 0x000000707170723e */ /* 0x000fe400000000ff */
[----:B------:R-:W-:Y:S01]  /*126f0*/  F2FP.PACK_AB R114, R115, R114 ;  /* 0x000000727372723e */ /* 0x000fe200000000ff */
[----:B------:R-:W-:Y:S01]  /*12700*/  STS [R23+0x400], R58 ;  /* 0x0004003a17007388 */ /* 0x000fe20000000800 */
[----:B------:R-:W-:Y:S02]  /*12710*/  ISETP.NE.U32.AND P1, PT, RZ, c[0x0][0x508], PT ;  /* 0x00014200ff007a0c */ /* 0x000fe40003f25070 */
[----:B------:R-:W-:Y:S01]  /*12720*/  ISETP.NE.U32.AND P0, PT, RZ, c[0x0][0x500], PT ;  /* 0x00014000ff007a0c */ /* 0x000fe20003f05070 */
[----:B------:R-:W-:Y:S01]  /*12730*/  STS [R5+0x4080], R60 ;  /* 0x0040803c05007388 */ /* 0x000fe20000000800 */
[----:B------:R-:W-:-:S02]  /*12740*/  ISETP.NE.AND.EX P1, PT, RZ, c[0x0][0x50c], PT, P1 ;  /* 0x00014300ff007a0c */ /* 0x000fc40003f25310 */
[----:B------:R-:W-:Y:S01]  /*12750*/  ISETP.NE.AND.EX P0, PT, RZ, c[0x0][0x504], PT, P0 ;  /* 0x00014100ff007a0c */ /* 0x000fe20003f05300 */
        /* <DEDUP_REMOVED lines=24> */
[----:B------:R-:W-:Y:S01]  /*128e0*/  STS [R17+0x8080], R120 ;  /* 0x0080807811007388 */ /* 0x000fe20000000800 */
[----:B------:R-:W-:-:S03]  /*128f0*/  IMAD.WIDE R8, R200, R5, c[0x0][0x500] ;  /* 0x00014000c8087625 */ /* 0x000fc600078e0205 */
[----:B------:R1:W-:Y:S04]  /*12900*/  STS [R17+0x8480], R122 ;  /* 0x0084807a11007388 */ /* 0x0003e80000000800 */
[----:B------:R2:W-:Y:S04]  /*12910*/  STS [R19+0x8000], R108 ;  /* 0x0080006c13007388 */ /* 0x0005e80000000800 */
[----:B------:R2:W-:Y:S04]  /*12920*/  STS [R19+0x8400], R110 ;  /* 0x0084006e13007388 */ /* 0x0005e80000000800 */
[----:B------:R2:W-:Y:S04]  /*12930*/  STS [R21+0x8080], R116 ;  /* 0x0080807415007388 */ /* 0x0005e80000000800 */
[----:B------:R2:W-:Y:S04]  /*12940*/  STS [R21+0x8480], R118 ;  /* 0x0084807615007388 */ /* 0x0005e80000000800 */
[----:B------:R2:W-:Y:S04]  /*12950*/  STS [R23+0x8000], R112 ;  /* 0x0080007017007388 */ /* 0x0005e80000000800 */
[----:B------:R2:W-:Y:S04]  /*12960*/  STS [R23+0x8400], R114 ;  /* 0x0084007217007388 */ /* 0x0005e80000000800 */
[----:B------:R-:W-:Y:S01]  /*12970*/  BAR.SYNC.DEFER_BLOCKING 0x1, 0x100 ;  /* 0x0044000000007b1d */ /* 0x000fe20000010000 */
[----:B------:R-:W-:-:S02]  /*12980*/  IMAD.MOV.U32 R4, RZ, RZ, c[0x0][0x388] ;  /* 0x0000e200ff047624 */ /* 0x000fc400078e00ff */
[----:B-1----:R-:W-:-:S03]  /*12990*/  @P1 IMAD.WIDE R16, R200, R5, c[0x0][0x508] ;  /* 0x00014200c8101625 */ /* 0x002fc600078e0205 */
[----:B------:R-:W3:Y:S04]  /*129a0*/  @P0 LDG.E R7, [R8.64] ;  /* 0x0000000408070981 */ /* 0x000ee8000c1e1900 */
[----:B------:R2:W5:Y:S01]  /*129b0*/  @P1 LDG.E R4, [R16.64] ;  /* 0x0000000410041981 */ /* 0x000562000c1e1900 */
[----:B------:R-:W-:Y:S02]  /*129c0*/  CS2R R24, SRZ ;  /* 0x0000000000187805 */ /* 0x000fe4000001ff00 */
[--C-:B---3--:R-:W-:Y:S01]  /*129d0*/  @P0 SHF.R.S32.HI R25, RZ, 0x1f, R7.reuse ;  /* 0x0000001fff190819 */ /* 0x108fe20000011407 */
[----:B------:R-:W-:Y:S01]  /*129e0*/  @P0 IMAD.MOV.U32 R24, RZ, RZ, R7 ;  /* 0x000000ffff180224 */ /* 0x000fe200078e0007 */
[----:B------:R-:W-:Y:S05]  /*129f0*/  @P1 BRA `(.L_x_131) ;  /* 0x0000004000001947 */ /* 0x000fea0003800000 */
[----:B--2---:R-:W-:Y:S05]  /*12a00*/  @!P0 BRA `(.L_x_131) ;  /* 0x0000003000008947 */ /* 0x004fea0003800000 */
[----:B-----5:R-:W2:Y:S04]  /*12a10*/  LDG.E R4, [R8.64] ;  /* 0x0000000408047981 */ /* 0x020ea8000c1e1900 */
[----:B------:R-:W2:Y:S02]  /*12a20*/  LDG.E R5, [R8.64+0x4] ;  /* 0x0000040408057981 */ /* 0x000ea4000c1e1900 */
[----:B--2---:R-:W-:-:S02]  /*12a30*/  IADD3 R4, -R4, R5, RZ ;  /* 0x0000000504047210 */ /* 0x004fc40007ffe1ff */
.L_x_131:
[----:B--2---:R-:W-:Y:S01]  /*12a40*/  LOP3.LUT R5, R6, 0xffffffe0, RZ, 0xc0, !PT ;  /* 0xffffffe006057812 */ /* 0x004fe200078ec0ff */
[----:B------:R-:W1:Y:S01]  /*12a50*/  S2R R55, SR_CTAID.X ;  /* 0x0000000000377919 */ /* 0x000e620000002500 */
[----:B------:R-:W-:Y:S01]  /*12a60*/  SHF.R.S32.HI R16, RZ, 0x1f, R11 ;  /* 0x0000001fff107819 */ /* 0x000fe2000001140b */
[----:B------:R-:W-:Y:S01]  /*12a70*/  IMAD.MOV.U32 R7, RZ, RZ, c[0x0][0x4e8] ;  /* 0x00013a00ff077624 */ /* 0x000fe200078e00ff */
[----:B------:R-:W-:Y:S01]  /*12a80*/  LEA.HI R8, R14, R14, RZ, 0x1 ;  /* 0x0000000e0e087211 */ /* 0x000fe200078f08ff */
[----:B------:R-:W-:Y:S01]  /*12a90*/  IMAD.IADD R6, R2, 0x1, -R5 ;  /* 0x0000000102067824 */ /* 0x000fe200078e0a05 */
[----:B------:R-:W-:Y:S01]  /*12aa0*/  LEA.HI R16, R16, R11, RZ, 0x3 ;  /* 0x0000000b10107211 */ /* 0x000fe200078f18ff */
[----:B------:R-:W-:Y:S01]  /*12ab0*/  IMAD.MOV.U32 R19, RZ, RZ, R25 ;  /* 0x000000ffff137224 */ /* 0x000fe200078e0019 */
[----:B------:R-:W-:Y:S01]  /*12ac0*/  LOP3.LUT R9, R8, 0x1ffffffe, RZ, 0xc0, !PT ;  /* 0x1ffffffe08097812 */ /* 0x000fe200078ec0ff */
[----:B------:R-:W-:Y:S01]  /*12ad0*/  BSSY B0, `(.L_x_132) ;  /* 0x0000080000007945 */ /* 0x000fe20003800000 */
[----:B------:R-:W-:-:S02]  /*12ae0*/  SHF.R.S32.HI R5, RZ, 0x1f, R6 ;  /* 0x0000001fff057819 */ /* 0x000fc40000011406 */
[----:B------:R-:W-:Y:S02]  /*12af0*/  LOP3.LUT R16, R16, 0xffffff8, RZ, 0xc0, !PT ;  /* 0x0ffffff810107812 */ /* 0x000fe400078ec0ff */
[----:B------:R-:W-:Y:S02]  /*12b00*/  LEA.HI R5, R5, R6, RZ, 0x2 ;  /* 0x0000000605057211 */ /* 0x000fe400078f10ff */
[----:B------:R-:W-:Y:S02]  /*12b10*/  IADD3 R11, -R16, R11, RZ ;  /* 0x0000000b100b7210 */ /* 0x000fe40007ffe1ff */
[----:B------:R-:W-:Y:S01]  /*12b20*/  SHF.R.S32.HI R8, RZ, 0x2, R5 ;  /* 0x00000002ff087819 */ /* 0x000fe20000011405 */
[----:B------:R-:W-:Y:S01]  /*12b30*/  IMAD.IADD R5, R14, 0x1, -R9 ;  /* 0x000000010e057824 */ /* 0x000fe200078e0a09 */
[----:B------:R-:W-:Y:S01]  /*12b40*/  LOP3.LUT P2, RZ, R6, 0x3, RZ, 0xc0, !PT ;  /* 0x0000000306ff7812 */ /* 0x000fe2000784c0ff */
[----:B------:R-:W-:Y:S01]  /*12b50*/  IMAD R14, R0, c[0x0][0x490], RZ ;  /* 0x00012400000e7a24 */ /* 0x000fe200078e02ff */
[----:B------:R-:W-:Y:S01]  /*12b60*/  ISETP.NE.AND P1, PT, R7, 0x1, PT ;  /* 0x000000010700780c */ /* 0x000fe20003f25270 */
[----:B------:R-:W-:Y:S01]  /*12b70*/  IMAD R6, R11, 0x10, R8 ;  /* 0x000000100b067824 */ /* 0x000fe200078e0208 */
[----:B------:R-:W-:Y:S01]  /*12b80*/  MOV R18, R24 ;  /* 0x0000001800127202 */ /* 0x000fe20000000f00 */
[----:B------:R-:W-:Y:S01]  /*12b90*/  IMAD R7, R25, c[0x0][0x3a0], RZ ;  /* 0x0000e80019077a24 */ /* 0x000fe200078e02ff */
[-C--:B------:R-:W-:Y:S01]  /*12ba0*/  LEA.HI R8, R3, R2.reuse, RZ, 0x3 ;  /* 0x0000000203087211 */ /* 0x080fe200078f18ff */
[----:B------:R-:W-:Y:S01]  /*12bb0*/  IMAD R16, R5, 0x8, R6 ;  /* 0x0000000805107824 */ /* 0x000fe200078e0206 */
[----:B------:R-:W-:Y:S01]  /*12bc0*/  LEA.HI R3, R3, R2, RZ, 0x6 ;  /* 0x0000000203037211 */ /* 0x000fe200078f30ff */
[----:B------:R-:W-:Y:S01]  /*12bd0*/  IMAD.WIDE.U32 R18, R199, c[0x0][0x490], R18 ;  /* 0x00012400c7127a25 */ /* 0x000fe200078e0012 */
[----:B------:R-:W-:-:S02]  /*12be0*/  LOP3.LUT R5, R8, 0xfffffff8, RZ, 0xc0, !PT ;  /* 0xfffffff808057812 */ /* 0x000fc400078ec0ff */
[----:B-1----:R-:W-:Y:S01]  /*12bf0*/  LEA R9, R55, R16, 0x7 ;  /* 0x0000001037097211 */ /* 0x002fe200078e38ff */
[----:B------:R-:W-:Y:S01]  /*12c00*/  IMAD R11, R199, c[0x0][0x494], R14 ;  /* 0x00012500c70b7a24 */ /* 0x000fe200078e020e */
[----:B------:R-:W-:Y:S01]  /*12c10*/  SHF.R.S32.HI R8, RZ, 0x3, R8 ;  /* 0x00000003ff087819 */ /* 0x000fe20000011408 */
[C---:B------:R-:W-:Y:S02]  /*12c20*/  IMAD R7, R24.reuse, c[0x0][0x3a4], R7 ;  /* 0x0000e90018077a24 */ /* 0x040fe400078e0207 */
[----:B------:R-:W-:-:S04]  /*12c30*/  IMAD.WIDE.U32 R14, R24, c[0x0][0x3a0], RZ ;  /* 0x0000e800180e7a25 */ /* 0x000fc800078e00ff */
[----:B------:R-:W-:Y:S01]  /*12c40*/  IMAD.IADD R19, R19, 0x1, R11 ;  /* 0x0000000113137824 */ /* 0x000fe200078e020b */
[----:B------:R-:W-:Y:S01]  /*12c50*/  IADD3 R15, R15, R7, RZ ;  /* 0x000000070f0f7210 */ /* 0x000fe20007ffe0ff */
[----:B------:R-:W-:-:S04]  /*12c60*/  @P1 IMAD.HI.U32 R11, R9, c[0x0][0x4ec], RZ ;  /* 0x00013b00090b1a27 */ /* 0x000fc800078e00ff */
[----:B------:R-:W-:Y:S01]  /*12c70*/  IMAD.IADD R5, R2, 0x1, -R5 ;  /* 0x0000000102057824 */ /* 0x000fe200078e0a05 */
[----:B------:R-:W-:Y:S01]  /*12c80*/  SHF.R.S32.HI R2, RZ, 0x1f, R200 ;  /* 0x0000001fff027819 */ /* 0x000fe200000114c8 */
[----:B------:R-:W-:Y:S01]  /*12c90*/  IMAD.MOV.U32 R7, RZ, RZ, R9 ;  /* 0x000000ffff077224 */ /* 0x000fe200078e0009 */
[----:B------:R-:W-:Y:S01]  /*12ca0*/  @P1 SHF.R.U32.HI R7, RZ, c[0x0][0x4f0], R11 ;  /* 0x00013c00ff071a19 */ /* 0x000fe2000001160b */
[----:B------:R-:W-:Y:S01]  /*12cb0*/  IMAD R0, R0, c[0x0][0x3e8], RZ ;  /* 0x0000fa0000007a24 */ /* 0x000fe200078e02ff */
[----:B------:R-:W-:Y:S01]  /*12cc0*/  SEL R200, R200, RZ, !P0 ;  /* 0x000000ffc8c87207 */ /* 0x000fe20004000000 */
[----:B------:R-:W-:Y:S01]  /*12cd0*/  IMAD.WIDE.U32 R14, R199, c[0x0][0x3e8], R14 ;  /* 0x0000fa00c70e7a25 */ /* 0x000fe200078e000e */
[----:B------:R-:W-:-:S03]  /*12ce0*/  SEL R2, R2, RZ, !P0 ;  /* 0x000000ff02027207 */ /* 0x000fc60004000000 */
[----:B------:R-:W-:Y:S02]  /*12cf0*/  IMAD.MOV R16, RZ, RZ, -R7 ;  /* 0x000000ffff107224 */ /* 0x000fe400078e0a07 */
[----:B------:R-:W-:-:S04]  /*12d00*/  IMAD.WIDE.U32 R18, R200, c[0x0][0x498], R18 ;  /* 0x00012600c8127a25 */ /* 0x000fc800078e0012 */
[----:B------:R-:W-:Y:S01]  /*12d10*/  IMAD R11, R16, c[0x0][0x4e8], R9 ;  /* 0x00013a00100b7a24 */ /* 0x000fe200078e0209 */
[----:B------:R-:W-:Y:S01]  /*12d20*/  IADD3 R20, P0, R7, R18, RZ ;  /* 0x0000001207147210 */ /* 0x000fe20007f1e0ff */
[----:B------:R-:W-:Y:S01]  /*12d30*/  IMAD R13, R2, c[0x0][0x498], RZ ;  /* 0x00012600020d7a24 */ /* 0x000fe200078e02ff */
[----:B------:R-:W-:Y:S01]  /*12d40*/  SHF.R.S32.HI R16, RZ, 0x1f, R7 ;  /* 0x0000001fff107819 */ /* 0x000fe20000011407 */
[----:B------:R-:W-:Y:S01]  /*12d50*/  IMAD R17, R199, c[0x0][0x3ec], R0 ;  /* 0x0000fb00c7117a24 */ /* 0x000fe200078e0200 */
[----:B------:R-:W-:Y:S01]  /*12d60*/  LEA R0, R5, R8, 0x5 ;  /* 0x0000000805007211 */ /* 0x000fe200078e28ff */
[----:B------:R-:W-:Y:S01]  /*12d70*/  IMAD R13, R200, c[0x0][0x49c], R13 ;  /* 0x00012700c80d7a24 */ /* 0x000fe200078e020d */
[----:B------:R-:W-:Y:S02]  /*12d80*/  SHF.R.S32.HI R18, RZ, 0x1f, R11 ;  /* 0x0000001fff127819 */ /* 0x000fe4000001140b */
[----:B------:R-:W-:Y:S01]  /*12d90*/  IADD3 R15, R15, R17, RZ ;  /* 0x000000110f0f7210 */ /* 0x000fe20007ffe0ff */
[----:B------:R-:W-:Y:S01]  /*12da0*/  IMAD R9, R55, 0x80, R0 ;  /* 0x0000008037097824 */ /* 0x000fe200078e0200 */
[----:B------:R-:W-:Y:S01]  /*12db0*/  IADD3.X R21, R16, R19, R13, P0, !PT ;  /* 0x0000001310157210 */ /* 0x000fe200007fe40d */
[----:B------:R-:W-:-:S02]  /*12dc0*/  IMAD R18, R18, c[0x0][0x488], RZ ;  /* 0x0001220012127a24 */ /* 0x000fc400078e02ff */
[----:B------:R-:W-:Y:S02]  /*12dd0*/  IMAD.SHL.U32 R0, R8, 0x40, RZ ;  /* 0x0000004008007824 */ /* 0x000fe400078e00ff */
[----:B------:R-:W-:-:S03]  /*12de0*/  @P1 IMAD.HI.U32 R17, R9, c[0x0][0x4ec], RZ ;  /* 0x00013b0009111a27 */ /* 0x000fc600078e00ff */
[----:B------:R-:W-:Y:S01]  /*12df0*/  LOP3.LUT R13, R0, 0x1c0, RZ, 0xc0, !PT ;  /* 0x000001c0000d7812 */ /* 0x000fe200078ec0ff */
[----:B------:R-:W-:-:S04]  /*12e00*/  IMAD.WIDE.U32 R20, R11, c[0x0][0x488], R20 ;  /* 0x000122000b147a25 */ /* 0x000fc800078e0014 */
[----:B------:R-:W-:Y:S01]  /*12e10*/  IMAD R18, R11, c[0x0][0x48c], R18 ;  /* 0x000123000b127a24 */ /* 0x000fe200078e0212 */
[----:B------:R-:W-:Y:S01]  /*12e20*/  LEA R11, P0, R20, c[0x0][0x450], 0x2 ;  /* 0x00011400140b7a11 */ /* 0x000fe200078010ff */
[----:B------:R-:W-:Y:S01]  /*12e30*/  IMAD.MOV.U32 R7, RZ, RZ, R9 ;  /* 0x000000ffff077224 */ /* 0x000fe200078e0009 */
[----:B------:R-:W-:Y:S01]  /*12e40*/  @P1 SHF.R.U32.HI R7, RZ, c[0x0][0x4f0], R17 ;  /* 0x00013c00ff071a19 */ /* 0x000fe20000011611 */
[----:B------:R-:W-:Y:S01]  /*12e50*/  IMAD.SHL.U32 R0, R5, 0x8, RZ ;  /* 0x0000000805007824 */ /* 0x000fe200078e00ff */
[----:B------:R-:W-:Y:S01]  /*12e60*/  IADD3 R17, R21, R18, RZ ;  /* 0x0000001215117210 */ /* 0x000fe20007ffe0ff */
[----:B------:R-:W-:Y:S01]  /*12e70*/  IMAD R5, R2, c[0x0][0x3f0], RZ ;  /* 0x0000fc0002057a24 */ /* 0x000fe200078e02ff */
[----:B------:R-:W-:Y:S01]  /*12e80*/  SHF.R.U32.HI R2, RZ, 0x3, R13 ;  /* 0x00000003ff027819 */ /* 0x000fe2000001160d */
[----:B------:R-:W-:Y:S01]  /*12e90*/  IMAD.WIDE.U32 R14, R200, c[0x0][0x3f0], R14 ;  /* 0x0000fc00c80e7a25 */ /* 0x000fe200078e000e */
[----:B------:R-:W-:Y:S01]  /*12ea0*/  LEA.HI.X R17, R20, c[0x0][0x454], R17, 0x2, P0 ;  /* 0x0001150014117a11 */ /* 0x000fe200000f1411 */
[----:B------:R-:W-:Y:S01]  /*12eb0*/  SHFL.IDX PT, R48, R11, RZ, 0x1c1f ;  /* 0x001c1fff0b307589 */ /* 0x000fe200000e0000 */
[----:B------:R-:W-:Y:S01]  /*12ec0*/  LOP3.LUT R13, R13, 0x38, R0, 0xf8, !PT ;  /* 0x000000380d0d7812 */ /* 0x000fe200078ef800 */
[----:B------:R-:W-:Y:S01]  /*12ed0*/  IMAD R5, R200, c[0x0][0x3f4], R5 ;  /* 0x0000fd00c8057a24 */ /* 0x000fe200078e0205 */
[--C-:B------:R-:W-:Y:S01]  /*12ee0*/  SHF.R.S32.HI R16, RZ, 0x1f, R7.reuse ;  /* 0x0000001fff107819 */ /* 0x100fe20000011407 */
[----:B------:R-:W1:Y:S01]  /*12ef0*/  SHFL.IDX PT, R49, R17, RZ, 0x1c1f ;  /* 0x001c1fff11317589 */ /* 0x000e6200000e0000 */
[----:B------:R-:W-:Y:S01]  /*12f00*/  LOP3.LUT R13, R13, R2, RZ, 0x3c, !PT ;  /* 0x000000020d0d7212 */ /* 0x000fe200078e3cff */
[----:B------:R-:W-:Y:S01]  /*12f10*/  IMAD.MOV R2, RZ, RZ, -R7 ;  /* 0x000000ffff027224 */ /* 0x000fe200078e0a07 */
[----:B------:R-:W-:Y:S01]  /*12f20*/  IADD3 R15, R15, R5, RZ ;  /* 0x000000050f0f7210 */ /* 0x000fe20007ffe0ff */
[----:B------:R-:W-:Y:S01]  /*12f30*/  SHFL.IDX PT, R50, R11, 0x1, 0x1c1f ;  /* 0x003c1f000b327f89 */ /* 0x000fe200000e0000 */
[----:B------:R-:W-:Y:S01]  /*12f40*/  IMAD R5, R55, 0x80, R6 ;  /* 0x0000008037057824 */ /* 0x000fe200078e0206 */
[----:B------:R-:W-:Y:S01]  /*12f50*/  SHF.L.U32 R6, R3, 0x3, RZ ;  /* 0x0000000303067819 */ /* 0x000fe200000006ff */
[----:B------:R-:W-:Y:S01]  /*12f60*/  IMAD R56, R2, c[0x0][0x4e8], R9 ;  /* 0x00013a0002387a24 */ /* 0x000fe200078e0209 */
[----:B------:R-:W2:Y:S01]  /*12f70*/  SHFL.IDX PT, R51, R17, 0x1, 0x1c1f ;  /* 0x003c1f0011337f89 */ /* 0x000ea200000e0000 */
[----:B-----5:R-:W-:Y:S01]  /*12f80*/  IMAD R2, R4, c[0x0][0x4e8], RZ ;  /* 0x00013a0004027a24 */ /* 0x020fe200078e02ff */
[----:B------:R-:W-:Y:S01]  /*12f90*/  IADD3 R9, R5, 0x8, RZ ;  /* 0x0000000805097810 */ /* 0x000fe20007ffe0ff */
[----:B------:R-:W-:Y:S01]  /*12fa0*/  IMAD R16, R16, c[0x0][0x3e0], RZ ;  /* 0x0000f80010107a24 */ /* 0x000fe200078e02ff */
[----:B------:R-:W-:Y:S01]  /*12fb0*/  LOP3.LUT R6, R13, 0x7ffffe00, R6, 0xf8, !PT ;  /* 0x7ffffe000d067812 */ /* 0x000fe200078ef806 */
[----:B------:R-:W-:Y:S01]  /*12fc0*/  IMAD.WIDE.U32 R14, R7, c[0x0][0x3e0], R14 ;  /* 0x0000f800070e7a25 */ /* 0x000fe200078e000e */
[----:B------:R-:W-:-:S02]  /*12fd0*/  ISETP.GE.OR P1, PT, R5, R2, P2 ;  /* 0x000000020500720c */ /* 0x000fc40001726670 */
[----:B------:R-:W-:Y:S01]  /*12fe0*/  ISETP.GE.OR P0, PT, R9, R2, P2 ;  /* 0x000000020900720c */ /* 0x000fe20001706670 */
[----:B------:R-:W-:Y:S01]  /*12ff0*/  IMAD R16, R7, c[0x0][0x3e4], R16 ;  /* 0x0000f90007107a24 */ /* 0x000fe200078e0210 */
[----:B------:R-:W-:Y:S02]  /*13000*/  SHF.R.S32.HI R4, RZ, 0x1f, R56 ;  /* 0x0000001fff047819 */ /* 0x000fe40000011438 */
[----:B------:R-:W-:Y:S01]  /*13010*/  SHF.L.U32 R58, R6, 0x1, RZ ;  /* 0x00000001063a7819 */ /* 0x000fe200000006ff */
[----:B------:R-:W-:Y:S01]  /*13020*/  IMAD.IADD R15, R15, 0x1, R16 ;  /* 0x000000010f0f7824 */ /* 0x000fe200078e0210 */
[----:B------:R-:W-:Y:S01]  /*13030*/  LEA R55, R55, R8, 0x7 ;  /* 0x0000000837377211 */ /* 0x000fe200078e38ff */
[----:B------:R-:W-:-:S04]  /*13040*/  IMAD R3, R4, c[0x0][0x3d8], RZ ;  /* 0x0000f60004037a24 */ /* 0x000fc800078e02ff */
[----:B-1----:R1:W-:Y:S01]  /*13050*/  @!P1 ST.E [R48.64], R10 ;  /* 0x0000000a30009985 */ /* 0x0023e2000c101904 */
[C---:B------:R-:W-:Y:S02]  /*13060*/  IMAD R3, R56.reuse, c[0x0][0x3dc], R3 ;  /* 0x0000f70038037a24 */ /* 0x040fe400078e0203 */
[----:B------:R-:W-:Y:S01]  /*13070*/  IMAD.WIDE.U32 R56, R56, c[0x0][0x3d8], R14 ;  /* 0x0000f60038387a25 */ /* 0x000fe200078e000e */
[----:B--2---:R1:W-:Y:S03]  /*13080*/  @!P0 ST.E [R50.64], R12 ;  /* 0x0000000c32008985 */ /* 0x0043e6000c101904 */
[----:B------:R-:W-:Y:S01]  /*13090*/  IMAD.IADD R3, R57, 0x1, R3 ;  /* 0x0000000139037824 */ /* 0x000fe200078e0203 */
[C---:B------:R-:W-:Y:S01]  /*130a0*/  LEA R57, P0, R56.reuse, c[0x0][0x380], 0x1 ;  /* 0x0000e00038397a11 */ /* 0x040fe200078008ff */
[----:B------:R1:W2:Y:S03]  /*130b0*/  LDS.128 R44, [R58+0x1080] ;  /* 0x001080003a2c7984 */ /* 0x0002a60000000c00 */
[----:B------:R-:W-:Y:S01]  /*130c0*/  LEA.HI.X R56, R56, c[0x0][0x384], R3, 0x1, P0 ;  /* 0x0000e10038387a11 */ /* 0x000fe200000f0c03 */
[----:B------:R1:W3:Y:S01]  /*130d0*/  LDS.128 R40, [R58+0x2080] ;  /* 0x002080003a287984 */ /* 0x0002e20000000c00 */
[----:B------:R-:W-:-:S03]  /*130e0*/  ISETP.GE.AND P0, PT, R55, R2, PT ;  /* 0x000000023700720c */ /* 0x000fc60003f06270 */
[----:B------:R1:W4:Y:S04]  /*130f0*/  LDS.128 R36, [R58+0x3080] ;  /* 0x003080003a247984 */ /* 0x0003280000000c00 */
[----:B------:R1:W1:Y:S04]  /*13100*/  LDS.128 R32, [R58+0x5080] ;  /* 0x005080003a207984 */ /* 0x0002680000000c00 */
[----:B------:R1:W1:Y:S04]  /*13110*/  LDS.128 R28, [R58+0x6080] ;  /* 0x006080003a1c7984 */ /* 0x0002680000000c00 */
[----:B------:R1:W1:Y:S04]  /*13120*/  LDS.128 R24, [R58+0x7080] ;  /* 0x007080003a187984 */ /* 0x0002680000000c00 */
[----:B------:R1:W1:Y:S04]  /*13130*/  LDS.128 R20, [R58+0x9080] ;  /* 0x009080003a147984 */ /* 0x0002680000000c00 */
[----:B------:R1:W1:Y:S04]  /*13140*/  LDS.128 R16, [R58+0xa080] ;  /* 0x00a080003a107984 */ /* 0x0002680000000c00 */
[----:B------:R1:W1:Y:S04]  /*13150*/  LDS.128 R4, [R58+0xb080] ;  /* 0x00b080003a047984 */ /* 0x0002680000000c00 */
[----:B------:R1:W1:Y:S04]  /*13160*/  SHFL.IDX PT, R60, R57, RZ, 0x181f ;  /* 0x00181fff393c7589 */ /* 0x00026800000e0000 */
[----:B------:R1:W1:Y:S01]  /*13170*/  SHFL.IDX PT, R61, R56, RZ, 0x181f ;  /* 0x00181fff383d7589 */ /* 0x00026200000e0000 */
[----:B------:R-:W-:Y:S05]  /*13180*/  @P0 BRA `(.L_x_133) ;  /* 0x0000014000000947 */ /* 0x000fea0003800000 */
[----:B-12---:R-:W1:Y:S01]  /*13190*/  LDS.128 R48, [R58+0x80] ;  /* 0x000080003a307984 */ /* 0x006e620000000c00 */
[----:B------:R-:W-:-:S02]  /*131a0*/  IADD3 R54, R0, 0x40, RZ ;  /* 0x0000004000367810 */ /* 0x000fc40007ffe0ff */
[----:B------:R-:W-:Y:S01]  /*131b0*/  IADD3 R52, R0, 0x80, RZ ;  /* 0x0000008000347810 */ /* 0x000fe20007ffe0ff */
[----:B------:R-:W2:Y:S01]  /*131c0*/  LDS.128 R12, [R58+0x4080] ;  /* 0x004080003a0c7984 */ /* 0x000ea20000000c00 */
[----:B------:R-:W-:Y:S02]  /*131d0*/  ISETP.GE.AND P1, PT, R54, c[0x0][0x3c8], PT ;  /* 0x0000f20036007a0c */ /* 0x000fe40003f26270 */
[----:B------:R-:W-:Y:S01]  /*131e0*/  ISETP.GE.AND P0, PT, R52, c[0x0][0x3c8], PT ;  /* 0x0000f20034007a0c */ /* 0x000fe20003f06270 */
[----:B------:R5:W4:Y:S01]  /*131f0*/  LDS.128 R8, [R58+0x8080] ;  /* 0x008080003a087984 */ /* 0x000b220000000c00 */
[----:B------:R-:W-:-:S09]  /*13200*/  ISETP.GE.AND P2, PT, R0, c[0x0][0x3c8], PT ;  /* 0x0000f20000007a0c */ /* 0x000fd20003f46270 */
[----:B------:R-:W-:Y:S02]  /*13210*/  @!P1 SHF.R.S32.HI R53, RZ, 0x1f, R54 ;  /* 0x0000001fff359819 */ /* 0x000fe40000011436 */
[----:B------:R-:W-:Y:S02]  /*13220*/  @!P0 SHF.R.S32.HI R3, RZ, 0x1f, R52 ;  /* 0x0000001fff038819 */ /* 0x000fe40000011434 */
[----:B------:R-:W-:Y:S02]  /*13230*/  @!P1 LEA.HI R53, R53, R54, RZ, 0x3 ;  /* 0x0000003635359211 */ /* 0x000fe400078f18ff */
[----:B------:R-:W-:Y:S02]  /*13240*/  @!P0 LEA.HI R3, R3, R52, RZ, 0x3 ;  /* 0x0000003403038211 */ /* 0x000fe400078f18ff */
[----:B------:R-:W-:Y:S02]  /*13250*/  @!P1 LOP3.LUT R53, R53, 0xfffffff8, RZ, 0xc0, !PT ;  /* 0xfffffff835359812 */ /* 0x000fe400078ec0ff */
[----:B------:R-:W-:Y:S01]  /*13260*/  @!P0 LOP3.LUT R3, R3, 0xfffffff8, RZ, 0xc0, !PT ;  /* 0xfffffff803038812 */ /* 0x000fe200078ec0ff */
[----:B-----5:R-:W-:-:S04]  /*13270*/  @!P2 IMAD.WIDE R58, R0, 0x2, R60 ;  /* 0x00000002003aa825 */ /* 0x020fc800078e023c */
[----:B------:R-:W-:-:S04]  /*13280*/  @!P1 IMAD.WIDE R52, R53, 0x2, R60 ;  /* 0x0000000235349825 */ /* 0x000fc800078e023c */
[----:B------:R-:W-:Y:S01]  /*13290*/  @!P0 IMAD.WIDE R60, R3, 0x2, R60 ;  /* 0x00000002033c8825 */ /* 0x000fe200078e023c */
[----:B-1----:R1:W-:Y:S04]  /*132a0*/  @!P2 ST.E.128 [R58.64], R48 ;  /* 0x000000303a00a985 */ /* 0x0023e8000c101d04 */
[----:B--2---:R1:W-:Y:S04]  /*132b0*/  @!P1 ST.E.128 [R52.64], R12 ;  /* 0x0000000c34009985 */ /* 0x0043e8000c101d04 */
[----:B----4-:R1:W-:Y:S02]  /*132c0*/  @!P0 ST.E.128 [R60.64], R8 ;  /* 0x000000083c008985 */ /* 0x0103e4000c101d04 */
.L_x_133:
[----:B--2---:R-:W-:Y:S05]  /*132d0*/  BSYNC B0 ;  /* 0x0000000000007941 */ /* 0x004fea0003800000 */
.L_x_132:
[----:B------:R-:W-:Y:S01]  /*132e0*/  IADD3 R3, R55, 0x20, RZ ;  /* 0x0000002037037810 */ /* 0x000fe20007ffe0ff */
[----:B-1----:R1:W2:Y:S01]  /*132f0*/  SHFL.IDX PT, R13, R56, 0x1, 0x181f ;  /* 0x00381f00380d7f89 */ /* 0x0022a200000e0000 */
[----:B------:R-:W-:Y:S02]  /*13300*/  BSSY B0, `(.L_x_134) ;  /* 0x0000015000007945 */ /* 0x000fe40003800000 */
[----:B------:R-:W-:Y:S01]  /*13310*/  ISETP.GE.AND P0, PT, R3, R2, PT ;  /* 0x000000020300720c */ /* 0x000fe20003f06270 */
[----:B------:R1:W4:-:S12]  /*13320*/  SHFL.IDX PT, R12, R57, 0x1, 0x181f ;  /* 0x00381f00390c7f89 */ /* 0x00031800000e0000 */
[----:B------:R-:W-:Y:S05]  /*13330*/  @P0 BRA `(.L_x_135) ;  /* 0x0000011000000947 */ /* 0x000fea0003800000 */
[C---:B------:R-:W-:Y:S02]  /*13340*/  IADD3 R10, R0.reuse, 0x40, RZ ;  /* 0x00000040000a7810 */ /* 0x040fe40007ffe0ff */
[----:B------:R-:W-:Y:S02]  /*13350*/  IADD3 R8, R0, 0x80, RZ ;  /* 0x0000008000087810 */ /* 0x000fe40007ffe0ff */
[----:B------:R-:W-:Y:S02]  /*13360*/  ISETP.GE.AND P1, PT, R10, c[0x0][0x3c8], PT ;  /* 0x0000f2000a007a0c */ /* 0x000fe40003f26270 */
[----:B------:R-:W-:Y:S02]  /*13370*/  ISETP.GE.AND P0, PT, R8, c[0x0][0x3c8], PT ;  /* 0x0000f20008007a0c */ /* 0x000fe40003f06270 */
[----:B------:R-:W-:-:S09]  /*13380*/  ISETP.GE.AND P2, PT, R0, c[0x0][0x3c8], PT ;  /* 0x0000f20000007a0c */ /* 0x000fd20003f46270 */
[----:B------:R-:W-:Y:S02]  /*13390*/  @!P1 SHF.R.S32.HI R9, RZ, 0x1f, R10 ;  /* 0x0000001fff099819 */ /* 0x000fe4000001140a */
[----:B------:R-:W-:Y:S02]  /*133a0*/  @!P0 SHF.R.S32.HI R3, RZ, 0x1f, R8 ;  /* 0x0000001fff038819 */ /* 0x000fe40000011408 */
[----:B------:R-:W-:Y:S01]  /*133b0*/  @!P1 LEA.HI R9, R9, R10, RZ, 0x3 ;  /* 0x0000000a09099211 */ /* 0x000fe200078f18ff */
[--C-:B--2-4-:R-:W-:Y:S01]  /*133c0*/  @!P2 IMAD.WIDE R10, R0, 0x2, R12.reuse ;  /* 0x00000002000aa825 */ /* 0x114fe200078e020c */
        /* <DEDUP_REMOVED lines=8> */
.L_x_135:
[----:B------:R-:W-:Y:S05]  /*13450*/  BSYNC B0 ;  /* 0x0000000000007941 */ /* 0x000fea0003800000 */
.L_x_134:
[----:B------:R-:W-:Y:S01]  /*13460*/  IADD3 R3, R55, 0x40, RZ ;  /* 0x0000004037037810 */ /* 0x000fe20007ffe0ff */
[----:B--2---:R2:W1:Y:S01]  /*13470*/  SHFL.IDX PT, R13, R56, 0x2, 0x181f ;  /* 0x00581f00380d7f89 */ /* 0x00446200000e0000 */
[----:B------:R-:W-:Y:S02]  /*13480*/  BSSY B0, `(.L_x_136) ;  /* 0x0000015000007945 */ /* 0x000fe40003800000 */
[----:B------:R-:W-:Y:S01]  /*13490*/  ISETP.GE.AND P0, PT, R3, R2, PT ;  /* 0x000000020300720c */ /* 0x000fe20003f06270 */
[----:B----4-:R2:W4:-:S12]  /*134a0*/  SHFL.IDX PT, R12, R57, 0x2, 0x181f ;  /* 0x00581f00390c7f89 */ /* 0x01051800000e0000 */
        /* <DEDUP_REMOVED lines=13> */
[----:B---3--:R1:W-:Y:S02]  /*13580*/  @!P2 ST.E.128 [R10.64], R40 ;  /* 0x000000280a00a985 */ /* 0x0083e4000c101d04 */
[----:B------:R-:W-:-:S04]  /*13590*/  @!P1 IMAD.WIDE R8, R9, 0x2, R12 ;  /* 0x0000000209089825 */ /* 0x000fc800078e020c */
[----:B------:R-:W-:Y:S01]  /*135a0*/  @!P0 IMAD.WIDE R12, R3, 0x2, R12 ;  /* 0x00000002030c8825 */ /* 0x000fe200078e020c */
[----:B------:R1:W-:Y:S04]  /*135b0*/  @!P1 ST.E.128 [R8.64], R28 ;  /* 0x0000001c08009985 */ /* 0x0003e8000c101d04 */
[----:B------:R1:W-:Y:S02]  /*135c0*/  @!P0 ST.E.128 [R12.64], R16 ;  /* 0x000000100c008985 */ /* 0x0003e4000c101d04 */
.L_x_137:
[----:B------:R-:W-:Y:S05]  /*135d0*/  BSYNC B0 ;  /* 0x0000000000007941 */ /* 0x000fea0003800000 */
.L_x_136:
[----:B------:R-:W-:Y:S01]  /*135e0*/  IADD3 R55, R55, 0x60, RZ ;  /* 0x0000006037377810 */ /* 0x000fe20007ffe0ff */
[----:B-1----:R1:W2:Y:S03]  /*135f0*/  SHFL.IDX PT, R9, R56, 0x3, 0x181f ;  /* 0x00781f0038097f89 */ /* 0x0022a600000e0000 */
[----:B------:R-:W-:Y:S01]  /*13600*/  ISETP.GE.AND P0, PT, R55, R2, PT ;  /* 0x000000023700720c */ /* 0x000fe20003f06270 */
[----:B------:R1:W4:-:S12]  /*13610*/  SHFL.IDX PT, R8, R57, 0x3, 0x181f ;  /* 0x00781f0039087f89 */ /* 0x00031800000e0000 */
[----:B------:R-:W-:Y:S05]  /*13620*/  @P0 EXIT ;  /* 0x000000000000094d */ /* 0x000fea0003800000 */
[C---:B------:R-:W-:Y:S02]  /*13630*/  IADD3 R3, R0.reuse, 0x40, RZ ;  /* 0x0000004000037810 */ /* 0x040fe40007ffe0ff */
[C---:B------:R-:W-:Y:S02]  /*13640*/  ISETP.GE.AND P1, PT, R0.reuse, c[0x0][0x3c8], PT ;  /* 0x0000f20000007a0c */ /* 0x040fe40003f26270 */
[----:B------:R-:W-:Y:S02]  /*13650*/  ISETP.GE.AND P0, PT, R3, c[0x0][0x3c8], PT ;  /* 0x0000f20003007a0c */ /* 0x000fe40003f06270 */
[----:B------:R-:W-:-:S09]  /*13660*/  IADD3 R13, R0, 0x80, RZ ;  /* 0x00000080000d7810 */ /* 0x000fd20007ffe0ff */
[----:B--2-4-:R-:W-:Y:S02]  /*13670*/  @!P1 IMAD.WIDE R10, R0, 0x2, R8 ;  /* 0x00000002000a9825 */ /* 0x014fe400078e0208 */
[----:B------:R-:W-:-:S03]  /*13680*/  @!P0 SHF.R.S32.HI R2, RZ, 0x1f, R3 ;  /* 0x0000001fff028819 */ /* 0x000fc60000011403 */
[----:B------:R2:W-:Y:S01]  /*13690*/  @!P1 ST.E.128 [R10.64], R36 ;  /* 0x000000240a009985 */ /* 0x0005e2000c101d04 */
[----:B------:R-:W-:-:S04]  /*136a0*/  @!P0 LEA.HI R2, R2, R3, RZ, 0x3 ;  /* 0x0000000302028211 */ /* 0x000fc800078f18ff */
[----:B------:R-:W-:-:S05]  /*136b0*/  @!P0 LOP3.LUT R2, R2, 0xfffffff8, RZ, 0xc0, !PT ;  /* 0xfffffff802028812 */ /* 0x000fca00078ec0ff */
[----:B------:R-:W-:-:S05]  /*136c0*/  @!P0 IMAD.WIDE R2, R2, 0x2, R8 ;  /* 0x0000000202028825 */ /* 0x000fca00078e0208 */
[----:B------:R2:W-:Y:S01]  /*136d0*/  @!P0 ST.E.128 [R2.64], R24 ;  /* 0x0000001802008985 */ /* 0x0005e2000c101d04 */
[----:B------:R-:W-:-:S13]  /*136e0*/  ISETP.GE.AND P0, PT, R13, c[0x0][0x3c8], PT ;  /* 0x0000f2000d007a0c */ /* 0x000fda0003f06270 */
[----:B------:R-:W-:Y:S05]  /*136f0*/  @P0 EXIT ;  /* 0x000000000000094d */ /* 0x000fea0003800000 */
[----:B------:R-:W-:-:S04]  /*13700*/  SHF.R.S32.HI R0, RZ, 0x1f, R13 ;  /* 0x0000001fff007819 */ /* 0x000fc8000001140d */
[----:B------:R-:W-:-:S04]  /*13710*/  LEA.HI R0, R0, R13, RZ, 0x3 ;  /* 0x0000000d00007211 */ /* 0x000fc800078f18ff */
[----:B--2---:R-:W-:-:S05]  /*13720*/  LOP3.LUT R3, R0, 0xfffffff8, RZ, 0xc0, !PT ;  /* 0xfffffff800037812 */ /* 0x004fca00078ec0ff */
[----:B------:R-:W-:-:S05]  /*13730*/  IMAD.WIDE R8, R3, 0x2, R8 ;  /* 0x0000000203087825 */ /* 0x000fca00078e0208 */
[----:B------:R-:W-:Y:S01]  /*13740*/  ST.E.128 [R8.64], R4 ;  /* 0x0000000408007985 */ /* 0x000fe2000c101d04 */
[----:B------:R-:W-:Y:S05]  /*13750*/  EXIT ;  /* 0x000000000000794d */ /* 0x000fea0003800000 */
.L_x_130:
[----:B------:R-:W-:Y:S01]  /*13760*/  ISETP.NE.U32.AND P1, PT, RZ, c[0x0][0x508], PT ;  /* 0x00014200ff007a0c */ /* 0x000fe20003f25070 */
[----:B------:R-:W-:Y:S01]  /*13770*/  IMAD.MOV.U32 R9, RZ, RZ, 0x4 ;  /* 0x00000004ff097424 */ /* 0x000fe200078e00ff */
[----:B------:R-:W-:Y:S02]  /*13780*/  ISETP.NE.U32.AND P0, PT, RZ, c[0x0][0x500], PT ;  /* 0x00014000ff007a0c */ /* 0x000fe40003f05070 */
[----:B------:R-:W-:Y:S01]  /*13790*/  ISETP.NE.AND.EX P1, PT, RZ, c[0x0][0x50c], PT, P1 ;  /* 0x00014300ff007a0c */ /* 0x000fe20003f25310 */
[----:B------:R-:W-:Y:S01]  /*137a0*/  IMAD.WIDE R6, R200, R9, c[0x0][0x500] ;  /* 0x00014000c8067625 */ /* 0x000fe200078e0209 */
[----:B------:R-:W-:-:S03]  /*137b0*/  ISETP.NE.AND.EX P0, PT, RZ, c[0x0][0x504], PT, P0 ;  /* 0x00014100ff007a0c */ /* 0x000fc60003f05300 */
[----:B------:R-:W-:-:S08]  /*137c0*/  IMAD.MOV.U32 R3, RZ, RZ, c[0x0][0x388] ;  /* 0x0000e200ff037624 */ /* 0x000fd000078e00ff */
        /* <DEDUP_REMOVED lines=8> */
[----:B-----5:R-:W2:Y:S04]  /*13850*/  LDG.E R3, [R6.64] ;  /* 0x0000000406037981 */ /* 0x020ea8000c1e1900 */
[----:B------:R-:W2:Y:S02]  /*13860*/  LDG.E R2, [R6.64+0x4] ;  /* 0x0000040406027981 */ /* 0x000ea4000c1e1900 */
[----:B--2---:R-:W-:-:S02]  /*13870*/  IADD3 R3, -R3, R2, RZ ;  /* 0x0000000203037210 */ /* 0x004fc40007ffe1ff */
.L_x_138:
        /* <DEDUP_REMOVED lines=12> */
[----:B------:R-:W-:Y:S01]  /*13940*/  MOV R4, c[0x0][0x4e8] ;  /* 0x00013a0000047a02 */ /* 0x000fe20000000f00 */
[----:B------:R-:W-:Y:S01]  /*13950*/  IMAD.MOV.U32 R12, RZ, RZ, R10 ;  /* 0x000000ffff0c7224 */ /* 0x000fe200078e000a */
[----:B------:R-:W-:Y:S02]  /*13960*/  MOV R13, R11 ;  /* 0x0000000b000d7202 */ /* 0x000fe40000000f00 */
[----:B------:R-:W-:Y:S01]  /*13970*/  ISETP.NE.AND P0, PT, R4, 0x1, PT ;  /* 0x000000010400780c */ /* 0x000fe20003f05270 */
[----:B------:R-:W-:Y:S01]  /*13980*/  IMAD R4, R0, c[0x0][0x490], RZ ;  /* 0x0001240000047a24 */ /* 0x000fe200078e02ff */
[----:B------:R-:W-:Y:S01]  /*13990*/  MOV R7, R8 ;  /* 0x0000000800077202 */ /* 0x000fe20000000f00 */
[----:B------:R-:W-:-:S04]  /*139a0*/  IMAD.WIDE.U32 R12, R199, c[0x0][0x490], R12 ;  /* 0x00012400c70c7a25 */ /* 0x000fc800078e000c */
[----:B------:R-:W-:Y:S02]  /*139b0*/  IMAD R4, R199, c[0x0][0x494], R4 ;  /* 0x00012500c7047a24 */ /* 0x000fe400078e0204 */
[----:B------:R-:W-:Y:S02]  /*139c0*/  IMAD.MOV.U32 R14, RZ, RZ, R12 ;  /* 0x000000ffff0e7224 */ /* 0x000fe400078e000c */
[----:B------:R-:W-:Y:S02]  /*139d0*/  IMAD.IADD R15, R4, 0x1, R13 ;  /* 0x00000001040f7824 */ /* 0x000fe400078e020d */
[----:B------:R-:W-:-:S04]  /*139e0*/  @P0 IMAD.HI.U32 R6, R8, c[0x0][0x4ec], RZ ;  /* 0x00013b0008060a27 */ /* 0x000fc800078e00ff */
[----:B------:R-:W-:Y:S01]  /*139f0*/  IMAD R13, R5, c[0x0][0x498], RZ ;  /* 0x00012600050d7a24 */ /* 0x000fe200078e02ff */
[----:B------:R-:W-:Y:S01]  /*13a00*/  @P0 SHF.R.U32.HI R7, RZ, c[0x0][0x4f0], R6 ;  /* 0x00013c00ff070a19 */ /* 0x000fe20000011606 */
[----:B------:R-:W-:-:S03]  /*13a10*/  IMAD.WIDE.U32 R14, R200, c[0x0][0x498], R14 ;  /* 0x00012600c80e7a25 */ /* 0x000fc600078e000e */
[C---:B------:R-:W-:Y:S01]  /*13a20*/  IADD3 R9, -R7.reuse, RZ, RZ ;  /* 0x000000ff07097210 */ /* 0x040fe20007ffe1ff */
[----:B------:R-:W-:Y:S01]  /*13a30*/  IMAD R13, R200, c[0x0][0x49c], R13 ;  /* 0x00012700c80d7a24 */ /* 0x000fe200078e020d */
[----:B------:R-:W-:Y:S02]  /*13a40*/  SHF.R.S32.HI R4, RZ, 0x1f, R7 ;  /* 0x0000001fff047819 */ /* 0x000fe40000011407 */
[----:B------:R-:W-:Y:S01]  /*13a50*/  IADD3 R12, P0, R7, R14, RZ ;  /* 0x0000000e070c7210 */ /* 0x000fe20007f1e0ff */
[----:B------:R-:W-:-:S03]  /*13a60*/  IMAD R9, R9, c[0x0][0x4e8], R8 ;  /* 0x00013a0009097a24 */ /* 0x000fc600078e0208 */
[----:B------:R-:W-:Y:S02]  /*13a70*/  IADD3.X R13, R4, R15, R13, P0, !PT ;  /* 0x0000000f040d7210 */ /* 0x000fe400007fe40d */
[----:B------:R-:W-:Y:S02]  /*13a80*/  SHF.R.S32.HI R6, RZ, 0x1f, R9 ;  /* 0x0000001fff067819 */ /* 0x000fe40000011409 */
[----:B------:R-:W-:Y:S01]  /*13a90*/  MOV R4, 0xff800000 ;  /* 0xff80000000047802 */ /* 0x000fe20000000f00 */
[----:B------:R-:W-:-:S04]  /*13aa0*/  IMAD.WIDE.U32 R12, R9, c[0x0][0x488], R12 ;  /* 0x00012200090c7a25 */ /* 0x000fc800078e000c */
[----:B------:R-:W-:-:S04]  /*13ab0*/  IMAD R6, R6, c[0x0][0x488], RZ ;  /* 0x0001220006067a24 */ /* 0x000fc800078e02ff */
[----:B------:R-:W-:Y:S01]  /*13ac0*/  IMAD R7, R9, c[0x0][0x48c], R6 ;  /* 0x0001230009077a24 */ /* 0x000fe200078e0206 */
[----:B------:R-:W-:-:S04]  /*13ad0*/  LEA R6, P0, R12, c[0x0][0x450], 0x2 ;  /* 0x000114000c067a11 */ /* 0x000fc800078010ff */
[----:B------:R-:W-:-:S04]  /*13ae0*/  IADD3 R7, R13, R7, RZ ;  /* 0x000000070d077210 */ /* 0x000fc80007ffe0ff */
[----:B------:R-:W-:-:S05]  /*13af0*/  LEA.HI.X R7, R12, c[0x0][0x454], R7, 0x2, P0 ;  /* 0x000115000c077a11 */ /* 0x000fca00000f1407 */
[----:B------:R1:W-:Y:S02]  /*13b00*/  STG.E [R6.64], R4 ;  /* 0x0000000406007986 */ /* 0x0003e4000c101904 */
.L_x_140:
[----:B------:R-:W-:Y:S05]  /*13b10*/  BSYNC B0 ;  /* 0x0000000000007941 */ /* 0x000fea0003800000 */
.L_x_139:
[----:B-1----:R-:W1:Y:S01]  /*13b20*/  S2R R6, SR_CTAID.X ;  /* 0x0000000000067919 */ /* 0x002e620000002500 */
[----:B------:R-:W-:Y:S01]  /*13b30*/  SHF.R.S32.HI R9, RZ, 0x1f, R2 ;  /* 0x0000001fff097819 */ /* 0x000fe20000011402 */
[----:B------:R-:W-:Y:S01]  /*13b40*/  IMAD R7, R11, c[0x0][0x3a0], RZ ;  /* 0x0000e8000b077a24 */ /* 0x000fe200078e02ff */
[----:B------:R-:W-:Y:S01]  /*13b50*/  MOV R8, c[0x0][0x4e8] ;  /* 0x00013a0000087a02 */ /* 0x000fe20000000f00 */
[----:B------:R-:W-:Y:S01]  /*13b60*/  IMAD R0, R0, c[0x0][0x3e8], RZ ;  /* 0x0000fa0000007a24 */ /* 0x000fe200078e02ff */
[----:B------:R-:W-:Y:S01]  /*13b70*/  LEA.HI R4, R9, R2, RZ, 0x3 ;  /* 0x0000000209047211 */ /* 0x000fe200078f18ff */
[----:B------:R-:W-:Y:S01]  /*13b80*/  IMAD R7, R10, c[0x0][0x3a4], R7 ;  /* 0x0000e9000a077a24 */ /* 0x000fe200078e0207 */
[----:B------:R-:W-:Y:S01]  /*13b90*/  ISETP.NE.AND P0, PT, R8, 0x1, PT ;  /* 0x000000010800780c */ /* 0x000fe20003f05270 */
[----:B------:R-:W-:Y:S01]  /*13ba0*/  IMAD.WIDE.U32 R10, R10, c[0x0][0x3a0], RZ ;  /* 0x0000e8000a0a7a25 */ /* 0x000fe200078e00ff */
[----:B------:R-:W-:Y:S01]  /*13bb0*/  LOP3.LUT R9, R4, 0xfffffff8, RZ, 0xc0, !PT ;  /* 0xfffffff804097812 */ /* 0x000fe200078ec0ff */
[----:B------:R-:W-:Y:S01]  /*13bc0*/  BSSY B0, `(.L_x_141) ;  /* 0x0000036000007945 */ /* 0x000fe20003800000 */
[----:B------:R-:W-:Y:S01]  /*13bd0*/  SHF.R.S32.HI R4, RZ, 0x3, R4 ;  /* 0x00000003ff047819 */ /* 0x000fe20000011404 */
[----:B------:R-:W-:Y:S01]  /*13be0*/  IMAD R0, R199, c[0x0][0x3ec], R0 ;  /* 0x0000fb00c7007a24 */ /* 0x000fe200078e0200 */
[----:B------:R-:W-:Y:S01]  /*13bf0*/  IADD3 R11, R11, R7, RZ ;  /* 0x000000070b0b7210 */ /* 0x000fe20007ffe0ff */
[----:B------:R-:W-:-:S02]  /*13c00*/  IMAD.IADD R9, R2, 0x1, -R9 ;  /* 0x0000000102097824 */ /* 0x000fc400078e0a09 */
[----:B------:R-:W-:Y:S02]  /*13c10*/  IMAD R5, R5, c[0x0][0x3f0], RZ ;  /* 0x0000fc0005057a24 */ /* 0x000fe400078e02ff */
[----:B------:R-:W-:Y:S01]  /*13c20*/  IMAD.WIDE.U32 R10, R199, c[0x0][0x3e8], R10 ;  /* 0x0000fa00c70a7a25 */ /* 0x000fe200078e000a */
[CC--:B------:R-:W-:Y:S02]  /*13c30*/  LEA R7, R9.reuse, R4.reuse, 0x5 ;  /* 0x0000000409077211 */ /* 0x0c0fe400078e28ff */
[----:B------:R-:W-:Y:S01]  /*13c40*/  SHF.L.U32 R9, R9, 0x3, RZ ;  /* 0x0000000309097819 */ /* 0x000fe200000006ff */
[----:B------:R-:W-:Y:S01]  /*13c50*/  IMAD R5, R200, c[0x0][0x3f4], R5 ;  /* 0x0000fd00c8057a24 */ /* 0x000fe200078e0205 */
[----:B------:R-:W-:Y:S01]  /*13c60*/  IADD3 R11, R0, R11, RZ ;  /* 0x0000000b000b7210 */ /* 0x000fe20007ffe0ff */
[C---:B-1----:R-:W-:Y:S01]  /*13c70*/  IMAD R7, R6.reuse, 0x80, R7 ;  /* 0x0000008006077824 */ /* 0x042fe200078e0207 */
[----:B------:R-:W-:Y:S01]  /*13c80*/  LEA R4, R6, R4, 0x7 ;  /* 0x0000000406047211 */ /* 0x000fe200078e38ff */
[----:B-----5:R-:W-:Y:S01]  /*13c90*/  IMAD R3, R3, c[0x0][0x4e8], RZ ;  /* 0x00013a0003037a24 */ /* 0x020fe200078e02ff */
[----:B------:R-:W-:Y:S01]  /*13ca0*/  IADD3 R6, R9, 0x40, RZ ;  /* 0x0000004009067810 */ /* 0x000fe20007ffe0ff */
[----:B------:R-:W-:Y:S01]  /*13cb0*/  @P0 IMAD.HI.U32 R0, R7, c[0x0][0x4ec], RZ ;  /* 0x00013b0007000a27 */ /* 0x000fe200078e00ff */
[----:B------:R-:W-:-:S03]  /*13cc0*/  MOV R2, R7 ;  /* 0x0000000700027202 */ /* 0x000fc60000000f00 */
[----:B------:R-:W-:Y:S01]  /*13cd0*/  IMAD.WIDE.U32 R10, R200, c[0x0][0x3f0], R10 ;  /* 0x0000fc00c80a7a25 */ /* 0x000fe200078e000a */
[----:B------:R-:W-:-:S04]  /*13ce0*/  @P0 SHF.R.U32.HI R2, RZ, c[0x0][0x4f0], R0 ;  /* 0x00013c00ff020a19 */ /* 0x000fc80000011600 */
[--C-:B------:R-:W-:Y:S01]  /*13cf0*/  SHF.R.S32.HI R8, RZ, 0x1f, R2.reuse ;  /* 0x0000001fff087819 */ /* 0x100fe20000011402 */
[----:B------:R-:W-:Y:S01]  /*13d00*/  IMAD.MOV R0, RZ, RZ, -R2 ;  /* 0x000000ffff007224 */ /* 0x000fe200078e0a02 */
[----:B------:R-:W-:-:S03]  /*13d10*/  IADD3 R11, R11, R5, RZ ;  /* 0x000000050b0b7210 */ /* 0x000fc60007ffe0ff */
[----:B------:R-:W-:Y:S02]  /*13d20*/  IMAD R5, R8, c[0x0][0x3e0], RZ ;  /* 0x0000f80008057a24 */ /* 0x000fe400078e02ff */
[----:B------:R-:W-:Y:S02]  /*13d30*/  IMAD R0, R0, c[0x0][0x4e8], R7 ;  /* 0x00013a0000007a24 */ /* 0x000fe400078e0207 */
[----:B------:R-:W-:-:S04]  /*13d40*/  IMAD.WIDE.U32 R10, R2, c[0x0][0x3e0], R10 ;  /* 0x0000f800020a7a25 */ /* 0x000fc800078e000a */
[----:B------:R-:W-:Y:S01]  /*13d50*/  IMAD R5, R2, c[0x0][0x3e4], R5 ;  /* 0x0000f90002057a24 */ /* 0x000fe200078e0205 */
[----:B------:R-:W-:-:S04]  /*13d60*/  SHF.R.S32.HI R2, RZ, 0x1f, R0 ;  /* 0x0000001fff027819 */ /* 0x000fc80000011400 */
        /* <DEDUP_REMOVED lines=9> */
[----:B------:R-:W-:-:S03]  /*13e00*/  IADD3 R5, R9, 0x80, RZ ;  /* 0x0000008009057810 */ /* 0x000fc60007ffe0ff */
[----:B------:R1:W3:Y:S08]  /*13e10*/  SHFL.IDX PT, R11, R0, RZ, 0x181f ;  /* 0x00181fff000b7589 */ /* 0x0002f000000e0000 */
[----:B------:R-:W-:Y:S05]  /*13e20*/  @P0 BRA `(.L_x_142) ;  /* 0x000000f000000947 */ /* 0x000fea0003800000 */
[----:B------:R-:W-:Y:S02]  /*13e30*/  ISETP.GE.AND P1, PT, R6, c[0x0][0x3c8], PT ;  /* 0x0000f20006007a0c */ /* 0x000fe40003f26270 */
[----:B------:R-:W-:-:S02]  /*13e40*/  ISETP.GE.AND P0, PT, R5, c[0x0][0x3c8], PT ;  /* 0x0000f20005007a0c */ /* 0x000fc40003f06270 */
        /* <DEDUP_REMOVED lines=13> */
.L_x_142:
[----:B------:R-:W-:Y:S05]  /*13f20*/  BSYNC B0 ;  /* 0x0000000000007941 */ /* 0x000fea0003800000 */
.L_x_141:
[----:B------:R-:W-:Y:S01]  /*13f30*/  IADD3 R8, R4, 0x20, RZ ;  /* 0x0000002004087810 */ /* 0x000fe20007ffe0ff */
[----:B--23--:R2:W3:Y:S01]  /*13f40*/  SHFL.IDX PT, R11, R0, 0x1, 0x181f ;  /* 0x00381f00000b7f89 */ /* 0x00c4e200000e0000 */
        /* <DEDUP_REMOVED lines=9> */
[----:B------:R-:W-:Y:S02]  /*13fe0*/  @!P1 LEA.HI R8, R7, R6, RZ, 0x3 ;  /* 0x0000000607089211 */ /* 0x000fe400078f18ff */
[----:B------:R-:W-:Y:S01]  /*13ff0*/  @!P0 LEA.HI R7, R12, R5, RZ, 0x3 ;  /* 0x000000050c078211 */ /* 0x000fe200078f18ff */
[----:B---34-:R-:W-:Y:S01]  /*14000*/  @!P2 IMAD.WIDE R12, R9, 0x2, R10 ;  /* 0x00000002090ca825 */ /* 0x018fe200078e020a */
[----:B------:R-:W-:Y:S02]  /*14010*/  @!P1 LOP3.LUT R8, R8, 0xfffffff8, RZ, 0xc0, !PT ;  /* 0xfffffff808089812 */ /* 0x000fe400078ec0ff */
[----:B------:R-:W-:-:S02]  /*14020*/  @!P0 LOP3.LUT R7, R7, 0xfffffff8, RZ, 0xc0, !PT ;  /* 0xfffffff807078812 */ /* 0x000fc400078ec0ff */
[----:B------:R3:W-:Y:S01]  /*14030*/  @!P2 ST.E.128 [R12.64], RZ ;  /* 0x000000ff0c00a985 */ /* 0x0007e2000c101d04 */
[----:B------:R-:W-:-:S04]  /*14040*/  @!P1 IMAD.WIDE R14, R8, 0x2, R10 ;  /* 0x00000002080e9825 */ /* 0x000fc800078e020a */
[----:B------:R-:W-:Y:S01]  /*14050*/  @!P0 IMAD.WIDE R10, R7, 0x2, R10 ;  /* 0x00000002070a8825 */ /* 0x000fe200078e020a */
[----:B------:R3:W-:Y:S04]  /*14060*/  @!P1 ST.E.128 [R14.64], RZ ;  /* 0x000000ff0e009985 */ /* 0x0007e8000c101d04 */
[----:B------:R3:W-:Y:S02]  /*14070*/  @!P0 ST.E.128 [R10.64], RZ ;  /* 0x000000ff0a008985 */ /* 0x0007e4000c101d04 */
.L_x_144:
[----:B------:R-:W-:Y:S05]  /*14080*/  BSYNC B0 ;  /* 0x0000000000007941 */ /* 0x000fea0003800000 */
.L_x_143:
[----:B------:R-:W-:Y:S01]  /*14090*/  IADD3 R8, R4, 0x40, RZ ;  /* 0x0000004004087810 */ /* 0x000fe20007ffe0ff */
[----:B---3--:R3:W1:Y:S01]  /*140a0*/  SHFL.IDX PT, R11, R0, 0x2, 0x181f ;  /* 0x00581f00000b7f89 */ /* 0x00866200000e0000 */
        /* <DEDUP_REMOVED lines=11> */
[----:B-1--4-:R-:W-:Y:S01]  /*14160*/  @!P2 IMAD.WIDE R12, R9, 0x2, R10 ;  /* 0x00000002090ca825 */ /* 0x012fe200078e020a */
[----:B------:R-:W-:Y:S02]  /*14170*/  @!P1 LOP3.LUT R8, R8, 0xfffffff8, RZ, 0xc0, !PT ;  /* 0xfffffff808089812 */ /* 0x000fe400078ec0ff */
[----:B------:R-:W-:-:S02]  /*14180*/  @!P0 LOP3.LUT R7, R7, 0xfffffff8, RZ, 0xc0, !PT ;  /* 0xfffffff807078812 */ /* 0x000fc400078ec0ff */
[----:B------:R1:W-:Y:S01]  /*14190*/  @!P2 ST.E.128 [R12.64], RZ ;  /* 0x000000ff0c00a985 */ /* 0x0003e2000c101d04 */
[----:B------:R-:W-:-:S04]  /*141a0*/  @!P1 IMAD.WIDE R14, R8, 0x2, R10 ;  /* 0x00000002080e9825 */ /* 0x000fc800078e020a */
[----:B------:R-:W-:Y:S01]  /*141b0*/  @!P0 IMAD.WIDE R10, R7, 0x2, R10 ;  /* 0x00000002070a8825 */ /* 0x000fe200078e020a */
[----:B------:R1:W-:Y:S04]  /*141c0*/  @!P1 ST.E.128 [R14.64], RZ ;  /* 0x000000ff0e009985 */ /* 0x0003e8000c101d04 */
[----:B------:R1:W-:Y:S02]  /*141d0*/  @!P0 ST.E.128 [R10.64], RZ ;  /* 0x000000ff0a008985 */ /* 0x0003e4000c101d04 */
.L_x_146:
[----:B------:R-:W-:Y:S05]  /*141e0*/  BSYNC B0 ;  /* 0x0000000000007941 */ /* 0x000fea0003800000 */
.L_x_145:
[----:B------:R-:W-:Y:S01]  /*141f0*/  IADD3 R4, R4, 0x60, RZ ;  /* 0x0000006004047810 */ /* 0x000fe20007ffe0ff */
[----:B-1----:R1:W2:Y:S03]  /*14200*/  SHFL.IDX PT, R11, R0, 0x3, 0x181f ;  /* 0x00781f00000b7f89 */ /* 0x0022a600000e0000 */
[----:B------:R-:W-:Y:S01]  /*14210*/  ISETP.GE.AND P0, PT, R4, R3, PT ;  /* 0x000000030400720c */ /* 0x000fe20003f06270 */
[----:B----4-:R1:W4:-:S12]  /*14220*/  SHFL.IDX PT, R10, R2, 0x3, 0x181f ;  /* 0x00781f00020a7f89 */ /* 0x01031800000e0000 */
[----:B------:R-:W-:Y:S05]  /*14230*/  @P0 EXIT ;  /* 0x000000000000094d */ /* 0x000fea0003800000 */
[----:B------:R-:W-:Y:S02]  /*14240*/  ISETP.GE.AND P0, PT, R6, c[0x0][0x3c8], PT ;  /* 0x0000f20006007a0c */ /* 0x000fe40003f06270 */
[----:B------:R-:W-:-:S11]  /*14250*/  ISETP.GE.AND P1, PT, R9, c[0x0][0x3c8], PT ;  /* 0x0000f20009007a0c */ /* 0x000fd60003f26270 */
[----:B------:R-:W-:-:S04]  /*14260*/  @!P0 SHF.R.S32.HI R3, RZ, 0x1f, R6 ;  /* 0x0000001fff038819 */ /* 0x000fc80000011406 */
[----:B------:R-:W-:Y:S01]  /*14270*/  @!P0 LEA.HI R3, R3, R6, RZ, 0x3 ;  /* 0x0000000603038211 */ /* 0x000fe200078f18ff */
[----:B--2-4-:R-:W-:-:S03]  /*14280*/  @!P1 IMAD.WIDE R6, R9, 0x2, R10 ;  /* 0x0000000209069825 */ /* 0x014fc600078e020a */
[----:B------:R-:W-:Y:S02]  /*14290*/  @!P0 LOP3.LUT R3, R3, 0xfffffff8, RZ, 0xc0, !PT ;  /* 0xfffffff803038812 */ /* 0x000fe400078ec0ff */
[----:B------:R2:W-:Y:S03]  /*142a0*/  @!P1 ST.E.128 [R6.64], RZ ;  /* 0x000000ff06009985 */ /* 0x0005e6000c101d04 */
[----:B-1-3--:R-:W-:-:S05]  /*142b0*/  @!P0 IMAD.WIDE R2, R3, 0x2, R10 ;  /* 0x0000000203028825 */ /* 0x00afca00078e020a */
[----:B------:R2:W-:Y:S01]  /*142c0*/  @!P0 ST.E.128 [R2.64], RZ ;  /* 0x000000ff02008985 */ /* 0x0005e2000c101d04 */
[----:B------:R-:W-:-:S13]  /*142d0*/  ISETP.GE.AND P0, PT, R5, c[0x0][0x3c8], PT ;  /* 0x0000f20005007a0c */ /* 0x000fda0003f06270 */
[----:B------:R-:W-:Y:S05]  /*142e0*/  @P0 EXIT ;  /* 0x000000000000094d */ /* 0x000fea0003800000 */
[----:B------:R-:W-:-:S04]  /*142f0*/  SHF.R.S32.HI R0, RZ, 0x1f, R5 ;  /* 0x0000001fff007819 */ /* 0x000fc80000011405 */
[----:B------:R-:W-:-:S04]  /*14300*/  LEA.HI R0, R0, R5, RZ, 0x3 ;  /* 0x0000000500007211 */ /* 0x000fc800078f18ff */
[----:B--2---:R-:W-:-:S05]  /*14310*/  LOP3.LUT R3, R0, 0xfffffff8, RZ, 0xc0, !PT ;  /* 0xfffffff800037812 */ /* 0x004fca00078ec0ff */
[----:B------:R-:W-:-:S05]  /*14320*/  IMAD.WIDE R10, R3, 0x2, R10 ;  /* 0x00000002030a7825 */ /* 0x000fca00078e020a */
[----:B------:R-:W-:Y:S01]  /*14330*/  ST.E.128 [R10.64], RZ ;  /* 0x000000ff0a007985 */ /* 0x000fe2000c101d04 */
[----:B------:R-:W-:Y:S05]  /*14340*/  EXIT ;  /* 0x000000000000794d */ /* 0x000fea0003800000 */
.L_x_147:
        /* <DEDUP_REMOVED lines=11> */
.L_x_1285:


//--------------------- .text._ZN7cutlass13device_kernelIN5flash19enable_sm80_to_sm89INS1_16FlashAttnFwdSm80INS1_25CollectiveMainloopFwdSm80ILi8ELi1ELb0EN4cute5tupleIJNS5_1CILi128EEENS7_ILi64EEENS7_ILi192EEEEEELi192ENS_6half_tEfNS_4arch4Sm80ELb0ELb1ELb0ELb0ELb0ELb0ELb1ELb0EEENS1_21CollectiveEpilogueFwdINS6_IJS8_SA_S9_EEENS6_IJNS7_ILi1EEESI_SI_EEESC_SE_Li256ELb0ELb1ELb0ELb0EEENS1_19SingleTileSchedulerILb0ELb0ELb1ELi128EEEEEEEEEvNT_6ParamsE --------------------------
	.section	.text._ZN7cutlass13device_kernelIN5flash19enable_sm80_to_sm89INS1_16FlashAttnFwdSm80INS1_25CollectiveMainloopFwdSm80ILi8ELi1ELb0EN4cute5tupleIJNS5_1CILi128EEENS7_ILi64EEENS7_ILi192EEEEEELi192ENS_6half_tEfNS_4arch4Sm80ELb0ELb1ELb0ELb0ELb0ELb0ELb1ELb0EEENS1_21CollectiveEpilogueFwdINS6_IJS8_SA_S9_EEENS6_IJNS7_ILi1EEESI_SI_EEESC_SE_Li256ELb0ELb1ELb0ELb0EEENS1_19SingleTileSchedulerILb0ELb0ELb1ELi128EEEEEEEEEvNT_6ParamsE,"ax",@progbits
	.sectioninfo	@"SHI_REGISTERS=240"
	.align	128
.text._ZN7cutlass13device_kernelIN5flash19enable_sm80_to_sm89INS1_16FlashAttnFwdSm80INS1_25CollectiveMainloopFwdSm80ILi8ELi1ELb0EN4cute5tupleIJNS5_1CILi128EEENS7_ILi64EEENS7_ILi192EEEEEELi192ENS_6half_tEfNS_4arch4Sm80ELb0ELb1ELb0ELb0ELb0ELb0ELb1ELb0EEENS1_21CollectiveEpilogueFwdINS6_IJS8_SA_S9_EEENS6_IJNS7_ILi1EEESI_SI_EEESC_SE_Li256ELb0ELb1ELb0ELb0EEENS1_19SingleTileSchedulerILb0ELb0ELb1ELi128EEEEEEEEEvNT_6ParamsE:
        .type           _ZN7cutlass13device_kernelIN5flash19enable_sm80_to_sm89INS1_16FlashAttnFwdSm80INS1_25CollectiveMainloopFwdSm80ILi8ELi1ELb0EN4cute5tupleIJNS5_1CILi128EEENS7_ILi64EEENS7_ILi192EEEEEELi192ENS_6half_tEfNS_4arch4Sm80ELb0ELb1ELb0ELb0ELb0ELb0ELb1ELb0EEENS1_21CollectiveEpilogueFwdINS6_IJS8_SA_S9_EEENS6_IJNS7_ILi1EEESI_SI_EEESC_SE_Li256ELb0ELb1ELb0ELb0EEENS1_19SingleTileSchedulerILb0ELb0ELb1ELi128EEEEEEEEEvNT_6ParamsE,@function
        .size           _ZN7cutlass13device_kernelIN5flash19enable_sm80_to_sm89INS1_16FlashAttnFwdSm80INS1_25CollectiveMainloopFwdSm80ILi8ELi1ELb0EN4cute5tupleIJNS5_1CILi128EEENS7_ILi64EEENS7_ILi192EEEEEELi192ENS_6half_tEfNS_4arch4Sm80ELb0ELb1ELb0ELb0ELb0ELb0ELb1ELb0EEENS1_21CollectiveEpilogueFwdINS6_IJS8_SA_S9_EEENS6_IJNS7_ILi1EEESI_SI_EEESC_SE_Li256ELb0ELb1ELb0ELb0EEENS1_19SingleTileSchedulerILb0ELb0ELb1ELi128EEEEEEEEEvNT_6ParamsE,(.L_x_1286 - _ZN7cutlass13device_kernelIN5flash19enable_sm80_to_sm89INS1_16FlashAttnFwdSm80INS1_25CollectiveMainloopFwdSm80ILi8ELi1ELb0EN4cute5tupleIJNS5_1CILi128EEENS7_ILi64EEENS7_ILi192EEEEEELi192ENS_6half_tEfNS_4arch4Sm80ELb0ELb1ELb0ELb0ELb0ELb0ELb1ELb0EEENS1_21CollectiveEpilogueFwdINS6_IJS8_SA_S9_EEENS6_IJNS7_ILi1EEESI_SI_EEESC_SE_Li256ELb0ELb1ELb0ELb0EEENS1_19SingleTileSchedulerILb0ELb0ELb1ELi128EEEEEEEEEvNT_6ParamsE)
        .other          _ZN7cutlass13device_kernelIN5flash19enable_sm80_to_sm89INS1_16FlashAttnFwdSm80INS1_25CollectiveMainloopFwdSm80ILi8ELi1ELb0EN4cute5tupleIJNS5_1CILi128EEENS7_ILi64EEENS7_ILi192EEEEEELi192ENS_6half_tEfNS_4arch4Sm80ELb0ELb1ELb0ELb0ELb0ELb0ELb1ELb0EEENS1_21CollectiveEpilogueFwdINS6_IJS8_SA_S9_EEENS6_IJNS7_ILi1EEESI_SI_EEESC_SE_Li256ELb0ELb1ELb0ELb0EEENS1_19SingleTileSchedulerILb0ELb0ELb1ELi128EEEEEEEEEvNT_6ParamsE,@"STO_CUDA_ENTRY STV_DEFAULT"
_ZN7cutlass13device_kernelIN5flash19enable_sm80_to_sm89INS1_16FlashAttnFwdSm80INS1_25CollectiveMainloopFwdSm80ILi8ELi1ELb0EN4cute5tupleIJNS5_1CILi128EEENS7_ILi64EEENS7_ILi192EEEEEELi192ENS_6half_tEfNS_4arch4Sm80ELb0ELb1ELb0ELb0ELb0ELb0ELb1ELb0EEENS1_21CollectiveEpilogueFwdINS6_IJS8_SA_S9_EEENS6_IJNS7_ILi1EEESI_SI_EEESC_SE_Li256ELb0ELb1ELb0ELb0EEENS1_19SingleTileSchedulerILb0ELb0ELb1ELi128EEEEEEEEEvNT_6ParamsE:
[----:B------:R-:W-:Y:S02]  /*0000*/  MOV R1, c[0x0][0x28] ;  /* 0x00000a0000017a02 */ /* 0x000fe40000000f00 */
[----:B------:R-:W1:Y:S02]  /*0010*/  S2R R0, SR_CTAID.Z ;  /* 0x0000000000007919 */ /* 0x000e640000002700 */
[----:B-1----:R-:W-:-:S13]  /*0020*/  ISETP.GE.AND P0, PT, R0, RZ, PT ;  /* 0x000000ff0000720c */ /* 0x002fda0003f06270 */
[----:B------:R-:W-:Y:S05]  /*0030*/  @!P0 EXIT ;  /* 0x000000000000894d */ /* 0x000fea0003800000 */
[----:B------:R-:W1:Y:S01]  /*0040*/  S2UR UR15, SR_CTAID.X ;  /* 0x00000000000f79c3 */ /* 0x000e620000002500 */
[----:B------:R-:W-:Y:S01]  /*0050*/  ULDC UR9, c[0x0][0x2c4] ;  /* 0x0000b10000097ab9 */ /* 0x000fe20000000800 */
[----:B------:R-:W2:Y:S01]  /*0060*/  S2R R80, SR_TID.X ;  /* 0x0000000000507919 */ /* 0x000ea20000002100 */
[----:B------:R-:W-:Y:S02]  /*0070*/  UISETP.NE.AND UP2, UPT, UR9, 0x1, UPT ;  /* 0x000000010900788c */ /* 0x000fe4000bf45270 */
[----:B------:R-:W-:Y:S02]  /*0080*/  ULDC.64 UR4, c[0x0][0x2c8] ;  /* 0x0000b20000047ab9 */ /* 0x000fe40000000a00 */
[----:B------:R-:W-:Y:S02]  /*0090*/  UMOV UR6, 0x1 ;  /* 0x0000000100067882 */ /* 0x000fe40000000000 */
[----:B------:R-:W-:Y:S02]  /*00a0*/  ULDC UR8, c[0x0][0x168] ;  /* 0x00005a0000087ab9 */ /* 0x000fe40000000800 */
[----:B------:R-:W-:-:S02]  /*00b0*/  UIADD3 UR8, UR6, -UR8, URZ ;  /* 0x8000000806087290 */ /* 0x000fc4000fffe03f */
[----:B-1----:R-:W-:-:S04]  /*00c0*/  USHF.L.U32 UR15, UR15, 0x7, URZ ;  /* 0x000000070f0f7899 */ /* 0x002fc8000800063f */
[----:B------:R-:W-:Y:S02]  /*00d0*/  @UP2 UIADD3 UR10, UR15, 0x7f, URZ ;  /* 0x0000007f0f0a2890 */ /* 0x000fe4000fffe03f */
[----:B------:R-:W-:Y:S02]  /*00e0*/  UIADD3 UR7, UR15, 0x7f, URZ ;  /* 0x0000007f0f077890 */ /* 0x000fe4000fffe03f */
[----:B------:R-:W-:-:S04]  /*00f0*/  UIMAD.WIDE.U32 UR10, UR10, UR4, URZ ;  /* 0x000000040a0a72a5 */ /* 0x000fc8000f8e003f */
[----:B------:R-:W-:-:S03]  /*0100*/  @UP2 USHF.R.U32.HI UR7, URZ, UR5, UR11 ;  /* 0x000000053f072299 */ /* 0x000fc6000801160b */
[----:B------:R-:W-:Y:S02]  /*0110*/  ULDC.64 UR4, c[0x0][0x328] ;  /* 0x0000ca0000047ab9 */ /* 0x000fe40000000a00 */
[----:B------:R-:W-:-:S03]  /*0120*/  UISETP.LE.AND UP1, UPT, UR6, UR5, UPT ;  /* 0x000000050600728c */ /* 0x000fc6000bf23270 */
[----:B------:R-:W-:Y:S02]  /*0130*/  ULDC UR5, c[0x0][0x1d0] ;  /* 0x0000740000057ab9 */ /* 0x000fe40000000800 */
[----:B------:R-:W-:Y:S01]  /*0140*/  UIADD3 UR5, UR7, UR5, UR8 ;  /* 0x0000000507057290 */ /* 0x000fe2000fffe008 */
[----:B------:R-:W-:-:S03]  /*0150*/  PLOP3.LUT P0, PT, PT, PT, UP1, 0x40, 0x0 ;  /* 0x000000000000781c */ /* 0x000fc60003f0e818 */
[----:B------:R-:W-:-:S10]  /*0160*/  UIADD3 UR7, UR5, UR4, URZ ;  /* 0x0000000405077290 */ /* 0x000fd4000fffe03f */
[----:B------:R-:W-:Y:S05]  /*0170*/  @P0 BRA `(.L_x_148) ;  /* 0x0000014000000947 */ /* 0x000fea0003800000 */
[----:B--2---:R-:W-:Y:S01]  /*0180*/  ISETP.LT.AND P0, PT, RZ, UR5, PT ;  /* 0x00000005ff007c0c */ /* 0x004fe2000bf01270 */
[----:B------:R-:W-:-:S12]  /*0190*/  UIADD3 UR8, UR5, -0x1, URZ ;  /* 0xffffffff05087890 */ /* 0x000fd8000fffe03f */
[----:B------:R-:W-:Y:S05]  /*01a0*/  @P0 BRA `(.L_x_149) ;  /* 0x0000008000000947 */ /* 0x000fea0003800000 */
[----:B------:R-:W-:Y:S02]  /*01b0*/  ULDC UR4, c[0x0][0x32c] ;  /* 0x0000cb0000047ab9 */ /* 0x000fe40000000800 */
[----:B------:R-:W-:Y:S02]  /*01c0*/  UISETP.NE.AND UP0, UPT, UR6, UR4, UPT ;  /* 0x000000040600728c */ /* 0x000fe4000bf05270 */
[----:B------:R-:W-:-:S03]  /*01d0*/  UIADD3 UR8, -UR5, URZ, URZ ;  /* 0x0000003f05087290 */ /* 0x000fc6000fffe13f */
[----:B------:R-:W-:Y:S02]  /*01e0*/  ULDC.64 UR4, c[0x0][0x330] ;  /* 0x0000cc0000047ab9 */ /* 0x000fe40000000a00 */
[----:B------:R-:W-:-:S04]  /*01f0*/  UIMAD.WIDE.U32 UR10, UR8, UR4, URZ ;  /* 0x00000004080a72a5 */ /* 0x000fc8000f8e003f */
[----:B------:R-:W-:-:S04]  /*0200*/  @UP0 USHF.R.U32.HI UR8, URZ, UR5, UR11 ;  /* 0x000000053f080299 */ /* 0x000fc8000801160b */
[----:B------:R-:W-:Y:S01]  /*0210*/  ULOP3.LUT UR8, URZ, UR8, URZ, 0x33, !UPT ;  /* 0x000000083f087292 */ /* 0x000fe2000f8e333f */
[----:B------:R-:W-:Y:S05]  /*0220*/  BRA `(.L_x_150) ;  /* 0x0000005000007947 */ /* 0x000fea0003800000 */
.L_x_149:
[----:B------:R-:W-:Y:S02]  /*0230*/  ULDC UR4, c[0x0][0x32c] ;  /* 0x0000cb0000047ab9 */ /* 0x000fe40000000800 */
[----:B------:R-:W-:-:S03]  /*0240*/  UISETP.NE.AND UP0, UPT, UR6, UR4, UPT ;  /* 0x000000040600728c */ /* 0x000fc6000bf05270 */
[----:B------:R-:W-:Y:S02]  /*0250*/  ULDC.64 UR4, c[0x0][0x330] ;  /* 0x0000cc0000047ab9 */ /* 0x000fe40000000a00 */
[----:B------:R-:W-:-:S06]  /*0260*/  UIMAD.WIDE.U32 UR10, UR8, UR4, URZ ;  /* 0x00000004080a72a5 */ /* 0x000fcc000f8e003f */
[----:B------:R-:W-:Y:S02]  /*0270*/  @UP0 USHF.R.U32.HI UR8, URZ, UR5, UR11 ;  /* 0x000000053f080299 */ /* 0x000fe4000801160b */
.L_x_150:
[----:B------:R-:W-:Y:S02]  /*0280*/  ULDC UR4, c[0x0][0x32c] ;  /* 0x0000cb0000047ab9 */ /* 0x000fe40000000800 */
[----:B------:R-:W-:-:S04]  /*0290*/  UIMAD UR4, UR8, UR4, UR4 ;  /* 0x00000004080472a4 */ /* 0x000fc8000f8e0204 */
[----:B------:R-:W-:-:S04]  /*02a0*/  UISETP.LT.AND UP0, UPT, UR7, UR4, UPT ;  /* 0x000000040700728c */ /* 0x000fc8000bf01270 */
[----:B------:R-:W-:-:S03]  /*02b0*/  USEL UR7, UR7, UR4, UP0 ;  /* 0x0000000407077287 */ /* 0x000fc60008000000 */
.L_x_148:
[----:B--2---:R-:W-:Y:S01]  /*02c0*/  ULDC.64 UR4, c[0x0][0x2c8] ;  /* 0x0000b20000047ab9 */ /* 0x004fe20000000a00 */
[----:B------:R-:W-:Y:S01]  /*02d0*/  PLOP3.LUT P0, PT, PT, PT, UP1, 0x40, 0x0 ;  /* 0x000000000000781c */ /* 0x000fe20003f0e818 */
[----:B------:R-:W-:Y:S02]  /*02e0*/  UIMAD.WIDE.U32 UR12, UR15, UR4, URZ ;  /* 0x000000040f0c72a5 */ /* 0x000fe4000f8e003f */
[----:B------:R-:W-:Y:S02]  /*02f0*/  UMOV UR8, 0x3f ;  /* 0x0000003f00087882 */ /* 0x000fe40000000000 */
[----:B------:R-:W-:Y:S02]  /*0300*/  ULDC UR4, c[0x0][0x1d0] ;  /* 0x0000740000047ab9 */ /* 0x000fe40000000800 */
[----:B------:R-:W-:Y:S02]  /*0310*/  UIADD3 UR7, UR7, 0x3f, URZ ;  /* 0x0000003f07077890 */ /* 0x000fe4000fffe03f */
[----:B------:R-:W-:-:S02]  /*0320*/  UIADD3 UR8, UR8, UR4, URZ ;  /* 0x0000000408087290 */ /* 0x000fc4000fffe03f */
[----:B------:R-:W-:Y:S02]  /*0330*/  UMOV UR10, UR15 ;  /* 0x0000000f000a7c82 */ /* 0x000fe40008000000 */
[----:B------:R-:W-:Y:S02]  /*0340*/  @UP2 USHF.R.U32.HI UR10, URZ, UR5, UR13 ;  /* 0x000000053f0a2299 */ /* 0x000fe4000801160d */
[----:B------:R-:W-:Y:S02]  /*0350*/  USHF.R.S32.HI UR12, URZ, 0x1f, UR7 ;  /* 0x0000001f3f0c7899 */ /* 0x000fe40008011407 */
[----:B------:R-:W-:Y:S02]  /*0360*/  USHF.R.S32.HI UR13, URZ, 0x1f, UR8 ;  /* 0x0000001f3f0d7899 */ /* 0x000fe40008011408 */
[----:B------:R-:W-:Y:S02]  /*0370*/  ULEA.HI UR12, UR12, UR7, URZ, 0x6 ;  /* 0x000000070c0c7291 */ /* 0x000fe4000f8f303f */
[----:B------:R-:W-:-:S02]  /*0380*/  ULEA.HI UR13, UR13, UR8, URZ, 0x6 ;  /* 0x000000080d0d7291 */ /* 0x000fc4000f8f303f */
[----:B------:R-:W-:Y:S02]  /*0390*/  ULDC UR11, c[0x0][0x168] ;  /* 0x00005a00000b7ab9 */ /* 0x000fe40000000800 */
[----:B------:R-:W-:Y:S02]  /*03a0*/  UIADD3 UR7, UR4, -UR11, URZ ;  /* 0x8000000b04077290 */ /* 0x000fe4000fffe03f */
[----:B------:R-:W-:Y:S02]  /*03b0*/  USHF.R.S32.HI UR12, URZ, 0x6, UR12 ;  /* 0x000000063f0c7899 */ /* 0x000fe4000801140c */
[----:B------:R-:W-:Y:S02]  /*03c0*/  USHF.R.S32.HI UR13, URZ, 0x6, UR13 ;  /* 0x000000063f0d7899 */ /* 0x000fe4000801140d */
[----:B------:R-:W-:Y:S02]  /*03d0*/  UIADD3 UR4, UR7, UR10, URZ ;  /* 0x0000000a07047290 */ /* 0x000fe4000fffe03f */
[----:B------:R-:W-:-:S02]  /*03e0*/  UISETP.LT.AND UP0, UPT, UR13, UR12, UPT ;  /* 0x0000000c0d00728c */ /* 0x000fc4000bf01270 */
[----:B------:R-:W-:Y:S02]  /*03f0*/  ULDC UR5, c[0x0][0x324] ;  /* 0x0000c90000057ab9 */ /* 0x000fe40000000800 */
[----:B------:R-:W-:Y:S02]  /*0400*/  UIADD3 UR8, UR4, -UR5, URZ ;  /* 0x8000000504087290 */ /* 0x000fe4000fffe03f */
[----:B------:R-:W-:Y:S01]  /*0410*/  USEL UR13, UR13, UR12, UP0 ;  /* 0x0000000c0d0d7287 */ /* 0x000fe20008000000 */
[----:B------:R-:W-:Y:S05]  /*0420*/  @P0 BRA `(.L_x_151) ;  /* 0x0000015000000947 */ /* 0x000fea0003800000 */
[----:B------:R-:W-:Y:S02]  /*0430*/  UMOV UR10, UR4 ;  /* 0x00000004000a7c82 */ /* 0x000fe40008000000 */
[----:B------:R-:W-:-:S06]  /*0440*/  UISETP.GT.AND UP0, UPT, UR10, -0x1, UPT ;  /* 0xffffffff0a00788c */ /* 0x000fcc000bf04270 */
[----:B------:R-:W-:-:S13]  /*0450*/  PLOP3.LUT P0, PT, PT, PT, UP0, 0x80, 0x0 ;  /* 0x000000000000781c */ /* 0x000fda0003f0f008 */
[----:B------:R-:W-:Y:S05]  /*0460*/  @P0 BRA `(.L_x_152) ;  /* 0x0000008000000947 */ /* 0x000fea0003800000 */
[----:B------:R-:W-:Y:S02]  /*0470*/  ULDC UR4, c[0x0][0x32c] ;  /* 0x0000cb0000047ab9 */ /* 0x000fe40000000800 */
[----:B------:R-:W-:Y:S02]  /*0480*/  UISETP.NE.AND UP0, UPT, UR4, 0x1, UPT ;  /* 0x000000010400788c */ /* 0x000fe4000bf05270 */
[----:B------:R-:W-:Y:S02]  /*0490*/  ULOP3.LUT UR10, URZ, UR10, URZ, 0x33, !UPT ;  /* 0x0000000a3f0a7292 */ /* 0x000fe4000f8e333f */
[----:B------:R-:W-:Y:S02]  /*04a0*/  ULDC.64 UR4, c[0x0][0x330] ;  /* 0x0000cc0000047ab9 */ /* 0x000fe40000000a00 */
[----:B------:R-:W-:-:S05]  /*04b0*/  UIMAD.WIDE.U32 UR16, UR10, UR4, URZ ;  /* 0x000000040a1072a5 */ /* 0x000fca000f8e003f */
[----:B------:R-:W-:-:S04]  /*04c0*/  @UP0 USHF.R.U32.HI UR10, URZ, UR5, UR17 ;  /* 0x000000053f0a0299 */ /* 0x000fc80008011611 */
[----:B------:R-:W-:Y:S01]  /*04d0*/  ULOP3.LUT UR10, URZ, UR10, URZ, 0x33, !UPT ;  /* 0x0000000a3f0a7292 */ /* 0x000fe2000f8e333f */
[----:B------:R-:W-:Y:S05]  /*04e0*/  BRA `(.L_x_153) ;  /* 0x0000005000007947 */ /* 0x000fea0003800000 */
.L_x_152:
[----:B------:R-:W-:Y:S02]  /*04f0*/  ULDC UR4, c[0x0][0x32c] ;  /* 0x0000cb0000047ab9 */ /* 0x000fe40000000800 */
[----:B------:R-:W-:-:S03]  /*0500*/  UISETP.NE.AND UP0, UPT, UR4, 0x1, UPT ;  /* 0x000000010400788c */ /* 0x000fc6000bf05270 */
[----:B------:R-:W-:Y:S02]  /*0510*/  ULDC.64 UR4, c[0x0][0x330] ;  /* 0x0000cc0000047ab9 */ /* 0x000fe40000000a00 */
[----:B------:R-:W-:-:S06]  /*0520*/  UIMAD.WIDE.U32 UR16, UR10, UR4, URZ ;  /* 0x000000040a1072a5 */ /* 0x000fcc000f8e003f */
[----:B------:R-:W-:Y:S02]  /*0530*/  @UP0 USHF.R.U32.HI UR10, URZ, UR5, UR17 ;  /* 0x000000053f0a0299 */ /* 0x000fe40008011611 */
.L_x_153:
[----:B------:R-:W-:Y:S02]  /*0540*/  ULDC UR4, c[0x0][0x32c] ;  /* 0x0000cb0000047ab9 */ /* 0x000fe40000000800 */
[----:B------:R-:W-:-:S04]  /*0550*/  UIMAD UR4, UR10, UR4, URZ ;  /* 0x000000040a0472a4 */ /* 0x000fc8000f8e023f */
[----:B------:R-:W-:-:S04]  /*0560*/  UISETP.LT.AND UP0, UPT, UR8, UR4, UPT ;  /* 0x000000040800728c */ /* 0x000fc8000bf01270 */
[----:B------:R-:W-:-:S04]  /*0570*/  USEL UR8, UR8, UR4, !UP0 ;  /* 0x0000000408087287 */ /* 0x000fc8000c000000 */
.L_x_151:
[----:B------:R-:W-:Y:S01]  /*0580*/  USHF.R.S32.HI UR4, URZ, 0x1f, UR8 ;  /* 0x0000001f3f047899 */ /* 0x000fe20008011408 */
[----:B------:R-:W-:Y:S01]  /*0590*/  PLOP3.LUT P2, PT, PT, PT, PT, 0x80, 0x0 ;  /* 0x000000000000781c */ /* 0x000fe20003f4f070 */
[----:B------:R-:W-:Y:S01]  /*05a0*/  ULDC.64 UR16, c[0x0][0x118] ;  /* 0x0000460000107ab9 */ /* 0x000fe20000000a00 */
[----:B------:R-:W-:Y:S01]  /*05b0*/  CS2R R98, SRZ ;  /* 0x0000000000627805 */ /* 0x000fe2000001ff00 */
[----:B------:R-:W-:Y:S01]  /*05c0*/  ULEA.HI UR8, UR4, UR8, URZ, 0x6 ;  /* 0x0000000804087291 */ /* 0x000fe2000f8f303f */
[----:B------:R-:W-:Y:S01]  /*05d0*/  IMAD.MOV.U32 R5, RZ, RZ, RZ ;  /* 0x000000ffff057224 */ /* 0x000fe200078e00ff */
[----:B------:R-:W-:Y:S01]  /*05e0*/  CS2R R94, SRZ ;  /* 0x00000000005e7805 */ /* 0x000fe2000001ff00 */
[----:B------:R-:W-:Y:S01]  /*05f0*/  IMAD.MOV.U32 R96, RZ, RZ, RZ ;  /* 0x000000ffff607224 */ /* 0x000fe200078e00ff */
[----:B------:R-:W-:Y:S01]  /*0600*/  USHF.R.S32.HI UR8, URZ, 0x6, UR8 ;  /* 0x000000063f087899 */ /* 0x000fe20008011408 */
[----:B------:R-:W-:Y:S01]  /*0610*/  CS2R R92, SRZ ;  /* 0x00000000005c7805 */ /* 0x000fe2000001ff00 */
[----:B------:R-:W-:Y:S01]  /*0620*/  CS2R R90, SRZ ;  /* 0x00000000005a7805 */ /* 0x000fe2000001ff00 */
[----:B------:R-:W-:Y:S01]  /*0630*/  CS2R R88, SRZ ;  /* 0x0000000000587805 */ /* 0x000fe2000001ff00 */
[----:B------:R-:W-:Y:S01]  /*0640*/  UISETP.LT.AND UP0, UPT, URZ, UR8, UPT ;  /* 0x000000083f00728c */ /* 0x000fe2000bf01270 */
[----:B------:R-:W-:Y:S01]  /*0650*/  CS2R R86, SRZ ;  /* 0x0000000000567805 */ /* 0x000fe2000001ff00 */
[----:B------:R-:W-:Y:S01]  /*0660*/  CS2R R84, SRZ ;  /* 0x0000000000547805 */ /* 0x000fe2000001ff00 */
[----:B------:R-:W-:Y:S01]  /*0670*/  CS2R R82, SRZ ;  /* 0x0000000000527805 */ /* 0x000fe2000001ff00 */
[----:B------:R-:W-:Y:S01]  /*0680*/  USEL UR8, URZ, UR8, !UP0 ;  /* 0x000000083f087287 */ /* 0x000fe2000c000000 */
[----:B------:R-:W-:Y:S01]  /*0690*/  MOV R81, RZ ;  /* 0x000000ff00517202 */ /* 0x000fe20000000f00 */
[----:B------:R-:W-:Y:S01]  /*06a0*/  CS2R R6, SRZ ;  /* 0x0000000000067805 */ /* 0x000fe2000001ff00 */
[----:B------:R-:W-:Y:S01]  /*06b0*/  CS2R R78, SRZ ;  /* 0x00000000004e7805 */ /* 0x000fe2000001ff00 */
[----:B------:R-:W-:Y:S01]  /*06c0*/  UISETP.GT.AND UP0, UPT, UR13, UR8, UPT ;  /* 0x000000080d00728c */ /* 0x000fe2000bf04270 */
[----:B------:R-:W-:Y:S01]  /*06d0*/  CS2R R76, SRZ ;  /* 0x00000000004c7805 */ /* 0x000fe2000001ff00 */
[----:B------:R-:W-:Y:S01]  /*06e0*/  CS2R R74, SRZ ;  /* 0x00000000004a7805 */ /* 0x000fe2000001ff00 */
[----:B------:R-:W-:Y:S01]  /*06f0*/  CS2R R72, SRZ ;  /* 0x0000000000487805 */ /* 0x000fe2000001ff00 */
[----:B------:R-:W-:Y:S01]  /*0700*/  CS2R R70, SRZ ;  /* 0x0000000000467805 */ /* 0x000fe2000001ff00 */
[----:B------:R-:W-:Y:S01]  /*0710*/  CS2R R68, SRZ ;  /* 0x0000000000447805 */ /* 0x000fe2000001ff00 */
[----:B------:R-:W-:Y:S01]  /*0720*/  PLOP3.LUT P0, PT, PT, PT, UP0, 0x80, 0x0 ;  /* 0x000000000000781c */ /* 0x000fe20003f0f008 */
        /* <DEDUP_REMOVED lines=34> */
[----:B------:R-:W-:Y:S01]  /*0950*/  ISETP.NE.U32.AND P6, PT, RZ, c[0x0][0x340], PT ;  /* 0x0000d000ff007a0c */ /* 0x000fe20003fc5070 */
[----:B------:R-:W1:Y:S01]  /*0960*/  S2R R8, SR_CTAID.Y ;  /* 0x0000000000087919 */ /* 0x000e620000002600 */
[----:B------:R-:W-:-:S02]  /*0970*/  SHF.R.S32.HI R83, RZ, 0x1f, R80 ;  /* 0x0000001fff537819 */ /* 0x000fc40000011450 */
[----:B------:R-:W-:Y:S02]  /*0980*/  PLOP3.LUT P1, PT, PT, PT, UP2, 0x80, 0x0 ;  /* 0x000000000000781c */ /* 0x000fe40003f2f028 */
[----:B------:R-:W-:Y:S02]  /*0990*/  PLOP3.LUT P0, PT, PT, PT, UP2, 0x80, 0x0 ;  /* 0x000000000000781c */ /* 0x000fe40003f0f028 */
[----:B------:R-:W-:Y:S01]  /*09a0*/  SHF.R.S32.HI R5, RZ, 0x1f, R0 ;  /* 0x0000001fff057819 */ /* 0x000fe20000011400 */
[----:B------:R-:W-:Y:S01]  /*09b0*/  ULDC UR4, c[0x0][0x168] ;  /* 0x00005a0000047ab9 */ /* 0x000fe20000000800 */
[----:B------:R-:W-:Y:S01]  /*09c0*/  ISETP.NE.AND.EX P6, PT, RZ, c[0x0][0x344], PT, P6 ;  /* 0x0000d100ff007a0c */ /* 0x000fe20003fc5360 */
[----:B------:R-:W-:Y:S02]  /*09d0*/  UIADD3 UR18, UR13, -0x1, URZ ;  /* 0xffffffff0d127890 */ /* 0x000fe4000fffe03f */
[----:B------:R-:W-:-:S10]  /*09e0*/  ULDC.64 UR10, c[0x0][0x1e0] ;  /* 0x00007800000a7ab9 */ /* 0x000fd40000000a00 */
[----:B------:R-:W-:-:S04]  /*09f0*/  @P6 IMAD.MOV.U32 R3, RZ, RZ, 0x4 ;  /* 0x00000004ff036424 */ /* 0x000fc800078e00ff */
[----:B------:R-:W-:-:S06]  /*0a00*/  @P6 IMAD.WIDE R206, R0, R3, c[0x0][0x340] ;  /* 0x0000d00000ce6625 */ /* 0x000fcc00078e0203 */
[----:B------:R-:W2:Y:S01]  /*0a10*/  @P6 LDG.E R206, [R206.64] ;  /* 0x00000010cece6981 */ /* 0x000ea2000c1e1900 */
[-C--:B------:R-:W-:Y:S01]  /*0a20*/  LEA.HI R11, R83, R80.reuse, RZ, 0x3 ;  /* 0x00000050530b7211 */ /* 0x080fe200078f18ff */
[----:B-1----:R-:W-:Y:S01]  /*0a30*/  IMAD.WIDE.U32 R12, R8, c[0x0][0x1b8], RZ ;  /* 0x00006e00080c7a25 */ /* 0x002fe200078e00ff */
[----:B------:R-:W-:Y:S01]  /*0a40*/  SHF.R.S32.HI R2, RZ, 0x1f, R8 ;  /* 0x0000001fff027819 */ /* 0x000fe20000011408 */
[----:B------:R-:W-:Y:S01]  /*0a50*/  UIMAD UR4, UR9, UR4, URZ ;  /* 0x00000004090472a4 */ /* 0x000fe2000f8e023f */
[----:B------:R-:W-:Y:S01]  /*0a60*/  LOP3.LUT R3, R11, 0xfffffff8, RZ, 0xc0, !PT ;  /* 0xfffffff80b037812 */ /* 0x000fe200078ec0ff */
[----:B------:R-:W-:Y:S01]  /*0a70*/  USHF.L.U32 UR14, UR18, 0x6, URZ ;  /* 0x00000006120e7899 */ /* 0x000fe2000800063f */
[----:B------:R-:W-:Y:S01]  /*0a80*/  SHF.R.S32.HI R11, RZ, 0x3, R11 ;  /* 0x00000003ff0b7819 */ /* 0x000fe2000001140b */
[----:B------:R-:W-:Y:S01]  /*0a90*/  IMAD R7, R2, c[0x0][0x1b8], RZ ;  /* 0x00006e0002077a24 */ /* 0x000fe200078e02ff */
[-C--:B------:R-:W-:Y:S01]  /*0aa0*/  LEA.HI R14, R83, R80.reuse, RZ, 0x6 ;  /* 0x00000050530e7211 */ /* 0x080fe200078f30ff */
[----:B------:R-:W-:Y:S01]  /*0ab0*/  IMAD.IADD R3, R80, 0x1, -R3 ;  /* 0x0000000150037824 */ /* 0x000fe200078e0a03 */
[----:B------:R-:W-:Y:S01]  /*0ac0*/  UMOV UR9, 0x6 ;  /* 0x0000000600097882 */ /* 0x000fe20000000000 */
[----:B------:R-:W-:Y:S01]  /*0ad0*/  IMAD R7, R8, c[0x0][0x1bc], R7 ;  /* 0x00006f0008077a24 */ /* 0x000fe200078e0207 */
[----:B------:R-:W-:Y:S01]  /*0ae0*/  USHF.L.U32 UR20, UR10, 0x6, URZ ;  /* 0x000000060a147899 */ /* 0x000fe2000800063f */
[----:B------:R-:W-:Y:S01]  /*0af0*/  IMAD R4, R3, 0x20, R11 ;  /* 0x0000002003047824 */ /* 0x000fe200078e020b */
[----:B------:R-:W-:Y:S01]  /*0b00*/  USHF.L.U64.HI UR19, UR10, UR9, UR11 ;  /* 0x000000090a137299 */ /* 0x000fe2000801020b */
[----:B------:R-:W-:Y:S01]  /*0b10*/  IMAD.IADD R13, R13, 0x1, R7 ;  /* 0x000000010d0d7824 */ /* 0x000fe200078e0207 */
[----:B------:R-:W-:Y:S01]  /*0b20*/  USHF.R.S32.HI UR21, URZ, 0x1f, UR18 ;  /* 0x0000001f3f157899 */ /* 0x000fe20008011412 */
[----:B------:R-:W-:Y:S01]  /*0b30*/  IMAD R7, R5, c[0x0][0x1c0], RZ ;  /* 0x0000700005077a24 */ /* 0x000fe200078e02ff */
[----:B------:R-:W-:Y:S01]  /*0b40*/  IADD3 R4, R4, UR15, RZ ;  /* 0x0000000f04047c10 */ /* 0x000fe2000fffe0ff */
[----:B------:R-:W-:Y:S01]  /*0b50*/  IMAD.WIDE.U32 R12, R0, c[0x0][0x1c0], R12 ;  /* 0x00007000000c7a25 */ /* 0x000fe200078e000c */
[CC--:B------:R-:W-:Y:S01]  /*0b60*/  LEA.HI R197, R83.reuse, R80.reuse, RZ, 0x4 ;  /* 0x0000005053c57211 */ /* 0x0c0fe200078f20ff */
[----:B------:R-:W-:Y:S01]  /*0b70*/  USHF.L.U32 UR12, UR10, 0x5, URZ ;  /* 0x000000050a0c7899 */ /* 0x000fe2000800063f */
[CC--:B------:R-:W-:Y:S01]  /*0b80*/  LEA.HI R81, R83.reuse, R80.reuse, RZ, 0x5 ;  /* 0x0000005053517211 */ /* 0x0c0fe200078f28ff */
[----:B------:R-:W-:Y:S01]  /*0b90*/  @P1 IMAD.HI.U32 R6, R4, c[0x0][0x2c8], RZ ;  /* 0x0000b20004061a27 */ /* 0x000fe200078e00ff */
[----:B------:R-:W-:Y:S01]  /*0ba0*/  UISETP.GT.AND UP0, UPT, UR18, UR8, UPT ;  /* 0x000000081200728c */ /* 0x000fe2000bf04270 */
[----:B------:R-:W-:-:S02]  /*0bb0*/  LEA.HI R83, R83, R80, RZ, 0x2 ;  /* 0x0000005053537211 */ /* 0x000fc400078f10ff */
[----:B------:R-:W-:Y:S01]  /*0bc0*/  IMAD.MOV.U32 R9, RZ, RZ, R4 ;  /* 0x000000ffff097224 */ /* 0x000fe200078e0004 */
[----:B------:R-:W-:Y:S01]  /*0bd0*/  @P0 SHF.R.U32.HI R9, RZ, c[0x0][0x2cc], R6 ;  /* 0x0000b300ff090a19 */ /* 0x000fe20000011606 */
[----:B------:R-:W-:Y:S01]  /*0be0*/  IMAD R7, R0, c[0x0][0x1c4], R7 ;  /* 0x0000710000077a24 */ /* 0x000fe200078e0207 */
[----:B------:R-:W-:Y:S01]  /*0bf0*/  LOP3.LUT R83, R83, 0xfffffffc, RZ, 0xc0, !PT ;  /* 0xfffffffc53537812 */ /* 0x000fe200078ec0ff */
[----:B------:R-:W-:Y:S01]  /*0c00*/  IMAD.SHL.U32 R199, R11, 0x40, RZ ;  /* 0x000000400bc77824 */ /* 0x000fe200078e00ff */
[----:B------:R-:W-:Y:S01]  /*0c10*/  SHF.R.S32.HI R6, RZ, 0x1f, R9 ;  /* 0x0000001fff067819 */ /* 0x000fe20000011409 */
[----:B------:R-:W-:Y:S02]  /*0c20*/  IMAD.IADD R13, R13, 0x1, R7 ;  /* 0x000000010d0d7824 */ /* 0x000fe400078e0207 */
[----:B------:R-:W-:Y:S01]  /*0c30*/  IMAD.MOV R7, RZ, RZ, -R9 ;  /* 0x000000ffff077224 */ /* 0x000fe200078e0a09 */
[----:B------:R-:W-:Y:S01]  /*0c40*/  LOP3.LUT R199, R199, 0x1c0, RZ, 0xc0, !PT ;  /* 0x000001c0c7c77812 */ /* 0x000fe200078ec0ff */
[----:B------:R-:W-:-:S02]  /*0c50*/  IMAD R6, R6, c[0x0][0x1b0], RZ ;  /* 0x00006c0006067a24 */ /* 0x000fc400078e02ff */
[----:B------:R-:W-:Y:S02]  /*0c60*/  IMAD R7, R7, c[0x0][0x2c4], R4 ;  /* 0x0000b10007077a24 */ /* 0x000fe400078e0204 */
[----:B------:R-:W-:-:S03]  /*0c70*/  IMAD.WIDE.U32 R12, R9, c[0x0][0x1b0], R12 ;  /* 0x00006c00090c7a25 */ /* 0x000fc600078e000c */
[----:B------:R-:W-:Y:S01]  /*0c80*/  SHF.R.S32.HI R4, RZ, 0x1f, R7 ;  /* 0x0000001fff047819 */ /* 0x000fe20000011407 */
[----:B------:R-:W-:Y:S02]  /*0c90*/  IMAD R9, R9, c[0x0][0x1b4], R6 ;  /* 0x00006d0009097a24 */ /* 0x000fe400078e0206 */
[----:B------:R-:W-:Y:S02]  /*0ca0*/  IMAD.SHL.U32 R14, R14, 0x8, RZ ;  /* 0x000000080e0e7824 */ /* 0x000fe400078e00ff */
[----:B------:R-:W-:Y:S02]  /*0cb0*/  IMAD R4, R4, c[0x0][0x1a8], RZ ;  /* 0x00006a0004047a24 */ /* 0x000fe400078e02ff */
[----:B------:R-:W-:Y:S02]  /*0cc0*/  IMAD.IADD R13, R13, 0x1, R9 ;  /* 0x000000010d0d7824 */ /* 0x000fe400078e0209 */
[C---:B------:R-:W-:Y:S02]  /*0cd0*/  IMAD R9, R7.reuse, c[0x0][0x1ac], R4 ;  /* 0x00006b0007097a24 */ /* 0x040fe400078e0204 */
[----:B------:R-:W-:-:S04]  /*0ce0*/  IMAD.WIDE.U32 R6, R7, c[0x0][0x1a8], R12 ;  /* 0x00006a0007067a25 */ /* 0x000fc800078e000c */
[----:B------:R-:W-:Y:S01]  /*0cf0*/  IMAD.IADD R9, R7, 0x1, R9 ;  /* 0x0000000107097824 */ /* 0x000fe200078e0209 */
[----:B------:R-:W-:Y:S01]  /*0d00*/  LEA R10, P0, R6, c[0x0][0x160], 0x1 ;  /* 0x00005800060a7a11 */ /* 0x000fe200078008ff */
[----:B------:R-:W-:-:S03]  /*0d10*/  IMAD.SHL.U32 R12, R3, 0x8, RZ ;  /* 0x00000008030c7824 */ /* 0x000fc600078e00ff */
[----:B------:R-:W-:Y:S01]  /*0d20*/  LEA.HI.X R9, R6, c[0x0][0x164], R9, 0x1, P0 ;  /* 0x0000590006097a11 */ /* 0x000fe200000f0c09 */
[----:B------:R-:W1:Y:S01]  /*0d30*/  SHFL.IDX PT, R20, R10, RZ, 0x181f ;  /* 0x00181fff0a147589 */ /* 0x000e6200000e0000 */
[----:B------:R-:W-:Y:S02]  /*0d40*/  IADD3 R6, R11, UR15, RZ ;  /* 0x0000000f0b067c10 */ /* 0x000fe4000fffe0ff */
[----:B------:R-:W-:Y:S01]  /*0d50*/  LOP3.LUT R4, R199, 0x38, R12, 0xf8, !PT ;  /* 0x00000038c7047812 */ /* 0x000fe200078ef80c */
[----:B------:R-:W3:Y:S01]  /*0d60*/  SHFL.IDX PT, R21, R9, RZ, 0x181f ;  /* 0x00181fff09157589 */ /* 0x000ee200000e0000 */
[----:B------:R-:W-:Y:S02]  /*0d70*/  SHF.R.U32.HI R199, RZ, 0x3, R199 ;  /* 0x00000003ffc77819 */ /* 0x000fe400000116c7 */
[----:B------:R-:W-:Y:S01]  /*0d80*/  ISETP.GE.AND P0, PT, R6, UR4, PT ;  /* 0x0000000406007c0c */ /* 0x000fe2000bf06270 */
[----:B------:R-:W-:Y:S01]  /*0d90*/  SHFL.IDX PT, R18, R10, 0x1, 0x181f ;  /* 0x00381f000a127f89 */ /* 0x000fe200000e0000 */
[----:B------:R-:W-:-:S02]  /*0da0*/  LOP3.LUT R199, R4, R199, RZ, 0x3c, !PT ;  /* 0x000000c704c77212 */ /* 0x000fc400078e3cff */
[----:B------:R-:W-:Y:S01]  /*0db0*/  IADD3 R4, R6, 0x20, RZ ;  /* 0x0000002006047810 */ /* 0x000fe20007ffe0ff */
[----:B------:R-:W4:Y:S01]  /*0dc0*/  SHFL.IDX PT, R19, R9, 0x1, 0x181f ;  /* 0x00381f0009137f89 */ /* 0x000f2200000e0000 */
[----:B------:R-:W-:Y:S02]  /*0dd0*/  IADD3 R7, R12, 0x40, RZ ;  /* 0x000000400c077810 */ /* 0x000fe40007ffe0ff */
[----:B------:R-:W-:Y:S02]  /*0de0*/  ISETP.GE.AND P3, PT, R4, UR4, PT ;  /* 0x0000000404007c0c */ /* 0x000fe4000bf66270 */
[----:B------:R-:W-:Y:S02]  /*0df0*/  IADD3 R4, R12, 0x80, RZ ;  /* 0x000000800c047810 */ /* 0x000fe40007ffe0ff */
[----:B------:R-:W-:Y:S02]  /*0e00*/  LOP3.LUT R199, R199, 0xfffffe00, R14, 0xf8, !PT ;  /* 0xfffffe00c7c77812 */ /* 0x000fe400078ef80e */
[----:B------:R-:W-:-:S02]  /*0e10*/  @!P0 SHF.R.S32.HI R15, RZ, 0x1f, R4 ;  /* 0x0000001fff0f8819 */ /* 0x000fc40000011404 */
[----:B------:R-:W-:Y:S01]  /*0e20*/  SHF.R.S32.HI R13, RZ, 0x1f, R12 ;  /* 0x0000001fff0d7819 */ /* 0x000fe2000001140c */
[----:B------:R-:W-:Y:S01]  /*0e30*/  IMAD.SHL.U32 R199, R199, 0x2, RZ ;  /* 0x00000002c7c77824 */ /* 0x000fe200078e00ff */
[----:B------:R-:W-:Y:S02]  /*0e40*/  @!P0 LEA.HI R15, R15, R4, RZ, 0x3 ;  /* 0x000000040f0f8211 */ /* 0x000fe400078f18ff */
[----:B-1----:R-:W-:Y:S02]  /*0e50*/  @!P0 LEA R22, P5, R12, R20, 0x1 ;  /* 0x000000140c168211 */ /* 0x002fe400078a08ff */
[----:B------:R-:W-:Y:S02]  /*0e60*/  @!P0 LOP3.LUT R15, R15, 0xfffffff8, RZ, 0xc0, !PT ;  /* 0xfffffff80f0f8812 */ /* 0x000fe400078ec0ff */
[----:B------:R-:W-:Y:S02]  /*0e70*/  IADD3 R14, R6, 0x40, RZ ;  /* 0x00000040060e7810 */ /* 0x000fe40007ffe0ff */
[----:B------:R-:W-:Y:S01]  /*0e80*/  @!P0 SHF.R.S32.HI R16, RZ, 0x1f, R7 ;  /* 0x0000001fff108819 */ /* 0x000fe20000011407 */
[----:B---3--:R-:W-:Y:S01]  /*0e90*/  @!P0 IMAD.WIDE R26, R15, 0x2, R20 ;  /* 0x000000020f1a8825 */ /* 0x008fe200078e0214 */
[----:B------:R-:W-:-:S02]  /*0ea0*/  @!P0 LEA.HI.X R23, R12, R21, R13, 0x1, P5 ;  /* 0x000000150c178211 */ /* 0x000fc400028f0c0d */
[----:B------:R-:W-:Y:S02]  /*0eb0*/  @!P3 SHF.R.S32.HI R15, RZ, 0x1f, R4 ;  /* 0x0000001fff0fb819 */ /* 0x000fe40000011404 */
[----:B------:R-:W-:Y:S02]  /*0ec0*/  @!P0 LEA.HI R16, R16, R7, RZ, 0x3 ;  /* 0x0000000710108211 */ /* 0x000fe400078f18ff */
[----:B------:R-:W-:Y:S02]  /*0ed0*/  ISETP.GE.AND P5, PT, R14, UR4, PT ;  /* 0x000000040e007c0c */ /* 0x000fe4000bfa6270 */
[----:B------:R-:W-:Y:S02]  /*0ee0*/  @!P3 LEA.HI R15, R15, R4, RZ, 0x3 ;  /* 0x000000040f0fb211 */ /* 0x000fe400078f18ff */
[----:B------:R-:W-:Y:S02]  /*0ef0*/  @!P0 LOP3.LUT R16, R16, 0xfffffff8, RZ, 0xc0, !PT ;  /* 0xfffffff810108812 */ /* 0x000fe400078ec0ff */
[----:B------:R-:W-:-:S02]  /*0f00*/  ISETP.GE.AND P2, PT, R12, c[0x0][0x198], PT ;  /* 0x000066000c007a0c */ /* 0x000fc40003f46270 */
[----:B------:R-:W-:Y:S01]  /*0f10*/  ISETP.GE.AND P1, PT, R7, c[0x0][0x198], PT ;  /* 0x0000660007007a0c */ /* 0x000fe20003f26270 */
[----:B------:R-:W-:Y:S01]  /*0f20*/  @!P0 IMAD.WIDE R28, R16, 0x2, R20 ;  /* 0x00000002101c8825 */ /* 0x000fe200078e0214 */
[----:B------:R-:W-:Y:S01]  /*0f30*/  ISETP.GE.AND P4, PT, R4, c[0x0][0x198], PT ;  /* 0x0000660004007a0c */ /* 0x000fe20003f86270 */
[----:B------:R-:W1:Y:S01]  /*0f40*/  SHFL.IDX PT, R20, R10, 0x2, 0x181f ;  /* 0x00581f000a147f89 */ /* 0x000e6200000e0000 */
[----:B------:R-:W-:Y:S02]  /*0f50*/  @!P3 LOP3.LUT R15, R15, 0xfffffff8, RZ, 0xc0, !PT ;  /* 0xfffffff80f0fb812 */ /* 0x000fe400078ec0ff */
[----:B------:R-:W-:Y:S01]  /*0f60*/  @!P3 SHF.R.S32.HI R14, RZ, 0x1f, R7 ;  /* 0x0000001fff0eb819 */ /* 0x000fe20000011407 */
[----:B------:R-:W3:Y:S01]  /*0f70*/  SHFL.IDX PT, R21, R9, 0x2, 0x181f ;  /* 0x00581f0009157f89 */ /* 0x000ee200000e0000 */
[----:B------:R-:W-:Y:S01]  /*0f80*/  IADD3 R6, R6, 0x60, RZ ;  /* 0x0000006006067810 */ /* 0x000fe20007ffe0ff */
[----:B----4-:R-:W-:Y:S01]  /*0f90*/  @!P3 IMAD.WIDE R30, R15, 0x2, R18 ;  /* 0x000000020f1eb825 */ /* 0x010fe200078e0212 */
[----:B------:R-:W-:Y:S01]  /*0fa0*/  @!P5 SHF.R.S32.HI R15, RZ, 0x1f, R4 ;  /* 0x0000001fff0fd819 */ /* 0x000fe20000011404 */
[----:B------:R1:W-:Y:S01]  /*0fb0*/  @!P0 LDGSTS.E.BYPASS.LTC128B.128 [R199+0xc100], [R22.64], !P2 ;  /* 0x0c10000016c78fae */ /* 0x0003e2000d101d50 */
[----:B------:R-:W-:-:S02]  /*0fc0*/  @!P3 LEA.HI R17, R14, R7, RZ, 0x3 ;  /* 0x000000070e11b211 */ /* 0x000fc400078f18ff */
[----:B------:R-:W-:Y:S01]  /*0fd0*/  @!P5 LEA.HI R16, R15, R4, RZ, 0x3 ;  /* 0x000000040f10d211 */ /* 0x000fe200078f18ff */
[----:B------:R-:W4:Y:S01]  /*0fe0*/  SHFL.IDX PT, R14, R10, 0x3, 0x181f ;  /* 0x00781f000a0e7f89 */ /* 0x000f2200000e0000 */
[----:B------:R-:W-:-:S03]  /*0ff0*/  @!P3 LOP3.LUT R17, R17, 0xfffffff8, RZ, 0xc0, !PT ;  /* 0xfffffff81111b812 */ /* 0x000fc600078ec0ff */
[----:B------:R5:W-:Y:S04]  /*1000*/  @!P0 LDGSTS.E.BYPASS.LTC128B.128 [R199+0x10100], [R28.64], !P1 ;  /* 0x101000001cc78fae */ /* 0x000be8000c901d50 */
[----:B------:R1:W1:Y:S04]  /*1010*/  SHFL.IDX PT, R15, R9, 0x3, 0x181f ;  /* 0x00781f00090f7f89 */ /* 0x00026800000e0000 */
[----:B------:R2:W-:Y:S01]  /*1020*/  @!P0 LDGSTS.E.BYPASS.LTC128B.128 [R199+0x14100], [R26.64], !P4 ;  /* 0x141000001ac78fae */ /* 0x0005e2000e101d50 */
[----:B------:R-:W-:-:S04]  /*1030*/  @!P3 LEA R24, P0, R12, R18, 0x1 ;  /* 0x000000120c18b211 */ /* 0x000fc800078008ff */
[----:B------:R-:W-:Y:S02]  /*1040*/  @!P3 LEA.HI.X R25, R12, R19, R13, 0x1, P0 ;  /* 0x000000130c19b211 */ /* 0x000fe400000f0c0d */
[----:B------:R-:W-:Y:S01]  /*1050*/  ISETP.GE.AND P0, PT, R6, UR4, PT ;  /* 0x0000000406007c0c */ /* 0x000fe2000bf06270 */
[----:B------:R-:W-:Y:S01]  /*1060*/  UMOV UR4, 0x5 ;  /* 0x0000000500047882 */ /* 0x000fe20000000000 */
[----:B------:R-:W-:Y:S01]  /*1070*/  @!P5 SHF.R.S32.HI R6, RZ, 0x1f, R7 ;  /* 0x0000001fff06d819 */ /* 0x000fe20000011407 */
[----:B------:R4:W-:Y:S01]  /*1080*/  @!P3 LDGSTS.E.BYPASS.LTC128B.128 [R199+0xd100], [R24.64], !P2 ;  /* 0x0d10000018c7bfae */ /* 0x0009e2000d101d50 */
[----:B------:R-:W-:Y:S02]  /*1090*/  USHF.L.U64.HI UR11, UR10, UR4, UR11 ;  /* 0x000000040a0b7299 */ /* 0x000fe4000801020b */
[----:B------:R-:W-:Y:S01]  /*10a0*/  @!P5 LEA.HI R6, R6, R7, RZ, 0x3 ;  /* 0x000000070606d211 */ /* 0x000fe200078f18ff */
[----:B------:R-:W-:-:S04]  /*10b0*/  UIMAD UR4, UR19, UR18, URZ ;  /* 0x00000012130472a4 */ /* 0x000fc8000f8e023f */
[----:B------:R-:W-:Y:S01]  /*10c0*/  UIMAD UR4, UR21, UR20, UR4 ;  /* 0x00000014150472a4 */ /* 0x000fe2000f8e0204 */
[----:B-----5:R-:W-:Y:S01]  /*10d0*/  @!P3 IMAD.WIDE R28, R17, 0x2, R18 ;  /* 0x00000002111cb825 */ /* 0x020fe200078e0212 */
[----:B-1----:R-:W-:Y:S02]  /*10e0*/  SHF.R.S32.HI R9, RZ, 0x1f, R11 ;  /* 0x0000001fff097819 */ /* 0x002fe4000001140b */
[----:B------:R-:W-:Y:S01]  /*10f0*/  @!P5 LOP3.LUT R17, R6, 0xfffffff8, RZ, 0xc0, !PT ;  /* 0xfffffff80611d812 */ /* 0x000fe200078ec0ff */
[----:B------:R-:W-:Y:S01]  /*1100*/  IMAD.U32 R6, RZ, RZ, UR14 ;  /* 0x0000000eff067e24 */ /* 0x000fe2000f8e00ff */
[----:B------:R1:W-:Y:S01]  /*1110*/  @!P3 LDGSTS.E.BYPASS.LTC128B.128 [R199+0x11100], [R28.64], !P1 ;  /* 0x111000001cc7bfae */ /* 0x0003e2000c901d50 */
[----:B------:R-:W-:-:S03]  /*1120*/  @!P5 LOP3.LUT R19, R16, 0xfffffff8, RZ, 0xc0, !PT ;  /* 0xfffffff81013d812 */ /* 0x000fc600078ec0ff */
[----:B------:R1:W-:Y:S01]  /*1130*/  @!P3 LDGSTS.E.BYPASS.LTC128B.128 [R199+0x15100], [R30.64], !P4 ;  /* 0x151000001ec7bfae */ /* 0x0003e2000e101d50 */
[----:B------:R-:W-:Y:S02]  /*1140*/  @!P5 LEA R22, P3, R12, R20, 0x1 ;  /* 0x000000140c16d211 */ /* 0x000fe400078608ff */
[----:B------:R-:W-:Y:S02]  /*1150*/  IADD3 R10, -R6, c[0x0][0x1d0], -R11 ;  /* 0x00007400060a7a10 */ /* 0x000fe40007ffe90b */
[C---:B---3--:R-:W-:Y:S02]  /*1160*/  @!P5 LEA.HI.X R23, R12.reuse, R21, R13, 0x1, P3 ;  /* 0x000000150c17d211 */ /* 0x048fe400018f0c0d */
[C---:B----4-:R-:W-:Y:S01]  /*1170*/  @!P0 LEA R16, P3, R12.reuse, R14, 0x1 ;  /* 0x0000000e0c108211 */ /* 0x050fe200078608ff */
[----:B------:R-:W-:Y:S02]  /*1180*/  @!P5 IMAD.WIDE R24, R17, 0x2, R20 ;  /* 0x000000021118d825 */ /* 0x000fe400078e0214 */
[----:B------:R3:W-:Y:S01]  /*1190*/  @!P5 LDGSTS.E.BYPASS.LTC128B.128 [R199+0xe100], [R22.64], !P2 ;  /* 0x0e10000016c7dfae */ /* 0x0007e2000d101d50 */
[----:B------:R-:W-:Y:S01]  /*11a0*/  @!P0 LEA.HI.X R17, R12, R15, R13, 0x1, P3 ;  /* 0x0000000f0c118211 */ /* 0x000fe200018f0c0d */
[----:B------:R-:W-:-:S02]  /*11b0*/  @!P5 IMAD.WIDE R20, R19, 0x2, R20 ;  /* 0x000000021314d825 */ /* 0x000fc400078e0214 */
[----:B------:R4:W-:Y:S01]  /*11c0*/  @!P5 LDGSTS.E.BYPASS.LTC128B.128 [R199+0x12100], [R24.64], !P1 ;  /* 0x1210000018c7dfae */ /* 0x0009e2000c901d50 */
[----:B------:R-:W-:Y:S01]  /*11d0*/  ISETP.GE.AND P3, PT, R12, c[0x0][0x1d4], PT ;  /* 0x000075000c007a0c */ /* 0x000fe20003f66270 */
[C-C-:B------:R-:W-:Y:S02]  /*11e0*/  IMAD.WIDE.U32 R18, R11.reuse, c[0x0][0x1e0], R12.reuse ;  /* 0x000078000b127a25 */ /* 0x140fe400078e000c */
[----:B------:R5:W-:Y:S01]  /*11f0*/  @!P5 LDGSTS.E.BYPASS.LTC128B.128 [R199+0x16100], [R20.64], !P4 ;  /* 0x1610000014c7dfae */ /* 0x000be2000e101d50 */
[----:B------:R-:W-:Y:S01]  /*1200*/  ISETP.GE.AND P5, PT, R10, 0x21, PT ;  /* 0x000000210a00780c */ /* 0x000fe20003fa6270 */
[----:B------:R-:W-:Y:S02]  /*1210*/  IMAD.WIDE.U32 R12, R11, c[0x0][0x208], R12 ;  /* 0x000082000b0c7a25 */ /* 0x000fe400078e000c */
[----:B------:R1:W-:Y:S01]  /*1220*/  @!P0 LDGSTS.E.BYPASS.LTC128B.128 [R199+0xf100], [R16.64], !P2 ;  /* 0x0f10000010c78fae */ /* 0x0003e2000d101d50 */
[----:B------:R-:W-:Y:S02]  /*1230*/  ISETP.GE.AND P2, PT, R7, c[0x0][0x1d4], PT ;  /* 0x0000750007007a0c */ /* 0x000fe40003f46270 */
[----:B------:R-:W-:-:S02]  /*1240*/  IADD3 R60, -R11, c[0x0][0x1d0], -R6 ;  /* 0x000074000b3c7a10 */ /* 0x000fc40007ffe906 */
[----:B-1----:R-:W-:Y:S02]  /*1250*/  LOP3.LUT R17, R197, 0xfffffff0, RZ, 0xc0, !PT ;  /* 0xfffffff0c5117812 */ /* 0x002fe400078ec0ff */
[----:B--2---:R-:W-:Y:S01]  /*1260*/  @P6 SHF.R.S32.HI R207, RZ, 0x1f, R206 ;  /* 0x0000001fffcf6819 */ /* 0x004fe200000114ce */
[----:B------:R-:W-:Y:S02]  /*1270*/  @!P6 IMAD.MOV.U32 R206, RZ, RZ, R0 ;  /* 0x000000ffffcee224 */ /* 0x000fe400078e0000 */
[----:B------:R-:W-:Y:S02]  /*1280*/  IMAD R0, R9, c[0x0][0x1e0], RZ ;  /* 0x0000780009007a24 */ /* 0x000fe400078e02ff */
[----:B------:R-:W-:Y:S01]  /*1290*/  @!P6 IMAD.MOV.U32 R207, RZ, RZ, R5 ;  /* 0x000000ffffcfe224 */ /* 0x000fe200078e0005 */
[----:B------:R-:W-:Y:S01]  /*12a0*/  ISETP.GE.AND P6, PT, R10, 0x1, PT ;  /* 0x000000010a00780c */ /* 0x000fe20003fc6270 */
[----:B------:R-:W-:Y:S01]  /*12b0*/  IMAD R5, R11, c[0x0][0x1e4], R0 ;  /* 0x000079000b057a24 */ /* 0x000fe200078e0200 */
[----:B------:R-:W-:Y:S01]  /*12c0*/  @!P0 SHF.R.S32.HI R0, RZ, 0x1f, R7 ;  /* 0x0000001fff008819 */ /* 0x000fe20000011407 */
[----:B------:R-:W-:-:S02]  /*12d0*/  IMAD R203, R207, c[0x0][0x1f0], RZ ;  /* 0x00007c00cfcb7a24 */ /* 0x000fc400078e02ff */
[----:B------:R-:W-:Y:S01]  /*12e0*/  IMAD.IADD R19, R19, 0x1, R5 ;  /* 0x0000000113137824 */ /* 0x000fe200078e0205 */
[----:B------:R-:W-:Y:S01]  /*12f0*/  @!P0 LEA.HI R0, R0, R7, RZ, 0x3 ;  /* 0x0000000700008211 */ /* 0x000fe200078f18ff */
[----:B------:R-:W-:Y:S02]  /*1300*/  IMAD R5, R2, c[0x0][0x1e8], RZ ;  /* 0x00007a0002057a24 */ /* 0x000fe400078e02ff */
[----:B------:R-:W-:Y:S01]  /*1310*/  IMAD.WIDE.U32 R200, R8, c[0x0][0x1e8], R18 ;  /* 0x00007a0008c87a25 */ /* 0x000fe200078e0012 */
[----:B------:R-:W-:-:S03]  /*1320*/  @!P0 LOP3.LUT R7, R0, 0xfffffff8, RZ, 0xc0, !PT ;  /* 0xfffffff800078812 */ /* 0x000fc600078ec0ff */
[----:B------:R-:W-:Y:S02]  /*1330*/  IMAD R5, R8, c[0x0][0x1ec], R5 ;  /* 0x00007b0008057a24 */ /* 0x000fe400078e0205 */
[----:B-----5:R-:W-:Y:S01]  /*1340*/  @!P0 IMAD.WIDE R20, R7, 0x2, R14 ;  /* 0x0000000207148825 */ /* 0x020fe200078e020e */
[----:B------:R-:W-:-:S03]  /*1350*/  @!P0 SHF.R.S32.HI R7, RZ, 0x1f, R4 ;  /* 0x0000001fff078819 */ /* 0x000fc60000011404 */
[----:B------:R-:W-:Y:S01]  /*1360*/  IMAD.IADD R201, R201, 0x1, R5 ;  /* 0x00000001c9c97824 */ /* 0x000fe200078e0205 */
[----:B------:R-:W-:Y:S01]  /*1370*/  @!P0 LEA.HI R7, R7, R4, RZ, 0x3 ;  /* 0x0000000407078211 */ /* 0x000fe200078f18ff */
[----:B------:R1:W-:Y:S01]  /*1380*/  @!P0 LDGSTS.E.BYPASS.LTC128B.128 [R199+0x13100], [R20.64], !P1 ;  /* 0x1310000014c78fae */ /* 0x0003e2000c901d50 */
[----:B------:R-:W-:Y:S01]  /*1390*/  IMAD R203, R206, c[0x0][0x1f4], R203 ;  /* 0x00007d00cecb7a24 */ /* 0x000fe200078e02cb */
[----:B------:R-:W-:Y:S01]  /*13a0*/  ISETP.GE.AND P1, PT, R4, c[0x0][0x1d4], PT ;  /* 0x0000750004007a0c */ /* 0x000fe20003f26270 */
[----:B------:R-:W-:Y:S01]  /*13b0*/  IMAD.WIDE.U32 R200, R206, c[0x0][0x1f0], R200 ;  /* 0x00007c00cec87a25 */ /* 0x000fe200078e00c8 */
[----:B------:R-:W-:-:S03]  /*13c0*/  @!P0 LOP3.LUT R7, R7, 0xfffffff8, RZ, 0xc0, !PT ;  /* 0xfffffff807078812 */ /* 0x000fc600078ec0ff */
[----:B------:R-:W-:Y:S02]  /*13d0*/  IMAD.IADD R203, R201, 0x1, R203 ;  /* 0x00000001c9cb7824 */ /* 0x000fe400078e02cb */
[----:B------:R-:W-:Y:S02]  /*13e0*/  IMAD.U32 R5, RZ, RZ, UR20 ;  /* 0x00000014ff057e24 */ /* 0x000fe4000f8e00ff */
[----:B------:R-:W-:-:S04]  /*13f0*/  IMAD.MOV.U32 R202, RZ, RZ, R200 ;  /* 0x000000ffffca7224 */ /* 0x000fc800078e00c8 */
[----:B------:R-:W-:-:S05]  /*1400*/  IMAD.WIDE.U32 R18, R5, UR18, R202 ;  /* 0x0000001205127c25 */ /* 0x000fca000f8e00ca */
[----:B------:R-:W-:Y:S01]  /*1410*/  IADD3 R4, R19, UR4, RZ ;  /* 0x0000000413047c10 */ /* 0x000fe2000fffe0ff */
[----:B------:R-:W-:Y:S02]  /*1420*/  ULDC.64 UR4, c[0x0][0x208] ;  /* 0x0000820000047ab9 */ /* 0x000fe40000000a00 */
[----:B------:R-:W-:Y:S02]  /*1430*/  UIMAD UR10, UR21, UR4, URZ ;  /* 0x00000004150a72a4 */ /* 0x000fe4000f8e023f */
[----:B------:R-:W-:Y:S01]  /*1440*/  UIMAD.WIDE.U32 UR22, UR18, UR4, URZ ;  /* 0x00000004121672a5 */ /* 0x000fe2000f8e003f */
[----:B-1----:R-:W-:Y:S01]  /*1450*/  @!P0 IMAD.WIDE R20, R7, 0x2, R14 ;  /* 0x0000000207148825 */ /* 0x002fe200078e020e */
[----:B------:R-:W-:Y:S01]  /*1460*/  SHF.R.S32.HI R14, RZ, 0x4, R197 ;  /* 0x00000004ff0e7819 */ /* 0x000fe200000114c5 */
[----:B------:R-:W-:Y:S02]  /*1470*/  UIMAD UR10, UR18, UR5, UR10 ;  /* 0x00000005120a72a4 */ /* 0x000fe4000f8e020a */
[----:B------:R-:W-:Y:S01]  /*1480*/  IMAD.IADD R15, R80, 0x1, -R17 ;  /* 0x00000001500f7824 */ /* 0x000fe200078e0a11 */
[----:B------:R1:W-:Y:S01]  /*1490*/  @!P0 LDGSTS.E.BYPASS.LTC128B.128 [R199+0x17100], [R20.64], !P4 ;  /* 0x1710000014c78fae */ /* 0x0003e2000e101d50 */
[C---:B------:R-:W-:Y:S01]  /*14a0*/  @P6 LEA R16, P4, R18.reuse, c[0x0][0x1c8], 0x1 ;  /* 0x0000720012106a11 */ /* 0x040fe200078808ff */
[----:B------:R-:W-:Y:S01]  /*14b0*/  UIADD3 UR10, UR23, UR10, URZ ;  /* 0x0000000a170a7290 */ /* 0x000fe2000fffe03f */
[C---:B------:R-:W-:Y:S01]  /*14c0*/  @P5 IADD3 R7, P0, R18.reuse, UR12, RZ ;  /* 0x0000000c12075c10 */ /* 0x040fe2000ff1e0ff */
[----:B------:R-:W0:Y:S01]  /*14d0*/  LDGDEPBAR ;  /* 0x00000000000079af */ /* 0x000e220000000000 */
[----:B------:R-:W-:Y:S01]  /*14e0*/  @P6 LEA.HI.X R17, R18, c[0x0][0x1cc], R4, 0x1, P4 ;  /* 0x0000730012116a11 */ /* 0x000fe200020f0c04 */
[----:B------:R-:W-:Y:S01]  /*14f0*/  IMAD.U32 R208, RZ, RZ, UR22 ;  /* 0x00000016ffd07e24 */ /* 0x000fe2000f8e00ff */
[----:B------:R-:W-:Y:S01]  /*1500*/  @P5 IADD3.X R4, R4, UR11, RZ, P0, !PT ;  /* 0x0000000b04045c10 */ /* 0x000fe200087fe4ff */
[----:B------:R-:W-:Y:S01]  /*1510*/  BAR.SYNC.DEFER_BLOCKING 0x0 ;  /* 0x0000000000007b1d */ /* 0x000fe20000010000 */
[C---:B------:R-:W-:Y:S01]  /*1520*/  @P5 LEA R18, P0, R7.reuse, c[0x0][0x1c8], 0x1 ;  /* 0x0000720007125a11 */ /* 0x040fe200078008ff */
[----:B------:R-:W-:Y:S01]  /*1530*/  IMAD.U32 R209, RZ, RZ, UR23 ;  /* 0x00000017ffd17e24 */ /* 0x000fe2000f8e00ff */
[----:B------:R-:W-:Y:S01]  /*1540*/  SHF.R.S32.HI R10, RZ, 0x1f, R15 ;  /* 0x0000001fff0a7819 */ /* 0x000fe2000001140f */
[----:B------:R-:W-:Y:S01]  /*1550*/  USHF.L.U64.HI UR9, UR4, UR9, UR5 ;  /* 0x0000000904097299 */ /* 0x000fe20008010205 */
[----:B------:R-:W-:Y:S01]  /*1560*/  @P5 LEA.HI.X R19, R7, c[0x0][0x1cc], R4, 0x1, P0 ;  /* 0x0000730007135a11 */ /* 0x000fe200000f0c04 */
[----:B------:R-:W-:Y:S01]  /*1570*/  IMAD.SHL.U32 R7, R3, 0x40, RZ ;  /* 0x0000004003077824 */ /* 0x000fe200078e00ff */
[----:B------:R-:W-:Y:S01]  /*1580*/  LEA.HI R10, R10, R15, RZ, 0x3 ;  /* 0x0000000f0a0a7211 */ /* 0x000fe200078f18ff */
[----:B------:R-:W-:Y:S01]  /*1590*/  @UP0 UIADD3 UR5, UR13, -0x2, URZ ;  /* 0xfffffffe0d050890 */ /* 0x000fe2000fffe03f */
[----:B------:R-:W-:-:S02]  /*15a0*/  LEA.HI R197, R197, R14, RZ, 0x1 ;  /* 0x0000000ec5c57211 */ /* 0x000fc400078f08ff */
[----:B------:R-:W-:Y:S02]  /*15b0*/  LOP3.LUT R0, R10, 0xfffffff8, RZ, 0xc0, !PT ;  /* 0xfffffff80a007812 */ /* 0x000fe400078ec0ff */
[----:B------:R-:W-:Y:S02]  /*15c0*/  LOP3.LUT R197, R197, 0xfffffffe, RZ, 0xc0, !PT ;  /* 0xfffffffec5c57812 */ /* 0x000fe400078ec0ff */
[----:B------:R-:W-:Y:S01]  /*15d0*/  LOP3.LUT R7, R7, 0x1c0, RZ, 0xc0, !PT ;  /* 0x000001c007077812 */ /* 0x000fe200078ec0ff */
[----:B------:R-:W-:Y:S01]  /*15e0*/  IMAD.IADD R0, R15, 0x1, -R0 ;  /* 0x000000010f007824 */ /* 0x000fe200078e0a00 */
[----:B------:R-:W-:Y:S01]  /*15f0*/  LOP3.LUT P4, RZ, R3, 0x2, RZ, 0xc0, !PT ;  /* 0x0000000203ff7812 */ /* 0x000fe2000788c0ff */
[----:B------:R-:W-:Y:S01]  /*1600*/  IMAD.IADD R197, R14, 0x1, -R197 ;  /* 0x000000010ec57824 */ /* 0x000fe200078e0ac5 */
[----:B-1----:R-:W-:Y:S01]  /*1610*/  SEL R20, RZ, 0x2, P2 ;  /* 0x00000002ff147807 */ /* 0x002fe20001000000 */
[----:B------:R-:W-:Y:S01]  /*1620*/  IMAD.SHL.U32 R4, R0, 0x40, RZ ;  /* 0x0000004000047824 */ /* 0x000fe200078e00ff */
[----:B------:R-:W-:Y:S01]  /*1630*/  SEL R21, RZ, 0x4, P1 ;  /* 0x00000004ff157807 */ /* 0x000fe20000800000 */
[----:B------:R-:W-:Y:S01]  /*1640*/  IMAD.SHL.U32 R14, R197, 0x8, RZ ;  /* 0x00000008c50e7824 */ /* 0x000fe200078e00ff */
[----:B------:R-:W-:Y:S01]  /*1650*/  @!PT LDS RZ, [RZ] ;  /* 0x00000000fffff984 */ /* 0x000fe20000000800 */
[----:B------:R-:W-:Y:S01]  /*1660*/  @!PT LDS RZ, [RZ] ;  /* 0x00000000fffff984 */ /* 0x000fe20000000800 */
[----:B------:R-:W-:Y:S01]  /*1670*/  @!PT LDS RZ, [RZ] ;  /* 0x00000000fffff984 */ /* 0x000fe20000000800 */
[----:B------:R1:W-:Y:S02]  /*1680*/  @P6 LDGSTS.E.BYPASS.LTC128B.128 [R199+0x6100], [R16.64], !P3 ;  /* 0x0610000010c76fae */ /* 0x0003e4000d901d50 */
[----:B------:R-:W-:Y:S01]  /*1690*/  LOP3.LUT R15, R4, 0x1c0, RZ, 0xc0, !PT ;  /* 0x000001c0040f7812 */ /* 0x000fe200078ec0ff */
[----:B------:R-:W-:Y:S01]  /*16a0*/  IMAD.SHL.U32 R4, R11, 0x8, RZ ;  /* 0x000000080b047824 */ /* 0x000fe200078e00ff */
[----:B------:R1:W-:Y:S02]  /*16b0*/  @P6 LDGSTS.E.BYPASS.LTC128B.128 [R199+0x8100], [R16.64+0x80], !P2 ;  /* 0x0810008010c76fae */ /* 0x0003e4000d101d50 */
[----:B------:R-:W-:-:S02]  /*16c0*/  LOP3.LUT R14, R15, 0x8, R14, 0xf8, !PT ;  /* 0x000000080f0e7812 */ /* 0x000fc400078ef80e */
[----:B------:R-:W-:Y:S01]  /*16d0*/  SHF.R.U32.HI R15, RZ, 0x3, R15 ;  /* 0x00000003ff0f7819 */ /* 0x000fe2000001160f */
[----:B------:R1:W-:Y:S01]  /*16e0*/  @P6 LDGSTS.E.BYPASS.LTC128B.128 [R199+0xa100], [R16.64+0x100], !P1 ;  /* 0x0a10010010c76fae */ /* 0x0003e2000c901d50 */
[----:B------:R-:W-:Y:S02]  /*16f0*/  LOP3.LUT R4, R7, 0x8, R4, 0xf8, !PT ;  /* 0x0000000807047812 */ /* 0x000fe400078ef804 */
[----:B------:R-:W-:Y:S01]  /*1700*/  SHF.R.U32.HI R7, RZ, 0x3, R7 ;  /* 0x00000003ff077819 */ /* 0x000fe20000011607 */
[----:B------:R1:W-:Y:S01]  /*1710*/  @P5 LDGSTS.E.BYPASS.LTC128B.128 [R199+0x7100], [R18.64], !P3 ;  /* 0x0710000012c75fae */ /* 0x0003e2000d901d50 */
[----:B------:R-:W-:Y:S01]  /*1720*/  LOP3.LUT R14, R14, R15, RZ, 0x3c, !PT ;  /* 0x0000000f0e0e7212 */ /* 0x000fe200078e3cff */
[----:B------:R-:W-:Y:S01]  /*1730*/  IMAD.SHL.U32 R15, R10, 0x40, RZ ;  /* 0x000000400a0f7824 */ /* 0x000fe200078e00ff */
[----:B------:R-:W-:Y:S01]  /*1740*/  LOP3.LUT R10, R4, R7, RZ, 0x3c, !PT ;  /* 0x00000007040a7212 */ /* 0x000fe200078e3cff */
[----:B------:R1:W-:Y:S01]  /*1750*/  @P5 LDGSTS.E.BYPASS.LTC128B.128 [R199+0x9100], [R18.64+0x80], !P2 ;  /* 0x0910008012c75fae */ /* 0x0003e2000d101d50 */
[----:B------:R-:W-:-:S02]  /*1760*/  SHF.R.S32.HI R7, RZ, 0x5, R81 ;  /* 0x00000005ff077819 */ /* 0x000fc40000011451 */
[----:B------:R-:W-:Y:S01]  /*1770*/  LOP3.LUT R4, R14, 0xfffffe00, R15, 0xf8, !PT ;  /* 0xfffffe000e047812 */ /* 0x000fe200078ef80f */
[----:B------:R1:W-:Y:S01]  /*1780*/  @P5 LDGSTS.E.BYPASS.LTC128B.128 [R199+0xb100], [R18.64+0x100], !P1 ;  /* 0x0b10010012c75fae */ /* 0x0003e2000c901d50 */
[----:B------:R-:W-:Y:S01]  /*1790*/  IMAD R197, R197, 0x200, R10 ;  /* 0x00000200c5c57824 */ /* 0x000fe200078e020a */
[----:B------:R-:W-:Y:S01]  /*17a0*/  LOP3.LUT P5, RZ, R0, 0x2, RZ, 0xc0, !PT ;  /* 0x0000000200ff7812 */ /* 0x000fe200078ac0ff */
[----:B------:R-:W-:Y:S01]  /*17b0*/  IMAD R10, R9, c[0x0][0x208], RZ ;  /* 0x00008200090a7a24 */ /* 0x000fe200078e02ff */
[----:B------:R-:W0:Y:S01]  /*17c0*/  LDGDEPBAR ;  /* 0x00000000000079af */ /* 0x000e220000000000 */
[----:B------:R-:W-:Y:S01]  /*17d0*/  IMAD R198, R7, 0x400, R4 ;  /* 0x0000040007c67824 */ /* 0x000fe200078e0204 */
[----:B------:R-:W-:Y:S01]  /*17e0*/  ISETP.LT.OR P6, PT, R60, 0x1, P3 ;  /* 0x000000013c00780c */ /* 0x000fe20001fc1670 */
[----:B------:R-:W-:Y:S01]  /*17f0*/  IMAD R9, R11, c[0x0][0x20c], R10 ;  /* 0x000083000b097a24 */ /* 0x000fe200078e020a */
[----:B------:R-:W-:Y:S01]  /*1800*/  LOP3.LUT R81, R81, 0xffffffe0, RZ, 0xc0, !PT ;  /* 0xffffffe051517812 */ /* 0x000fe200078ec0ff */
[----:B------:R-:W-:-:S02]  /*1810*/  IMAD.SHL.U32 R197, R197, 0x2, RZ ;  /* 0x00000002c5c57824 */ /* 0x000fc400078e00ff */
[----:B------:R-:W-:Y:S02]  /*1820*/  IMAD.IADD R13, R13, 0x1, R9 ;  /* 0x000000010d0d7824 */ /* 0x000fe400078e0209 */
[----:B------:R-:W-:Y:S01]  /*1830*/  IMAD.SHL.U32 R198, R198, 0x2, RZ ;  /* 0x00000002c6c67824 */ /* 0x000fe200078e00ff */
[----:B------:R-:W-:Y:S01]  /*1840*/  IADD3 R196, R197, 0x6120, RZ ;  /* 0x00006120c5c47810 */ /* 0x000fe20007ffe0ff */
[----:B------:R-:W-:Y:S02]  /*1850*/  IMAD R9, R2, c[0x0][0x210], RZ ;  /* 0x0000840002097a24 */ /* 0x000fe400078e02ff */
[----:B------:R-:W-:-:S04]  /*1860*/  IMAD.WIDE.U32 R12, R8, c[0x0][0x210], R12 ;  /* 0x00008400080c7a25 */ /* 0x000fc800078e000c */
[----:B------:R-:W-:Y:S02]  /*1870*/  IMAD R9, R8, c[0x0][0x214], R9 ;  /* 0x0000850008097a24 */ /* 0x000fe400078e0209 */
[----:B------:R-:W-:Y:S02]  /*1880*/  IMAD.MOV.U32 R8, RZ, RZ, R12 ;  /* 0x000000ffff087224 */ /* 0x000fe400078e000c */
[----:B------:R-:W-:Y:S02]  /*1890*/  IMAD.IADD R9, R13, 0x1, R9 ;  /* 0x000000010d097824 */ /* 0x000fe400078e0209 */
[----:B------:R-:W-:Y:S01]  /*18a0*/  IMAD R13, R207, c[0x0][0x218], RZ ;  /* 0x00008600cf0d7a24 */ /* 0x000fe200078e02ff */
[----:B------:R-:W-:-:S04]  /*18b0*/  DEPBAR.LE SB0, 0x1 ;  /* 0x000080400000791a */ /* 0x000fc80000000000 */
[----:B------:R-:W-:-:S04]  /*18c0*/  DEPBAR.LE SB0, 0x0 ;  /* 0x000080000000791a */ /* 0x000fc80000000000 */
[----:B------:R-:W-:Y:S01]  /*18d0*/  BAR.SYNC.DEFER_BLOCKING 0x0 ;  /* 0x0000000000007b1d */ /* 0x000fe20000010000 */
[C---:B------:R-:W-:Y:S02]  /*18e0*/  IMAD R13, R206.reuse, c[0x0][0x21c], R13 ;  /* 0x00008700ce0d7a24 */ /* 0x040fe400078e020d */
[----:B------:R-:W-:Y:S01]  /*18f0*/  IMAD.WIDE.U32 R206, R206, c[0x0][0x218], R8 ;  /* 0x00008600cece7a25 */ /* 0x000fe200078e0008 */
[----:B------:R-:W-:-:S03]  /*1900*/  IADD3 R8, R197, 0x6100, RZ ;  /* 0x00006100c5087810 */ /* 0x000fc60007ffe0ff */
[----:B------:R-:W-:Y:S01]  /*1910*/  IMAD.MOV.U32 R2, RZ, RZ, 0x10 ;  /* 0x00000010ff027424 */ /* 0x000fe200078e00ff */
[----:B------:R-:W-:Y:S01]  /*1920*/  LEA R10, P0, R208, R206, 0x6 ;  /* 0x000000ced00a7211 */ /* 0x000fe200078030ff */
[----:B------:R-:W-:Y:S01]  /*1930*/  IMAD.U32 R9, RZ, RZ, UR10 ;  /* 0x0000000aff097e24 */ /* 0x000fe2000f8e00ff */
[----:B------:R-:W-:Y:S01]  /*1940*/  @P4 IADD3 R196, R8, -0x20, RZ ;  /* 0xffffffe008c44810 */ /* 0x000fe20007ffe0ff */
[----:B------:R-:W-:Y:S01]  /*1950*/  IMAD.IADD R209, R207, 0x1, R13 ;  /* 0x00000001cfd17824 */ /* 0x000fe200078e020d */
[----:B------:R-:W-:Y:S01]  /*1960*/  SEL R2, R2, 0xfffffff0, !P5 ;  /* 0xfffffff002027807 */ /* 0x000fe20006800000 */
[----:B------:R-:W-:Y:S01]  /*1970*/  USHF.L.U32 UR10, UR4, 0x6, URZ ;  /* 0x00000006040a7899 */ /* 0x000fe2000800063f */
[----:B------:R-:W-:Y:S01]  /*1980*/  SEL R8, RZ, 0x1, P3 ;  /* 0x00000001ff087807 */ /* 0x000fe20001800000 */
[----:B------:R-:W-:Y:S01]  /*1990*/  @UP0 USHF.R.S32.HI UR4, URZ, 0x1f, UR5 ;  /* 0x0000001f3f040899 */ /* 0x000fe20008011405 */
[----:B------:R-:W-:Y:S01]  /*19a0*/  LEA.HI.X R9, R208, R209, R9, 0x6, P0 ;  /* 0x000000d1d0097211 */ /* 0x000fe200000f3409 */
[----:B------:R-:W-:Y:S01]  /*19b0*/  IMAD R194, R2, 0x2, R198 ;  /* 0x0000000202c27824 */ /* 0x000fe200078e02c6 */
[----:B------:R-:W-:-:S02]  /*19c0*/  LEA R62, P0, R10, c[0x0][0x1f8], 0x1 ;  /* 0x00007e000a3e7a11 */ /* 0x000fc400078008ff */
[----:B------:R-:W-:Y:S02]  /*19d0*/  IADD3 R8, R21, R20, R8 ;  /* 0x0000001415087210 */ /* 0x000fe40007ffe008 */
[----:B------:R-:W-:Y:S01]  /*19e0*/  LEA.HI.X R63, R10, c[0x0][0x1fc], R9, 0x1, P0 ;  /* 0x00007f000a3f7a11 */ /* 0x000fe200000f0c09 */
[----:B------:R-:W-:Y:S01]  /*19f0*/  LDSM.16.M88.4 R40, [R198+0xc100] ;  /* 0x00c10000c628783b */ /* 0x000fe20000000200 */
[----:B------:R-:W-:Y:S02]  /*1a00*/  IADD3 R68, P0, R62, UR10, RZ ;  /* 0x0000000a3e447c10 */ /* 0x000fe4000ff1e0ff */
[----:B------:R-:W-:Y:S01]  /*1a10*/  LOP3.LUT P5, RZ, R8, 0x2, RZ, 0xc0, !PT ;  /* 0x0000000208ff7812 */ /* 0x000fe200078ac0ff */
[----:B------:R-:W2:Y:S01]  /*1a20*/  LDSM.16.M88.4 R32, [R197+0x6100] ;  /* 0x00610000c520783b */ /* 0x000ea20000000200 */
[----:B------:R-:W-:Y:S02]  /*1a30*/  IADD3.X R69, R63, UR9, RZ, P0, !PT ;  /* 0x000000093f457c10 */ /* 0x000fe400087fe4ff */
[----:B------:R-:W-:Y:S01]  /*1a40*/  ISETP.LT.OR P0, PT, R60, 0x1, !P5 ;  /* 0x000000013c00780c */ /* 0x000fe20006f01670 */
[----:B----4-:R-:W4:Y:S01]  /*1a50*/  LDSM.16.M88.4 R24, [R197+0x6900] ;  /* 0x00690000c518783b */ /* 0x010f220000000200 */
[----:B------:R-:W-:-:S02]  /*1a60*/  LOP3.LUT P4, RZ, R8, 0x4, RZ, 0xc0, !PT ;  /* 0x0000000408ff7812 */ /* 0x000fc4000788c0ff */
[----:B------:R-:W-:Y:S01]  /*1a70*/  ISETP.LT.OR P5, PT, R60, 0x21, !P5 ;  /* 0x000000213c00780c */ /* 0x000fe20006fa1670 */
[----:B-1----:R-:W3:Y:S01]  /*1a80*/  LDSM.16.M88.4 R16, [R197+0x7100] ;  /* 0x00710000c510783b */ /* 0x002ee20000000200 */
[C---:B------:R-:W-:Y:S02]  /*1a90*/  IADD3 R187, R196.reuse, 0x800, RZ ;  /* 0x00000800c4bb7810 */ /* 0x040fe40007ffe0ff */
[C---:B------:R-:W-:Y:S01]  /*1aa0*/  IADD3 R186, R196.reuse, 0x1000, RZ ;  /* 0x00001000c4ba7810 */ /* 0x040fe20007ffe0ff */
[----:B------:R-:W1:Y:S01]  /*1ab0*/  LDSM.16.M88.4 R56, [R197+0x7900] ;  /* 0x00790000c538783b */ /* 0x000e620000000200 */
[C---:B------:R-:W-:Y:S02]  /*1ac0*/  IADD3 R185, R196.reuse, 0x1800, RZ ;  /* 0x00001800c4b97810 */ /* 0x040fe40007ffe0ff */
[C---:B------:R-:W-:Y:S01]  /*1ad0*/  IADD3 R183, R196.reuse, 0x2000, RZ ;  /* 0x00002000c4b77810 */ /* 0x040fe20007ffe0ff */
[----:B------:R-:W-:Y:S01]  /*1ae0*/  LDSM.16.M88.4 R12, [R194+0xc100] ;  /* 0x00c10000c20c783b */ /* 0x000fe20000000200 */
[----:B------:R-:W-:-:S02]  /*1af0*/  IADD3 R182, R196, 0x2800, RZ ;  /* 0x00002800c4b67810 */ /* 0x000fc40007ffe0ff */
[C---:B------:R-:W-:Y:S01]  /*1b00*/  IADD3 R181, R196.reuse, 0x3000, RZ ;  /* 0x00003000c4b57810 */ /* 0x040fe20007ffe0ff */
[----:B------:R-:W5:Y:S01]  /*1b10*/  LDSM.16.M88.4 R48, [R196] ;  /* 0x00000000c430783b */ /* 0x000f620000000200 */
[C---:B------:R-:W-:Y:S02]  /*1b20*/  IADD3 R180, R196.reuse, 0x3800, RZ ;  /* 0x00003800c4b47810 */ /* 0x040fe40007ffe0ff */
[C---:B------:R-:W-:Y:S01]  /*1b30*/  IADD3 R179, R196.reuse, 0x4000, RZ ;  /* 0x00004000c4b37810 */ /* 0x040fe20007ffe0ff */
[----:B------:R-:W1:Y:S01]  /*1b40*/  LDSM.16.M88.4 R8, [R196+0x800] ;  /* 0x00080000c408783b */ /* 0x000e620000000200 */
[C---:B------:R-:W-:Y:S02]  /*1b50*/  IADD3 R178, R196.reuse, 0x4800, RZ ;  /* 0x00004800c4b27810 */ /* 0x040fe40007ffe0ff */
[C---:B------:R-:W-:Y:S01]  /*1b60*/  IADD3 R177, R196.reuse, 0x5000, RZ ;  /* 0x00005000c4b17810 */ /* 0x040fe20007ffe0ff */
[----:B------:R-:W1:Y:S01]  /*1b70*/  LDSM.16.M88.4 R52, [R196+0x1000] ;  /* 0x00100000c434783b */ /* 0x000e620000000200 */
[----:B------:R-:W-:-:S03]  /*1b80*/  IADD3 R176, R196, 0x5800, RZ ;  /* 0x00005800c4b07810 */ /* 0x000fc60007ffe0ff */
[----:B------:R-:W1:Y:S04]  /*1b90*/  LDSM.16.M88.4 R44, [R196+0x1800] ;  /* 0x00180000c42c783b */ /* 0x000e680000000200 */
[----:B------:R-:W-:Y:S01]  /*1ba0*/  @!PT LDS RZ, [RZ] ;  /* 0x00000000fffff984 */ /* 0x000fe20000000800 */
[----:B------:R-:W-:Y:S01]  /*1bb0*/  @!PT LDS RZ, [RZ] ;  /* 0x00000000fffff984 */ /* 0x000fe20000000800 */
[----:B------:R-:W-:Y:S01]  /*1bc0*/  @!PT LDS RZ, [RZ] ;  /* 0x00000000fffff984 */ /* 0x000fe20000000800 */
[----:B------:R1:W-:Y:S01]  /*1bd0*/  LDGSTS.E.BYPASS.LTC128B.128 [R199+0x100], [R62.64], !P6 ;  /* 0x001000003ec77fae */ /* 0x0003e2000f101d50 */
[C---:B------:R-:W-:Y:S02]  /*1be0*/  ISETP.LT.OR P6, PT, R60.reuse, 0x1, !P4 ;  /* 0x000000013c00780c */ /* 0x040fe400067c1670 */
[----:B------:R-:W-:Y:S01]  /*1bf0*/  ISETP.LT.OR P4, PT, R60, 0x21, !P4 ;  /* 0x000000213c00780c */ /* 0x000fe20006781670 */
[----:B--2---:R-:W-:Y:S01]  /*1c00*/  HMMA.16816.F32 R36, R40, R32, RZ ;  /* 0x000000202824723c */ /* 0x004fe200000018ff */
[----:B------:R1:W-:Y:S01]  /*1c10*/  LDGSTS.E.BYPASS.LTC128B.128 [R199+0x2100], [R62.64+0x80], !P0 ;  /* 0x021000803ec77fae */ /* 0x0003e2000c101d50 */
[----:B------:R-:W-:Y:S01]  /*1c20*/  LOP3.LUT P0, RZ, R0, 0x4, RZ, 0xc0, !PT ;  /* 0x0000000400ff7812 */ /* 0x000fe2000780c0ff */
[----:B------:R-:W-:-:S05]  /*1c30*/  IMAD.MOV.U32 R0, RZ, RZ, 0x20 ;  /* 0x00000020ff007424 */ /* 0x000fca00078e00ff */
[C---:B------:R-:W-:Y:S02]  /*1c40*/  HMMA.16816.F32 R32, R40.reuse, R34, RZ ;  /* 0x000000222820723c */ /* 0x040fe400000018ff */
[----:B------:R1:W-:Y:S01]  /*1c50*/  LDGSTS.E.BYPASS.LTC128B.128 [R199+0x4100], [R62.64+0x100], !P6 ;  /* 0x041001003ec77fae */ /* 0x0003e2000f101d50 */
[----:B------:R-:W-:Y:S02]  /*1c60*/  LOP3.LUT P6, RZ, R3, 0x4, RZ, 0xc0, !PT ;  /* 0x0000000403ff7812 */ /* 0x000fe400078cc0ff */
[----:B------:R-:W-:Y:S01]  /*1c70*/  SEL R3, R0, 0xffffffe0, !P0 ;  /* 0xffffffe000037807 */ /* 0x000fe20004000000 */
[----:B------:R-:W-:Y:S01]  /*1c80*/  IMAD.MOV.U32 R0, RZ, RZ, 0x40 ;  /* 0x00000040ff007424 */ /* 0x000fe200078e00ff */
[----:B------:R-:W-:Y:S01]  /*1c90*/  ISETP.LT.OR P0, PT, R60, 0x21, P3 ;  /* 0x000000213c00780c */ /* 0x000fe20001f01670 */
[----:B----4-:R-:W-:Y:S02]  /*1ca0*/  HMMA.16816.F32 R28, R40, R24, RZ ;  /* 0x00000018281c723c */ /* 0x010fe400000018ff */
[C---:B------:R-:W-:Y:S01]  /*1cb0*/  IMAD R193, R3.reuse, 0x2, R198 ;  /* 0x0000000203c17824 */ /* 0x040fe200078e02c6 */
[----:B------:R-:W-:Y:S01]  /*1cc0*/  SEL R0, R0, 0xffffffc0, !P6 ;  /* 0xffffffc000007807 */ /* 0x000fe20007000000 */
[----:B------:R-:W-:-:S04]  /*1cd0*/  IMAD R191, R3, 0x2, R194 ;  /* 0x0000000203bf7824 */ /* 0x000fc800078e02c2 */
[----:B------:R-:W-:Y:S01]  /*1ce0*/  HMMA.16816.F32 R24, R40, R26, RZ ;  /* 0x0000001a2818723c */ /* 0x000fe200000018ff */
[----:B------:R-:W-:Y:S02]  /*1cf0*/  IMAD.IADD R192, R197, 0x1, R0 ;  /* 0x00000001c5c07824 */ /* 0x000fe400078e0200 */
[----:B------:R-:W-:Y:S01]  /*1d00*/  IMAD.IADD R184, R0, 0x1, R196 ;  /* 0x0000000100b87824 */ /* 0x000fe200078e02c4 */
[----:B------:R2:W-:Y:S01]  /*1d10*/  LDGSTS.E.BYPASS.LTC128B.128 [R199+0x1100], [R68.64], !P0 ;  /* 0x0110000044c77fae */ /* 0x0005e2000c101d50 */
[----:B------:R-:W-:-:S03]  /*1d20*/  SHF.R.S32.HI R0, RZ, 0x1f, R7 ;  /* 0x0000001fff007819 */ /* 0x000fc60000011407 */
[C---:B---3--:R-:W-:Y:S01]  /*1d30*/  HMMA.16816.F32 R20, R40.reuse, R16, RZ ;  /* 0x000000102814723c */ /* 0x048fe200000018ff */
[----:B------:R2:W-:Y:S01]  /*1d40*/  LDGSTS.E.BYPASS.LTC128B.128 [R199+0x3100], [R68.64+0x80], !P5 ;  /* 0x0310008044c77fae */ /* 0x0005e2000e901d50 */
[----:B------:R-:W-:Y:S02]  /*1d50*/  PLOP3.LUT P5, PT, PT, PT, UP0, 0x80, 0x0 ;  /* 0x000000000000781c */ /* 0x000fe40003faf008 */
[----:B------:R-:W-:Y:S01]  /*1d60*/  LEA.HI R0, R0, R7, RZ, 0x3 ;  /* 0x0000000700007211 */ /* 0x000fe200078f18ff */
[----:B------:R2:W-:Y:S01]  /*1d70*/  LDGSTS.E.BYPASS.LTC128B.128 [R199+0x5100], [R68.64+0x100], !P4 ;  /* 0x0510010044c77fae */ /* 0x0005e2000e101d50 */
[----:B------:R-:W-:Y:S02]  /*1d80*/  PLOP3.LUT P4, PT, PT, PT, UP2, 0x80, 0x0 ;  /* 0x000000000000781c */ /* 0x000fe40003f8f028 */
[----:B------:R-:W-:Y:S01]  /*1d90*/  HMMA.16816.F32 R16, R40, R18, RZ ;  /* 0x000000122810723c */ /* 0x000fe200000018ff */
[----:B-1----:R-:W-:Y:S01]  /*1da0*/  LDSM.16.M88.4 R60, [R193+0xc100] ;  /* 0x00c10000c13c783b */ /* 0x002fe20000000200 */
[----:B------:R-:W-:-:S03]  /*1db0*/  LOP3.LUT R0, R0, 0xffffff8, RZ, 0xc0, !PT ;  /* 0x0ffffff800007812 */ /* 0x000fc600078ec0ff */
[----:B------:R-:W-:Y:S02]  /*1dc0*/  LDSM.16.M88.4 R72, [R197+0x8900] ;  /* 0x00890000c548783b */ /* 0x000fe40000000200 */
[----:B------:R-:W-:Y:S01]  /*1dd0*/  IMAD.IADD R7, R7, 0x1, -R0 ;  /* 0x0000000107077824 */ /* 0x000fe200078e0a00 */
[C---:B------:R-:W-:Y:S01]  /*1de0*/  HMMA.16816.F32 R64, R40.reuse, R56, RZ ;  /* 0x000000382840723c */ /* 0x040fe200000018ff */
[----:B------:R-:W-:Y:S04]  /*1df0*/  LDSM.16.M88.4 R76, [R184+0x3000] ;  /* 0x00300000b84c783b */ /* 0x000fe80000000200 */
[----:B------:R-:W0:Y:S03]  /*1e00*/  LDGDEPBAR ;  /* 0x00000000000079af */ /* 0x000e260000000000 */
[----:B------:R-:W-:Y:S01]  /*1e10*/  HMMA.16816.F32 R40, R40, R58, RZ ;  /* 0x0000003a2828723c */ /* 0x000fe200000018ff */
[----:B------:R-:W-:Y:S07]  /*1e20*/  LDSM.16.M88.4 R56, [R192+0x7100] ;  /* 0x00710000c038783b */ /* 0x000fee0000000200 */
[C---:B-----5:R-:W-:Y:S01]  /*1e30*/  HMMA.16816.F32 R36, R12.reuse, R48, R36 ;  /* 0x000000300c24723c */ /* 0x060fe20000001824 */
[----:B--2---:R-:W-:Y:S07]  /*1e40*/  LDSM.16.M88.4 R68, [R184+0x1800] ;  /* 0x00180000b844783b */ /* 0x004fee0000000200 */
[C---:B------:R-:W-:Y:S01]  /*1e50*/  HMMA.16816.F32 R32, R12.reuse, R50, R32 ;  /* 0x000000320c20723c */ /* 0x040fe20000001820 */
[----:B------:R-:W1:Y:S07]  /*1e60*/  LDSM.16.M88.4 R48, [R192+0x6100] ;  /* 0x00610000c030783b */ /* 0x000e6e0000000200 */
[C---:B------:R-:W-:Y:S08]  /*1e70*/  HMMA.16816.F32 R28, R12.reuse, R8, R28 ;  /* 0x000000080c1c723c */ /* 0x040ff0000000181c */
[C---:B------:R-:W-:Y:S01]  /*1e80*/  HMMA.16816.F32 R24, R12.reuse, R10, R24 ;  /* 0x0000000a0c18723c */ /* 0x040fe20000001818 */
[----:B------:R-:W2:Y:S07]  /*1e90*/  LDSM.16.M88.4 R8, [R192+0x6900] ;  /* 0x00690000c008783b */ /* 0x000eae0000000200 */
[C---:B------:R-:W-:Y:S08]  /*1ea0*/  HMMA.16816.F32 R20, R12.reuse, R52, R20 ;  /* 0x000000340c14723c */ /* 0x040ff00000001814 */
[C---:B------:R-:W-:Y:S01]  /*1eb0*/  HMMA.16816.F32 R16, R12.reuse, R54, R16 ;  /* 0x000000360c10723c */ /* 0x040fe20000001810 */
[----:B------:R-:W3:Y:S07]  /*1ec0*/  LDSM.16.M88.4 R52, [R192+0x7900] ;  /* 0x00790000c034783b */ /* 0x000eee0000000200 */
[C---:B------:R-:W-:Y:S08]  /*1ed0*/  HMMA.16816.F32 R64, R12.reuse, R44, R64 ;  /* 0x0000002c0c40723c */ /* 0x040ff00000001840 */
[----:B------:R-:W-:Y:S01]  /*1ee0*/  HMMA.16816.F32 R40, R12, R46, R40 ;  /* 0x0000002e0c28723c */ /* 0x000fe20000001828 */
[----:B------:R-:W-:Y:S04]  /*1ef0*/  LDSM.16.M88.4 R44, [R191+0xc100] ;  /* 0x00c10000bf2c783b */ /* 0x000fe80000000200 */
[----:B------:R-:W4:Y:S03]  /*1f00*/  LDSM.16.M88.4 R12, [R184] ;  /* 0x00000000b80c783b */ /* 0x000f260000000200 */
[C---:B-1----:R-:W-:Y:S08]  /*1f10*/  HMMA.16816.F32 R36, R60.reuse, R48, R36 ;  /* 0x000000303c24723c */ /* 0x042ff00000001824 */
[C---:B------:R-:W-:Y:S01]  /*1f20*/  HMMA.16816.F32 R32, R60.reuse, R50, R32 ;  /* 0x000000323c20723c */ /* 0x040fe20000001820 */
[----:B------:R-:W-:Y:S07]  /*1f30*/  LDSM.16.M88.4 R48, [R184+0x800] ;  /* 0x00080000b830783b */ /* 0x000fee0000000200 */
[C---:B--2---:R-:W-:Y:S08]  /*1f40*/  HMMA.16816.F32 R28, R60.reuse, R8, R28 ;  /* 0x000000083c1c723c */ /* 0x044ff0000000181c */
[C---:B------:R-:W-:Y:S01]  /*1f50*/  HMMA.16816.F32 R24, R60.reuse, R10, R24 ;  /* 0x0000000a3c18723c */ /* 0x040fe20000001818 */
[----:B------:R-:W1:Y:S07]  /*1f60*/  LDSM.16.M88.4 R8, [R184+0x1000] ;  /* 0x00100000b808783b */ /* 0x000e6e0000000200 */
[C---:B------:R-:W-:Y:S08]  /*1f70*/  HMMA.16816.F32 R20, R60.reuse, R56, R20 ;  /* 0x000000383c14723c */ /* 0x040ff00000001814 */
[C---:B------:R-:W-:Y:S01]  /*1f80*/  HMMA.16816.F32 R16, R60.reuse, R58, R16 ;  /* 0x0000003a3c10723c */ /* 0x040fe20000001810 */
[----:B------:R-:W-:Y:S07]  /*1f90*/  LDSM.16.M88.4 R56, [R197+0x9100] ;  /* 0x00910000c538783b */ /* 0x000fee0000000200 */
[C---:B---3--:R-:W-:Y:S08]  /*1fa0*/  HMMA.16816.F32 R64, R60.reuse, R52, R64 ;  /* 0x000000343c40723c */ /* 0x048ff00000001840 */
[----:B------:R-:W-:Y:S01]  /*1fb0*/  HMMA.16816.F32 R60, R60, R54, R40 ;  /* 0x000000363c3c723c */ /* 0x000fe20000001828 */
[----:B------:R-:W-:Y:S04]  /*1fc0*/  LDSM.16.M88.4 R40, [R198+0x10100] ;  /* 0x01010000c628783b */ /* 0x000fe80000000200 */
[----:B------:R-:W-:Y:S03]  /*1fd0*/  LDSM.16.M88.4 R52, [R197+0x9900] ;  /* 0x00990000c534783b */ /* 0x000fe60000000200 */
[C---:B----4-:R-:W-:Y:S08]  /*1fe0*/  HMMA.16816.F32 R36, R44.reuse, R12, R36 ;  /* 0x0000000c2c24723c */ /* 0x050ff00000001824 */
[C---:B------:R-:W-:Y:S01]  /*1ff0*/  HMMA.16816.F32 R32, R44.reuse, R14, R32 ;  /* 0x0000000e2c20723c */ /* 0x040fe20000001820 */
[----:B------:R-:W2:Y:S07]  /*2000*/  LDSM.16.M88.4 R12, [R197+0x8100] ;  /* 0x00810000c50c783b */ /* 0x000eae0000000200 */
[C---:B-1----:R-:W-:Y:S08]  /*2010*/  HMMA.16816.F32 R20, R44.reuse, R8, R20 ;  /* 0x000000082c14723c */ /* 0x042ff00000001814 */
[C---:B------:R-:W-:Y:S01]  /*2020*/  HMMA.16816.F32 R16, R44.reuse, R10, R16 ;  /* 0x0000000a2c10723c */ /* 0x040fe20000001810 */
[----:B------:R-:W-:Y:S07]  /*2030*/  LDSM.16.M88.4 R8, [R194+0x10100] ;  /* 0x01010000c208783b */ /* 0x000fee0000000200 */
[C---:B------:R-:W-:Y:S08]  /*2040*/  HMMA.16816.F32 R28, R44.reuse, R48, R28 ;  /* 0x000000302c1c723c */ /* 0x040ff0000000181c */
[C---:B------:R-:W-:Y:S01]  /*2050*/  HMMA.16816.F32 R24, R44.reuse, R50, R24 ;  /* 0x000000322c18723c */ /* 0x040fe20000001818 */
[----:B------:R-:W1:Y:S07]  /*2060*/  LDSM.16.M88.4 R48, [R196+0x2000] ;  /* 0x00200000c430783b */ /* 0x000e6e0000000200 */
[C---:B------:R-:W-:Y:S08]  /*2070*/  HMMA.16816.F32 R64, R44.reuse, R68, R64 ;  /* 0x000000442c40723c */ /* 0x040ff00000001840 */
[----:B------:R-:W-:Y:S01]  /*2080*/  HMMA.16816.F32 R60, R44, R70, R60 ;  /* 0x000000462c3c723c */ /* 0x000fe2000000183c */
[----:B------:R-:W3:Y:S04]  /*2090*/  LDSM.16.M88.4 R44, [R196+0x3000] ;  /* 0x00300000c42c783b */ /* 0x000ee80000000200 */
[----:B------:R-:W4:Y:S03]  /*20a0*/  LDSM.16.M88.4 R68, [R196+0x2800] ;  /* 0x00280000c444783b */ /* 0x000f260000000200 */
[C---:B--2---:R-:W-:Y:S08]  /*20b0*/  HMMA.16816.F32 R36, R40.reuse, R12, R36 ;  /* 0x0000000c2824723c */ /* 0x044ff00000001824 */
[C---:B------:R-:W-:Y:S01]  /*20c0*/  HMMA.16816.F32 R32, R40.reuse, R14, R32 ;  /* 0x0000000e2820723c */ /* 0x040fe20000001820 */
[----:B------:R-:W2:Y:S07]  /*20d0*/  LDSM.16.M88.4 R12, [R196+0x3800] ;  /* 0x00380000c40c783b */ /* 0x000eae0000000200 */
[C---:B------:R-:W-:Y:S08]  /*20e0*/  HMMA.16816.F32 R20, R40.reuse, R56, R20 ;  /* 0x000000382814723c */ /* 0x040ff00000001814 */
[C---:B------:R-:W-:Y:S01]  /*20f0*/  HMMA.16816.F32 R16, R40.reuse, R58, R16 ;  /* 0x0000003a2810723c */ /* 0x040fe20000001810 */
[----:B------:R-:W-:Y:S07]  /*2100*/  LDSM.16.M88.4 R56, [R192+0x8100] ;  /* 0x00810000c038783b */ /* 0x000fee0000000200 */
[C---:B------:R-:W-:Y:S08]  /*2110*/  HMMA.16816.F32 R28, R40.reuse, R72, R28 ;  /* 0x00000048281c723c */ /* 0x040ff0000000181c */
[C---:B------:R-:W-:Y:S01]  /*2120*/  HMMA.16816.F32 R24, R40.reuse, R74, R24 ;  /* 0x0000004a2818723c */ /* 0x040fe20000001818 */
[----:B------:R-:W-:Y:S07]  /*2130*/  LDSM.16.M88.4 R72, [R191+0x10100] ;  /* 0x01010000bf48783b */ /* 0x000fee0000000200 */
[C---:B------:R-:W-:Y:S08]  /*2140*/  HMMA.16816.F32 R64, R40.reuse, R52, R64 ;  /* 0x000000342840723c */ /* 0x040ff00000001840 */
[----:B------:R-:W-:Y:S01]  /*2150*/  HMMA.16816.F32 R60, R40, R54, R60 ;  /* 0x00000036283c723c */ /* 0x000fe2000000183c */
[----:B------:R-:W5:Y:S04]  /*2160*/  LDSM.16.M88.4 R40, [R193+0x10100] ;  /* 0x01010000c128783b */ /* 0x000f680000000200 */
[----:B------:R-:W2:Y:S03]  /*2170*/  LDSM.16.M88.4 R52, [R192+0x8900] ;  /* 0x00890000c034783b */ /* 0x000ea60000000200 */
        /* <DEDUP_REMOVED lines=8> */
[----:B------:R-:W-:Y:S07]  /*2200*/  LDSM.16.M88.4 R68, [R184+0x3800] ;  /* 0x00380000b844783b */ /* 0x000fee0000000200 */
[C---:B--2---:R-:W-:Y:S08]  /*2210*/  HMMA.16816.F32 R64, R8.reuse, R12, R64 ;  /* 0x0000000c0840723c */ /* 0x044ff00000001840 */
[----:B------:R-:W-:Y:S01]  /*2220*/  HMMA.16816.F32 R60, R8, R14, R60 ;  /* 0x0000000e083c723c */ /* 0x000fe2000000183c */
[----:B------:R-:W2:Y:S04]  /*2230*/  LDSM.16.M88.4 R12, [R184+0x2000] ;  /* 0x00200000b80c783b */ /* 0x000ea80000000200 */
[----:B------:R-:W4:Y:S03]  /*2240*/  LDSM.16.M88.4 R8, [R184+0x2800] ;  /* 0x00280000b808783b */ /* 0x000f260000000200 */
[C---:B-----5:R-:W-:Y:S08]  /*2250*/  HMMA.16816.F32 R36, R40.reuse, R56, R36 ;  /* 0x000000382824723c */ /* 0x060ff00000001824 */
[C---:B------:R-:W-:Y:S01]  /*2260*/  HMMA.16816.F32 R32, R40.reuse, R58, R32 ;  /* 0x0000003a2820723c */ /* 0x040fe20000001820 */
[----:B------:R-:W-:Y:S07]  /*2270*/  LDSM.16.M88.4 R56, [R198+0x14100] ;  /* 0x01410000c638783b */ /* 0x000fee0000000200 */
[C---:B------:R-:W-:Y:S08]  /*2280*/  HMMA.16816.F32 R28, R40.reuse, R52, R28 ;  /* 0x00000034281c723c */ /* 0x040ff0000000181c */
[C---:B------:R-:W-:Y:S01]  /*2290*/  HMMA.16816.F32 R24, R40.reuse, R54, R24 ;  /* 0x000000362818723c */ /* 0x040fe20000001818 */
[----:B------:R-:W5:Y:S07]  /*22a0*/  LDSM.16.M88.4 R52, [R197+0xa100] ;  /* 0x00a10000c534783b */ /* 0x000f6e0000000200 */
[C---:B-1----:R-:W-:Y:S08]  /*22b0*/  HMMA.16816.F32 R20, R40.reuse, R48, R20 ;  /* 0x000000302814723c */ /* 0x042ff00000001814 */
        /* <DEDUP_REMOVED lines=13> */
[C---:B------:R-:W-:Y:S08]  /*2390*/  HMMA.16816.F32 R16, R72.reuse, R78, R16 ;  /* 0x0000004e4810723c */ /* 0x040ff00000001810 */
[C---:B------:R-:W-:Y:S08]  /*23a0*/  HMMA.16816.F32 R64, R72.reuse, R68, R64 ;  /* 0x000000444840723c */ /* 0x040ff00000001840 */
[----:B------:R-:W-:Y:S01]  /*23b0*/  HMMA.16816.F32 R68, R72, R70, R60 ;  /* 0x000000464844723c */ /* 0x000fe2000000183c */
[----:B------:R-:W4:Y:S04]  /*23c0*/  LDSM.16.M88.4 R72, [R196+0x5000] ;  /* 0x00500000c448783b */ /* 0x000f280000000200 */
[----:B------:R-:W2:Y:S03]  /*23d0*/  LDSM.16.M88.4 R60, [R196+0x4800] ;  /* 0x00480000c43c783b */ /* 0x000ea60000000200 */
[C---:B-----5:R-:W-:Y:S08]  /*23e0*/  HMMA.16816.F32 R36, R56.reuse, R52, R36 ;  /* 0x000000343824723c */ /* 0x060ff00000001824 */
[C---:B------:R-:W-:Y:S01]  /*23f0*/  HMMA.16816.F32 R32, R56.reuse, R54, R32 ;  /* 0x000000363820723c */ /* 0x040fe20000001820 */
[----:B------:R-:W-:Y:S07]  /*2400*/  LDSM.16.M88.4 R52, [R192+0xa900] ;  /* 0x00a90000c034783b */ /* 0x000fee0000000200 */
[C---:B-1----:R-:W-:Y:S08]  /*2410*/  HMMA.16816.F32 R28, R56.reuse, R48, R28 ;  /* 0x00000030381c723c */ /* 0x042ff0000000181c */
[C---:B------:R-:W-:Y:S01]  /*2420*/  HMMA.16816.F32 R24, R56.reuse, R50, R24 ;  /* 0x000000323818723c */ /* 0x040fe20000001818 */
[----:B------:R-:W1:Y:S07]  /*2430*/  LDSM.16.M88.4 R48, [R196+0x5800] ;  /* 0x00580000c430783b */ /* 0x000e6e0000000200 */
[C---:B---3--:R-:W-:Y:S08]  /*2440*/  HMMA.16816.F32 R20, R56.reuse, R44, R20 ;  /* 0x0000002c3814723c */ /* 0x048ff00000001814 */
[----:B------:R-:W-:Y:S01]  /*2450*/  HMMA.16816.F32 R16, R56, R46, R16 ;  /* 0x0000002e3810723c */ /* 0x000fe20000001810 */
[----:B------:R-:W-:Y:S07]  /*2460*/  LDSM.16.M88.4 R44, [R193+0x14100] ;  /* 0x01410000c12c783b */ /* 0x000fee0000000200 */
[C---:B--2---:R-:W-:Y:S08]  /*2470*/  HMMA.16816.F32 R36, R12.reuse, R8, R36 ;  /* 0x000000080c24723c */ /* 0x044ff00000001824 */
[----:B------:R-:W-:Y:S01]  /*2480*/  HMMA.16816.F32 R32, R12, R10, R32 ;  /* 0x0000000a0c20723c */ /* 0x000fe20000001820 */
[----:B------:R-:W2:Y:S07]  /*2490*/  LDSM.16.M88.4 R8, [R192+0xb100] ;  /* 0x00b10000c008783b */ /* 0x000eae0000000200 */
[C---:B------:R-:W-:Y:S08]  /*24a0*/  HMMA.16816.F32 R64, R56.reuse, R40, R64 ;  /* 0x000000283840723c */ /* 0x040ff00000001840 */
[----:B------:R-:W-:Y:S01]  /*24b0*/  HMMA.16816.F32 R68, R56, R42, R68 ;  /* 0x0000002a3844723c */ /* 0x000fe20000001844 */
[----:B------:R-:W3:Y:S04]  /*24c0*/  LDSM.16.M88.4 R40, [R192+0xa100] ;  /* 0x00a10000c028783b */ /* 0x000ee80000000200 */
[----:B------:R-:W5:Y:S03]  /*24d0*/  LDSM.16.M88.4 R56, [R192+0xb900] ;  /* 0x00b90000c038783b */ /* 0x000f660000000200 */
[C---:B----4-:R-:W-:Y:S08]  /*24e0*/  HMMA.16816.F32 R20, R12.reuse, R72, R20 ;  /* 0x000000480c14723c */ /* 0x050ff00000001814 */
[C---:B------:R-:W-:Y:S08]  /*24f0*/  HMMA.16816.F32 R16, R12.reuse, R74, R16 ;  /* 0x0000004a0c10723c */ /* 0x040ff00000001810 */
[C---:B------:R-:W-:Y:S08]  /*2500*/  HMMA.16816.F32 R28, R12.reuse, R60, R28 ;  /* 0x0000003c0c1c723c */ /* 0x040ff0000000181c */
[C---:B------:R-:W-:Y:S01]  /*2510*/  HMMA.16816.F32 R24, R12.reuse, R62, R24 ;  /* 0x0000003e0c18723c */ /* 0x040fe20000001818 */
[----:B------:R-:W-:Y:S07]  /*2520*/  LDSM.16.M88.4 R60, [R191+0x14100] ;  /* 0x01410000bf3c783b */ /* 0x000fee0000000200 */
[C---:B-1----:R-:W-:Y:S01]  /*2530*/  HMMA.16816.F32 R72, R12.reuse, R48, R64 ;  /* 0x000000300c48723c */ /* 0x042fe20000001840 */
[----:B------:R-:W-:Y:S07]  /*2540*/  LDSM.16.M88.4 R64, [R184+0x4000] ;  /* 0x00400000b840783b */ /* 0x000fee0000000200 */
[----:B------:R-:W-:Y:S01]  /*2550*/  HMMA.16816.F32 R68, R12, R50, R68 ;  /* 0x000000320c44723c */ /* 0x000fe20000001844 */
[----:B------:R-:W1:Y:S07]  /*2560*/  LDSM.16.M88.4 R12, [R184+0x4800] ;  /* 0x00480000b80c783b */ /* 0x000e6e0000000200 */
[C---:B--2---:R-:W-:Y:S08]  /*2570*/  HMMA.16816.F32 R20, R44.reuse, R8, R20 ;  /* 0x000000082c14723c */ /* 0x044ff00000001814 */
[C---:B------:R-:W-:Y:S01]  /*2580*/  HMMA.16816.F32 R16, R44.reuse, R10, R16 ;  /* 0x0000000a2c10723c */ /* 0x040fe20000001810 */
[----:B------:R-:W2:Y:S07]  /*2590*/  LDSM.16.M88.4 R8, [R184+0x5000] ;  /* 0x00500000b808783b */ /* 0x000eae0000000200 */
[C---:B------:R-:W-:Y:S08]  /*25a0*/  HMMA.16816.F32 R28, R44.reuse, R52, R28 ;  /* 0x000000342c1c723c */ /* 0x040ff0000000181c */
[C---:B------:R-:W-:Y:S08]  /*25b0*/  HMMA.16816.F32 R24, R44.reuse, R54, R24 ;  /* 0x000000362c18723c */ /* 0x040ff00000001818 */
[C---:B---3--:R-:W-:Y:S08]  /*25c0*/  HMMA.16816.F32 R36, R44.reuse, R40, R36 ;  /* 0x000000282c24723c */ /* 0x048ff00000001824 */
[C---:B------:R-:W-:Y:S08]  /*25d0*/  HMMA.16816.F32 R32, R44.reuse, R42, R32 ;  /* 0x0000002a2c20723c */ /* 0x040ff00000001820 */
[C---:B-----5:R-:W-:Y:S08]  /*25e0*/  HMMA.16816.F32 R72, R44.reuse, R56, R72 ;  /* 0x000000382c48723c */ /* 0x060ff00000001848 */
[----:B------:R-:W-:Y:S07]  /*25f0*/  HMMA.16816.F32 R68, R44, R58, R68 ;  /* 0x0000003a2c44723c */ /* 0x000fee0000001844 */
[C---:B------:R-:W-:Y:S01]  /*2600*/  IMAD.IADD R44, R80.reuse, 0x1, -R81 ;  /* 0x00000001502c7824 */ /* 0x040fe200078e0a51 */
[----:B-1----:R-:W-:Y:S01]  /*2610*/  HMMA.16816.F32 R28, R60, R12, R28 ;  /* 0x0000000c3c1c723c */ /* 0x002fe2000000181c */
[----:B------:R-:W-:-:S02]  /*2620*/  IMAD.IADD R80, R80, 0x1, -R83 ;  /* 0x0000000150507824 */ /* 0x000fc400078e0a53 */
[----:B------:R-:W-:Y:S01]  /*2630*/  @P5 IMAD.WIDE.U32 R46, R5, UR5, R202 ;  /* 0x00000005052e5c25 */ /* 0x000fe2000f8e00ca */
[----:B------:R-:W-:Y:S01]  /*2640*/  @UP0 UIMAD UR5, UR19, UR5, URZ ;  /* 0x00000005130502a4 */ /* 0x000fe2000f8e023f */
[----:B------:R-:W-:Y:S02]  /*2650*/  SHF.R.S32.HI R41, RZ, 0x1f, R44 ;  /* 0x0000001fff297819 */ /* 0x000fe4000001142c */
[----:B------:R-:W-:Y:S01]  /*2660*/  LEA.HI R5, R80, R80, RZ, 0x1 ;  /* 0x0000005050057211 */ /* 0x000fe200078f08ff */
[----:B------:R-:W-:Y:S01]  /*2670*/  @UP0 UIMAD UR4, UR4, UR20, UR5 ;  /* 0x00000014040402a4 */ /* 0x000fe2000f8e0205 */
[----:B------:R-:W-:Y:S01]  /*2680*/  LEA.HI R0, R41, R44, RZ, 0x2 ;  /* 0x0000002c29007211 */ /* 0x000fe200078f10ff */
[----:B------:R-:W-:Y:S01]  /*2690*/  HMMA.16816.F32 R24, R60, R14, R24 ;  /* 0x0000000e3c18723c */ /* 0x000fe20000001818 */
[----:B------:R-:W-:Y:S01]  /*26a0*/  LOP3.LUT R5, R5, 0x1ffffffe, RZ, 0xc0, !PT ;  /* 0x1ffffffe05057812 */ /* 0x000fe200078ec0ff */
[----:B------:R-:W1:Y:S01]  /*26b0*/  LDSM.16.M88.4 R40, [R184+0x5800] ;  /* 0x00580000b828783b */ /* 0x000e620000000200 */
[----:B------:R-:W-:Y:S01]  /*26c0*/  LEA.HI.SX32 R12, R0, UR15, 0x1e ;  /* 0x0000000f000c7c11 */ /* 0x000fe2000f8ff2ff */
[----:B------:R-:W-:-:S04]  /*26d0*/  DEPBAR.LE SB0, 0x0 ;  /* 0x000080000000791a */ /* 0x000fc80000000000 */
[----:B------:R-:W-:Y:S01]  /*26e0*/  IMAD.IADD R204, R80, 0x1, -R5 ;  /* 0x0000000150cc7824 */ /* 0x000fe200078e0a05 */
[----:B------:R-:W-:Y:S01]  /*26f0*/  @P5 IADD3 R5, R47, UR4, RZ ;  /* 0x000000042f055c10 */ /* 0x000fe2000fffe0ff */
[----:B------:R-:W-:Y:S01]  /*2700*/  IMAD R7, R7, 0x10, R12 ;  /* 0x0000001007077824 */ /* 0x000fe200078e020c */
[----:B------:R-:W-:Y:S01]  /*2710*/  @P5 LEA R14, P0, R46, c[0x0][0x1c8], 0x1 ;  /* 0x000072002e0e5a11 */ /* 0x000fe200078008ff */
[C---:B--2---:R-:W-:Y:S01]  /*2720*/  HMMA.16816.F32 R20, R60.reuse, R8, R20 ;  /* 0x000000083c14723c */ /* 0x044fe20000001814 */
[----:B------:R-:W-:Y:S01]  /*2730*/  IMAD.U32 R47, RZ, RZ, UR12 ;  /* 0x0000000cff2f7e24 */ /* 0x000fe2000f8e00ff */
[----:B------:R-:W-:Y:S01]  /*2740*/  LOP3.LUT R205, R0, 0x7ffffffc, RZ, 0xc0, !PT ;  /* 0x7ffffffc00cd7812 */ /* 0x000fe200078ec0ff */
[----:B------:R-:W-:Y:S01]  /*2750*/  IMAD R204, R204, 0x8, R7 ;  /* 0x00000008cccc7824 */ /* 0x000fe200078e0207 */
[----:B------:R-:W-:Y:S01]  /*2760*/  @P5 LEA.HI.X R15, R46, c[0x0][0x1cc], R5, 0x1, P0 ;  /* 0x000073002e0f5a11 */ /* 0x000fe200000f0c05 */
[----:B------:R-:W-:Y:S01]  /*2770*/  IMAD.U32 R7, RZ, RZ, UR12 ;  /* 0x0000000cff077e24 */ /* 0x000fe2000f8e00ff */
[----:B------:R-:W-:Y:S01]  /*2780*/  PLOP3.LUT P0, PT, PT, PT, UP2, 0x80, 0x0 ;  /* 0x000000000000781c */ /* 0x000fe20003f0f028 */
[----:B------:R-:W-:Y:S01]  /*2790*/  @P4 IMAD.HI.U32 R8, R204, c[0x0][0x2c8], RZ ;  /* 0x0000b200cc084a27 */ /* 0x000fe200078e00ff */
[----:B------:R-:W-:Y:S01]  /*27a0*/  @P5 LEA R46, P4, R47, R14, 0x1 ;  /* 0x0000000e2f2e5211 */ /* 0x000fe200078808ff */
[----:B------:R-:W-:Y:S01]  /*27b0*/  BAR.SYNC.DEFER_BLOCKING 0x0 ;  /* 0x0000000000007b1d */ /* 0x000fe20000010000 */
[----:B------:R-:W-:Y:S01]  /*27c0*/  HMMA.16816.F32 R16, R60, R10, R16 ;  /* 0x0000000a3c10723c */ /* 0x000fe20000001810 */
[----:B------:R-:W-:-:S02]  /*27d0*/  IMAD.U32 R5, RZ, RZ, UR11 ;  /* 0x0000000bff057e24 */ /* 0x000fc4000f8e00ff */
[----:B------:R-:W-:Y:S02]  /*27e0*/  IMAD.MOV.U32 R0, RZ, RZ, R204 ;  /* 0x000000ffff007224 */ /* 0x000fe400078e00cc */
[----:B------:R-:W-:Y:S01]  /*27f0*/  ULDC UR4, c[0x0][0x1d0] ;  /* 0x0000740000047ab9 */ /* 0x000fe20000000800 */
[----:B------:R-:W-:Y:S01]  /*2800*/  @P5 LEA.HI.X R47, R7, R15, R5, 0x1, P4 ;  /* 0x0000000f072f5211 */ /* 0x000fe200020f0c05 */
[----:B------:R-:W-:Y:S01]  /*2810*/  UIADD3 UR4, -UR14, UR4, UR6 ;  /* 0x000000040e047290 */ /* 0x000fe2000fffe106 */
[----:B------:R-:W-:Y:S01]  /*2820*/  IMAD.IADD R205, R44, 0x1, -R205 ;  /* 0x000000012ccd7824 */ /* 0x000fe200078e0acd */
[----:B------:R-:W-:Y:S01]  /*2830*/  @P0 SHF.R.U32.HI R0, RZ, c[0x0][0x2cc], R8 ;  /* 0x0000b300ff000a19 */ /* 0x000fe20000011608 */
[----:B------:R-:W-:Y:S01]  /*2840*/  ULDC UR14, c[0x0][0x324] ;  /* 0x0000c900000e7ab9 */ /* 0x000fe20000000800 */
[----:B------:R-:W-:Y:S01]  /*2850*/  PLOP3.LUT P0, PT, PT, PT, UP1, 0x40, 0x0 ;  /* 0x000000000000781c */ /* 0x000fe20003f0e818 */
[----:B------:R-:W-:Y:S01]  /*2860*/  IMAD.SHL.U32 R205, R205, 0x2, RZ ;  /* 0x00000002cdcd7824 */ /* 0x000fe200078e00ff */
[----:B------:R-:W-:Y:S01]  /*2870*/  ULOP3.LUT UR14, URZ, UR14, URZ, 0x33, !UPT ;  /* 0x0000000e3f0e7292 */ /* 0x000fe2000f8e333f */
[----:B------:R-:W2:Y:S01]  /*2880*/  SHFL.IDX PT, R5, R0, RZ, 0x1c1f ;  /* 0x001c1fff00057589 */ /* 0x000ea200000e0000 */
[----:B------:R-:W-:Y:S01]  /*2890*/  IMAD.U32 R8, RZ, RZ, UR4 ;  /* 0x00000004ff087e24 */ /* 0x000fe2000f8e00ff */
[----:B------:R-:W-:Y:S04]  /*28a0*/  HMMA.16816.F32 R36, R60, R64, R36 ;  /* 0x000000403c24723c */ /* 0x000fe80000001824 */
[----:B------:R-:W-:-:S02]  /*28b0*/  IADD3 R10, R8, -c[0x0][0x168], -R205 ;  /* 0x80005a00080a7a10 */ /* 0x000fc40007ffe8cd */
[----:B------:R-:W-:Y:S01]  /*28c0*/  IADD3 R8, -R205, c[0x0][0x1d0], -R6 ;  /* 0x00007400cd087a10 */ /* 0x000fe20007ffe906 */
[----:B------:R-:W-:Y:S01]  /*28d0*/  @!PT LDS RZ, [RZ] ;  /* 0x00000000fffff984 */ /* 0x000fe20000000800 */
[----:B------:R-:W-:Y:S01]  /*28e0*/  @!PT LDS RZ, [RZ] ;  /* 0x00000000fffff984 */ /* 0x000fe20000000800 */
[----:B------:R3:W-:Y:S01]  /*28f0*/  @P5 LDGSTS.E.BYPASS.LTC128B.128 [R199+0x6100], [R14.64], !P3 ;  /* 0x061000000ec75fae */ /* 0x0007e2000d901d50 */
[C---:B------:R-:W-:Y:S01]  /*2900*/  IADD3 R12, R10.reuse, c[0x0][0x328], RZ ;  /* 0x0000ca000a0c7a10 */ /* 0x040fe20007ffe0ff */
[C---:B------:R-:W-:Y:S01]  /*2910*/  HMMA.16816.F32 R32, R60.reuse, R66, R32 ;  /* 0x000000423c20723c */ /* 0x040fe20000001820 */
[----:B------:R-:W-:Y:S01]  /*2920*/  IADD3 R10, R10, UR14, RZ ;  /* 0x0000000e0a0a7c10 */ /* 0x000fe2000fffe0ff */
[----:B------:R3:W-:Y:S04]  /*2930*/  @P5 LDGSTS.E.BYPASS.LTC128B.128 [R199+0x8100], [R14.64+0x80], !P2 ;  /* 0x081000800ec75fae */ /* 0x0007e8000d101d50 */
[----:B------:R3:W-:Y:S02]  /*2940*/  @P5 LDGSTS.E.BYPASS.LTC128B.128 [R199+0xa100], [R14.64+0x100], !P1 ;  /* 0x0a1001000ec75fae */ /* 0x0007e4000c901d50 */
[----:B-1----:R-:W-:Y:S02]  /*2950*/  HMMA.16816.F32 R72, R60, R40, R72 ;  /* 0x000000283c48723c */ /* 0x002fe40000001848 */
[----:B------:R3:W-:Y:S01]  /*2960*/  @P5 LDGSTS.E.BYPASS.LTC128B.128 [R199+0x7100], [R46.64], !P3 ;  /* 0x071000002ec75fae */ /* 0x0007e2000d901d50 */
[----:B--2---:R-:W-:-:S03]  /*2970*/  IMAD.IADD R13, R12, 0x1, R5 ;  /* 0x000000010c0d7824 */ /* 0x004fc600078e0205 */
[----:B------:R3:W-:Y:S01]  /*2980*/  @P5 LDGSTS.E.BYPASS.LTC128B.128 [R199+0x9100], [R46.64+0x80], !P2 ;  /* 0x091000802ec75fae */ /* 0x0007e2000d101d50 */
[----:B------:R-:W-:Y:S01]  /*2990*/  IMAD.IADD R11, R10, 0x1, R5 ;  /* 0x000000010a0b7824 */ /* 0x000fe200078e0205 */
[----:B------:R-:W-:Y:S02]  /*29a0*/  HMMA.16816.F32 R68, R60, R42, R68 ;  /* 0x0000002a3c44723c */ /* 0x000fe40000001844 */
[----:B------:R3:W-:Y:S01]  /*29b0*/  @P5 LDGSTS.E.BYPASS.LTC128B.128 [R199+0xb100], [R46.64+0x100], !P1 ;  /* 0x0b1001002ec75fae */ /* 0x0007e2000c901d50 */
[----:B------:R-:W-:-:S03]  /*29c0*/  IMNMX R13, R13, R8, PT ;  /* 0x000000080d0d7217 */ /* 0x000fc60003800200 */
[----:B------:R-:W0:Y:S01]  /*29d0*/  LDGDEPBAR ;  /* 0x00000000000079af */ /* 0x000e220000000000 */
[----:B------:R-:W-:Y:S05]  /*29e0*/  @P0 BRA `(.L_x_155) ;  /* 0x0000018000000947 */ /* 0x000fea0003800000 */
[----:B------:R-:W-:Y:S01]  /*29f0*/  IADD3 R5, R5, c[0x0][0x1d0], RZ ;  /* 0x0000740005057a10 */ /* 0x000fe20007ffe0ff */
[----:B------:R-:W-:Y:S03]  /*2a00*/  BSSY B0, `(.L_x_156) ;  /* 0x0000011000007945 */ /* 0x000fe60003800000 */
[----:B------:R-:W-:-:S04]  /*2a10*/  IADD3 R7, R5, -c[0x0][0x168], RZ ;  /* 0x80005a0005077a10 */ /* 0x000fc80007ffe0ff */
[----:B------:R-:W-:-:S13]  /*2a20*/  ISETP.GT.AND P0, PT, R7, -0x1, PT ;  /* 0xffffffff0700780c */ /* 0x000fda0003f04270 */
[----:B------:R-:W-:Y:S05]  /*2a30*/  @P0 BRA `(.L_x_157) ;  /* 0x0000008000000947 */ /* 0x000fea0003800000 */
[----:B------:R-:W-:Y:S01]  /*2a40*/  ULDC UR4, c[0x0][0x32c] ;  /* 0x0000cb0000047ab9 */ /* 0x000fe20000000800 */
[----:B------:R-:W-:Y:S01]  /*2a50*/  LOP3.LUT R7, RZ, R7, RZ, 0x33, !PT ;  /* 0x00000007ff077212 */ /* 0x000fe200078e33ff */
[----:B------:R-:W-:-:S06]  /*2a60*/  UISETP.NE.AND UP0, UPT, UR6, UR4, UPT ;  /* 0x000000040600728c */ /* 0x000fcc000bf05270 */
[----:B------:R-:W-:-:S13]  /*2a70*/  PLOP3.LUT P0, PT, PT, PT, UP0, 0x80, 0x0 ;  /* 0x000000000000781c */ /* 0x000fda0003f0f008 */
[----:B------:R-:W-:-:S05]  /*2a80*/  @P0 IMAD.HI.U32 R5, R7, c[0x0][0x330], RZ ;  /* 0x0000cc0007050a27 */ /* 0x000fca00078e00ff */
[----:B------:R-:W-:-:S04]  /*2a90*/  @P0 SHF.R.U32.HI R7, RZ, c[0x0][0x334], R5 ;  /* 0x0000cd00ff070a19 */ /* 0x000fc80000011605 */
[----:B------:R-:W-:Y:S01]  /*2aa0*/  LOP3.LUT R7, RZ, R7, RZ, 0x33, !PT ;  /* 0x00000007ff077212 */ /* 0x000fe200078e33ff */
[----:B------:R-:W-:Y:S05]  /*2ab0*/  BRA `(.L_x_158) ;  /* 0x0000005000007947 */ /* 0x000fea0003800000 */
.L_x_157:
[----:B------:R-:W-:Y:S02]  /*2ac0*/  ULDC UR4, c[0x0][0x32c] ;  /* 0x0000cb0000047ab9 */ /* 0x000fe40000000800 */
[----:B------:R-:W-:-:S06]  /*2ad0*/  UISETP.NE.AND UP0, UPT, UR6, UR4, UPT ;  /* 0x000000040600728c */ /* 0x000fcc000bf05270 */
[----:B------:R-:W-:-:S13]  /*2ae0*/  PLOP3.LUT P0, PT, PT, PT, UP0, 0x80, 0x0 ;  /* 0x000000000000781c */ /* 0x000fda0003f0f008 */
[----:B------:R-:W-:-:S05]  /*2af0*/  @P0 IMAD.HI.U32 R5, R7, c[0x0][0x330], RZ ;  /* 0x0000cc0007050a27 */ /* 0x000fca00078e00ff */
[----:B------:R-:W-:Y:S02]  /*2b00*/  @P0 SHF.R.U32.HI R7, RZ, c[0x0][0x334], R5 ;  /* 0x0000cd00ff070a19 */ /* 0x000fe40000011605 */
.L_x_158:
[----:B------:R-:W-:Y:S05]  /*2b10*/  BSYNC B0 ;  /* 0x0000000000007941 */ /* 0x000fea0003800000 */
.L_x_156:
[----:B------:R-:W-:-:S04]  /*2b20*/  IMAD R40, R7, c[0x0][0x32c], -R6 ;  /* 0x0000cb0007287a24 */ /* 0x000fc800078e0a06 */
[----:B------:R-:W-:-:S05]  /*2b30*/  IMAD.IADD R40, R40, 0x1, -R205 ;  /* 0x0000000128287824 */ /* 0x000fca00078e0acd */
[----:B---3--:R-:W-:Y:S02]  /*2b40*/  IADD3 R14, R40, c[0x0][0x32c], RZ ;  /* 0x0000cb00280e7a10 */ /* 0x008fe40007ffe0ff */
[----:B------:R-:W-:Y:S02]  /*2b50*/  IMNMX R11, R11, R40, !PT ;  /* 0x000000280b0b7217 */ /* 0x000fe40007800200 */
[----:B------:R-:W-:Y:S02]  /*2b60*/  IMNMX R13, R13, R14, PT ;  /* 0x0000000e0d0d7217 */ /* 0x000fe40003800200 */
.L_x_155:
[----:B------:R-:W-:Y:S01]  /*2b70*/  ISETP.LT.AND P0, PT, RZ, UR13, PT ;  /* 0x0000000dff007c0c */ /* 0x000fe2000bf01270 */
[----:B---3--:R-:W1:Y:S03]  /*2b80*/  SHFL.IDX PT, R15, R0, 0x1, 0x1c1f ;  /* 0x003c1f00000f7f89 */ /* 0x008e6600000e0000 */
[C---:B------:R-:W-:Y:S02]  /*2b90*/  ISETP.GT.AND P4, PT, R11.reuse, 0x1, P0 ;  /* 0x000000010b00780c */ /* 0x040fe40000784270 */
[----:B------:R-:W-:-:S02]  /*2ba0*/  ISETP.GT.AND P5, PT, R11, RZ, P0 ;  /* 0x000000ff0b00720c */ /* 0x000fc400007a4270 */
[C---:B------:R-:W-:Y:S02]  /*2bb0*/  ISETP.LT.OR P4, PT, R13.reuse, 0x2, P4 ;  /* 0x000000020d00780c */ /* 0x040fe40002781670 */
[----:B------:R-:W-:Y:S02]  /*2bc0*/  ISETP.LT.OR P5, PT, R13, 0x1, P5 ;  /* 0x000000010d00780c */ /* 0x000fe40002fa1670 */
[----:B------:R-:W-:Y:S02]  /*2bd0*/  FSEL R37, R37, -INF , !P4 ;  /* 0xff80000025257808 */ /* 0x000fe40006000000 */
[----:B------:R-:W-:Y:S02]  /*2be0*/  ISETP.GT.AND P4, PT, R11, 0x10, P0 ;  /* 0x000000100b00780c */ /* 0x000fe40000784270 */
[----:B------:R-:W-:Y:S02]  /*2bf0*/  FSEL R36, R36, -INF , !P5 ;  /* 0xff80000024247808 */ /* 0x000fe40006800000 */
[----:B------:R-:W-:-:S02]  /*2c00*/  ISETP.LT.OR P4, PT, R13, 0x11, P4 ;  /* 0x000000110d00780c */ /* 0x000fc40002781670 */
[C---:B------:R-:W-:Y:S02]  /*2c10*/  ISETP.GT.AND P6, PT, R11.reuse, 0x8, P0 ;  /* 0x000000080b00780c */ /* 0x040fe400007c4270 */
[C---:B------:R-:W-:Y:S02]  /*2c20*/  ISETP.GT.AND P5, PT, R11.reuse, 0x9, P0 ;  /* 0x000000090b00780c */ /* 0x040fe400007a4270 */
[----:B------:R-:W-:Y:S02]  /*2c30*/  FSEL R7, R28, -INF , !P4 ;  /* 0xff8000001c077808 */ /* 0x000fe40006000000 */
[----:B------:R-:W-:Y:S02]  /*2c40*/  ISETP.GT.AND P4, PT, R11, 0x19, P0 ;  /* 0x000000190b00780c */ /* 0x000fe40000784270 */
[C---:B------:R-:W-:Y:S02]  /*2c50*/  ISETP.LT.OR P6, PT, R13.reuse, 0x9, P6 ;  /* 0x000000090d00780c */ /* 0x040fe400037c1670 */
[----:B------:R-:W-:-:S02]  /*2c60*/  ISETP.LT.OR P5, PT, R13, 0xa, P5 ;  /* 0x0000000a0d00780c */ /* 0x000fc40002fa1670 */
[----:B------:R-:W-:Y:S02]  /*2c70*/  ISETP.LT.OR P4, PT, R13, 0x1a, P4 ;  /* 0x0000001a0d00780c */ /* 0x000fe40002781670 */
[----:B------:R-:W-:Y:S02]  /*2c80*/  FSEL R9, R32, -INF , !P6 ;  /* 0xff80000020097808 */ /* 0x000fe40007000000 */
[----:B------:R-:W-:Y:S02]  /*2c90*/  FSEL R33, R33, -INF , !P5 ;  /* 0xff80000021217808 */ /* 0x000fe40006800000 */
[C---:B------:R-:W-:Y:S02]  /*2ca0*/  ISETP.GT.AND P6, PT, R11.reuse, 0x11, P0 ;  /* 0x000000110b00780c */ /* 0x040fe400007c4270 */
[----:B------:R-:W-:Y:S02]  /*2cb0*/  ISETP.GT.AND P5, PT, R11, 0x18, P0 ;  /* 0x000000180b00780c */ /* 0x000fe400007a4270 */
[----:B------:R-:W-:-:S02]  /*2cc0*/  FSEL R25, R25, -INF , !P4 ;  /* 0xff80000019197808 */ /* 0x000fc40006000000 */
[----:B------:R-:W-:Y:S02]  /*2cd0*/  ISETP.GT.AND P4, PT, R11, 0x28, P0 ;  /* 0x000000280b00780c */ /* 0x000fe40000784270 */
[C---:B------:R-:W-:Y:S02]  /*2ce0*/  ISETP.LT.OR P6, PT, R13.reuse, 0x12, P6 ;  /* 0x000000120d00780c */ /* 0x040fe400037c1670 */
[C---:B------:R-:W-:Y:S02]  /*2cf0*/  ISETP.LT.OR P5, PT, R13.reuse, 0x19, P5 ;  /* 0x000000190d00780c */ /* 0x040fe40002fa1670 */
[----:B------:R-:W-:Y:S02]  /*2d00*/  ISETP.LT.OR P4, PT, R13, 0x29, P4 ;  /* 0x000000290d00780c */ /* 0x000fe40002781670 */
[----:B------:R-:W-:Y:S02]  /*2d10*/  FSEL R29, R29, -INF , !P6 ;  /* 0xff8000001d1d7808 */ /* 0x000fe40007000000 */
[----:B------:R-:W-:-:S02]  /*2d20*/  FSEL R5, R24, -INF , !P5 ;  /* 0xff80000018057808 */ /* 0x000fc40006800000 */
        /* <DEDUP_REMOVED lines=12> */
[----:B------:R-:W-:Y:S02]  /*2df0*/  PLOP3.LUT P4, PT, PT, PT, UP1, 0x40, 0x0 ;  /* 0x000000000000781c */ /* 0x000fe40003f8e818 */
[C---:B------:R-:W-:Y:S02]  /*2e00*/  ISETP.LT.OR P6, PT, R13.reuse, 0x2a, P6 ;  /* 0x0000002a0d00780c */ /* 0x040fe400037c1670 */
[----:B------:R-:W-:Y:S02]  /*2e10*/  ISETP.LT.OR P5, PT, R13, 0x31, P5 ;  /* 0x000000310d00780c */ /* 0x000fe40002fa1670 */
[----:B------:R-:W-:Y:S02]  /*2e20*/  FSEL R157, R17, -INF , !P6 ;  /* 0xff800000119d7808 */ /* 0x000fe40007000000 */
[----:B------:R-:W-:Y:S02]  /*2e30*/  FSEL R167, R72, -INF , !P5 ;  /* 0xff80000048a77808 */ /* 0x000fe40006800000 */
[----:B------:R-:W-:-:S02]  /*2e40*/  ISETP.GT.AND P6, PT, R11, 0x38, P0 ;  /* 0x000000380b00780c */ /* 0x000fc400007c4270 */
[----:B------:R-:W-:Y:S01]  /*2e50*/  ISETP.GT.AND P5, PT, R11, 0x39, P0 ;  /* 0x000000390b00780c */ /* 0x000fe200007a4270 */
[--C-:B-1----:R-:W-:Y:S01]  /*2e60*/  IMAD.IADD R11, R12, 0x1, R15.reuse ;  /* 0x000000010c0b7824 */ /* 0x102fe200078e020f */
[C---:B------:R-:W-:Y:S02]  /*2e70*/  ISETP.LT.OR P6, PT, R13.reuse, 0x39, P6 ;  /* 0x000000390d00780c */ /* 0x040fe400037c1670 */
[----:B------:R-:W-:Y:S02]  /*2e80*/  ISETP.LT.OR P5, PT, R13, 0x3a, P5 ;  /* 0x0000003a0d00780c */ /* 0x000fe40002fa1670 */
[----:B------:R-:W-:Y:S01]  /*2e90*/  IMNMX R0, R11, R8, PT ;  /* 0x000000080b007217 */ /* 0x000fe20003800200 */
[----:B------:R-:W-:Y:S01]  /*2ea0*/  IMAD.IADD R11, R10, 0x1, R15 ;  /* 0x000000010a0b7824 */ /* 0x000fe200078e020f */
[----:B------:R-:W-:Y:S02]  /*2eb0*/  FSEL R143, R68, -INF , !P6 ;  /* 0xff800000448f7808 */ /* 0x000fe40007000000 */
[----:B------:R-:W-:Y:S01]  /*2ec0*/  FSEL R141, R69, -INF , !P5 ;  /* 0xff800000458d7808 */ /* 0x000fe20006800000 */
        /* <DEDUP_REMOVED lines=14> */
.L_x_161:
[----:B------:R-:W-:Y:S02]  /*2fb0*/  ULDC UR4, c[0x0][0x32c] ;  /* 0x0000cb0000047ab9 */ /* 0x000fe40000000800 */
[----:B------:R-:W-:-:S06]  /*2fc0*/  UISETP.NE.AND UP0, UPT, UR6, UR4, UPT ;  /* 0x000000040600728c */ /* 0x000fcc000bf05270 */
[----:B------:R-:W-:-:S13]  /*2fd0*/  PLOP3.LUT P4, PT, PT, PT, UP0, 0x80, 0x0 ;  /* 0x000000000000781c */ /* 0x000fda0003f8f008 */
[----:B------:R-:W-:-:S05]  /*2fe0*/  @P4 IMAD.HI.U32 R8, R13, c[0x0][0x330], RZ ;  /* 0x0000cc000d084a27 */ /* 0x000fca00078e00ff */
[----:B------:R-:W-:Y:S02]  /*2ff0*/  @P4 SHF.R.U32.HI R13, RZ, c[0x0][0x334], R8 ;  /* 0x0000cd00ff0d4a19 */ /* 0x000fe40000011608 */
.L_x_162:
[----:B------:R-:W-:Y:S05]  /*3000*/  BSYNC B0 ;  /* 0x0000000000007941 */ /* 0x000fea0003800000 */
.L_x_160:
[----:B------:R-:W-:-:S04]  /*3010*/  IMAD R6, R13, c[0x0][0x32c], -R6 ;  /* 0x0000cb000d067a24 */ /* 0x000fc800078e0a06 */
[----:B------:R-:W-:-:S05]  /*3020*/  IMAD.IADD R6, R6, 0x1, -R205 ;  /* 0x0000000106067824 */ /* 0x000fca00078e0acd */
[----:B------:R-:W-:Y:S02]  /*3030*/  IADD3 R13, R6, c[0x0][0x32c], RZ ;  /* 0x0000cb00060d7a10 */ /* 0x000fe40007ffe0ff */
[----:B------:R-:W-:Y:S02]  /*3040*/  IMNMX R11, R11, R6, !PT ;  /* 0x000000060b0b7217 */ /* 0x000fe40007800200 */
[----:B------:R-:W-:Y:S02]  /*3050*/  IMNMX R0, R0, R13, PT ;  /* 0x0000000d00007217 */ /* 0x000fe40003800200 */
.L_x_159:
[----:B------:R-:W-:Y:S01]  /*3060*/  FMNMX.FTZ R8, R36, R37, !PT ;  /* 0x0000002524087209 */ /* 0x000fe20007810000 */
[----:B------:R-:W-:Y:S01]  /*3070*/  IMAD.SHL.U32 R195, R4, 0x2, RZ ;  /* 0x0000000204c37824 */ /* 0x000fe200078e00ff */
[C---:B------:R-:W-:Y:S01]  /*3080*/  ISETP.GT.AND P5, PT, R11.reuse, 0x8, P0 ;  /* 0x000000080b00780c */ /* 0x040fe200007a4270 */
[----:B------:R-:W-:Y:S01]  /*3090*/  ULDC.64 UR4, c[0x0][0x2c8] ;  /* 0x0000b20000047ab9 */ /* 0x000fe20000000a00 */
[----:B------:R-:W-:Y:S01]  /*30a0*/  ISETP.GT.AND P6, PT, R11, 0x10, P0 ;  /* 0x000000100b00780c */ /* 0x000fe200007c4270 */
[--C-:B------:R-:W-:Y:S01]  /*30b0*/  IMAD R189, R3, 0x2, R195.reuse ;  /* 0x0000000203bd7824 */ /* 0x100fe200078e02c3 */
[----:B------:R-:W-:Y:S01]  /*30c0*/  FMNMX.FTZ R8, R9, R8, !PT ;  /* 0x0000000809087209 */ /* 0x000fe20007810000 */
[----:B------:R-:W-:Y:S01]  /*30d0*/  LDSM.16.MT88.4 R40, [R195+0x2100] ;  /* 0x00210000c328783b */ /* 0x000fe20000004200 */
[----:B------:R-:W-:Y:S01]  /*30e0*/  ISETP.LT.OR P5, PT, R0, 0x9, P5 ;  /* 0x000000090000780c */ /* 0x000fe20002fa1670 */
[----:B------:R-:W-:Y:S01]  /*30f0*/  IMAD R190, R2, 0x2, R195 ;  /* 0x0000000202be7824 */ /* 0x000fe200078e02c3 */
[----:B------:R-:W-:Y:S01]  /*3100*/  ISETP.LT.OR P6, PT, R0, 0x11, P6 ;  /* 0x000000110000780c */ /* 0x000fe200037c1670 */
[----:B------:R-:W-:Y:S01]  /*3110*/  LDSM.16.MT88.4 R56, [R189+0x2100] ;  /* 0x00210000bd38783b */ /* 0x000fe20000004200 */
[----:B------:R-:W-:Y:S01]  /*3120*/  FMNMX.FTZ R8, R33, R8, !PT ;  /* 0x0000000821087209 */ /* 0x000fe20007810000 */
[----:B------:R-:W-:Y:S01]  /*3130*/  IMAD R188, R3, 0x2, R190 ;  /* 0x0000000203bc7824 */ /* 0x000fe200078e02be */
[----:B------:R-:W-:Y:S01]  /*3140*/  FSEL R34, R34, -INF , !P5 ;  /* 0xff80000022227808 */ /* 0x000fe20006800000 */
[----:B------:R-:W-:Y:S01]  /*3150*/  LDSM.16.MT88.4 R124, [R195+0x100] ;  /* 0x00010000c37c783b */ /* 0x000fe20000004200 */
[----:B------:R-:W-:Y:S01]  /*3160*/  FSEL R30, R30, -INF , !P6 ;  /* 0xff8000001e1e7808 */ /* 0x000fe20007000000 */
[----:B------:R-:W-:Y:S01]  /*3170*/  UIMAD.WIDE.U32 UR18, UR15, UR4, URZ ;  /* 0x000000040f1272a5 */ /* 0x000fe2000f8e003f */
[----:B------:R-:W-:Y:S01]  /*3180*/  FMNMX.FTZ R8, R7, R8, !PT ;  /* 0x0000000807087209 */ /* 0x000fe20007810000 */
[----:B------:R-:W-:Y:S01]  /*3190*/  LDSM.16.MT88.4 R104, [R190+0x100] ;  /* 0x00010000be68783b */ /* 0x000fe20000004200 */
[C---:B------:R-:W-:Y:S01]  /*31a0*/  ISETP.GT.AND P5, PT, R11.reuse, 0x1, P0 ;  /* 0x000000010b00780c */ /* 0x040fe200007a4270 */
[----:B------:R-:W-:Y:S01]  /*31b0*/  @UP2 USHF.R.U32.HI UR15, URZ, UR5, UR19 ;  /* 0x000000053f0f2299 */ /* 0x000fe20008011613 */
[----:B------:R-:W-:Y:S01]  /*31c0*/  ISETP.GT.AND P6, PT, R11, RZ, P0 ;  /* 0x000000ff0b00720c */ /* 0x000fe200007c4270 */
[----:B------:R-:W-:Y:S01]  /*31d0*/  LDSM.16.MT88.4 R112, [R189+0x100] ;  /* 0x00010000bd70783b */ /* 0x000fe20000004200 */
[----:B------:R-:W-:Y:S01]  /*31e0*/  FMNMX.FTZ R8, R29, R8, !PT ;  /* 0x000000081d087209 */ /* 0x000fe20007810000 */
[----:B------:R-:W-:Y:S01]  /*31f0*/  UIADD3 UR4, UR7, UR15, URZ ;  /* 0x0000000f07047290 */ /* 0x000fe2000fffe03f */
[----:B------:R-:W-:Y:S01]  /*3200*/  ISETP.GT.AND P4, PT, R11, 0x9, P0 ;  /* 0x000000090b00780c */ /* 0x000fe20000784270 */
[----:B------:R-:W-:Y:S01]  /*3210*/  LDSM.16.MT88.4 R120, [R188+0x100] ;  /* 0x00010000bc78783b */ /* 0x000fe20000004200 */
[C---:B------:R-:W-:Y:S01]  /*3220*/  ISETP.LT.OR P5, PT, R0.reuse, 0x2, P5 ;  /* 0x000000020000780c */ /* 0x040fe20002fa1670 */
[----:B------:R-:W-:Y:S01]  /*3230*/  ULDC UR7, c[0x0][0x328] ;  /* 0x0000ca0000077ab9 */ /* 0x000fe20000000800 */
[C---:B------:R-:W-:Y:S01]  /*3240*/  ISETP.LT.OR P6, PT, R0.reuse, 0x1, P6 ;  /* 0x000000010000780c */ /* 0x040fe200037c1670 */
[----:B------:R-:W-:Y:S01]  /*3250*/  LDSM.16.MT88.4 R48, [R190+0x2100] ;  /* 0x00210000be30783b */ /* 0x000fe20000004200 */
[----:B------:R-:W-:Y:S01]  /*3260*/  FMNMX.FTZ R8, R5, R8, !PT ;  /* 0x0000000805087209 */ /* 0x000fe20007810000 */
[----:B------:R-:W-:Y:S01]  /*3270*/  UIADD3 UR13, UR13, -0x2, URZ ;  /* 0xfffffffe0d0d7890 */ /* 0x000fe2000fffe03f */
[----:B------:R-:W-:Y:S01]  /*3280*/  ISETP.LT.OR P4, PT, R0, 0xa, P4 ;  /* 0x0000000a0000780c */ /* 0x000fe20002781670 */
[----:B------:R-:W-:Y:S01]  /*3290*/  LDSM.16.MT88.4 R64, [R188+0x2100] ;  /* 0x00210000bc40783b */ /* 0x000fe20000004200 */
[----:B------:R-:W-:Y:S01]  /*32a0*/  FSEL R14, R39, -INF , !P5 ;  /* 0xff800000270e7808 */ /* 0x000fe20006800000 */
[----:B------:R-:W-:Y:S01]  /*32b0*/  UIADD3 UR7, UR4, UR7, URZ ;  /* 0x0000000704077290 */ /* 0x000fe2000fffe03f */
[----:B------:R-:W-:Y:S01]  /*32c0*/  FSEL R38, R38, -INF , !P6 ;  /* 0xff80000026267808 */ /* 0x000fe20007000000 */
[----:B------:R-:W-:Y:S01]  /*32d0*/  LDSM.16.MT88.4 R80, [R190+0x4100] ;  /* 0x00410000be50783b */ /* 0x000fe20000004200 */
[----:B------:R-:W-:-:S02]  /*32e0*/  FMNMX.FTZ R12, R25, R8, !PT ;  /* 0x00000008190c7209 */ /* 0x000fc40007810000 */
[----:B------:R-:W-:Y:S01]  /*32f0*/  FSEL R6, R35, -INF , !P4 ;  /* 0xff80000023067808 */ /* 0x000fe20006000000 */
[----:B------:R-:W-:Y:S01]  /*3300*/  LDSM.16.MT88.4 R88, [R189+0x4100] ;  /* 0x00410000bd58783b */ /* 0x000fe20000004200 */
[----:B------:R-:W-:Y:S02]  /*3310*/  FMNMX.FTZ R13, R38, R14, !PT ;  /* 0x0000000e260d7209 */ /* 0x000fe40007810000 */
[----:B------:R-:W-:Y:S01]  /*3320*/  ISETP.GT.AND P4, PT, R11, 0x11, P0 ;  /* 0x000000110b00780c */ /* 0x000fe20000784270 */
[----:B------:R-:W-:Y:S01]  /*3330*/  LDSM.16.MT88.4 R136, [R190+0x900] ;  /* 0x00090000be88783b */ /* 0x000fe20000004200 */
[----:B------:R-:W-:Y:S02]  /*3340*/  FMNMX.FTZ R12, R155, R12, !PT ;  /* 0x0000000c9b0c7209 */ /* 0x000fe40007810000 */
[----:B------:R-:W-:Y:S01]  /*3350*/  FMNMX.FTZ R13, R34, R13, !PT ;  /* 0x0000000d220d7209 */ /* 0x000fe20007810000 */
[----:B------:R-:W-:Y:S01]  /*3360*/  LDSM.16.MT88.4 R132, [R189+0x900] ;  /* 0x00090000bd84783b */ /* 0x000fe20000004200 */
[----:B------:R-:W-:-:S02]  /*3370*/  ISETP.LT.OR P4, PT, R0, 0x12, P4 ;  /* 0x000000120000780c */ /* 0x000fc40002781670 */
[----:B------:R-:W-:Y:S02]  /*3380*/  ISETP.GT.AND P5, PT, R11, 0x18, P0 ;  /* 0x000000180b00780c */ /* 0x000fe400007a4270 */
[----:B------:R-:W-:Y:S02]  /*3390*/  FMNMX.FTZ R12, R163, R12, !PT ;  /* 0x0000000ca30c7209 */ /* 0x000fe40007810000 */
[----:B------:R-:W-:Y:S02]  /*33a0*/  FMNMX.FTZ R13, R6, R13, !PT ;  /* 0x0000000d060d7209 */ /* 0x000fe40007810000 */
[----:B------:R-:W-:Y:S02]  /*33b0*/  FSEL R16, R31, -INF , !P4 ;  /* 0xff8000001f107808 */ /* 0x000fe40006000000 */
[----:B------:R-:W-:Y:S02]  /*33c0*/  ISETP.GT.AND P4, PT, R11, 0x19, P0 ;  /* 0x000000190b00780c */ /* 0x000fe40000784270 */
[----:B------:R-:W-:-:S02]  /*33d0*/  ISETP.LT.OR P5, PT, R0, 0x19, P5 ;  /* 0x000000190000780c */ /* 0x000fc40002fa1670 */
[----:B------:R-:W-:Y:S02]  /*33e0*/  FMNMX.FTZ R12, R161, R12, !PT ;  /* 0x0000000ca10c7209 */ /* 0x000fe40007810000 */
[----:B------:R-:W-:Y:S02]  /*33f0*/  FMNMX.FTZ R13, R30, R13, !PT ;  /* 0x0000000d1e0d7209 */ /* 0x000fe40007810000 */
[----:B------:R-:W-:Y:S02]  /*3400*/  ISETP.LT.OR P4, PT, R0, 0x1a, P4 ;  /* 0x0000001a0000780c */ /* 0x000fe40002781670 */
[----:B------:R-:W-:Y:S02]  /*3410*/  FSEL R10, R26, -INF , !P5 ;  /* 0xff8000001a0a7808 */ /* 0x000fe40006800000 */
[----:B------:R-:W-:Y:S02]  /*3420*/  ISETP.GT.AND P5, PT, R11, 0x20, P0 ;  /* 0x000000200b00780c */ /* 0x000fe400007a4270 */
[----:B------:R-:W-:-:S02]  /*3430*/  FMNMX.FTZ R12, R157, R12, !PT ;  /* 0x0000000c9d0c7209 */ /* 0x000fc40007810000 */
[----:B------:R-:W-:Y:S02]  /*3440*/  FMNMX.FTZ R13, R16, R13, !PT ;  /* 0x0000000d100d7209 */ /* 0x000fe40007810000 */
[----:B------:R-:W-:Y:S02]  /*3450*/  FSEL R8, R27, -INF , !P4 ;  /* 0xff8000001b087808 */ /* 0x000fe40006000000 */
[----:B------:R-:W-:Y:S02]  /*3460*/  ISETP.GT.AND P4, PT, R11, 0x21, P0 ;  /* 0x000000210b00780c */ /* 0x000fe40000784270 */
[----:B------:R-:W-:Y:S02]  /*3470*/  ISETP.LT.OR P5, PT, R0, 0x21, P5 ;  /* 0x000000210000780c */ /* 0x000fe40002fa1670 */
[----:B------:R-:W-:Y:S02]  /*3480*/  FMNMX.FTZ R12, R167, R12, !PT ;  /* 0x0000000ca70c7209 */ /* 0x000fe40007810000 */
[----:B------:R-:W-:-:S02]  /*3490*/  FMNMX.FTZ R13, R10, R13, !PT ;  /* 0x0000000d0a0d7209 */ /* 0x000fc40007810000 */
[----:B------:R-:W-:Y:S02]  /*34a0*/  ISETP.LT.OR P4, PT, R0, 0x22, P4 ;  /* 0x000000220000780c */ /* 0x000fe40002781670 */
[----:B------:R-:W-:Y:S02]  /*34b0*/  FSEL R172, R22, -INF , !P5 ;  /* 0xff80000016ac7808 */ /* 0x000fe40006800000 */
[----:B------:R-:W-:Y:S02]  /*34c0*/  FMNMX.FTZ R12, R165, R12, !PT ;  /* 0x0000000ca50c7209 */ /* 0x000fe40007810000 */
[----:B------:R-:W-:Y:S02]  /*34d0*/  ISETP.GT.AND P5, PT, R11, 0x28, P0 ;  /* 0x000000280b00780c */ /* 0x000fe400007a4270 */
[----:B------:R-:W-:Y:S02]  /*34e0*/  FMNMX.FTZ R15, R8, R13, !PT ;  /* 0x0000000d080f7209 */ /* 0x000fe40007810000 */
[----:B------:R-:W-:-:S02]  /*34f0*/  FSEL R162, R23, -INF , !P4 ;  /* 0xff80000017a27808 */ /* 0x000fc40006000000 */
[----:B------:R-:W-:Y:S01]  /*3500*/  FMNMX.FTZ R12, R143, R12, !PT ;  /* 0x0000000c8f0c7209 */ /* 0x000fe20007810000 */
[----:B------:R-:W-:Y:S01]  /*3510*/  LDSM.16.MT88.4 R20, [R189+0x2900] ;  /* 0x00290000bd14783b */ /* 0x000fe20000004200 */
[----:B------:R-:W-:Y:S02]  /*3520*/  ISETP.GT.AND P4, PT, R11, 0x29, P0 ;  /* 0x000000290b00780c */ /* 0x000fe40000784270 */
[----:B------:R-:W-:Y:S02]  /*3530*/  ISETP.LT.OR P5, PT, R0, 0x29, P5 ;  /* 0x000000290000780c */ /* 0x000fe40002fa1670 */
[----:B------:R-:W-:Y:S02]  /*3540*/  FMNMX.FTZ R15, R172, R15, !PT ;  /* 0x0000000fac0f7209 */ /* 0x000fe40007810000 */
[----:B------:R-:W-:Y:S02]  /*3550*/  FMNMX.FTZ R12, R141, R12, !PT ;  /* 0x0000000c8d0c7209 */ /* 0x000fe40007810000 */
[----:B------:R-:W-:-:S02]  /*3560*/  ISETP.GT.AND P6, PT, R11, 0x30, P0 ;  /* 0x000000300b00780c */ /* 0x000fc400007c4270 */
[----:B------:R-:W-:Y:S01]  /*3570*/  ISETP.LT.OR P4, PT, R0, 0x2a, P4 ;  /* 0x0000002a0000780c */ /* 0x000fe20002781670 */
[----:B------:R-:W1:Y:S01]  /*3580*/  SHFL.BFLY PT, R13, R12, 0x2, 0x1f ;  /* 0x0c401f000c0d7f89 */ /* 0x000e6200000e0000 */
[----:B------:R-:W-:Y:S02]  /*3590*/  FSEL R170, R18, -INF , !P5 ;  /* 0xff80000012aa7808 */ /* 0x000fe40006800000 */
[----:B------:R-:W-:Y:S02]  /*35a0*/  FMNMX.FTZ R15, R162, R15, !PT ;  /* 0x0000000fa20f7209 */ /* 0x000fe40007810000 */
[----:B------:R-:W-:Y:S02]  /*35b0*/  FSEL R164, R19, -INF , !P4 ;  /* 0xff80000013a47808 */ /* 0x000fe40006000000 */
[----:B------:R-:W-:Y:S02]  /*35c0*/  ISETP.GT.AND P5, PT, R11, 0x31, P0 ;  /* 0x000000310b00780c */ /* 0x000fe400007a4270 */
[----:B------:R-:W-:-:S02]  /*35d0*/  ISETP.LT.OR P6, PT, R0, 0x31, P6 ;  /* 0x000000310000780c */ /* 0x000fc400037c1670 */
[----:B------:R-:W-:Y:S02]  /*35e0*/  FMNMX.FTZ R15, R170, R15, !PT ;  /* 0x0000000faa0f7209 */ /* 0x000fe40007810000 */
[C---:B------:R-:W-:Y:S02]  /*35f0*/  ISETP.GT.AND P4, PT, R11.reuse, 0x38, P0 ;  /* 0x000000380b00780c */ /* 0x040fe40000784270 */
[----:B------:R-:W-:Y:S02]  /*3600*/  ISETP.LT.OR P5, PT, R0, 0x32, P5 ;  /* 0x000000320000780c */ /* 0x000fe40002fa1670 */
[----:B------:R-:W-:Y:S02]  /*3610*/  FSEL R166, R74, -INF , !P6 ;  /* 0xff8000004aa67808 */ /* 0x000fe40007000000 */
[----:B------:R-:W-:Y:S02]  /*3620*/  FMNMX.FTZ R15, R164, R15, !PT ;  /* 0x0000000fa40f7209 */ /* 0x000fe40007810000 */
[----:B------:R-:W-:-:S02]  /*3630*/  ISETP.GT.AND P0, PT, R11, 0x39, P0 ;  /* 0x000000390b00780c */ /* 0x000fc40000704270 */
[----:B------:R-:W-:Y:S02]  /*3640*/  FSEL R142, R75, -INF , !P5 ;  /* 0xff8000004b8e7808 */ /* 0x000fe40006800000 */
[----:B------:R-:W-:Y:S01]  /*3650*/  ISETP.LT.OR P4, PT, R0, 0x39, P4 ;  /* 0x000000390000780c */ /* 0x000fe20002781670 */
[----:B------:R-:W-:Y:S01]  /*3660*/  LDSM.16.MT88.4 R72, [R195+0x4100] ;  /* 0x00410000c348783b */ /* 0x000fe20000004200 */
[----:B------:R-:W-:Y:S02]  /*3670*/  FMNMX.FTZ R15, R166, R15, !PT ;  /* 0x0000000fa60f7209 */ /* 0x000fe40007810000 */
[----:B------:R-:W-:Y:S02]  /*3680*/  ISETP.LT.OR P0, PT, R0, 0x3a, P0 ;  /* 0x0000003a0000780c */ /* 0x000fe40000701670 */
[----:B------:R-:W-:Y:S02]  /*3690*/  FSEL R140, R70, -INF , !P4 ;  /* 0xff800000468c7808 */ /* 0x000fe40006000000 */
[----:B------:R-:W-:-:S02]  /*36a0*/  FMNMX.FTZ R15, R142, R15, !PT ;  /* 0x0000000f8e0f7209 */ /* 0x000fc40007810000 */
[----:B------:R-:W-:Y:S02]  /*36b0*/  FSEL R160, R71, -INF , !P0 ;  /* 0xff80000047a07808 */ /* 0x000fe40004000000 */
[----:B------:R-:W-:Y:S02]  /*36c0*/  FMNMX.FTZ R15, R140, R15, !PT ;  /* 0x0000000f8c0f7209 */ /* 0x000fe40007810000 */
[----:B-1----:R-:W-:Y:S02]  /*36d0*/  FMNMX.FTZ R13, R12, R13, !PT ;  /* 0x0000000d0c0d7209 */ /* 0x002fe40007810000 */
[----:B------:R-:W-:-:S03]  /*36e0*/  FMNMX.FTZ R15, R160, R15, !PT ;  /* 0x0000000fa00f7209 */ /* 0x000fc60007810000 */
[----:B------:R-:W1:Y:S04]  /*36f0*/  SHFL.BFLY PT, R0, R13, 0x1, 0x1f ;  /* 0x0c201f000d007f89 */ /* 0x000e6800000e0000 */
[----:B------:R-:W2:Y:S01]  /*3700*/  SHFL.BFLY PT, R12, R15, 0x2, 0x1f ;  /* 0x0c401f000f0c7f89 */ /* 0x000ea200000e0000 */
[----:B-1----:R-:W-:Y:S02]  /*3710*/  FMNMX.FTZ R0, R13, R0, !PT ;  /* 0x000000000d007209 */ /* 0x002fe40007810000 */
[----:B--2---:R-:W-:-:S03]  /*3720*/  FMNMX.FTZ R11, R15, R12, !PT ;  /* 0x0000000c0f0b7209 */ /* 0x004fc60007810000 */
[C---:B------:R-:W-:Y:S01]  /*3730*/  FMUL.FTZ R168, R0.reuse, c[0x0][0x2d0] ;  /* 0x0000b40000a87a20 */ /* 0x040fe20000410000 */
[----:B------:R-:W-:Y:S01]  /*3740*/  FSETP.NEU.FTZ.AND P0, PT, R0, -INF , PT ;  /* 0xff8000000000780b */ /* 0x000fe20003f1d000 */
[----:B------:R-:W1:Y:S03]  /*3750*/  SHFL.BFLY PT, R12, R11, 0x1, 0x1f ;  /* 0x0c201f000b0c7f89 */ /* 0x000e6600000e0000 */
[----:B------:R-:W-:-:S05]  /*3760*/  FSEL R168, R168, RZ, P0 ;  /* 0x000000ffa8a87208 */ /* 0x000fca0000000000 */
[--C-:B------:R-:W-:Y:S02]  /*3770*/  FFMA.FTZ R154, R36, c[0x0][0x2d0], -R168.reuse ;  /* 0x0000b400249a7a23 */ /* 0x100fe400000108a8 */
[--C-:B------:R-:W-:Y:S02]  /*3780*/  FFMA.FTZ R153, R37, c[0x0][0x2d0], -R168.reuse ;  /* 0x0000b40025997a23 */ /* 0x100fe400000108a8 */
[--C-:B------:R-:W-:Y:S02]  /*3790*/  FFMA.FTZ R152, R9, c[0x0][0x2d0], -R168.reuse ;  /* 0x0000b40009987a23 */ /* 0x100fe400000108a8 */
[--C-:B------:R-:W-:Y:S01]  /*37a0*/  FFMA.FTZ R147, R33, c[0x0][0x2d0], -R168.reuse ;  /* 0x0000b40021937a23 */ /* 0x100fe200000108a8 */
[----:B------:R-:W-:Y:S01]  /*37b0*/  MUFU.EX2 R154, R154 ;  /* 0x0000009a009a7308 */ /* 0x000fe20000000800 */
[--C-:B------:R-:W-:Y:S02]  /*37c0*/  FFMA.FTZ R151, R7, c[0x0][0x2d0], -R168.reuse ;  /* 0x0000b40007977a23 */ /* 0x100fe400000108a8 */
[----:B------:R-:W-:-:S02]  /*37d0*/  FFMA.FTZ R145, R5, c[0x0][0x2d0], -R168 ;  /* 0x0000b40005917a23 */ /* 0x000fc400000108a8 */
[--C-:B------:R-:W-:Y:S02]  /*37e0*/  FFMA.FTZ R146, R29, c[0x0][0x2d0], -R168.reuse ;  /* 0x0000b4001d927a23 */ /* 0x100fe400000108a8 */
[--C-:B------:R-:W-:Y:S01]  /*37f0*/  FFMA.FTZ R158, R163, c[0x0][0x2d0], -R168.reuse ;  /* 0x0000b400a39e7a23 */ /* 0x100fe200000108a8 */
[----:B------:R-:W2:Y:S01]  /*3800*/  MUFU.EX2 R153, R153 ;  /* 0x0000009900997308 */ /* 0x000ea20000000800 */
[--C-:B------:R-:W-:Y:S01]  /*3810*/  FFMA.FTZ R156, R161, c[0x0][0x2d0], -R168.reuse ;  /* 0x0000b400a19c7a23 */ /* 0x100fe200000108a8 */
[----:B-1----:R-:W-:Y:S01]  /*3820*/  FMNMX.FTZ R12, R11, R12, !PT ;  /* 0x0000000c0b0c7209 */ /* 0x002fe20007810000 */
[--C-:B------:R-:W-:Y:S02]  /*3830*/  FFMA.FTZ R155, R155, c[0x0][0x2d0], -R168.reuse ;  /* 0x0000b4009b9b7a23 */ /* 0x100fe400000108a8 */
[--C-:B------:R-:W-:Y:S01]  /*3840*/  FFMA.FTZ R157, R157, c[0x0][0x2d0], -R168.reuse ;  /* 0x0000b4009d9d7a23 */ /* 0x100fe200000108a8 */
[C---:B------:R-:W-:Y:S01]  /*3850*/  FSETP.NEU.FTZ.AND P0, PT, R12.reuse, -INF , PT ;  /* 0xff8000000c00780b */ /* 0x040fe20003f1d000 */
[----:B------:R-:W-:Y:S01]  /*3860*/  FMUL.FTZ R159, R12, c[0x0][0x2d0] ;  /* 0x0000b4000c9f7a20 */ /* 0x000fe20000410000 */
[----:B------:R-:W-:Y:S01]  /*3870*/  MUFU.EX2 R152, R152 ;  /* 0x0000009800987308 */ /* 0x000fe20000000800 */
[----:B------:R-:W-:-:S02]  /*3880*/  FFMA.FTZ R167, R167, c[0x0][0x2d0], -R168 ;  /* 0x0000b400a7a77a23 */ /* 0x000fc400000108a8 */
[----:B------:R-:W-:Y:S01]  /*3890*/  FFMA.FTZ R210, R141, c[0x0][0x2d0], -R168 ;  /* 0x0000b4008dd27a23 */ /* 0x000fe200000108a8 */
[----:B------:R-:W-:Y:S02]  /*38a0*/  FSEL R159, R159, RZ, P0 ;  /* 0x000000ff9f9f7208 */ /* 0x000fe40000000000 */
[----:B------:R-:W-:Y:S02]  /*38b0*/  PLOP3.LUT P0, PT, PT, PT, UP1, 0x40, 0x0 ;  /* 0x000000000000781c */ /* 0x000fe40003f0e818 */
[----:B------:R-:W1:Y:S01]  /*38c0*/  MUFU.EX2 R147, R147 ;  /* 0x0000009300937308 */ /* 0x000e620000000800 */
[--C-:B------:R-:W-:Y:S01]  /*38d0*/  FFMA.FTZ R148, R38, c[0x0][0x2d0], -R159.reuse ;  /* 0x0000b40026947a23 */ /* 0x100fe2000001089f */
[----:B--2---:R-:W-:Y:S01]  /*38e0*/  F2FP.PACK_AB R96, R153, R154 ;  /* 0x0000009a9960723e */ /* 0x004fe200000000ff */
[--C-:B------:R-:W-:Y:S02]  /*38f0*/  FFMA.FTZ R149, R14, c[0x0][0x2d0], -R159.reuse ;  /* 0x0000b4000e957a23 */ /* 0x100fe4000001089f */
[----:B------:R-:W-:-:S02]  /*3900*/  FFMA.FTZ R150, R34, c[0x0][0x2d0], -R159 ;  /* 0x0000b40022967a23 */ /* 0x000fc4000001089f */
[--C-:B------:R-:W-:Y:S01]  /*3910*/  FFMA.FTZ R15, R6, c[0x0][0x2d0], -R159.reuse ;  /* 0x0000b400060f7a23 */ /* 0x100fe2000001089f */
[----:B------:R-:W-:Y:S01]  /*3920*/  MUFU.EX2 R148, R148 ;  /* 0x0000009400947308 */ /* 0x000fe20000000800 */
[----:B------:R-:W2:Y:S01]  /*3930*/  LDSM.16.MT88.4 R4, [R188+0x4100] ;  /* 0x00410000bc04783b */ /* 0x000ea20000004200 */
[--C-:B------:R-:W-:Y:S02]  /*3940*/  FFMA.FTZ R3, R10, c[0x0][0x2d0], -R159.reuse ;  /* 0x0000b4000a037a23 */ /* 0x100fe4000001089f */
[--C-:B------:R-:W-:Y:S01]  /*3950*/  FFMA.FTZ R2, R8, c[0x0][0x2d0], -R159.reuse ;  /* 0x0000b40008027a23 */ /* 0x100fe2000001089f */
[----:B------:R-:W-:Y:S01]  /*3960*/  LDSM.16.MT88.4 R32, [R188+0x900] ;  /* 0x00090000bc20783b */ /* 0x000fe20000004200 */
[----:B------:R-:W-:Y:S02]  /*3970*/  FFMA.FTZ R14, R25, c[0x0][0x2d0], -R168 ;  /* 0x0000b400190e7a23 */ /* 0x000fe400000108a8 */
[----:B------:R-:W3:Y:S01]  /*3980*/  MUFU.EX2 R149, R149 ;  /* 0x0000009500957308 */ /* 0x000ee20000000800 */
[----:B------:R-:W4:Y:S01]  /*3990*/  LDSM.16.MT88.4 R8, [R195+0x2900] ;  /* 0x00290000c308783b */ /* 0x000f220000004200 */
[----:B-1----:R-:W-:Y:S01]  /*39a0*/  F2FP.PACK_AB R98, R147, R152 ;  /* 0x000000989362723e */ /* 0x002fe200000000ff */
[----:B------:R-:W-:-:S02]  /*39b0*/  FFMA.FTZ R144, R30, c[0x0][0x2d0], -R159 ;  /* 0x0000b4001e907a23 */ /* 0x000fc4000001089f */
[--C-:B------:R-:W-:Y:S01]  /*39c0*/  FFMA.FTZ R13, R16, c[0x0][0x2d0], -R159.reuse ;  /* 0x0000b400100d7a23 */ /* 0x100fe2000001089f */
[----:B------:R-:W1:Y:S01]  /*39d0*/  LDSM.16.MT88.4 R24, [R195+0x900] ;  /* 0x00090000c318783b */ /* 0x000e620000004200 */
[--C-:B------:R-:W-:Y:S01]  /*39e0*/  FFMA.FTZ R161, R172, c[0x0][0x2d0], -R159.reuse ;  /* 0x0000b400aca17a23 */ /* 0x100fe2000001089f */
[----:B------:R-:W-:Y:S01]  /*39f0*/  MUFU.EX2 R150, R150 ;  /* 0x0000009600967308 */ /* 0x000fe20000000800 */
[--C-:B------:R-:W-:Y:S01]  /*3a00*/  FFMA.FTZ R162, R162, c[0x0][0x2d0], -R159.reuse ;  /* 0x0000b400a2a27a23 */ /* 0x100fe2000001089f */
[----:B------:R-:W5:Y:S01]  /*3a10*/  LDSM.16.MT88.4 R16, [R188+0x2900] ;  /* 0x00290000bc10783b */ /* 0x000f620000004200 */
[--C-:B------:R-:W-:Y:S02]  /*3a20*/  FFMA.FTZ R163, R170, c[0x0][0x2d0], -R159.reuse ;  /* 0x0000b400aaa37a23 */ /* 0x100fe4000001089f */
[----:B------:R-:W-:Y:S01]  /*3a30*/  FFMA.FTZ R164, R164, c[0x0][0x2d0], -R159 ;  /* 0x0000b400a4a47a23 */ /* 0x000fe2000001089f */
[----:B------:R-:W-:Y:S01]  /*3a40*/  LDSM.16.MT88.4 R28, [R190+0x2900] ;  /* 0x00290000be1c783b */ /* 0x000fe20000004200 */
[--C-:B------:R-:W-:Y:S01]  /*3a50*/  FFMA.FTZ R170, R165, c[0x0][0x2d0], -R168.reuse ;  /* 0x0000b400a5aa7a23 */ /* 0x100fe200000108a8 */
[----:B------:R-:W2:Y:S01]  /*3a60*/  MUFU.EX2 R15, R15 ;  /* 0x0000000f000f7308 */ /* 0x000ea20000000800 */
[----:B---3--:R-:W-:Y:S01]  /*3a70*/  F2FP.PACK_AB R97, R149, R148 ;  /* 0x000000949561723e */ /* 0x008fe200000000ff */
[----:B------:R-:W-:-:S02]  /*3a80*/  FFMA.FTZ R165, R143, c[0x0][0x2d0], -R168 ;  /* 0x0000b4008fa57a23 */ /* 0x000fc400000108a8 */
[--C-:B------:R-:W-:Y:S02]  /*3a90*/  FFMA.FTZ R166, R166, c[0x0][0x2d0], -R159.reuse ;  /* 0x0000b400a6a67a23 */ /* 0x100fe4000001089f */
[--C-:B------:R-:W-:Y:S02]  /*3aa0*/  FFMA.FTZ R169, R142, c[0x0][0x2d0], -R159.reuse ;  /* 0x0000b4008ea97a23 */ /* 0x100fe4000001089f */
[----:B------:R-:W-:Y:S01]  /*3ab0*/  MUFU.EX2 R151, R151 ;  /* 0x0000009700977308 */ /* 0x000fe20000000800 */
[--C-:B------:R-:W-:Y:S02]  /*3ac0*/  FFMA.FTZ R168, R140, c[0x0][0x2d0], -R159.reuse ;  /* 0x0000b4008ca87a23 */ /* 0x100fe4000001089f */
[----:B------:R-:W-:Y:S01]  /*3ad0*/  FFMA.FTZ R211, R160, c[0x0][0x2d0], -R159 ;  /* 0x0000b400a0d37a23 */ /* 0x000fe2000001089f */
[----:B------:R-:W-:Y:S01]  /*3ae0*/  LDSM.16.MT88.4 R140, [R190+0x1900] ;  /* 0x00190000be8c783b */ /* 0x000fe20000004200 */
[----:B------:R-:W-:Y:S02]  /*3af0*/  FADD.FTZ R153, R154, R153 ;  /* 0x000000999a997221 */ /* 0x000fe40000010000 */
[----:B------:R-:W-:Y:S01]  /*3b00*/  FADD.FTZ R149, R148, R149 ;  /* 0x0000009594957221 */ /* 0x000fe20000010000 */
[----:B--2---:R-:W-:Y:S01]  /*3b10*/  F2FP.PACK_AB R99, R15, R150 ;  /* 0x000000960f63723e */ /* 0x004fe200000000ff */
[----:B------:R-:W2:Y:S01]  /*3b20*/  MUFU.EX2 R146, R146 ;  /* 0x0000009200927308 */ /* 0x000ea20000000800 */
[----:B------:R-:W-:-:S02]  /*3b30*/  FADD.FTZ R152, R152, R153 ;  /* 0x0000009998987221 */ /* 0x000fc40000010000 */
[----:B------:R-:W-:Y:S02]  /*3b40*/  FADD.FTZ R150, R150, R149 ;  /* 0x0000009596967221 */ /* 0x000fe40000010000 */
[----:B------:R-:W-:Y:S01]  /*3b50*/  FADD.FTZ R152, R147, R152 ;  /* 0x0000009893987221 */ /* 0x000fe20000010000 */
[C---:B------:R-:W-:Y:S01]  /*3b60*/  HMMA.16816.F32 R36, R96.reuse, R40, RZ ;  /* 0x000000286024723c */ /* 0x040fe200000018ff */
[----:B------:R-:W-:Y:S01]  /*3b70*/  FADD.FTZ R15, R15, R150 ;  /* 0x000000960f0f7221 */ /* 0x000fe20000010000 */
[----:B------:R-:W-:Y:S06]  /*3b80*/  MUFU.EX2 R145, R145 ;  /* 0x0000009100917308 */ /* 0x000fec0000000800 */
[C---:B------:R-:W-:Y:S02]  /*3b90*/  HMMA.16816.F32 R52, R96.reuse, R56, RZ ;  /* 0x000000386034723c */ /* 0x040fe400000018ff */
[----:B------:R-:W-:Y:S06]  /*3ba0*/  MUFU.EX2 R14, R14 ;  /* 0x0000000e000e7308 */ /* 0x000fec0000000800 */
[C---:B------:R-:W-:Y:S02]  /*3bb0*/  HMMA.16816.F32 R40, R96.reuse, R42, RZ ;  /* 0x0000002a6028723c */ /* 0x040fe400000018ff */
[----:B------:R-:W-:Y:S06]  /*3bc0*/  MUFU.EX2 R144, R144 ;  /* 0x0000009000907308 */ /* 0x000fec0000000800 */
[C---:B------:R-:W-:Y:S02]  /*3bd0*/  HMMA.16816.F32 R56, R96.reuse, R58, RZ ;  /* 0x0000003a6038723c */ /* 0x040fe400000018ff */
[----:B------:R-:W3:Y:S06]  /*3be0*/  MUFU.EX2 R13, R13 ;  /* 0x0000000d000d7308 */ /* 0x000eec0000000800 */
        /* <DEDUP_REMOVED lines=39> */
[----:B---3--:R-:W-:Y:S01]  /*3e60*/  F2FP.PACK_AB R5, R13, R144 ;  /* 0x000000900d05723e */ /* 0x008fe200000000ff */
        /* <DEDUP_REMOVED lines=9> */
[----:B----4-:R-:W-:Y:S01]  /*3f00*/  HMMA.16816.F32 R36, R4, R8, R36 ;  /* 0x000000080424723c */ /* 0x010fe20000001824 */
        /* <DEDUP_REMOVED lines=9> */
[C---:B-----5:R-:W-:Y:S08]  /*3fa0*/  HMMA.16816.F32 R60, R4.reuse, R16, R60 ;  /* 0x00000010043c723c */ /* 0x060ff0000000183c */
[C---:B------:R-:W-:Y:S01]  /*3fb0*/  HMMA.16816.F32 R64, R4.reuse, R18, R64 ;  /* 0x000000120440723c */ /* 0x040fe20000001840 */
[----:B------:R-:W4:Y:S07]  /*3fc0*/  LDSM.16.MT88.4 R16, [R188+0x4900] ;  /* 0x00490000bc10783b */ /* 0x000f2e0000004200 */
        /* <DEDUP_REMOVED lines=21> */
[C---:B----4-:R-:W-:Y:S08]  /*4120*/  HMMA.16816.F32 R92, R4.reuse, R16, R92 ;  /* 0x00000010045c723c */ /* 0x050ff0000000185c */
[----:B------:R-:W-:Y:S01]  /*4130*/  HMMA.16816.F32 R96, R4, R18, R96 ;  /* 0x000000120460723c */ /* 0x000fe20000001860 */
[----:B------:R-:W3:Y:S06]  /*4140*/  LDSM.16.MT88.4 R16, [R195+0x3100] ;  /* 0x00310000c310783b */ /* 0x000eec0000004200 */
        /* <DEDUP_REMOVED lines=44> */
[----:B------:R-:W5:Y:S07]  /*4410*/  LDSM.16.MT88.4 R32, [R190+0x3900] ;  /* 0x00390000be20783b */ /* 0x000f6e0000004200 */
        /* <DEDUP_REMOVED lines=30> */
[C---:B-----5:R-:W-:Y:S08]  /*4600*/  HMMA.16816.F32 R44, R4.reuse, R32, R44 ;  /* 0x00000020042c723c */ /* 0x060ff0000000182c */
        /* <DEDUP_REMOVED lines=11> */
[----:B------:R-:W-:Y:S07]  /*46c0*/  @P0 BRA `(.L_x_163) ;  /* 0x0000014000000947 */ /* 0x000fee0003800000 */
[----:B------:R-:W-:Y:S01]  /*46d0*/  ISETP.LT.AND P0, PT, RZ, UR4, PT ;  /* 0x00000004ff007c0c */ /* 0x000fe2000bf01270 */
        /* <DEDUP_REMOVED lines=10> */
.L_x_164:
[----:B------:R-:W-:Y:S02]  /*4780*/  ULDC UR4, c[0x0][0x32c] ;  /* 0x0000cb0000047ab9 */ /* 0x000fe40000000800 */
[----:B------:R-:W-:-:S03]  /*4790*/  UISETP.NE.AND UP0, UPT, UR6, UR4, UPT ;  /* 0x000000040600728c */ /* 0x000fc6000bf05270 */
[----:B------:R-:W-:Y:S02]  /*47a0*/  ULDC.64 UR4, c[0x0][0x330] ;  /* 0x0000cc0000047ab9 */ /* 0x000fe40000000a00 */
[----:B------:R-:W-:-:S06]  /*47b0*/  UIMAD.WIDE.U32 UR18, UR15, UR4, URZ ;  /* 0x000000040f1272a5 */ /* 0x000fcc000f8e003f */
[----:B------:R-:W-:Y:S02]  /*47c0*/  @UP0 USHF.R.U32.HI UR15, URZ, UR5, UR19 ;  /* 0x000000053f0f0299 */ /* 0x000fe40008011613 */
.L_x_165:
[----:B------:R-:W-:Y:S02]  /*47d0*/  ULDC UR4, c[0x0][0x32c] ;  /* 0x0000cb0000047ab9 */ /* 0x000fe40000000800 */
[----:B------:R-:W-:-:S04]  /*47e0*/  UIMAD UR4, UR15, UR4, UR4 ;  /* 0x000000040f0472a4 */ /* 0x000fc8000f8e0204 */
[----:B------:R-:W-:-:S04]  /*47f0*/  UISETP.LT.AND UP0, UPT, UR7, UR4, UPT ;  /* 0x000000040700728c */ /* 0x000fc8000bf01270 */
[----:B------:R-:W-:-:S04]  /*4800*/  USEL UR7, UR7, UR4, UP0 ;  /* 0x0000000407077287 */ /* 0x000fc80008000000 */
.L_x_163:
[----:B------:R-:W-:-:S04]  /*4810*/  USHF.R.S32.HI UR4, URZ, 0x1f, UR7 ;  /* 0x0000001f3f047899 */ /* 0x000fc80008011407 */
[----:B------:R-:W-:-:S04]  /*4820*/  ULEA.HI UR4, UR4, UR7, URZ, 0x6 ;  /* 0x0000000704047291 */ /* 0x000fc8000f8f303f */
[----:B------:R-:W-:-:S04]  /*4830*/  USHF.R.S32.HI UR15, URZ, 0x6, UR4 ;  /* 0x000000063f0f7899 */ /* 0x000fc80008011404 */
[----:B------:R-:W-:-:S04]  /*4840*/  UISETP.LT.AND UP0, UPT, UR8, UR15, UPT ;  /* 0x0000000f0800728c */ /* 0x000fc8000bf01270 */
[----:B------:R-:W-:-:S04]  /*4850*/  USEL UR15, UR8, UR15, !UP0 ;  /* 0x0000000f080f7287 */ /* 0x000fc8000c000000 */
[----:B------:R-:W-:-:S06]  /*4860*/  UISETP.GE.AND UP0, UPT, UR13, UR15, UPT ;  /* 0x0000000f0d00728c */ /* 0x000fcc000bf06270 */
[----:B------:R-:W-:-:S13]  /*4870*/  PLOP3.LUT P0, PT, PT, PT, UP0, 0x80, 0x0 ;  /* 0x000000000000781c */ /* 0x000fda0003f0f008 */
[----:B------:R-:W-:Y:S05]  /*4880*/  @!P0 BRA `(.L_x_166) ;  /* 0x0000352000008947 */ /* 0x000fea0003800000 */
[----:B------:R-:W-:Y:S01]  /*4890*/  PLOP3.LUT P4, PT, PT, PT, UP2, 0x80, 0x0 ;  /* 0x000000000000781c */ /* 0x000fe20003f8f028 */
[----:B------:R-:W-:Y:S01]  /*48a0*/  IMAD.MOV.U32 R2, RZ, RZ, R12 ;  /* 0x000000ffff027224 */ /* 0x000fe200078e000c */
[----:B------:R-:W-:Y:S01]  /*48b0*/  PLOP3.LUT P0, PT, PT, PT, UP2, 0x80, 0x0 ;  /* 0x000000000000781c */ /* 0x000fe20003f0f028 */
[----:B------:R-:W-:Y:S01]  /*48c0*/  IMAD.MOV.U32 R3, RZ, RZ, R0 ;  /* 0x000000ffff037224 */ /* 0x000fe200078e0000 */
[C---:B------:R-:W-:Y:S01]  /*48d0*/  IADD3 R220, P6, R206.reuse, 0x40, RZ ;  /* 0x00000040cedc7810 */ /* 0x040fe20007fde0ff */
[----:B------:R-:W-:Y:S01]  /*48e0*/  ULDC.64 UR6, c[0x0][0x208] ;  /* 0x0000820000067ab9 */ /* 0x000fe20000000a00 */
[----:B------:R-:W-:Y:S01]  /*48f0*/  IADD3 R218, P5, R206, 0x80, RZ ;  /* 0x00000080ceda7810 */ /* 0x000fe20007fbe0ff */
[----:B------:R-:W-:Y:S02]  /*4900*/  ULDC.64 UR4, c[0x0][0x1e0] ;  /* 0x0000780000047ab9 */ /* 0x000fe40000000a00 */
[--C-:B------:R-:W-:Y:S01]  /*4910*/  IMAD.X R219, RZ, RZ, R209.reuse, P6 ;  /* 0x000000ffffdb7224 */ /* 0x100fe200030e06d1 */
[----:B------:R-:W-:Y:S01]  /*4920*/  IADD3 R214, P6, R200, 0x80, RZ ;  /* 0x00000080c8d67810 */ /* 0x000fe20007fde0ff */
[----:B------:R-:W-:-:S02]  /*4930*/  IMAD.X R217, RZ, RZ, R209, P5 ;  /* 0x000000ffffd97224 */ /* 0x000fc400028e06d1 */
[----:B------:R-:W-:Y:S01]  /*4940*/  @P4 IMAD.HI.U32 R212, R204, c[0x0][0x2c8], RZ ;  /* 0x0000b200ccd44a27 */ /* 0x000fe200078e00ff */
[----:B------:R-:W-:-:S03]  /*4950*/  IADD3 R216, P4, R200, 0x40, RZ ;  /* 0x00000040c8d87810 */ /* 0x000fc60007f9e0ff */
[--C-:B------:R-:W-:Y:S01]  /*4960*/  IMAD.X R213, RZ, RZ, R203.reuse, P6 ;  /* 0x000000ffffd57224 */ /* 0x100fe200030e06cb */
[----:B------:R-:W-:Y:S01]  /*4970*/  @P0 SHF.R.U32.HI R212, RZ, c[0x0][0x2cc], R212 ;  /* 0x0000b300ffd40a19 */ /* 0x000fe200000116d4 */
[----:B------:R-:W-:Y:S02]  /*4980*/  IMAD.X R215, RZ, RZ, R203, P4 ;  /* 0x000000ffffd77224 */ /* 0x000fe400020e06cb */
.L_x_175:
[----:B------:R-:W-:Y:S04]  /*4990*/  DEPBAR.LE SB0, 0x0 ;  /* 0x000080000000791a */ /* 0x000fe80000000000 */
[----:B------:R-:W-:Y:S01]  /*49a0*/  BAR.SYNC.DEFER_BLOCKING 0x0 ;  /* 0x0000000000007b1d */ /* 0x000fe20000010000 */
[----:B------:R-:W-:Y:S06]  /*49b0*/  UISETP.GT.AND UP3, UPT, UR8, UR13, UPT ;  /* 0x0000000d0800728c */ /* 0x000fec000bf64270 */
[----:B------:R-:W-:Y:S05]  /*49c0*/  PLOP3.LUT P0, PT, PT, PT, UP3, 0x80, 0x0 ;  /* 0x000000000000781c */ /* 0x000fea0003f0f038 */
[----:B------:R-:W-:Y:S02]  /*49d0*/  @!UP3 USHF.R.S32.HI UR18, URZ, 0x1f, UR13 ;  /* 0x0000001f3f12b899 */ /* 0x000fe4000801140d */
[----:B------:R-:W-:Y:S02]  /*49e0*/  @!UP3 UIMAD.WIDE.U32 UR20, UR13, UR6, URZ ;  /* 0x000000060d14b2a5 */ /* 0x000fe4000f8e003f */
[----:B------:R-:W-:Y:S02]  /*49f0*/  @!UP3 UIMAD UR18, UR18, UR6, URZ ;  /* 0x000000061212b2a4 */ /* 0x000fe4000f8e023f */
[----:B------:R-:W-:Y:S02]  /*4a00*/  @!UP3 USHF.L.U32 UR19, UR20, 0x6, URZ ;  /* 0x000000061413b899 */ /* 0x000fe4000800063f */
[----:B------:R-:W-:Y:S01]  /*4a10*/  @!UP3 UIMAD UR18, UR13, UR7, UR18 ;  /* 0x000000070d12b2a4 */ /* 0x000fe2000f8e0212 */
[----:B------:R-:W-:Y:S03]  /*4a20*/  LDSM.16.M88.4 R132, [R198+0xc100] ;  /* 0x00c10000c684783b */ /* 0x000fe60000000200 */
[----:B------:R-:W-:Y:S01]  /*4a30*/  @!P0 IADD3 R221, P6, R206, UR19, RZ ;  /* 0x00000013cedd8c10 */ /* 0x000fe2000ffde0ff */
[----:B------:R-:W-:Y:S01]  /*4a40*/  @!UP3 UIADD3 UR18, UR21, UR18, URZ ;  /* 0x000000121512b290 */ /* 0x000fe2000fffe03f */
[----:B------:R-:W-:Y:S01]  /*4a50*/  @!P0 IADD3 R223, P5, R220, UR19, RZ ;  /* 0x00000013dcdf8c10 */ /* 0x000fe2000ffbe0ff */
[----:B------:R-:W1:Y:S01]  /*4a60*/  LDSM.16.M88.4 R136, [R197+0x6100] ;  /* 0x00610000c588783b */ /* 0x000e620000000200 */
[----:B------:R-:W-:Y:S01]  /*4a70*/  @!P0 IADD3 R225, P4, R218, UR19, RZ ;  /* 0x00000013dae18c10 */ /* 0x000fe2000ff9e0ff */
[----:B------:R-:W-:Y:S02]  /*4a80*/  @!UP3 USHF.L.U64.HI UR18, UR20, 0x6, UR18 ;  /* 0x000000061412b899 */ /* 0x000fe40008010212 */
[----:B------:R-:W-:Y:S01]  /*4a90*/  @!UP3 ULEA UR19, UP0, UR6, UR19, 0x5 ;  /* 0x000000130613b291 */ /* 0x000fe2000f80283f */
[----:B------:R-:W2:Y:S03]  /*4aa0*/  LDSM.16.M88.4 R140, [R197+0x6900] ;  /* 0x00690000c58c783b */ /* 0x000ea60000000200 */
[----:B------:R-:W-:Y:S02]  /*4ab0*/  @!P0 IADD3.X R0, R209, UR18, RZ, P6, !PT ;  /* 0x00000012d1008c10 */ /* 0x000fe4000b7fe4ff */
[----:B------:R-:W3:Y:S01]  /*4ac0*/  LDSM.16.M88.4 R144, [R197+0x7100] ;  /* 0x00710000c590783b */ /* 0x000ee20000000200 */
[----:B------:R-:W-:Y:S02]  /*4ad0*/  @!P0 LEA R230, P6, R221, c[0x0][0x1f8], 0x1 ;  /* 0x00007e00dde68a11 */ /* 0x000fe400078c08ff */
[----:B------:R-:W-:Y:S02]  /*4ae0*/  @!P0 IADD3.X R222, R219, UR18, RZ, P5, !PT ;  /* 0x00000012dbde8c10 */ /* 0x000fe4000affe4ff */
[----:B------:R-:W4:Y:S01]  /*4af0*/  LDSM.16.M88.4 R148, [R197+0x7900] ;  /* 0x00790000c594783b */ /* 0x000f220000000200 */
[----:B------:R-:W-:Y:S02]  /*4b00*/  @!P0 LEA.HI.X R231, R221, c[0x0][0x1fc], R0, 0x1, P6 ;  /* 0x00007f00dde78a11 */ /* 0x000fe400030f0c00 */
[----:B------:R-:W-:Y:S02]  /*4b10*/  @!P0 LEA R228, P5, R223, c[0x0][0x1f8], 0x1 ;  /* 0x00007e00dfe48a11 */ /* 0x000fe400078a08ff */
[----:B------:R-:W-:Y:S01]  /*4b20*/  LDSM.16.M88.4 R152, [R194+0xc100] ;  /* 0x00c10000c298783b */ /* 0x000fe20000000200 */
[----:B------:R-:W-:Y:S01]  /*4b30*/  @!P0 IADD3.X R224, R217, UR18, RZ, P4, !PT ;  /* 0x00000012d9e08c10 */ /* 0x000fe2000a7fe4ff */
[----:B------:R-:W-:Y:S01]  /*4b40*/  @!UP3 ULEA.HI.X UR18, UR6, UR18, UR7, 0x5, UP0 ;  /* 0x000000120612b291 */ /* 0x000fe200080f2c07 */
[----:B------:R-:W-:Y:S01]  /*4b50*/  @!P0 LEA.HI.X R229, R223, c[0x0][0x1fc], R222, 0x1, P5 ;  /* 0x00007f00dfe58a11 */ /* 0x000fe200028f0cde */
[----:B------:R-:W-:Y:S01]  /*4b60*/  UISETP.GT.AND UP3, UPT, UR13, UR8, UPT ;  /* 0x000000080d00728c */ /* 0x000fe2000bf64270 */
[----:B------:R-:W5:Y:S01]  /*4b70*/  LDSM.16.M88.4 R156, [R196] ;  /* 0x00000000c49c783b */ /* 0x000f620000000200 */
[C---:B------:R-:W-:Y:S02]  /*4b80*/  @!P0 LEA R226, P4, R225.reuse, c[0x0][0x1f8], 0x1 ;  /* 0x00007e00e1e28a11 */ /* 0x040fe400078808ff */
[----:B------:R-:W-:Y:S02]  /*4b90*/  @!P0 IADD3 R0, P6, R206, UR19, RZ ;  /* 0x00000013ce008c10 */ /* 0x000fe4000ffde0ff */
[----:B------:R-:W3:Y:S01]  /*4ba0*/  LDSM.16.M88.4 R160, [R187] ;  /* 0x00000000bba0783b */ /* 0x000ee20000000200 */
[----:B------:R-:W-:Y:S02]  /*4bb0*/  @!P0 LEA.HI.X R227, R225, c[0x0][0x1fc], R224, 0x1, P4 ;  /* 0x00007f00e1e38a11 */ /* 0x000fe400020f0ce0 */
[----:B------:R-:W-:Y:S02]  /*4bc0*/  @!P0 IADD3.X R225, R209, UR18, RZ, P6, !PT ;  /* 0x00000012d1e18c10 */ /* 0x000fe4000b7fe4ff */
[----:B------:R-:W-:Y:S01]  /*4bd0*/  LDSM.16.M88.4 R164, [R185] ;  /* 0x00000000b9a4783b */ /* 0x000fe20000000200 */
[----:B------:R-:W-:Y:S02]  /*4be0*/  @!P0 LEA R232, P6, R0, c[0x0][0x1f8], 0x1 ;  /* 0x00007e0000e88a11 */ /* 0x000fe400078c08ff */
[----:B------:R-:W-:Y:S01]  /*4bf0*/  @!P0 IADD3 R221, P5, R220, UR19, RZ ;  /* 0x00000013dcdd8c10 */ /* 0x000fe2000ffbe0ff */
[C---:B-1----:R-:W-:Y:S03]  /*4c00*/  HMMA.16816.F32 R4, R132.reuse, R136, RZ ;  /* 0x000000888404723c */ /* 0x042fe600000018ff */
[----:B------:R-:W-:Y:S02]  /*4c10*/  @!P0 LEA.HI.X R233, R0, c[0x0][0x1fc], R225, 0x1, P6 ;  /* 0x00007f0000e98a11 */ /* 0x000fe400030f0ce1 */
[----:B------:R-:W-:Y:S02]  /*4c20*/  @!P0 IADD3.X R234, R219, UR18, RZ, P5, !PT ;  /* 0x00000012dbea8c10 */ /* 0x000fe4000affe4ff */
[C---:B------:R-:W-:Y:S01]  /*4c30*/  @!P0 LEA R224, P5, R221.reuse, c[0x0][0x1f8], 0x1 ;  /* 0x00007e00dde08a11 */ /* 0x040fe200078a08ff */
[C---:B------:R-:W-:Y:S01]  /*4c40*/  HMMA.16816.F32 R8, R132.reuse, R138, RZ ;  /* 0x0000008a8408723c */ /* 0x040fe200000018ff */
[----:B------:R-:W1:Y:S03]  /*4c50*/  LDSM.16.M88.4 R136, [R186] ;  /* 0x00000000ba88783b */ /* 0x000e660000000200 */
[----:B------:R-:W-:Y:S02]  /*4c60*/  @!P0 LEA.HI.X R225, R221, c[0x0][0x1fc], R234, 0x1, P5 ;  /* 0x00007f00dde18a11 */ /* 0x000fe400028f0cea */
[----:B------:R-:W-:Y:S01]  /*4c70*/  @!PT LDS RZ, [RZ] ;  /* 0x00000000fffff984 */ /* 0x000fe20000000800 */
[----:B------:R-:W-:Y:S01]  /*4c80*/  @!PT LDS RZ, [RZ] ;  /* 0x00000000fffff984 */ /* 0x000fe20000000800 */
[----:B------:R-:W-:Y:S01]  /*4c90*/  @!PT LDS RZ, [RZ] ;  /* 0x00000000fffff984 */ /* 0x000fe20000000800 */
[----:B------:R1:W-:Y:S01]  /*4ca0*/  @!P0 LDGSTS.E.BYPASS.LTC128B.128 [R199+0x100], [R230.64], !P3 ;  /* 0x00100000e6c78fae */ /* 0x0003e2000d901d50 */
[----:B------:R-:W-:Y:S01]  /*4cb0*/  @!P0 IADD3 R223, P4, R218, UR19, RZ ;  /* 0x00000013dadf8c10 */ /* 0x000fe2000ff9e0ff */
[C---:B--2---:R-:W-:Y:S01]  /*4cc0*/  HMMA.16816.F32 R12, R132.reuse, R140, RZ ;  /* 0x0000008c840c723c */ /* 0x044fe200000018ff */
[----:B------:R-:W-:Y:S02]  /*4cd0*/  @UP3 UIADD3 UR19, UR13, -0x1, URZ ;  /* 0xffffffff0d133890 */ /* 0x000fe4000fffe03f */
[----:B------:R2:W-:Y:S01]  /*4ce0*/  @!P0 LDGSTS.E.BYPASS.LTC128B.128 [R199+0x2100], [R228.64], !P2 ;  /* 0x02100000e4c78fae */ /* 0x0005e2000d101d50 */
[----:B------:R-:W-:Y:S01]  /*4cf0*/  @!P0 IADD3.X R236, R217, UR18, RZ, P4, !PT ;  /* 0x00000012d9ec8c10 */ /* 0x000fe2000a7fe4ff */
[----:B------:R-:W-:Y:S01]  /*4d00*/  @UP3 USHF.R.S32.HI UR18, URZ, 0x1f, UR19 ;  /* 0x0000001f3f123899 */ /* 0x000fe20008011413 */
[C---:B------:R-:W-:Y:S01]  /*4d10*/  @!P0 LEA R222, P4, R223.reuse, c[0x0][0x1f8], 0x1 ;  /* 0x00007e00dfde8a11 */ /* 0x040fe200078808ff */
[----:B------:R-:W-:Y:S01]  /*4d20*/  @UP3 UIMAD.WIDE.U32 UR20, UR19, UR4, URZ ;  /* 0x00000004131432a5 */ /* 0x000fe2000f8e003f */
[C---:B------:R-:W-:Y:S01]  /*4d30*/  HMMA.16816.F32 R16, R132.reuse, R142, RZ ;  /* 0x0000008e8410723c */ /* 0x040fe200000018ff */
[----:B------:R1:W-:Y:S01]  /*4d40*/  @!P0 LDGSTS.E.BYPASS.LTC128B.128 [R199+0x4100], [R226.64], !P1 ;  /* 0x04100000e2c78fae */ /* 0x0003e2000c901d50 */
[----:B------:R-:W-:Y:S02]  /*4d50*/  @UP3 UIMAD UR18, UR18, UR4, URZ ;  /* 0x00000004121232a4 */ /* 0x000fe4000f8e023f */
[----:B------:R-:W-:Y:S02]  /*4d60*/  @!P0 LEA.HI.X R223, R223, c[0x0][0x1fc], R236, 0x1, P4 ;  /* 0x00007f00dfdf8a11 */ /* 0x000fe400020f0cec */
[----:B------:R1:W-:Y:S01]  /*4d70*/  @!P0 LDGSTS.E.BYPASS.LTC128B.128 [R199+0x1100], [R232.64], !P3 ;  /* 0x01100000e8c78fae */ /* 0x0003e2000d901d50 */
[----:B------:R-:W-:Y:S01]  /*4d80*/  @UP3 UIMAD UR18, UR19, UR5, UR18 ;  /* 0x00000005131232a4 */ /* 0x000fe2000f8e0212 */
[C---:B---3--:R-:W-:Y:S01]  /*4d90*/  HMMA.16816.F32 R20, R132.reuse, R144, RZ ;  /* 0x000000908414723c */ /* 0x048fe200000018ff */
[----:B------:R-:W-:Y:S02]  /*4da0*/  @UP3 USHF.L.U32 UR19, UR20, 0x6, URZ ;  /* 0x0000000614133899 */ /* 0x000fe4000800063f */
[----:B------:R3:W-:Y:S01]  /*4db0*/  @!P0 LDGSTS.E.BYPASS.LTC128B.128 [R199+0x3100], [R224.64], !P2 ;  /* 0x03100000e0c78fae */ /* 0x0007e2000d101d50 */
[----:B------:R-:W-:Y:S04]  /*4dc0*/  @UP3 UIADD3 UR18, UR21, UR18, URZ ;  /* 0x0000001215123290 */ /* 0x000fe8000fffe03f */
[C---:B------:R-:W-:Y:S01]  /*4dd0*/  HMMA.16816.F32 R24, R132.reuse, R146, RZ ;  /* 0x000000928418723c */ /* 0x040fe200000018ff */
[----:B------:R1:W-:Y:S01]  /*4de0*/  @!P0 LDGSTS.E.BYPASS.LTC128B.128 [R199+0x5100], [R222.64], !P1 ;  /* 0x05100000dec78fae */ /* 0x0003e2000c901d50 */
[----:B------:R-:W-:Y:S01]  /*4df0*/  PLOP3.LUT P0, PT, PT, PT, UP3, 0x80, 0x0 ;  /* 0x000000000000781c */ /* 0x000fe20003f0f038 */
[----:B------:R-:W-:Y:S03]  /*4e00*/  @UP3 USHF.L.U64.HI UR18, UR20, 0x6, UR18 ;  /* 0x0000000614123899 */ /* 0x000fe60008010212 */
[----:B------:R-:W-:Y:S02]  /*4e10*/  LDSM.16.M88.4 R140, [R193+0xc100] ;  /* 0x00c10000c18c783b */ /* 0x000fe40000000200 */
[C---:B----4-:R-:W-:Y:S03]  /*4e20*/  HMMA.16816.F32 R28, R132.reuse, R148, RZ ;  /* 0x00000094841c723c */ /* 0x050fe600000018ff */
[----:B------:R-:W0:Y:S04]  /*4e30*/  LDGDEPBAR ;  /* 0x00000000000079af */ /* 0x000e280000000000 */
[----:B------:R-:W-:Y:S01]  /*4e40*/  @P0 IADD3 R0, P5, R200, UR19, RZ ;  /* 0x00000013c8000c10 */ /* 0x000fe2000ffbe0ff */
[----:B------:R-:W-:Y:S01]  /*4e50*/  HMMA.16816.F32 R32, R132, R150, RZ ;  /* 0x000000968420723c */ /* 0x000fe200000018ff */
[----:B------:R-:W4:Y:S03]  /*4e60*/  LDSM.16.M88.4 R168, [R192+0x6100] ;  /* 0x00610000c0a8783b */ /* 0x000f260000000200 */
[----:B------:R-:W-:Y:S02]  /*4e70*/  @P0 IADD3.X R221, R203, UR18, RZ, P5, !PT ;  /* 0x00000012cbdd0c10 */ /* 0x000fe4000affe4ff */
[----:B------:R-:W4:Y:S01]  /*4e80*/  LDSM.16.M88.4 R172, [R192+0x6900] ;  /* 0x00690000c0ac783b */ /* 0x000f220000000200 */
[----:B--2---:R-:W-:Y:S01]  /*4e90*/  @P0 IADD3 R228, P5, R214, UR19, RZ ;  /* 0x00000013d6e40c10 */ /* 0x004fe2000ffbe0ff */
[C---:B-----5:R-:W-:Y:S03]  /*4ea0*/  HMMA.16816.F32 R4, R152.reuse, R156, R4 ;  /* 0x0000009c9804723c */ /* 0x060fe60000001804 */
[----:B------:R-:W2:Y:S02]  /*4eb0*/  LDSM.16.M88.4 R132, [R192+0x7100] ;  /* 0x00710000c084783b */ /* 0x000ea40000000200 */
[C---:B-1----:R-:W-:Y:S02]  /*4ec0*/  @P0 LEA R222, P4, R0.reuse, c[0x0][0x1c8], 0x1 ;  /* 0x0000720000de0a11 */ /* 0x042fe400078808ff */
[----:B---3--:R-:W-:Y:S01]  /*4ed0*/  @P0 IADD3.X R225, R213, UR18, RZ, P5, !PT ;  /* 0x00000012d5e10c10 */ /* 0x008fe2000affe4ff */
[C---:B------:R-:W-:Y:S01]  /*4ee0*/  HMMA.16816.F32 R8, R152.reuse, R158, R8 ;  /* 0x0000009e9808723c */ /* 0x040fe20000001808 */
[----:B------:R-:W1:Y:S03]  /*4ef0*/  LDSM.16.M88.4 R144, [R192+0x7900] ;  /* 0x00790000c090783b */ /* 0x000e660000000200 */
[----:B------:R-:W-:Y:S02]  /*4f00*/  @P0 LEA.HI.X R223, R0, c[0x0][0x1cc], R221, 0x1, P4 ;  /* 0x0000730000df0a11 */ /* 0x000fe400020f0cdd */
[----:B------:R-:W-:Y:S01]  /*4f10*/  LDSM.16.M88.4 R148, [R184] ;  /* 0x00000000b894783b */ /* 0x000fe20000000200 */
[----:B------:R-:W-:Y:S01]  /*4f20*/  @P0 IADD3 R221, P4, R216, UR19, RZ ;  /* 0x00000013d8dd0c10 */ /* 0x000fe2000ff9e0ff */
[C---:B------:R-:W-:Y:S01]  /*4f30*/  HMMA.16816.F32 R12, R152.reuse, R160, R12 ;  /* 0x000000a0980c723c */ /* 0x040fe2000000180c */
[----:B------:R-:W-:Y:S02]  /*4f40*/  @UP3 UIADD3 UR19, UP0, UR12, UR19, URZ ;  /* 0x000000130c133290 */ /* 0x000fe4000ff1e03f */
[----:B------:R-:W-:Y:S01]  /*4f50*/  LDSM.16.M88.4 R156, [R184+0x1000] ;  /* 0x00100000b89c783b */ /* 0x000fe20000000200 */
[----:B------:R-:W-:Y:S02]  /*4f60*/  @P0 LEA R226, P6, R221, c[0x0][0x1c8], 0x1 ;  /* 0x00007200dde20a11 */ /* 0x000fe400078c08ff */
[----:B------:R-:W-:Y:S01]  /*4f70*/  @P0 IADD3.X R0, R215, UR18, RZ, P4, !PT ;  /* 0x00000012d7000c10 */ /* 0x000fe2000a7fe4ff */
[----:B------:R-:W-:Y:S01]  /*4f80*/  @UP3 UIADD3.X UR18, UR11, UR18, URZ, UP0, !UPT ;  /* 0x000000120b123290 */ /* 0x000fe200087fe43f */
[C---:B------:R-:W-:Y:S01]  /*4f90*/  HMMA.16816.F32 R16, R152.reuse, R162, R16 ;  /* 0x000000a29810723c */ /* 0x040fe20000001810 */
[----:B------:R-:W-:Y:S03]  /*4fa0*/  LDSM.16.M88.4 R160, [R184+0x1800] ;  /* 0x00180000b8a0783b */ /* 0x000fe60000000200 */
[C---:B------:R-:W-:Y:S02]  /*4fb0*/  @P0 LEA R224, P4, R228.reuse, c[0x0][0x1c8], 0x1 ;  /* 0x00007200e4e00a11 */ /* 0x040fe400078808ff */
[----:B------:R-:W-:Y:S02]  /*4fc0*/  @P0 LEA.HI.X R227, R221, c[0x0][0x1cc], R0, 0x1, P6 ;  /* 0x00007300dde30a11 */ /* 0x000fe400030f0c00 */
[C---:B------:R-:W-:Y:S04]  /*4fd0*/  HMMA.16816.F32 R20, R152.reuse, R136, R20 ;  /* 0x000000889814723c */ /* 0x040fe80000001814 */
[----:B------:R-:W-:Y:S02]  /*4fe0*/  @P0 LEA.HI.X R225, R228, c[0x0][0x1cc], R225, 0x1, P4 ;  /* 0x00007300e4e10a11 */ /* 0x000fe400020f0ce1 */
[----:B------:R-:W-:Y:S02]  /*4ff0*/  @P0 IADD3 R232, P5, R216, UR19, RZ ;  /* 0x00000013d8e80c10 */ /* 0x000fe4000ffbe0ff */
[C---:B------:R-:W-:Y:S01]  /*5000*/  HMMA.16816.F32 R24, R152.reuse, R138, R24 ;  /* 0x0000008a9818723c */ /* 0x040fe20000001818 */
[----:B------:R-:W3:Y:S03]  /*5010*/  LDSM.16.M88.4 R136, [R191+0xc100] ;  /* 0x00c10000bf88783b */ /* 0x000ee60000000200 */
[----:B------:R-:W-:Y:S02]  /*5020*/  @P0 IADD3 R234, P4, R214, UR19, RZ ;  /* 0x00000013d6ea0c10 */ /* 0x000fe4000ff9e0ff */
[----:B------:R-:W-:Y:S02]  /*5030*/  @P0 IADD3 R0, P6, R200, UR19, RZ ;  /* 0x00000013c8000c10 */ /* 0x000fe4000ffde0ff */
[C---:B------:R-:W-:Y:S04]  /*5040*/  HMMA.16816.F32 R28, R152.reuse, R164, R28 ;  /* 0x000000a4981c723c */ /* 0x040fe8000000181c */
[----:B------:R-:W-:Y:S02]  /*5050*/  @P0 IADD3.X R229, R215, UR18, RZ, P5, !PT ;  /* 0x00000012d7e50c10 */ /* 0x000fe4000affe4ff */
[C---:B------:R-:W-:Y:S02]  /*5060*/  @P0 LEA R230, P5, R232.reuse, c[0x0][0x1c8], 0x1 ;  /* 0x00007200e8e60a11 */ /* 0x040fe400078a08ff */
[----:B------:R-:W-:Y:S01]  /*5070*/  HMMA.16816.F32 R32, R152, R166, R32 ;  /* 0x000000a69820723c */ /* 0x000fe20000001820 */
[----:B------:R-:W5:Y:S03]  /*5080*/  LDSM.16.M88.4 R152, [R184+0x800] ;  /* 0x00080000b898783b */ /* 0x000f660000000200 */
[----:B------:R-:W-:Y:S02]  /*5090*/  @P0 LEA.HI.X R231, R232, c[0x0][0x1cc], R229, 0x1, P5 ;  /* 0x00007300e8e70a11 */ /* 0x000fe400028f0ce5 */
[----:B------:R-:W-:Y:S01]  /*50a0*/  LDSM.16.M88.4 R164, [R197+0x8100] ;  /* 0x00810000c5a4783b */ /* 0x000fe20000000200 */
[----:B------:R-:W-:Y:S01]  /*50b0*/  @P0 IADD3.X R233, R213, UR18, RZ, P4, !PT ;  /* 0x00000012d5e90c10 */ /* 0x000fe2000a7fe4ff */
[C---:B----4-:R-:W-:Y:S05]  /*50c0*/  HMMA.16816.F32 R4, R140.reuse, R168, R4 ;  /* 0x000000a88c04723c */ /* 0x050fea0000001804 */
[----:B------:R-:W-:Y:S02]  /*50d0*/  @P0 LEA R228, P4, R234, c[0x0][0x1c8], 0x1 ;  /* 0x00007200eae40a11 */ /* 0x000fe400078808ff */
[----:B------:R-:W-:Y:S01]  /*50e0*/  @P0 IADD3.X R221, R203, UR18, RZ, P6, !PT ;  /* 0x00000012cbdd0c10 */ /* 0x000fe2000b7fe4ff */
[C---:B------:R-:W-:Y:S01]  /*50f0*/  HMMA.16816.F32 R8, R140.reuse, R170, R8 ;  /* 0x000000aa8c08723c */ /* 0x040fe20000001808 */
[----:B------:R-:W-:Y:S01]  /*5100*/  LDSM.16.M88.4 R168, [R198+0x14100] ;  /* 0x01410000c6a8783b */ /* 0x000fe20000000200 */
[----:B------:R-:W-:Y:S02]  /*5110*/  USHF.L.U32 UR18, UR13, 0x6, URZ ;  /* 0x000000060d127899 */ /* 0x000fe4000800063f */
[----:B------:R-:W-:Y:S02]  /*5120*/  @P0 LEA R236, P6, R0, c[0x0][0x1c8], 0x1 ;  /* 0x0000720000ec0a11 */ /* 0x000fe400078c08ff */
[----:B------:R-:W-:Y:S02]  /*5130*/  @P0 LEA.HI.X R229, R234, c[0x0][0x1cc], R233, 0x1, P4 ;  /* 0x00007300eae50a11 */ /* 0x000fe400020f0ce9 */
[C---:B------:R-:W-:Y:S01]  /*5140*/  HMMA.16816.F32 R12, R140.reuse, R172, R12 ;  /* 0x000000ac8c0c723c */ /* 0x040fe2000000180c */
[----:B------:R-:W-:Y:S03]  /*5150*/  PLOP3.LUT P4, PT, PT, PT, UP2, 0x80, 0x0 ;  /* 0x000000000000781c */ /* 0x000fe60003f8f028 */
[----:B------:R-:W-:Y:S01]  /*5160*/  @P0 LEA.HI.X R237, R0, c[0x0][0x1cc], R221, 0x1, P6 ;  /* 0x0000730000ed0a11 */ /* 0x000fe200030f0cdd */
[----:B------:R-:W-:Y:S02]  /*5170*/  IMAD.MOV.U32 R0, RZ, RZ, R204 ;  /* 0x000000ffff007224 */ /* 0x000fe400078e00cc */
[----:B------:R-:W-:Y:S01]  /*5180*/  IMAD.U32 R232, RZ, RZ, UR18 ;  /* 0x00000012ffe87e24 */ /* 0x000fe2000f8e00ff */
[C---:B------:R-:W-:Y:S01]  /*5190*/  HMMA.16816.F32 R16, R140.reuse, R174, R16 ;  /* 0x000000ae8c10723c */ /* 0x040fe20000001810 */
[----:B------:R-:W-:Y:S05]  /*51a0*/  LDSM.16.M88.4 R172, [R197+0xa100] ;  /* 0x00a10000c5ac783b */ /* 0x000fea0000000200 */
[----:B------:R-:W-:Y:S02]  /*51b0*/  @P4 IMAD.MOV.U32 R0, RZ, RZ, R212 ;  /* 0x000000ffff004224 */ /* 0x000fe400078e00d4 */
[C---:B--2---:R-:W-:Y:S03]  /*51c0*/  HMMA.16816.F32 R20, R140.reuse, R132, R20 ;  /* 0x000000848c14723c */ /* 0x044fe60000001814 */
[----:B------:R-:W-:Y:S05]  /*51d0*/  SHFL.IDX PT, R221, R0, RZ, 0x1c1f ;  /* 0x001c1fff00dd7589 */ /* 0x000fea00000e0000 */
[C---:B------:R-:W-:Y:S01]  /*51e0*/  HMMA.16816.F32 R24, R140.reuse, R134, R24 ;  /* 0x000000868c18723c */ /* 0x040fe20000001818 */
[----:B------:R-:W2:Y:S07]  /*51f0*/  LDSM.16.M88.4 R132, [R198+0x10100] ;  /* 0x01010000c684783b */ /* 0x000eae0000000200 */
[C---:B-1----:R-:W-:Y:S08]  /*5200*/  HMMA.16816.F32 R28, R140.reuse, R144, R28 ;  /* 0x000000908c1c723c */ /* 0x042ff0000000181c */
[----:B------:R-:W-:Y:S01]  /*5210*/  HMMA.16816.F32 R32, R140, R146, R32 ;  /* 0x000000928c20723c */ /* 0x000fe20000001820 */
[----:B------:R-:W1:Y:S05]  /*5220*/  LDSM.16.M88.4 R140, [R197+0x8900] ;  /* 0x00890000c58c783b */ /* 0x000e6a0000000200 */
[----:B------:R-:W4:Y:S02]  /*5230*/  LDSM.16.M88.4 R144, [R197+0x9100] ;  /* 0x00910000c590783b */ /* 0x000f240000000200 */
[C---:B---3--:R-:W-:Y:S08]  /*5240*/  HMMA.16816.F32 R4, R136.reuse, R148, R4 ;  /* 0x000000948804723c */ /* 0x048ff00000001804 */
[C---:B------:R-:W-:Y:S01]  /*5250*/  HMMA.16816.F32 R8, R136.reuse, R150, R8 ;  /* 0x000000968808723c */ /* 0x040fe20000001808 */
[----:B------:R-:W3:Y:S07]  /*5260*/  LDSM.16.M88.4 R148, [R197+0x9900] ;  /* 0x00990000c594783b */ /* 0x000eee0000000200 */
[C---:B-----5:R-:W-:Y:S08]  /*5270*/  HMMA.16816.F32 R12, R136.reuse, R152, R12 ;  /* 0x00000098880c723c */ /* 0x060ff0000000180c */
[C---:B------:R-:W-:Y:S01]  /*5280*/  HMMA.16816.F32 R16, R136.reuse, R154, R16 ;  /* 0x0000009a8810723c */ /* 0x040fe20000001810 */
[----:B------:R-:W-:Y:S07]  /*5290*/  LDSM.16.M88.4 R152, [R183] ;  /* 0x00000000b798783b */ /* 0x000fee0000000200 */
[C---:B------:R-:W-:Y:S08]  /*52a0*/  HMMA.16816.F32 R20, R136.reuse, R156, R20 ;  /* 0x0000009c8814723c */ /* 0x040ff00000001814 */
[C---:B------:R-:W-:Y:S01]  /*52b0*/  HMMA.16816.F32 R24, R136.reuse, R158, R24 ;  /* 0x0000009e8818723c */ /* 0x040fe20000001818 */
[----:B------:R-:W-:Y:S07]  /*52c0*/  LDSM.16.M88.4 R156, [R182] ;  /* 0x00000000b69c783b */ /* 0x000fee0000000200 */
[C---:B------:R-:W-:Y:S08]  /*52d0*/  HMMA.16816.F32 R28, R136.reuse, R160, R28 ;  /* 0x000000a0881c723c */ /* 0x040ff0000000181c */
[----:B------:R-:W-:Y:S01]  /*52e0*/  HMMA.16816.F32 R32, R136, R162, R32 ;  /* 0x000000a28820723c */ /* 0x000fe20000001820 */
[----:B------:R-:W5:Y:S05]  /*52f0*/  LDSM.16.M88.4 R136, [R194+0x10100] ;  /* 0x01010000c288783b */ /* 0x000f6a0000000200 */
[----:B------:R-:W3:Y:S02]  /*5300*/  LDSM.16.M88.4 R160, [R181] ;  /* 0x00000000b5a0783b */ /* 0x000ee40000000200 */
[C---:B--2---:R-:W-:Y:S08]  /*5310*/  HMMA.16816.F32 R4, R132.reuse, R164, R4 ;  /* 0x000000a48404723c */ /* 0x044ff00000001804 */
[C---:B------:R-:W-:Y:S01]  /*5320*/  HMMA.16816.F32 R8, R132.reuse, R166, R8 ;  /* 0x000000a68408723c */ /* 0x040fe20000001808 */
[----:B------:R-:W2:Y:S07]  /*5330*/  LDSM.16.M88.4 R164, [R180] ;  /* 0x00000000b4a4783b */ /* 0x000eae0000000200 */
[C---:B-1----:R-:W-:Y:S08]  /*5340*/  HMMA.16816.F32 R12, R132.reuse, R140, R12 ;  /* 0x0000008c840c723c */ /* 0x042ff0000000180c */
[C---:B------:R-:W-:Y:S01]  /*5350*/  HMMA.16816.F32 R16, R132.reuse, R142, R16 ;  /* 0x0000008e8410723c */ /* 0x040fe20000001810 */
[----:B------:R-:W-:Y:S07]  /*5360*/  LDSM.16.M88.4 R140, [R193+0x10100] ;  /* 0x01010000c18c783b */ /* 0x000fee0000000200 */
[C---:B----4-:R-:W-:Y:S08]  /*5370*/  HMMA.16816.F32 R20, R132.reuse, R144, R20 ;  /* 0x000000908414723c */ /* 0x050ff00000001814 */
[C---:B------:R-:W-:Y:S01]  /*5380*/  HMMA.16816.F32 R24, R132.reuse, R146, R24 ;  /* 0x000000928418723c */ /* 0x040fe20000001818 */
[----:B------:R-:W1:Y:S07]  /*5390*/  LDSM.16.M88.4 R144, [R192+0x8100] ;  /* 0x00810000c090783b */ /* 0x000e6e0000000200 */
[C---:B---3--:R-:W-:Y:S08]  /*53a0*/  HMMA.16816.F32 R28, R132.reuse, R148, R28 ;  /* 0x00000094841c723c */ /* 0x048ff0000000181c */
[----:B------:R-:W-:Y:S01]  /*53b0*/  HMMA.16816.F32 R32, R132, R150, R32 ;  /* 0x000000968420723c */ /* 0x000fe20000001820 */
[----:B------:R-:W3:Y:S05]  /*53c0*/  LDSM.16.M88.4 R132, [R192+0x8900] ;  /* 0x00890000c084783b */ /* 0x000eea0000000200 */
[----:B------:R-:W4:Y:S02]  /*53d0*/  LDSM.16.M88.4 R148, [R192+0x9100] ;  /* 0x00910000c094783b */ /* 0x000f240000000200 */
[C---:B-----5:R-:W-:Y:S08]  /*53e0*/  HMMA.16816.F32 R4, R136.reuse, R152, R4 ;  /* 0x000000988804723c */ /* 0x060ff00000001804 */
[C---:B------:R-:W-:Y:S01]  /*53f0*/  HMMA.16816.F32 R8, R136.reuse, R154, R8 ;  /* 0x0000009a8808723c */ /* 0x040fe20000001808 */
[----:B------:R-:W-:Y:S07]  /*5400*/  LDSM.16.M88.4 R152, [R191+0x10100] ;  /* 0x01010000bf98783b */ /* 0x000fee0000000200 */
[C---:B------:R-:W-:Y:S08]  /*5410*/  HMMA.16816.F32 R12, R136.reuse, R156, R12 ;  /* 0x0000009c880c723c */ /* 0x040ff0000000180c */
[C---:B------:R-:W-:Y:S01]  /*5420*/  HMMA.16816.F32 R16, R136.reuse, R158, R16 ;  /* 0x0000009e8810723c */ /* 0x040fe20000001810 */
[----:B------:R-:W-:Y:S07]  /*5430*/  LDSM.16.M88.4 R156, [R184+0x2000] ;  /* 0x00200000b89c783b */ /* 0x000fee0000000200 */
[C---:B------:R-:W-:Y:S08]  /*5440*/  HMMA.16816.F32 R20, R136.reuse, R160, R20 ;  /* 0x000000a08814723c */ /* 0x040ff00000001814 */
[C---:B------:R-:W-:Y:S01]  /*5450*/  HMMA.16816.F32 R24, R136.reuse, R162, R24 ;  /* 0x000000a28818723c */ /* 0x040fe20000001818 */
[----:B------:R-:W-:Y:S07]  /*5460*/  LDSM.16.M88.4 R160, [R184+0x2800] ;  /* 0x00280000b8a0783b */ /* 0x000fee0000000200 */
[C---:B--2---:R-:W-:Y:S08]  /*5470*/  HMMA.16816.F32 R28, R136.reuse, R164, R28 ;  /* 0x000000a4881c723c */ /* 0x044ff0000000181c */
[----:B------:R-:W-:Y:S01]  /*5480*/  HMMA.16816.F32 R32, R136, R166, R32 ;  /* 0x000000a68820723c */ /* 0x000fe20000001820 */
[----:B------:R-:W2:Y:S05]  /*5490*/  LDSM.16.M88.4 R136, [R192+0x9900] ;  /* 0x00990000c088783b */ /* 0x000eaa0000000200 */
[----:B------:R-:W-:Y:S02]  /*54a0*/  LDSM.16.M88.4 R164, [R184+0x3800] ;  /* 0x00380000b8a4783b */ /* 0x000fe40000000200 */
        /* <DEDUP_REMOVED lines=11> */
[----:B------:R-:W2:Y:S05]  /*5560*/  LDSM.16.M88.4 R136, [R197+0xb100] ;  /* 0x00b10000c588783b */ /* 0x000eaa0000000200 */
[----:B------:R-:W4:Y:S02]  /*5570*/  LDSM.16.M88.4 R140, [R197+0xb900] ;  /* 0x00b90000c58c783b */ /* 0x000f240000000200 */
[C---:B------:R-:W-:Y:S08]  /*5580*/  HMMA.16816.F32 R4, R152.reuse, R156, R4 ;  /* 0x0000009c9804723c */ /* 0x040ff00000001804 */
[C---:B------:R-:W-:Y:S01]  /*5590*/  HMMA.16816.F32 R8, R152.reuse, R158, R8 ;  /* 0x0000009e9808723c */ /* 0x040fe20000001808 */
[----:B------:R-:W5:Y:S07]  /*55a0*/  LDSM.16.M88.4 R156, [R179] ;  /* 0x00000000b39c783b */ /* 0x000f6e0000000200 */
[C---:B------:R-:W-:Y:S08]  /*55b0*/  HMMA.16816.F32 R12, R152.reuse, R160, R12 ;  /* 0x000000a0980c723c */ /* 0x040ff0000000180c */
[C---:B------:R-:W-:Y:S01]  /*55c0*/  HMMA.16816.F32 R16, R152.reuse, R162, R16 ;  /* 0x000000a29810723c */ /* 0x040fe20000001810 */
[----:B------:R-:W-:Y:S07]  /*55d0*/  LDSM.16.M88.4 R160, [R192+0xb100] ;  /* 0x00b10000c0a0783b */ /* 0x000fee0000000200 */
[C---:B-1----:R-:W-:Y:S08]  /*55e0*/  HMMA.16816.F32 R20, R152.reuse, R144, R20 ;  /* 0x000000909814723c */ /* 0x042ff00000001814 */
[C---:B------:R-:W-:Y:S01]  /*55f0*/  HMMA.16816.F32 R24, R152.reuse, R146, R24 ;  /* 0x000000929818723c */ /* 0x040fe20000001818 */
[----:B------:R-:W1:Y:S07]  /*5600*/  LDSM.16.M88.4 R144, [R178] ;  /* 0x00000000b290783b */ /* 0x000e6e0000000200 */
[C---:B------:R-:W-:Y:S08]  /*5610*/  HMMA.16816.F32 R28, R152.reuse, R164, R28 ;  /* 0x000000a4981c723c */ /* 0x040ff0000000181c */
[----:B------:R-:W-:Y:S01]  /*5620*/  HMMA.16816.F32 R32, R152, R166, R32 ;  /* 0x000000a69820723c */ /* 0x000fe20000001820 */
[----:B------:R-:W1:Y:S05]  /*5630*/  LDSM.16.M88.4 R152, [R177] ;  /* 0x00000000b198783b */ /* 0x000e6a0000000200 */
[----:B------:R-:W-:Y:S02]  /*5640*/  LDSM.16.M88.4 R164, [R184+0x4000] ;  /* 0x00400000b8a4783b */ /* 0x000fe40000000200 */
[C---:B------:R-:W-:Y:S08]  /*5650*/  HMMA.16816.F32 R4, R168.reuse, R172, R4 ;  /* 0x000000aca804723c */ /* 0x040ff00000001804 */
[C---:B------:R-:W-:Y:S08]  /*5660*/  HMMA.16816.F32 R8, R168.reuse, R174, R8 ;  /* 0x000000aea808723c */ /* 0x040ff00000001808 */
[C---:B---3--:R-:W-:Y:S08]  /*5670*/  HMMA.16816.F32 R12, R168.reuse, R132, R12 ;  /* 0x00000084a80c723c */ /* 0x048ff0000000180c */
[C---:B------:R-:W-:Y:S01]  /*5680*/  HMMA.16816.F32 R16, R168.reuse, R134, R16 ;  /* 0x00000086a810723c */ /* 0x040fe20000001810 */
[----:B------:R-:W3:Y:S07]  /*5690*/  LDSM.16.M88.4 R132, [R176] ;  /* 0x00000000b084783b */ /* 0x000eee0000000200 */
[C---:B--2---:R-:W-:Y:S08]  /*56a0*/  HMMA.16816.F32 R20, R168.reuse, R136, R20 ;  /* 0x00000088a814723c */ /* 0x044ff00000001814 */
[C---:B------:R-:W-:Y:S01]  /*56b0*/  HMMA.16816.F32 R24, R168.reuse, R138, R24 ;  /* 0x0000008aa818723c */ /* 0x040fe20000001818 */
[----:B------:R-:W-:Y:S07]  /*56c0*/  LDSM.16.M88.4 R136, [R193+0x14100] ;  /* 0x01410000c188783b */ /* 0x000fee0000000200 */
[C---:B----4-:R-:W-:Y:S08]  /*56d0*/  HMMA.16816.F32 R28, R168.reuse, R140, R28 ;  /* 0x0000008ca81c723c */ /* 0x050ff0000000181c */
[----:B------:R-:W-:Y:S01]  /*56e0*/  HMMA.16816.F32 R32, R168, R142, R32 ;  /* 0x0000008ea820723c */ /* 0x000fe20000001820 */
[----:B------:R-:W2:Y:S07]  /*56f0*/  LDSM.16.M88.4 R140, [R192+0xa100] ;  /* 0x00a10000c08c783b */ /* 0x000eae0000000200 */
[C---:B-----5:R-:W-:Y:S08]  /*5700*/  HMMA.16816.F32 R4, R148.reuse, R156, R4 ;  /* 0x0000009c9404723c */ /* 0x060ff00000001804 */
[C---:B------:R-:W-:Y:S01]  /*5710*/  HMMA.16816.F32 R8, R148.reuse, R158, R8 ;  /* 0x0000009e9408723c */ /* 0x040fe20000001808 */
[----:B------:R-:W4:Y:S07]  /*5720*/  LDSM.16.M88.4 R156, [R192+0xa900] ;  /* 0x00a90000c09c783b */ /* 0x000f2e0000000200 */
[C---:B-1----:R-:W-:Y:S08]  /*5730*/  HMMA.16816.F32 R12, R148.reuse, R144, R12 ;  /* 0x00000090940c723c */ /* 0x042ff0000000180c */
[C---:B------:R-:W-:Y:S01]  /*5740*/  HMMA.16816.F32 R16, R148.reuse, R146, R16 ;  /* 0x000000929410723c */ /* 0x040fe20000001810 */
[----:B------:R-:W1:Y:S07]  /*5750*/  LDSM.16.M88.4 R144, [R192+0xb900] ;  /* 0x00b90000c090783b */ /* 0x000e6e0000000200 */
[C---:B------:R-:W-:Y:S08]  /*5760*/  HMMA.16816.F32 R20, R148.reuse, R152, R20 ;  /* 0x000000989414723c */ /* 0x040ff00000001814 */
[C---:B------:R-:W-:Y:S01]  /*5770*/  HMMA.16816.F32 R24, R148.reuse, R154, R24 ;  /* 0x0000009a9418723c */ /* 0x040fe20000001818 */
[----:B------:R-:W5:Y:S07]  /*5780*/  LDSM.16.M88.4 R152, [R191+0x14100] ;  /* 0x01410000bf98783b */ /* 0x000f6e0000000200 */
[C---:B---3--:R-:W-:Y:S08]  /*5790*/  HMMA.16816.F32 R28, R148.reuse, R132, R28 ;  /* 0x00000084941c723c */ /* 0x048ff0000000181c */
[----:B------:R-:W-:Y:S01]  /*57a0*/  HMMA.16816.F32 R32, R148, R134, R32 ;  /* 0x000000869420723c */ /* 0x000fe20000001820 */
[----:B------:R-:W3:Y:S07]  /*57b0*/  LDSM.16.M88.4 R132, [R184+0x4800] ;  /* 0x00480000b884783b */ /* 0x000eee0000000200 */
[C---:B--2---:R-:W-:Y:S08]  /*57c0*/  HMMA.16816.F32 R4, R136.reuse, R140, R4 ;  /* 0x0000008c8804723c */ /* 0x044ff00000001804 */
[C---:B------:R-:W-:Y:S08]  /*57d0*/  HMMA.16816.F32 R8, R136.reuse, R142, R8 ;  /* 0x0000008e8808723c */ /* 0x040ff00000001808 */
[C---:B----4-:R-:W-:Y:S08]  /*57e0*/  HMMA.16816.F32 R12, R136.reuse, R156, R12 ;  /* 0x0000009c880c723c */ /* 0x050ff0000000180c */
[C---:B------:R-:W-:Y:S08]  /*57f0*/  HMMA.16816.F32 R16, R136.reuse, R158, R16 ;  /* 0x0000009e8810723c */ /* 0x040ff00000001810 */
[C---:B------:R-:W-:Y:S08]  /*5800*/  HMMA.16816.F32 R20, R136.reuse, R160, R20 ;  /* 0x000000a08814723c */ /* 0x040ff00000001814 */
[C---:B------:R-:W-:Y:S08]  /*5810*/  HMMA.16816.F32 R24, R136.reuse, R162, R24 ;  /* 0x000000a28818723c */ /* 0x040ff00000001818 */
[C---:B-1----:R-:W-:Y:S08]  /*5820*/  HMMA.16816.F32 R28, R136.reuse, R144, R28 ;  /* 0x00000090881c723c */ /* 0x042ff0000000181c */
[----:B------:R-:W-:Y:S01]  /*5830*/  HMMA.16816.F32 R32, R136, R146, R32 ;  /* 0x000000928820723c */ /* 0x000fe20000001820 */
[----:B------:R-:W1:Y:S07]  /*5840*/  LDSM.16.M88.4 R136, [R184+0x5000] ;  /* 0x00500000b888783b */ /* 0x000e6e0000000200 */
[C---:B-----5:R-:W-:Y:S08]  /*5850*/  HMMA.16816.F32 R4, R152.reuse, R164, R4 ;  /* 0x000000a49804723c */ /* 0x060ff00000001804 */
[C---:B------:R-:W-:Y:S08]  /*5860*/  HMMA.16816.F32 R8, R152.reuse, R166, R8 ;  /* 0x000000a69808723c */ /* 0x040ff00000001808 */
[C---:B---3--:R-:W-:Y:S08]  /*5870*/  HMMA.16816.F32 R12, R152.reuse, R132, R12 ;  /* 0x00000084980c723c */ /* 0x048ff0000000180c */
[C---:B------:R-:W-:Y:S01]  /*5880*/  HMMA.16816.F32 R16, R152.reuse, R134, R16 ;  /* 0x000000869810723c */ /* 0x040fe20000001810 */
[----:B------:R-:W2:Y:S01]  /*5890*/  LDSM.16.M88.4 R132, [R184+0x5800] ;  /* 0x00580000b884783b */ /* 0x000ea20000000200 */
[----:B------:R-:W-:Y:S04]  /*58a0*/  DEPBAR.LE SB0, 0x0 ;  /* 0x000080000000791a */ /* 0x000fe80000000000 */
[----:B------:R-:W-:Y:S02]  /*58b0*/  BAR.SYNC.DEFER_BLOCKING 0x0 ;  /* 0x0000000000007b1d */ /* 0x000fe40000010000 */
[C---:B-1----:R-:W-:Y:S08]  /*58c0*/  HMMA.16816.F32 R20, R152.reuse, R136, R20 ;  /* 0x000000889814723c */ /* 0x042ff00000001814 */
[C---:B------:R-:W-:Y:S01]  /*58d0*/  HMMA.16816.F32 R24, R152.reuse, R138, R24 ;  /* 0x0000008a9818723c */ /* 0x040fe20000001818 */
[----:B------:R-:W-:Y:S01]  /*58e0*/  @!PT LDS RZ, [RZ] ;  /* 0x00000000fffff984 */ /* 0x000fe20000000800 */
[----:B------:R-:W-:Y:S01]  /*58f0*/  @!PT LDS RZ, [RZ] ;  /* 0x00000000fffff984 */ /* 0x000fe20000000800 */
[----:B------:R-:W-:Y:S01]  /*5900*/  @!PT LDS RZ, [RZ] ;  /* 0x00000000fffff984 */ /* 0x000fe20000000800 */
[----:B------:R1:W-:Y:S05]  /*5910*/  @P0 LDGSTS.E.BYPASS.LTC128B.128 [R199+0x6100], [R222.64], !P3 ;  /* 0x06100000dec70fae */ /* 0x0003ea000d901d50 */
[----:B------:R3:W-:Y:S05]  /*5920*/  @P0 LDGSTS.E.BYPASS.LTC128B.128 [R199+0x8100], [R226.64], !P2 ;  /* 0x08100000e2c70fae */ /* 0x0007ea000d101d50 */
[----:B------:R4:W-:Y:S01]  /*5930*/  @P0 LDGSTS.E.BYPASS.LTC128B.128 [R199+0xa100], [R224.64], !P1 ;  /* 0x0a100000e0c70fae */ /* 0x0009e2000c901d50 */
[C---:B--2---:R-:W-:Y:S04]  /*5940*/  HMMA.16816.F32 R28, R152.reuse, R132, R28 ;  /* 0x00000084981c723c */ /* 0x044fe8000000181c */
[----:B------:R3:W-:Y:S04]  /*5950*/  @P0 LDGSTS.E.BYPASS.LTC128B.128 [R199+0x7100], [R236.64], !P3 ;  /* 0x07100000ecc70fae */ /* 0x0007e8000d901d50 */
[----:B------:R-:W-:Y:S01]  /*5960*/  HMMA.16816.F32 R32, R152, R134, R32 ;  /* 0x000000869820723c */ /* 0x000fe20000001820 */
[----:B------:R3:W-:Y:S05]  /*5970*/  @P0 LDGSTS.E.BYPASS.LTC128B.128 [R199+0x9100], [R230.64], !P2 ;  /* 0x09100000e6c70fae */ /* 0x0007ea000d101d50 */
[----:B------:R3:W-:Y:S01]  /*5980*/  @P0 LDGSTS.E.BYPASS.LTC128B.128 [R199+0xb100], [R228.64], !P1 ;  /* 0x0b100000e4c70fae */ /* 0x0007e2000c901d50 */
[----:B------:R-:W-:Y:S02]  /*5990*/  PLOP3.LUT P0, PT, PT, PT, UP1, 0x40, 0x0 ;  /* 0x000000000000781c */ /* 0x000fe40003f0e818 */
[----:B-1----:R-:W-:Y:S02]  /*59a0*/  IADD3 R222, -R205, 0x1, -R232 ;  /* 0x00000001cdde7810 */ /* 0x002fe40007ffe9e8 */
[----:B------:R-:W0:Y:S02]  /*59b0*/  LDGDEPBAR ;  /* 0x00000000000079af */ /* 0x000e240000000000 */
[----:B------:R-:W-:Y:S04]  /*59c0*/  IADD3 R222, R222, c[0x0][0x1d0], RZ ;  /* 0x00007400dede7a10 */ /* 0x000fe80007ffe0ff */
[----:B------:R-:W-:Y:S04]  /*59d0*/  IADD3 R222, R222, -c[0x0][0x168], RZ ;  /* 0x80005a00dede7a10 */ /* 0x000fe80007ffe0ff */
[C---:B----4-:R-:W-:Y:S02]  /*59e0*/  IADD3 R224, R222.reuse, c[0x0][0x328], RZ ;  /* 0x0000ca00dee07a10 */ /* 0x050fe40007ffe0ff */
[----:B------:R-:W-:Y:S03]  /*59f0*/  IADD3 R222, R222, UR14, RZ ;  /* 0x0000000edede7c10 */ /* 0x000fe6000fffe0ff */
[--C-:B------:R-:W-:Y:S02]  /*5a00*/  IMAD.IADD R225, R224, 0x1, R221.reuse ;  /* 0x00000001e0e17824 */ /* 0x100fe400078e02dd */
[----:B------:R-:W-:Y:S01]  /*5a10*/  IMAD.IADD R223, R222, 0x1, R221 ;  /* 0x00000001dedf7824 */ /* 0x000fe200078e02dd */
[----:B------:R-:W-:-:S05]  /*5a20*/  @P0 BRA `(.L_x_167) ;  /* 0x000001a000000947 */ /* 0x000fca0003800000 */
[----:B------:R-:W-:Y:S01]  /*5a30*/  IADD3 R133, R221, c[0x0][0x1d0], RZ ;  /* 0x00007400dd857a10 */ /* 0x000fe20007ffe0ff */
[----:B------:R-:W-:Y:S03]  /*5a40*/  BSSY B0, `(.L_x_168) ;  /* 0x0000012000007945 */ /* 0x000fe60003800000 */
[----:B------:R-:W-:Y:S04]  /*5a50*/  IADD3 R133, R133, -c[0x0][0x168], RZ ;  /* 0x80005a0085857a10 */ /* 0x000fe80007ffe0ff */
[----:B------:R-:W-:Y:S11]  /*5a60*/  ISETP.GT.AND P0, PT, R133, -0x1, PT ;  /* 0xffffffff8500780c */ /* 0x000ff60003f04270 */
[----:B------:R-:W-:Y:S02]  /*5a70*/  @!UPT UIADD3 URZ, URZ, URZ, URZ ;  /* 0x0000003f3f3ff290 */ /* 0x000fe4000fffe03f */
[----:B------:R-:W-:-:S05]  /*5a80*/  @P0 BRA `(.L_x_169) ;  /* 0x0000008000000947 */ /* 0x000fca0003800000 */
[----:B------:R-:W-:Y:S01]  /*5a90*/  LOP3.LUT R133, RZ, R133, RZ, 0x33, !PT ;  /* 0x00000085ff857212 */ /* 0x000fe200078e33ff */
[----:B------:R-:W-:Y:S05]  /*5aa0*/  IMAD.MOV.U32 R132, RZ, RZ, c[0x0][0x32c] ;  /* 0x0000cb00ff847624 */ /* 0x000fea00078e00ff */
[----:B------:R-:W-:Y:S11]  /*5ab0*/  ISETP.NE.AND P0, PT, R132, 0x1, PT ;  /* 0x000000018400780c */ /* 0x000ff60003f05270 */
[----:B------:R-:W-:Y:S02]  /*5ac0*/  @!UPT UIADD3 URZ, URZ, URZ, URZ ;  /* 0x0000003f3f3ff290 */ /* 0x000fe4000fffe03f */
[----:B------:R-:W-:Y:S05]  /*5ad0*/  @P0 IMAD.HI.U32 R132, R133, c[0x0][0x330], RZ ;  /* 0x0000cc0085840a27 */ /* 0x000fea00078e00ff */
[----:B------:R-:W-:Y:S04]  /*5ae0*/  @P0 SHF.R.U32.HI R133, RZ, c[0x0][0x334], R132 ;  /* 0x0000cd00ff850a19 */ /* 0x000fe80000011684 */
[----:B------:R-:W-:Y:S01]  /*5af0*/  LOP3.LUT R133, RZ, R133, RZ, 0x33, !PT ;  /* 0x00000085ff857212 */ /* 0x000fe200078e33ff */
[----:B------:R-:W-:-:S05]  /*5b00*/  BRA `(.L_x_170) ;  /* 0x0000005000007947 */ /* 0x000fca0003800000 */
.L_x_169:
[----:B------:R-:W-:Y:S04]  /*5b10*/  MOV R132, c[0x0][0x32c] ;  /* 0x0000cb0000847a02 */ /* 0x000fe80000000f00 */
[----:B------:R-:W-:Y:S11]  /*5b20*/  ISETP.NE.AND P0, PT, R132, 0x1, PT ;  /* 0x000000018400780c */ /* 0x000ff60003f05270 */
[----:B------:R-:W-:Y:S02]  /*5b30*/  @!UPT UIADD3 URZ, URZ, URZ, URZ ;  /* 0x0000003f3f3ff290 */ /* 0x000fe4000fffe03f */
[----:B------:R-:W-:Y:S05]  /*5b40*/  @P0 IMAD.HI.U32 R132, R133, c[0x0][0x330], RZ ;  /* 0x0000cc0085840a27 */ /* 0x000fea00078e00ff */
[----:B------:R-:W-:Y:S02]  /*5b50*/  @P0 SHF.R.U32.HI R133, RZ, c[0x0][0x334], R132 ;  /* 0x0000cd00ff850a19 */ /* 0x000fe40000011684 */
.L_x_170:
[----:B------:R-:W-:Y:S05]  /*5b60*/  BSYNC B0 ;  /* 0x0000000000007941 */ /* 0x000fea0003800000 */
.L_x_168:
[----:B------:R-:W-:Y:S04]  /*5b70*/  IMAD.MOV.U32 R132, RZ, RZ, c[0x0][0x32c] ;  /* 0x0000cb00ff847624 */ /* 0x000fe800078e00ff */
[----:B------:R-:W-:Y:S04]  /*5b80*/  IMAD R132, R133, R132, -UR18 ;  /* 0x8000001285847e24 */ /* 0x000fe8000f8e0284 */
[----:B------:R-:W-:Y:S05]  /*5b90*/  IMAD.IADD R134, R132, 0x1, -R205 ;  /* 0x0000000184867824 */ /* 0x000fea00078e0acd */
[----:B------:R-:W-:Y:S02]  /*5ba0*/  IADD3 R132, R134, c[0x0][0x32c], RZ ;  /* 0x0000cb0086847a10 */ /* 0x000fe40007ffe0ff */
[----:B------:R-:W-:Y:S02]  /*5bb0*/  IMNMX R223, R223, R134, !PT ;  /* 0x00000086dfdf7217 */ /* 0x000fe40007800200 */
[----:B------:R-:W-:Y:S02]  /*5bc0*/  IMNMX R225, R225, R132, PT ;  /* 0x00000084e1e17217 */ /* 0x000fe40003800200 */
.L_x_167:
[----:B------:R-:W-:Y:S06]  /*5bd0*/  UISETP.GT.AND UP0, UPT, UR13, -0x1, UPT ;  /* 0xffffffff0d00788c */ /* 0x000fec000bf04270 */
[----:B------:R-:W-:Y:S04]  /*5be0*/  PLOP3.LUT P0, PT, PT, PT, UP0, 0x80, 0x0 ;  /* 0x000000000000781c */ /* 0x000fe80003f0f008 */
[C---:B------:R-:W-:Y:S02]  /*5bf0*/  ISETP.GT.AND P4, PT, R223.reuse, 0x1, P0 ;  /* 0x00000001df00780c */ /* 0x040fe40000784270 */
[----:B------:R-:W-:Y:S02]  /*5c00*/  ISETP.GT.AND P5, PT, R223, RZ, P0 ;  /* 0x000000ffdf00720c */ /* 0x000fe400007a4270 */
[C---:B------:R-:W-:Y:S02]  /*5c10*/  ISETP.LT.OR P4, PT, R225.reuse, 0x2, P4 ;  /* 0x00000002e100780c */ /* 0x040fe40002781670 */
[----:B------:R-:W-:Y:S02]  /*5c20*/  ISETP.LT.OR P5, PT, R225, 0x1, P5 ;  /* 0x00000001e100780c */ /* 0x000fe40002fa1670 */
[----:B------:R-:W-:Y:S02]  /*5c30*/  FSEL R136, R5, -INF , !P4 ;  /* 0xff80000005887808 */ /* 0x000fe40006000000 */
[C---:B------:R-:W-:Y:S01]  /*5c40*/  ISETP.GT.AND P4, PT, R223.reuse, 0x10, P0 ;  /* 0x00000010df00780c */ /* 0x040fe20000784270 */
[----:B------:R-:W1:Y:S01]  /*5c50*/  SHFL.IDX PT, R5, R0, 0x1, 0x1c1f ;  /* 0x003c1f0000057f89 */ /* 0x000e6200000e0000 */
[----:B------:R-:W-:Y:S02]  /*5c60*/  ISETP.GT.AND P6, PT, R223, 0x8, P0 ;  /* 0x00000008df00780c */ /* 0x000fe400007c4270 */
[----:B------:R-:W-:Y:S02]  /*5c70*/  ISETP.LT.OR P4, PT, R225, 0x11, P4 ;  /* 0x00000011e100780c */ /* 0x000fe40002781670 */
[----:B------:R-:W-:Y:S02]  /*5c80*/  FSEL R138, R4, -INF , !P5 ;  /* 0xff800000048a7808 */ /* 0x000fe40006800000 */
[C---:B------:R-:W-:Y:S02]  /*5c90*/  ISETP.GT.AND P5, PT, R223.reuse, 0x9, P0 ;  /* 0x00000009df00780c */ /* 0x040fe400007a4270 */
[----:B------:R-:W-:Y:S02]  /*5ca0*/  FSEL R166, R12, -INF , !P4 ;  /* 0xff8000000ca67808 */ /* 0x000fe40006000000 */
[----:B------:R-:W-:Y:S02]  /*5cb0*/  ISETP.GT.AND P4, PT, R223, 0x19, P0 ;  /* 0x00000019df00780c */ /* 0x000fe40000784270 */
[C---:B------:R-:W-:Y:S02]  /*5cc0*/  ISETP.LT.OR P6, PT, R225.reuse, 0x9, P6 ;  /* 0x00000009e100780c */ /* 0x040fe400037c1670 */
[C---:B------:R-:W-:Y:S02]  /*5cd0*/  ISETP.LT.OR P5, PT, R225.reuse, 0xa, P5 ;  /* 0x0000000ae100780c */ /* 0x040fe40002fa1670 */
[----:B------:R-:W-:Y:S02]  /*5ce0*/  ISETP.LT.OR P4, PT, R225, 0x1a, P4 ;  /* 0x0000001ae100780c */ /* 0x000fe40002781670 */
[----:B------:R-:W-:Y:S02]  /*5cf0*/  FSEL R134, R8, -INF , !P6 ;  /* 0xff80000008867808 */ /* 0x000fe40007000000 */
[----:B------:R-:W-:Y:S02]  /*5d00*/  ISETP.GT.AND P6, PT, R223, 0x11, P0 ;  /* 0x00000011df00780c */ /* 0x000fe400007c4270 */
[----:B------:R-:W-:Y:S01]  /*5d10*/  FSEL R8, R9, -INF , !P5 ;  /* 0xff80000009087808 */ /* 0x000fe20006800000 */
[--C-:B-1----:R-:W-:Y:S01]  /*5d20*/  IMAD.IADD R224, R224, 0x1, R5.reuse ;  /* 0x00000001e0e07824 */ /* 0x102fe200078e0205 */
[----:B------:R-:W-:Y:S01]  /*5d30*/  ISETP.GT.AND P5, PT, R223, 0x18, P0 ;  /* 0x00000018df00780c */ /* 0x000fe200007a4270 */
[----:B------:R-:W-:Y:S01]  /*5d40*/  IMAD.IADD R222, R222, 0x1, R5 ;  /* 0x00000001dede7824 */ /* 0x000fe200078e0205 */
[----:B------:R-:W-:Y:S02]  /*5d50*/  FSEL R140, R17, -INF , !P4 ;  /* 0xff800000118c7808 */ /* 0x000fe40006000000 */
[----:B------:R-:W-:Y:S02]  /*5d60*/  ISETP.GT.AND P4, PT, R223, 0x28, P0 ;  /* 0x00000028df00780c */ /* 0x000fe40000784270 */
[C---:B------:R-:W-:Y:S02]  /*5d70*/  ISETP.LT.OR P6, PT, R225.reuse, 0x12, P6 ;  /* 0x00000012e100780c */ /* 0x040fe400037c1670 */
[C---:B------:R-:W-:Y:S02]  /*5d80*/  ISETP.LT.OR P5, PT, R225.reuse, 0x19, P5 ;  /* 0x00000019e100780c */ /* 0x040fe40002fa1670 */
[----:B------:R-:W-:Y:S02]  /*5d90*/  ISETP.LT.OR P4, PT, R225, 0x29, P4 ;  /* 0x00000029e100780c */ /* 0x000fe40002781670 */
[----:B------:R-:W-:Y:S02]  /*5da0*/  FSEL R168, R13, -INF , !P6 ;  /* 0xff8000000da87808 */ /* 0x000fe40007000000 */
[C---:B------:R-:W-:Y:S02]  /*5db0*/  ISETP.GT.AND P6, PT, R223.reuse, 0x20, P0 ;  /* 0x00000020df00780c */ /* 0x040fe400007c4270 */
        /* <DEDUP_REMOVED lines=9> */
[----:B------:R-:W-:Y:S02]  /*5e50*/  FSEL R156, R21, -INF , !P5 ;  /* 0xff800000159c7808 */ /* 0x000fe40006800000 */
[----:B------:R-:W-:Y:S02]  /*5e60*/  ISETP.GT.AND P5, PT, R223, 0x30, P0 ;  /* 0x00000030df00780c */ /* 0x000fe400007a4270 */
[----:B------:R-:W-:Y:S02]  /*5e70*/  FSEL R150, R29, -INF , !P4 ;  /* 0xff8000001d967808 */ /* 0x000fe40006000000 */
[----:B------:R-:W-:Y:S02]  /*5e80*/  PLOP3.LUT P4, PT, PT, PT, UP1, 0x40, 0x0 ;  /* 0x000000000000781c */ /* 0x000fe40003f8e818 */
[C---:B------:R-:W-:Y:S02]  /*5e90*/  ISETP.LT.OR P6, PT, R225.reuse, 0x2a, P6 ;  /* 0x0000002ae100780c */ /* 0x040fe400037c1670 */
[----:B------:R-:W-:Y:S02]  /*5ea0*/  ISETP.LT.OR P5, PT, R225, 0x31, P5 ;  /* 0x00000031e100780c */ /* 0x000fe40002fa1670 */
[----:B------:R-:W-:Y:S02]  /*5eb0*/  FSEL R152, R25, -INF , !P6 ;  /* 0xff80000019987808 */ /* 0x000fe40007000000 */
[C---:B------:R-:W-:Y:S02]  /*5ec0*/  ISETP.GT.AND P6, PT, R223.reuse, 0x38, P0 ;  /* 0x00000038df00780c */ /* 0x040fe400007c4270 */
[----:B------:R-:W-:Y:S02]  /*5ed0*/  FSEL R151, R28, -INF , !P5 ;  /* 0xff8000001c977808 */ /* 0x000fe40006800000 */
[----:B------:R-:W-:Y:S02]  /*5ee0*/  ISETP.GT.AND P5, PT, R223, 0x39, P0 ;  /* 0x00000039df00780c */ /* 0x000fe400007a4270 */
[C---:B------:R-:W-:Y:S02]  /*5ef0*/  ISETP.LT.OR P6, PT, R225.reuse, 0x39, P6 ;  /* 0x00000039e100780c */ /* 0x040fe400037c1670 */
[----:B------:R-:W-:Y:S02]  /*5f00*/  ISETP.LT.OR P5, PT, R225, 0x3a, P5 ;  /* 0x0000003ae100780c */ /* 0x000fe40002fa1670 */
[----:B------:R-:W-:Y:S02]  /*5f10*/  FSEL R148, R32, -INF , !P6 ;  /* 0xff80000020947808 */ /* 0x000fe40007000000 */
[----:B------:R-:W-:Y:S01]  /*5f20*/  FSEL R146, R33, -INF , !P5 ;  /* 0xff80000021927808 */ /* 0x000fe20006800000 */
        /* <DEDUP_REMOVED lines=15> */
.L_x_173:
[----:B------:R-:W-:Y:S04]  /*6020*/  MOV R0, c[0x0][0x32c] ;  /* 0x0000cb0000007a02 */ /* 0x000fe80000000f00 */
[----:B------:R-:W-:Y:S11]  /*6030*/  ISETP.NE.AND P4, PT, R0, 0x1, PT ;  /* 0x000000010000780c */ /* 0x000ff60003f85270 */
[----:B------:R-:W-:Y:S02]  /*6040*/  @!UPT UIADD3 URZ, URZ, URZ, URZ ;  /* 0x0000003f3f3ff290 */ /* 0x000fe4000fffe03f */
[----:B------:R-:W-:Y:S05]  /*6050*/  @P4 IMAD.HI.U32 R0, R5, c[0x0][0x330], RZ ;  /* 0x0000cc0005004a27 */ /* 0x000fea00078e00ff */
[----:B------:R-:W-:Y:S02]  /*6060*/  @P4 SHF.R.U32.HI R5, RZ, c[0x0][0x334], R0 ;  /* 0x0000cd00ff054a19 */ /* 0x000fe40000011600 */
.L_x_174:
[----:B------:R-:W-:Y:S05]  /*6070*/  BSYNC B0 ;  /* 0x0000000000007941 */ /* 0x000fea0003800000 */
.L_x_172:
[----:B------:R-:W-:Y:S04]  /*6080*/  IMAD.MOV.U32 R0, RZ, RZ, c[0x0][0x32c] ;  /* 0x0000cb00ff007624 */ /* 0x000fe800078e00ff */
[----:B------:R-:W-:Y:S04]  /*6090*/  IMAD R0, R5, R0, -UR18 ;  /* 0x8000001205007e24 */ /* 0x000fe8000f8e0200 */
[----:B------:R-:W-:Y:S05]  /*60a0*/  IMAD.IADD R9, R0, 0x1, -R205 ;  /* 0x0000000100097824 */ /* 0x000fea00078e0acd */
[----:B------:R-:W-:Y:S02]  /*60b0*/  IADD3 R5, R9, c[0x0][0x32c], RZ ;  /* 0x0000cb0009057a10 */ /* 0x000fe40007ffe0ff */
[----:B------:R-:W-:Y:S02]  /*60c0*/  IMNMX R222, R222, R9, !PT ;  /* 0x00000009dede7217 */ /* 0x000fe40007800200 */
[----:B------:R-:W-:Y:S02]  /*60d0*/  IMNMX R224, R224, R5, PT ;  /* 0x00000005e0e07217 */ /* 0x000fe40003800200 */
.L_x_171:
[----:B------:R-:W-:Y:S01]  /*60e0*/  FMNMX.FTZ R5, R138, R3, !PT ;  /* 0x000000038a057209 */ /* 0x000fe20007810000 */
[----:B------:R-:W-:Y:S01]  /*60f0*/  UISETP.GT.AND UP0, UPT, UR13, UR15, UPT ;  /* 0x0000000f0d00728c */ /* 0x000fe2000bf04270 */
[----:B------:R-:W-:Y:S01]  /*6100*/  ISETP.GT.AND P6, PT, R222, RZ, P0 ;  /* 0x000000ffde00720c */ /* 0x000fe200007c4270 */
[----:B------:R-:W-:Y:S01]  /*6110*/  UIADD3 UR13, UR13, -0x1, URZ ;  /* 0xffffffff0d0d7890 */ /* 0x000fe2000fffe03f */
[----:B------:R-:W-:Y:S02]  /*6120*/  FMNMX.FTZ R5, R136, R5, !PT ;  /* 0x0000000588057209 */ /* 0x000fe40007810000 */
[----:B------:R-:W-:Y:S02]  /*6130*/  ISETP.GT.AND P5, PT, R222, 0x1, P0 ;  /* 0x00000001de00780c */ /* 0x000fe400007a4270 */
[----:B------:R-:W-:Y:S02]  /*6140*/  FMNMX.FTZ R5, R134, R5, !PT ;  /* 0x0000000586057209 */ /* 0x000fe40007810000 */
[----:B------:R-:W-:Y:S02]  /*6150*/  ISETP.LT.OR P6, PT, R224, 0x1, P6 ;  /* 0x00000001e000780c */ /* 0x000fe400037c1670 */
[----:B------:R-:W-:Y:S02]  /*6160*/  FMNMX.FTZ R5, R8, R5, !PT ;  /* 0x0000000508057209 */ /* 0x000fe40007810000 */
[----:B------:R-:W-:Y:S02]  /*6170*/  ISETP.LT.OR P5, PT, R224, 0x2, P5 ;  /* 0x00000002e000780c */ /* 0x000fe40002fa1670 */
[----:B------:R-:W-:Y:S02]  /*6180*/  FMNMX.FTZ R5, R166, R5, !PT ;  /* 0x00000005a6057209 */ /* 0x000fe40007810000 */
[----:B------:R-:W-:Y:S02]  /*6190*/  ISETP.GT.AND P4, PT, R222, 0x8, P0 ;  /* 0x00000008de00780c */ /* 0x000fe40000784270 */
[----:B------:R-:W-:Y:S02]  /*61a0*/  FMNMX.FTZ R5, R168, R5, !PT ;  /* 0x00000005a8057209 */ /* 0x000fe40007810000 */
[----:B------:R-:W-:Y:S02]  /*61b0*/  FSEL R17, R6, -INF , !P6 ;  /* 0xff80000006117808 */ /* 0x000fe40007000000 */
[----:B------:R-:W-:Y:S02]  /*61c0*/  FMNMX.FTZ R5, R142, R5, !PT ;  /* 0x000000058e057209 */ /* 0x000fe40007810000 */
[----:B------:R-:W-:Y:S02]  /*61d0*/  FSEL R13, R7, -INF , !P5 ;  /* 0xff800000070d7808 */ /* 0x000fe40006800000 */
[----:B------:R-:W-:Y:S02]  /*61e0*/  FMNMX.FTZ R5, R140, R5, !PT ;  /* 0x000000058c057209 */ /* 0x000fe40007810000 */
[----:B------:R-:W-:Y:S02]  /*61f0*/  ISETP.GT.AND P6, PT, R222, 0x9, P0 ;  /* 0x00000009de00780c */ /* 0x000fe400007c4270 */
[----:B------:R-:W-:Y:S02]  /*6200*/  FMNMX.FTZ R5, R158, R5, !PT ;  /* 0x000000059e057209 */ /* 0x000fe40007810000 */
[----:B------:R-:W-:Y:S02]  /*6210*/  ISETP.LT.OR P4, PT, R224, 0x9, P4 ;  /* 0x00000009e000780c */ /* 0x000fe40002781670 */
[----:B------:R-:W-:Y:S02]  /*6220*/  FMNMX.FTZ R5, R156, R5, !PT ;  /* 0x000000059c057209 */ /* 0x000fe40007810000 */
[----:B------:R-:W-:Y:S02]  /*6230*/  FMNMX.FTZ R0, R17, R2, !PT ;  /* 0x0000000211007209 */ /* 0x000fe40007810000 */
[----:B------:R-:W-:Y:S02]  /*6240*/  FMNMX.FTZ R5, R154, R5, !PT ;  /* 0x000000059a057209 */ /* 0x000fe40007810000 */
[----:B------:R-:W-:Y:S02]  /*6250*/  FMNMX.FTZ R0, R13, R0, !PT ;  /* 0x000000000d007209 */ /* 0x000fe40007810000 */
[----:B------:R-:W-:Y:S02]  /*6260*/  ISETP.GT.AND P5, PT, R222, 0x10, P0 ;  /* 0x00000010de00780c */ /* 0x000fe400007a4270 */
[----:B------:R-:W-:Y:S02]  /*6270*/  ISETP.LT.OR P6, PT, R224, 0xa, P6 ;  /* 0x0000000ae000780c */ /* 0x000fe400037c1670 */
[----:B------:R-:W-:Y:S02]  /*6280*/  FSEL R9, R10, -INF , !P4 ;  /* 0xff8000000a097808 */ /* 0x000fe40006000000 */
[----:B------:R-:W-:Y:S02]  /*6290*/  ISETP.GT.AND P4, PT, R222, 0x11, P0 ;  /* 0x00000011de00780c */ /* 0x000fe40000784270 */
[----:B------:R-:W-:Y:S02]  /*62a0*/  FMNMX.FTZ R4, R152, R5, !PT ;  /* 0x0000000598047209 */ /* 0x000fe40007810000 */
[----:B------:R-:W-:Y:S02]  /*62b0*/  FSEL R11, R11, -INF , !P6 ;  /* 0xff8000000b0b7808 */ /* 0x000fe40007000000 */
[C---:B------:R-:W-:Y:S02]  /*62c0*/  ISETP.LT.OR P5, PT, R224.reuse, 0x11, P5 ;  /* 0x00000011e000780c */ /* 0x040fe40002fa1670 */
[----:B------:R-:W-:Y:S02]  /*62d0*/  ISETP.LT.OR P4, PT, R224, 0x12, P4 ;  /* 0x00000012e000780c */ /* 0x000fe40002781670 */
[----:B------:R-:W-:Y:S02]  /*62e0*/  FMNMX.FTZ R0, R9, R0, !PT ;  /* 0x0000000009007209 */ /* 0x000fe40007810000 */
[----:B------:R-:W-:Y:S02]  /*62f0*/  FMNMX.FTZ R5, R151, R4, !PT ;  /* 0x0000000497057209 */ /* 0x000fe40007810000 */
[----:B------:R-:W-:Y:S02]  /*6300*/  FSEL R173, R14, -INF , !P5 ;  /* 0xff8000000ead7808 */ /* 0x000fe40006800000 */
[----:B------:R-:W-:Y:S02]  /*6310*/  FSEL R171, R15, -INF , !P4 ;  /* 0xff8000000fab7808 */ /* 0x000fe40006000000 */
[C---:B------:R-:W-:Y:S02]  /*6320*/  ISETP.GT.AND P5, PT, R222.reuse, 0x18, P0 ;  /* 0x00000018de00780c */ /* 0x040fe400007a4270 */
[----:B------:R-:W-:Y:S02]  /*6330*/  ISETP.GT.AND P4, PT, R222, 0x19, P0 ;  /* 0x00000019de00780c */ /* 0x000fe40000784270 */
[----:B------:R-:W-:Y:S02]  /*6340*/  FMNMX.FTZ R0, R11, R0, !PT ;  /* 0x000000000b007209 */ /* 0x000fe40007810000 */
[----:B------:R-:W-:Y:S02]  /*6350*/  FMNMX.FTZ R5, R150, R5, !PT ;  /* 0x0000000596057209 */ /* 0x000fe40007810000 */
[C---:B------:R-:W-:Y:S02]  /*6360*/  ISETP.LT.OR P5, PT, R224.reuse, 0x19, P5 ;  /* 0x00000019e000780c */ /* 0x040fe40002fa1670 */
[----:B------:R-:W-:Y:S02]  /*6370*/  ISETP.LT.OR P4, PT, R224, 0x1a, P4 ;  /* 0x0000001ae000780c */ /* 0x000fe40002781670 */
[----:B------:R-:W-:Y:S02]  /*6380*/  FMNMX.FTZ R0, R173, R0, !PT ;  /* 0x00000000ad007209 */ /* 0x000fe40007810000 */
[----:B------:R-:W-:Y:S02]  /*6390*/  FMNMX.FTZ R7, R148, R5, !PT ;  /* 0x0000000594077209 */ /* 0x000fe40007810000 */
[----:B------:R-:W-:Y:S02]  /*63a0*/  FSEL R143, R18, -INF , !P5 ;  /* 0xff800000128f7808 */ /* 0x000fe40006800000 */
[----:B------:R-:W-:Y:S02]  /*63b0*/  FSEL R141, R19, -INF , !P4 ;  /* 0xff800000138d7808 */ /* 0x000fe40006000000 */
[----:B------:R-:W-:Y:S02]  /*63c0*/  ISETP.GT.AND P4, PT, R222, 0x20, P0 ;  /* 0x00000020de00780c */ /* 0x000fe40000784270 */
[----:B------:R-:W-:Y:S02]  /*63d0*/  FMNMX.FTZ R4, R171, R0, !PT ;  /* 0x00000000ab047209 */ /* 0x000fe40007810000 */
[----:B------:R-:W-:Y:S02]  /*63e0*/  FMNMX.FTZ R5, R146, R7, !PT ;  /* 0x0000000792057209 */ /* 0x000fe40007810000 */
[----:B------:R-:W-:Y:S02]  /*63f0*/  FMNMX.FTZ R4, R143, R4, !PT ;  /* 0x000000048f047209 */ /* 0x000fe40007810000 */
[----:B------:R-:W-:Y:S01]  /*6400*/  ISETP.GT.AND P6, PT, R222, 0x21, P0 ;  /* 0x00000021de00780c */ /* 0x000fe200007c4270 */
[----:B------:R-:W1:Y:S01]  /*6410*/  SHFL.BFLY PT, R0, R5, 0x2, 0x1f ;  /* 0x0c401f0005007f89 */ /* 0x000e6200000e0000 */
[----:B------:R-:W-:Y:S02]  /*6420*/  ISETP.LT.OR P4, PT, R224, 0x21, P4 ;  /* 0x00000021e000780c */ /* 0x000fe40002781670 */
[----:B------:R-:W-:Y:S02]  /*6430*/  FMNMX.FTZ R4, R141, R4, !PT ;  /* 0x000000048d047209 */ /* 0x000fe40007810000 */
[----:B------:R-:W-:Y:S02]  /*6440*/  FSEL R175, R22, -INF , !P4 ;  /* 0xff80000016af7808 */ /* 0x000fe40006000000 */
[----:B------:R-:W-:Y:S02]  /*6450*/  ISETP.GT.AND P5, PT, R222, 0x28, P0 ;  /* 0x00000028de00780c */ /* 0x000fe400007a4270 */
[----:B------:R-:W-:Y:S02]  /*6460*/  ISETP.LT.OR P6, PT, R224, 0x22, P6 ;  /* 0x00000022e000780c */ /* 0x000fe400037c1670 */
[----:B------:R-:W-:Y:S02]  /*6470*/  ISETP.GT.AND P4, PT, R222, 0x29, P0 ;  /* 0x00000029de00780c */ /* 0x000fe40000784270 */
[----:B------:R-:W-:Y:S02]  /*6480*/  FSEL R159, R23, -INF , !P6 ;  /* 0xff800000179f7808 */ /* 0x000fe40007000000 */
[----:B------:R-:W-:Y:S01]  /*6490*/  ISETP.LT.OR P5, PT, R224, 0x29, P5 ;  /* 0x00000029e000780c */ /* 0x000fe20002fa1670 */
[----:B------:R-:W-:Y:S01]  /*64a0*/  LDSM.16.MT88.4 R20, [R190+0x100] ;  /* 0x00010000be14783b */ /* 0x000fe20000004200 */
[----:B------:R-:W-:Y:S02]  /*64b0*/  FMNMX.FTZ R4, R175, R4, !PT ;  /* 0x00000004af047209 */ /* 0x000fe40007810000 */
[----:B------:R-:W-:Y:S02]  /*64c0*/  FSEL R157, R26, -INF , !P5 ;  /* 0xff8000001a9d7808 */ /* 0x000fe40006800000 */
[----:B------:R-:W-:Y:S02]  /*64d0*/  FMNMX.FTZ R4, R159, R4, !PT ;  /* 0x000000049f047209 */ /* 0x000fe40007810000 */
[----:B------:R-:W-:Y:S02]  /*64e0*/  ISETP.LT.OR P4, PT, R224, 0x2a, P4 ;  /* 0x0000002ae000780c */ /* 0x000fe40002781670 */
[C---:B------:R-:W-:Y:S02]  /*64f0*/  ISETP.GT.AND P6, PT, R222.reuse, 0x30, P0 ;  /* 0x00000030de00780c */ /* 0x040fe400007c4270 */
[----:B------:R-:W-:Y:S02]  /*6500*/  FSEL R155, R27, -INF , !P4 ;  /* 0xff8000001b9b7808 */ /* 0x000fe40006000000 */
[----:B------:R-:W-:Y:S02]  /*6510*/  FMNMX.FTZ R4, R157, R4, !PT ;  /* 0x000000049d047209 */ /* 0x000fe40007810000 */
[----:B------:R-:W-:Y:S02]  /*6520*/  ISETP.GT.AND P5, PT, R222, 0x31, P0 ;  /* 0x00000031de00780c */ /* 0x000fe400007a4270 */
[----:B------:R-:W-:Y:S02]  /*6530*/  ISETP.LT.OR P6, PT, R224, 0x31, P6 ;  /* 0x00000031e000780c */ /* 0x000fe400037c1670 */
[----:B------:R-:W-:Y:S02]  /*6540*/  FMNMX.FTZ R4, R155, R4, !PT ;  /* 0x000000049b047209 */ /* 0x000fe40007810000 */
[----:B------:R-:W-:Y:S02]  /*6550*/  FSEL R149, R30, -INF , !P6 ;  /* 0xff8000001e957808 */ /* 0x000fe40007000000 */
[----:B------:R-:W-:Y:S02]  /*6560*/  ISETP.GT.AND P4, PT, R222, 0x38, P0 ;  /* 0x00000038de00780c */ /* 0x000fe40000784270 */
[----:B------:R-:W-:Y:S02]  /*6570*/  ISETP.LT.OR P5, PT, R224, 0x32, P5 ;  /* 0x00000032e000780c */ /* 0x000fe40002fa1670 */
[----:B------:R-:W-:Y:S02]  /*6580*/  FMNMX.FTZ R4, R149, R4, !PT ;  /* 0x0000000495047209 */ /* 0x000fe40007810000 */
[----:B------:R-:W-:Y:S02]  /*6590*/  FSEL R147, R31, -INF , !P5 ;  /* 0xff8000001f937808 */ /* 0x000fe40006800000 */
[----:B------:R-:W-:Y:S01]  /*65a0*/  ISETP.GT.AND P0, PT, R222, 0x39, P0 ;  /* 0x00000039de00780c */ /* 0x000fe20000704270 */
[----:B------:R-:W-:Y:S01]  /*65b0*/  LDSM.16.MT88.4 R28, [R189+0x100] ;  /* 0x00010000bd1c783b */ /* 0x000fe20000004200 */
[C---:B------:R-:W-:Y:S02]  /*65c0*/  ISETP.LT.OR P4, PT, R224.reuse, 0x39, P4 ;  /* 0x00000039e000780c */ /* 0x040fe40002781670 */
[----:B------:R-:W-:Y:S02]  /*65d0*/  ISETP.LT.OR P0, PT, R224, 0x3a, P0 ;  /* 0x0000003ae000780c */ /* 0x000fe40000701670 */
[----:B------:R-:W-:Y:S02]  /*65e0*/  FSEL R145, R34, -INF , !P4 ;  /* 0xff80000022917808 */ /* 0x000fe40006000000 */
[----:B------:R-:W-:Y:S02]  /*65f0*/  FSEL R133, R35, -INF , !P0 ;  /* 0xff80000023857808 */ /* 0x000fe40004000000 */
[----:B-1----:R-:W-:Y:S02]  /*6600*/  FMNMX.FTZ R6, R5, R0, !PT ;  /* 0x0000000005067209 */ /* 0x002fe40007810000 */
[----:B------:R-:W-:Y:S03]  /*6610*/  FMNMX.FTZ R0, R147, R4, !PT ;  /* 0x0000000493007209 */ /* 0x000fe60007810000 */
[----:B------:R-:W1:Y:S01]  /*6620*/  SHFL.BFLY PT, R15, R6, 0x1, 0x1f ;  /* 0x0c201f00060f7f89 */ /* 0x000e6200000e0000 */
[----:B------:R-:W-:Y:S04]  /*6630*/  FMNMX.FTZ R0, R145, R0, !PT ;  /* 0x0000000091007209 */ /* 0x000fe80007810000 */
[----:B------:R-:W-:Y:S05]  /*6640*/  FMNMX.FTZ R7, R133, R0, !PT ;  /* 0x0000000085077209 */ /* 0x000fea0007810000 */
[----:B------:R-:W2:Y:S01]  /*6650*/  SHFL.BFLY PT, R4, R7, 0x2, 0x1f ;  /* 0x0c401f0007047f89 */ /* 0x000ea200000e0000 */
[----:B-1----:R-:W-:Y:S04]  /*6660*/  FMNMX.FTZ R0, R6, R15, !PT ;  /* 0x0000000f06007209 */ /* 0x002fe80007810000 */
[C---:B------:R-:W-:Y:S01]  /*6670*/  FSETP.NEU.FTZ.AND P0, PT, R0.reuse, -INF , PT ;  /* 0xff8000000000780b */ /* 0x040fe20003f1d000 */
[C---:B------:R-:W-:Y:S01]  /*6680*/  FMUL.FTZ R153, R0.reuse, c[0x0][0x2d0] ;  /* 0x0000b40000997a20 */ /* 0x040fe20000410000 */
[----:B--2---:R-:W-:Y:S04]  /*6690*/  FMNMX.FTZ R5, R7, R4, !PT ;  /* 0x0000000407057209 */ /* 0x004fe80007810000 */
[----:B------:R-:W-:Y:S02]  /*66a0*/  FSEL R153, R153, RZ, P0 ;  /* 0x000000ff99997208 */ /* 0x000fe40000000000 */
[----:B------:R-:W-:Y:S01]  /*66b0*/  FSEL R4, R0, RZ, P0 ;  /* 0x000000ff00047208 */ /* 0x000fe20000000000 */
[----:B------:R-:W1:Y:S02]  /*66c0*/  SHFL.BFLY PT, R132, R5, 0x1, 0x1f ;  /* 0x0c201f0005847f89 */ /* 0x000e6400000e0000 */
[----:B------:R-:W-:Y:S02]  /*66d0*/  FFMA.FTZ R160, R138, c[0x0][0x2d0], -R153 ;  /* 0x0000b4008aa07a23 */ /* 0x000fe40000010899 */
[----:B------:R-:W-:Y:S02]  /*66e0*/  FADD.FTZ R3, -R4, R3 ;  /* 0x0000000304037221 */ /* 0x000fe40000010100 */
[--C-:B------:R-:W-:Y:S02]  /*66f0*/  FFMA.FTZ R135, R136, c[0x0][0x2d0], -R153.reuse ;  /* 0x0000b40088877a23 */ /* 0x100fe40000010899 */
[--C-:B------:R-:W-:Y:S01]  /*6700*/  FFMA.FTZ R134, R134, c[0x0][0x2d0], -R153.reuse ;  /* 0x0000b40086867a23 */ /* 0x100fe20000010899 */
[----:B------:R-:W-:Y:S01]  /*6710*/  MUFU.EX2 R160, R160 ;  /* 0x000000a000a07308 */ /* 0x000fe20000000800 */
[--C-:B------:R-:W-:Y:S02]  /*6720*/  FFMA.FTZ R161, R8, c[0x0][0x2d0], -R153.reuse ;  /* 0x0000b40008a17a23 */ /* 0x100fe40000010899 */
[----:B------:R-:W-:Y:S02]  /*6730*/  FMUL.FTZ R6, R3, c[0x0][0x2d0] ;  /* 0x0000b40003067a20 */ /* 0x000fe40000410000 */
[--C-:B------:R-:W-:Y:S02]  /*6740*/  FFMA.FTZ R169, R140, c[0x0][0x2d0], -R153.reuse ;  /* 0x0000b4008ca97a23 */ /* 0x100fe40000010899 */
[--C-:B------:R-:W-:Y:S02]  /*6750*/  FFMA.FTZ R174, R158, c[0x0][0x2d0], -R153.reuse ;  /* 0x0000b4009eae7a23 */ /* 0x100fe40000010899 */
[--C-:B------:R-:W-:Y:S01]  /*6760*/  FFMA.FTZ R221, R156, c[0x0][0x2d0], -R153.reuse ;  /* 0x0000b4009cdd7a23 */ /* 0x100fe20000010899 */
[----:B------:R-:W2:Y:S01]  /*6770*/  MUFU.EX2 R135, R135 ;  /* 0x0000008700877308 */ /* 0x000ea20000000800 */
[--C-:B------:R-:W-:Y:S02]  /*6780*/  FFMA.FTZ R222, R154, c[0x0][0x2d0], -R153.reuse ;  /* 0x0000b4009ade7a23 */ /* 0x100fe40000010899 */
[--C-:B------:R-:W-:Y:S01]  /*6790*/  FFMA.FTZ R223, R152, c[0x0][0x2d0], -R153.reuse ;  /* 0x0000b40098df7a23 */ /* 0x100fe20000010899 */
[----:B-1----:R-:W-:Y:S01]  /*67a0*/  FMNMX.FTZ R132, R5, R132, !PT ;  /* 0x0000008405847209 */ /* 0x002fe20007810000 */
[--C-:B---3--:R-:W-:Y:S02]  /*67b0*/  FFMA.FTZ R227, R151, c[0x0][0x2d0], -R153.reuse ;  /* 0x0000b40097e37a23 */ /* 0x108fe40000010899 */
[--C-:B------:R-:W-:Y:S01]  /*67c0*/  FFMA.FTZ R228, R150, c[0x0][0x2d0], -R153.reuse ;  /* 0x0000b40096e47a23 */ /* 0x100fe20000010899 */
[C---:B------:R-:W-:Y:S01]  /*67d0*/  FSETP.NEU.FTZ.AND P0, PT, R132.reuse, -INF , PT ;  /* 0xff8000008400780b */ /* 0x040fe20003f1d000 */
[----:B------:R-:W-:Y:S01]  /*67e0*/  FMUL.FTZ R144, R132, c[0x0][0x2d0] ;  /* 0x0000b40084907a20 */ /* 0x000fe20000410000 */
[----:B------:R-:W-:Y:S01]  /*67f0*/  MUFU.EX2 R134, R134 ;  /* 0x0000008600867308 */ /* 0x000fe20000000800 */
[--C-:B------:R-:W-:Y:S01]  /*6800*/  FFMA.FTZ R229, R148, c[0x0][0x2d0], -R153.reuse ;  /* 0x0000b40094e57a23 */ /* 0x100fe20000010899 */
[----:B------:R-:W-:Y:S01]  /*6810*/  FSEL R5, R132, RZ, P0 ;  /* 0x000000ff84057208 */ /* 0x000fe20000000000 */
[--C-:B------:R-:W-:Y:S01]  /*6820*/  FFMA.FTZ R166, R166, c[0x0][0x2d0], -R153.reuse ;  /* 0x0000b400a6a67a23 */ /* 0x100fe20000010899 */
[----:B------:R-:W-:Y:S01]  /*6830*/  FSEL R144, R144, RZ, P0 ;  /* 0x000000ff90907208 */ /* 0x000fe20000000000 */
[--C-:B------:R-:W-:Y:S01]  /*6840*/  FFMA.FTZ R167, R168, c[0x0][0x2d0], -R153.reuse ;  /* 0x0000b400a8a77a23 */ /* 0x100fe20000010899 */
[----:B------:R-:W-:Y:S01]  /*6850*/  PLOP3.LUT P0, PT, PT, PT, UP0, 0x80, 0x0 ;  /* 0x000000000000781c */ /* 0x000fe20003f0f008 */
[----:B------:R-:W-:Y:S02]  /*6860*/  FADD.FTZ R5, -R5, R2 ;  /* 0x0000000205057221 */ /* 0x000fe40000010100 */
[--C-:B------:R-:W-:Y:S01]  /*6870*/  FFMA.FTZ R164, R13, c[0x0][0x2d0], -R144.reuse ;  /* 0x0000b4000da47a23 */ /* 0x100fe20000010890 */
[----:B------:R-:W1:Y:S01]  /*6880*/  MUFU.EX2 R161, R161 ;  /* 0x000000a100a17308 */ /* 0x000e620000000800 */
[----:B------:R-:W3:Y:S01]  /*6890*/  LDSM.16.MT88.4 R12, [R195+0x100] ;  /* 0x00010000c30c783b */ /* 0x000ee20000004200 */
[--C-:B------:R-:W-:Y:S01]  /*68a0*/  FFMA.FTZ R165, R17, c[0x0][0x2d0], -R144.reuse ;  /* 0x0000b40011a57a23 */ /* 0x100fe20000010890 */
[----:B--2---:R-:W-:Y:S01]  /*68b0*/  F2FP.PACK_AB R136, R135, R160 ;  /* 0x000000a08788723e */ /* 0x004fe200000000ff */
[--C-:B------:R-:W-:Y:S02]  /*68c0*/  FFMA.FTZ R163, R9, c[0x0][0x2d0], -R144.reuse ;  /* 0x0000b40009a37a23 */ /* 0x100fe40000010890 */
[--C-:B------:R-:W-:Y:S02]  /*68d0*/  FFMA.FTZ R162, R11, c[0x0][0x2d0], -R144.reuse ;  /* 0x0000b4000ba27a23 */ /* 0x100fe40000010890 */
[----:B------:R-:W-:Y:S02]  /*68e0*/  FMUL.FTZ R2, R5, c[0x0][0x2d0] ;  /* 0x0000b40005027a20 */ /* 0x000fe40000410000 */
[----:B------:R-:W2:Y:S01]  /*68f0*/  MUFU.EX2 R3, R6 ;  /* 0x0000000600037308 */ /* 0x000ea20000000800 */
[--C-:B------:R-:W-:Y:S02]  /*6900*/  FFMA.FTZ R168, R142, c[0x0][0x2d0], -R153.reuse ;  /* 0x0000b4008ea87a23 */ /* 0x100fe40000010899 */
[--C-:B------:R-:W-:Y:S02]  /*6910*/  FFMA.FTZ R172, R143, c[0x0][0x2d0], -R144.reuse ;  /* 0x0000b4008fac7a23 */ /* 0x100fe40000010890 */
[--C-:B------:R-:W-:Y:S02]  /*6920*/  FFMA.FTZ R224, R159, c[0x0][0x2d0], -R144.reuse ;  /* 0x0000b4009fe07a23 */ /* 0x100fe40000010890 */
[--C-:B------:R-:W-:Y:S02]  /*6930*/  FFMA.FTZ R225, R157, c[0x0][0x2d0], -R144.reuse ;  /* 0x0000b4009de17a23 */ /* 0x100fe40000010890 */
[----:B------:R-:W-:Y:S01]  /*6940*/  LDSM.16.MT88.4 R156, [R195+0x5900] ;  /* 0x00590000c39c783b */ /* 0x000fe20000004200 */
[----:B------:R-:W-:Y:S01]  /*6950*/  MUFU.EX2 R165, R165 ;  /* 0x000000a500a57308 */ /* 0x000fe20000000800 */
[--C-:B------:R-:W-:Y:S02]  /*6960*/  FFMA.FTZ R226, R155, c[0x0][0x2d0], -R144.reuse ;  /* 0x0000b4009be27a23 */ /* 0x100fe40000010890 */
[--C-:B------:R-:W-:Y:S01]  /*6970*/  FFMA.FTZ R231, R149, c[0x0][0x2d0], -R144.reuse ;  /* 0x0000b40095e77a23 */ /* 0x100fe20000010890 */
[----:B-1----:R-:W-:Y:S01]  /*6980*/  F2FP.PACK_AB R138, R161, R134 ;  /* 0x00000086a18a723e */ /* 0x002fe200000000ff */
[--C-:B------:R-:W-:Y:S02]  /*6990*/  FFMA.FTZ R232, R147, c[0x0][0x2d0], -R144.reuse ;  /* 0x0000b40093e87a23 */ /* 0x100fe40000010890 */
[----:B------:R-:W-:Y:S01]  /*69a0*/  LDSM.16.MT88.4 R148, [R189+0x3900] ;  /* 0x00390000bd94783b */ /* 0x000fe20000004200 */
[--C-:B------:R-:W-:Y:S02]  /*69b0*/  FFMA.FTZ R233, R145, c[0x0][0x2d0], -R144.reuse ;  /* 0x0000b40091e97a23 */ /* 0x100fe40000010890 */
[----:B------:R-:W1:Y:S01]  /*69c0*/  MUFU.EX2 R164, R164 ;  /* 0x000000a400a47308 */ /* 0x000e620000000800 */
[----:B------:R-:W-:Y:S02]  /*69d0*/  FFMA.FTZ R153, R146, c[0x0][0x2d0], -R153 ;  /* 0x0000b40092997a23 */ /* 0x000fe40000010899 */
[--C-:B------:R-:W-:Y:S02]  /*69e0*/  FFMA.FTZ R170, R173, c[0x0][0x2d0], -R144.reuse ;  /* 0x0000b400adaa7a23 */ /* 0x100fe40000010890 */
[C---:B--2---:R-:W-:Y:S02]  /*69f0*/  FMUL.FTZ R4, R3.reuse, R128 ;  /* 0x0000008003047220 */ /* 0x044fe40000410000 */
[C---:B------:R-:W-:Y:S02]  /*6a00*/  FMUL.FTZ R5, R3.reuse, R129 ;  /* 0x0000008103057220 */ /* 0x040fe40000410000 */
[C---:B------:R-:W-:Y:S01]  /*6a10*/  FMUL.FTZ R8, R3.reuse, R124 ;  /* 0x0000007c03087220 */ /* 0x040fe20000410000 */
[----:B------:R-:W-:Y:S01]  /*6a20*/  MUFU.EX2 R163, R163 ;  /* 0x000000a300a37308 */ /* 0x000fe20000000800 */
[C---:B------:R-:W-:Y:S02]  /*6a30*/  FMUL.FTZ R9, R3.reuse, R125 ;  /* 0x0000007d03097220 */ /* 0x040fe40000410000 */
[C---:B------:R-:W-:Y:S02]  /*6a40*/  FMUL.FTZ R16, R3.reuse, R104 ;  /* 0x0000006803107220 */ /* 0x040fe40000410000 */
[C---:B------:R-:W-:Y:S02]  /*6a50*/  FMUL.FTZ R17, R3.reuse, R105 ;  /* 0x0000006903117220 */ /* 0x040fe40000410000 */
[C---:B------:R-:W-:Y:S02]  /*6a60*/  FMUL.FTZ R24, R3.reuse, R112 ;  /* 0x0000007003187220 */ /* 0x040fe40000410000 */
[C---:B------:R-:W-:Y:S01]  /*6a70*/  FMUL.FTZ R25, R3.reuse, R113 ;  /* 0x0000007103197220 */ /* 0x040fe20000410000 */
[----:B------:R-:W2:Y:S01]  /*6a80*/  MUFU.EX2 R162, R162 ;  /* 0x000000a200a27308 */ /* 0x000ea20000000800 */
[C---:B------:R-:W-:Y:S02]  /*6a90*/  FMUL.FTZ R32, R3.reuse, R120 ;  /* 0x0000007803207220 */ /* 0x040fe40000410000 */
[----:B------:R-:W-:Y:S01]  /*6aa0*/  FMUL.FTZ R33, R3, R121 ;  /* 0x0000007903217220 */ /* 0x000fe20000410000 */
[----:B-1----:R-:W-:Y:S01]  /*6ab0*/  F2FP.PACK_AB R137, R164, R165 ;  /* 0x000000a5a489723e */ /* 0x002fe200000000ff */
[--C-:B------:R-:W-:Y:S02]  /*6ac0*/  FFMA.FTZ R173, R141, c[0x0][0x2d0], -R144.reuse ;  /* 0x0000b4008dad7a23 */ /* 0x100fe40000010890 */
[----:B------:R-:W-:Y:S01]  /*6ad0*/  LDSM.16.MT88.4 R140, [R189+0x2900] ;  /* 0x00290000bd8c783b */ /* 0x000fe20000004200 */
[C---:B------:R-:W-:Y:S02]  /*6ae0*/  FMUL.FTZ R36, R3.reuse, R36 ;  /* 0x0000002403247220 */ /* 0x040fe40000410000 */
[----:B------:R-:W1:Y:S01]  /*6af0*/  MUFU.EX2 R2, R2 ;  /* 0x0000000200027308 */ /* 0x000e620000000800 */
[C---:B------:R-:W-:Y:S02]  /*6b00*/  FMUL.FTZ R37, R3.reuse, R37 ;  /* 0x0000002503257220 */ /* 0x040fe40000410000 */
[C---:B------:R-:W-:Y:S02]  /*6b10*/  FMUL.FTZ R40, R3.reuse, R40 ;  /* 0x0000002803287220 */ /* 0x040fe40000410000 */
[C---:B------:R-:W-:Y:S02]  /*6b20*/  FMUL.FTZ R41, R3.reuse, R41 ;  /* 0x0000002903297220 */ /* 0x040fe40000410000 */
[C---:B------:R-:W-:Y:S02]  /*6b30*/  FMUL.FTZ R44, R3.reuse, R44 ;  /* 0x0000002c032c7220 */ /* 0x040fe40000410000 */
[C---:B------:R-:W-:Y:S01]  /*6b40*/  FMUL.FTZ R45, R3.reuse, R45 ;  /* 0x0000002d032d7220 */ /* 0x040fe20000410000 */
[----:B------:R4:W-:Y:S01]  /*6b50*/  MUFU.EX2 R230, R153 ;  /* 0x0000009900e67308 */ /* 0x0009e20000000800 */
[C---:B------:R-:W-:Y:S02]  /*6b60*/  FMUL.FTZ R48, R3.reuse, R48 ;  /* 0x0000003003307220 */ /* 0x040fe40000410000 */
[C---:B------:R-:W-:Y:S01]  /*6b70*/  FMUL.FTZ R49, R3.reuse, R49 ;  /* 0x0000003103317220 */ /* 0x040fe20000410000 */
[----:B--2---:R-:W-:Y:S01]  /*6b80*/  F2FP.PACK_AB R139, R162, R163 ;  /* 0x000000a3a28b723e */ /* 0x004fe200000000ff */
[C---:B------:R-:W-:Y:S02]  /*6b90*/  FMUL.FTZ R52, R3.reuse, R52 ;  /* 0x0000003403347220 */ /* 0x040fe40000410000 */
[C---:B------:R-:W-:Y:S02]  /*6ba0*/  FMUL.FTZ R53, R3.reuse, R53 ;  /* 0x0000003503357220 */ /* 0x040fe40000410000 */
[C---:B------:R-:W-:Y:S01]  /*6bb0*/  FMUL.FTZ R56, R3.reuse, R56 ;  /* 0x0000003803387220 */ /* 0x040fe20000410000 */
[----:B------:R-:W-:Y:S01]  /*6bc0*/  MUFU.EX2 R166, R166 ;  /* 0x000000a600a67308 */ /* 0x000fe20000000800 */
[C---:B------:R-:W-:Y:S02]  /*6bd0*/  FMUL.FTZ R57, R3.reuse, R57 ;  /* 0x0000003903397220 */ /* 0x040fe40000410000 */
[C---:B------:R-:W-:Y:S02]  /*6be0*/  FMUL.FTZ R60, R3.reuse, R60 ;  /* 0x0000003c033c7220 */ /* 0x040fe40000410000 */
[C---:B-1----:R-:W-:Y:S02]  /*6bf0*/  FMUL.FTZ R6, R2.reuse, R130 ;  /* 0x0000008202067220 */ /* 0x042fe40000410000 */
[C---:B------:R-:W-:Y:S02]  /*6c00*/  FMUL.FTZ R7, R2.reuse, R131 ;  /* 0x0000008302077220 */ /* 0x040fe40000410000 */
[----:B------:R-:W-:Y:S01]  /*6c10*/  LDSM.16.MT88.4 R128, [R190+0x2900] ;  /* 0x00290000be80783b */ /* 0x000fe20000004200 */
[C---:B------:R-:W-:Y:S01]  /*6c20*/  FMUL.FTZ R10, R2.reuse, R126 ;  /* 0x0000007e020a7220 */ /* 0x040fe20000410000 */
[----:B------:R-:W1:Y:S01]  /*6c30*/  MUFU.EX2 R167, R167 ;  /* 0x000000a700a77308 */ /* 0x000e620000000800 */
[C---:B------:R-:W-:Y:S02]  /*6c40*/  FMUL.FTZ R11, R2.reuse, R127 ;  /* 0x0000007f020b7220 */ /* 0x040fe40000410000 */
[C---:B---3--:R-:W-:Y:S03]  /*6c50*/  HMMA.16816.F32 R4, R136.reuse, R12, R4 ;  /* 0x0000000c8804723c */ /* 0x048fe60000001804 */
[----:B------:R-:W-:Y:S02]  /*6c60*/  LDSM.16.MT88.4 R124, [R195+0x2900] ;  /* 0x00290000c37c783b */ /* 0x000fe40000004200 */
[C---:B------:R-:W-:Y:S02]  /*6c70*/  FMUL.FTZ R18, R2.reuse, R106 ;  /* 0x0000006a02127220 */ /* 0x040fe40000410000 */
[C---:B------:R-:W-:Y:S01]  /*6c80*/  FMUL.FTZ R12, R3.reuse, R100 ;  /* 0x00000064030c7220 */ /* 0x040fe20000410000 */
[C---:B------:R-:W-:Y:S01]  /*6c90*/  HMMA.16816.F32 R8, R136.reuse, R14, R8 ;  /* 0x0000000e8808723c */ /* 0x040fe20000001808 */
[----:B------:R-:W-:Y:S02]  /*6ca0*/  MUFU.EX2 R168, R168 ;  /* 0x000000a800a87308 */ /* 0x000fe40000000800 */
[----:B----4-:R-:W-:Y:S01]  /*6cb0*/  LDSM.16.MT88.4 R152, [R188+0x3900] ;  /* 0x00390000bc98783b */ /* 0x010fe20000004200 */
[C---:B------:R-:W-:Y:S02]  /*6cc0*/  FMUL.FTZ R13, R3.reuse, R101 ;  /* 0x00000065030d7220 */ /* 0x040fe40000410000 */
[C---:B------:R-:W-:Y:S02]  /*6cd0*/  FMUL.FTZ R19, R2.reuse, R107 ;  /* 0x0000006b02137220 */ /* 0x040fe40000410000 */
[C---:B------:R-:W-:Y:S03]  /*6ce0*/  FMUL.FTZ R14, R2.reuse, R102 ;  /* 0x00000066020e7220 */ /* 0x040fe60000410000 */
[----:B------:R-:W-:Y:S01]  /*6cf0*/  LDSM.16.MT88.4 R104, [R195+0x2100] ;  /* 0x00210000c368783b */ /* 0x000fe20000004200 */
[C---:B------:R-:W-:Y:S01]  /*6d00*/  FMUL.FTZ R15, R2.reuse, R103 ;  /* 0x00000067020f7220 */ /* 0x040fe20000410000 */
[----:B------:R-:W2:Y:S01]  /*6d10*/  MUFU.EX2 R169, R169 ;  /* 0x000000a900a97308 */ /* 0x000ea20000000800 */
[C---:B------:R-:W-:Y:S02]  /*6d20*/  FMUL.FTZ R26, R2.reuse, R114 ;  /* 0x00000072021a7220 */ /* 0x040fe40000410000 */
[C---:B------:R-:W-:Y:S02]  /*6d30*/  FMUL.FTZ R27, R2.reuse, R115 ;  /* 0x00000073021b7220 */ /* 0x040fe40000410000 */
[C---:B------:R-:W-:Y:S01]  /*6d40*/  FMUL.FTZ R34, R2.reuse, R122 ;  /* 0x0000007a02227220 */ /* 0x040fe20000410000 */
[C---:B------:R-:W-:Y:S01]  /*6d50*/  HMMA.16816.F32 R12, R136.reuse, R20, R12 ;  /* 0x00000014880c723c */ /* 0x040fe2000000180c */
[----:B------:R-:W3:Y:S02]  /*6d60*/  LDSM.16.MT88.4 R100, [R188+0x100] ;  /* 0x00010000bc64783b */ /* 0x000ee40000004200 */
[C---:B------:R-:W-:Y:S01]  /*6d70*/  FMUL.FTZ R35, R2.reuse, R123 ;  /* 0x0000007b02237220 */ /* 0x040fe20000410000 */
[----:B------:R-:W-:Y:S01]  /*6d80*/  MUFU.EX2 R170, R170 ;  /* 0x000000aa00aa7308 */ /* 0x000fe20000000800 */
[C---:B------:R-:W-:Y:S02]  /*6d90*/  FMUL.FTZ R38, R2.reuse, R38 ;  /* 0x0000002602267220 */ /* 0x040fe40000410000 */
[C---:B------:R-:W-:Y:S01]  /*6da0*/  FMUL.FTZ R20, R3.reuse, R108 ;  /* 0x0000006c03147220 */ /* 0x040fe20000410000 */
[C---:B------:R-:W-:Y:S01]  /*6db0*/  HMMA.16816.F32 R16, R136.reuse, R22, R16 ;  /* 0x000000168810723c */ /* 0x040fe20000001810 */
[----:B------:R-:W-:Y:S03]  /*6dc0*/  LDSM.16.MT88.4 R112, [R195+0x900] ;  /* 0x00090000c370783b */ /* 0x000fe60000004200 */
[C---:B------:R-:W-:Y:S02]  /*6dd0*/  FMUL.FTZ R21, R3.reuse, R109 ;  /* 0x0000006d03157220 */ /* 0x040fe40000410000 */
[C---:B------:R-:W-:Y:S01]  /*6de0*/  FMUL.FTZ R39, R2.reuse, R39 ;  /* 0x0000002702277220 */ /* 0x040fe20000410000 */
[----:B------:R-:W-:Y:S01]  /*6df0*/  MUFU.EX2 R172, R172 ;  /* 0x000000ac00ac7308 */ /* 0x000fe20000000800 */
[C---:B------:R-:W-:Y:S01]  /*6e00*/  FMUL.FTZ R22, R2.reuse, R110 ;  /* 0x0000006e02167220 */ /* 0x040fe20000410000 */
[----:B------:R-:W-:Y:S03]  /*6e10*/  LDSM.16.MT88.4 R120, [R188+0x900] ;  /* 0x00090000bc78783b */ /* 0x000fe60000004200 */
[C---:B------:R-:W-:Y:S02]  /*6e20*/  FMUL.FTZ R23, R2.reuse, R111 ;  /* 0x0000006f02177220 */ /* 0x040fe40000410000 */
[C---:B------:R-:W-:Y:S02]  /*6e30*/  FMUL.FTZ R42, R2.reuse, R42 ;  /* 0x0000002a022a7220 */ /* 0x040fe40000410000 */
[C---:B------:R-:W-:Y:S01]  /*6e40*/  FMUL.FTZ R43, R2.reuse, R43 ;  /* 0x0000002b022b7220 */ /* 0x040fe20000410000 */
[----:B------:R-:W4:Y:S01]  /*6e50*/  LDSM.16.MT88.4 R108, [R190+0x2100] ;  /* 0x00210000be6c783b */ /* 0x000f220000004200 */
[C---:B------:R-:W-:Y:S01]  /*6e60*/  FMUL.FTZ R46, R2.reuse, R46 ;  /* 0x0000002e022e7220 */ /* 0x040fe20000410000 */
[C---:B------:R-:W-:Y:S01]  /*6e70*/  HMMA.16816.F32 R20, R136.reuse, R28, R20 ;  /* 0x0000001c8814723c */ /* 0x040fe20000001814 */
[----:B------:R-:W5:Y:S02]  /*6e80*/  MUFU.EX2 R173, R173 ;  /* 0x000000ad00ad7308 */ /* 0x000f640000000800 */
[C---:B------:R-:W-:Y:S02]  /*6e90*/  FMUL.FTZ R47, R2.reuse, R47 ;  /* 0x0000002f022f7220 */ /* 0x040fe40000410000 */
[C---:B------:R-:W-:Y:S02]  /*6ea0*/  FMUL.FTZ R50, R2.reuse, R50 ;  /* 0x0000003202327220 */ /* 0x040fe40000410000 */
[C---:B------:R-:W-:Y:S01]  /*6eb0*/  FMUL.FTZ R28, R3.reuse, R116 ;  /* 0x00000074031c7220 */ /* 0x040fe20000410000 */
[C---:B------:R-:W-:Y:S03]  /*6ec0*/  HMMA.16816.F32 R24, R136.reuse, R30, R24 ;  /* 0x0000001e8818723c */ /* 0x040fe60000001818 */
[----:B------:R-:W-:Y:S01]  /*6ed0*/  MUFU.EX2 R174, R174 ;  /* 0x000000ae00ae7308 */ /* 0x000fe20000000800 */
[C---:B------:R-:W-:Y:S02]  /*6ee0*/  FMUL.FTZ R29, R3.reuse, R117 ;  /* 0x00000075031d7220 */ /* 0x040fe40000410000 */
[C---:B------:R-:W-:Y:S02]  /*6ef0*/  FMUL.FTZ R51, R2.reuse, R51 ;  /* 0x0000003302337220 */ /* 0x040fe40000410000 */
[C---:B------:R-:W-:Y:S04]  /*6f00*/  FMUL.FTZ R30, R2.reuse, R118 ;  /* 0x00000076021e7220 */ /* 0x040fe80000410000 */
[C---:B------:R-:W-:Y:S01]  /*6f10*/  FMUL.FTZ R31, R2.reuse, R119 ;  /* 0x00000077021f7220 */ /* 0x040fe20000410000 */
[----:B------:R-:W-:Y:S01]  /*6f20*/  MUFU.EX2 R221, R221 ;  /* 0x000000dd00dd7308 */ /* 0x000fe20000000800 */
[----:B------:R-:W-:Y:S01]  /*6f30*/  LDSM.16.MT88.4 R116, [R190+0x900] ;  /* 0x00090000be74783b */ /* 0x000fe20000004200 */
[C---:B------:R-:W-:Y:S02]  /*6f40*/  FMUL.FTZ R54, R2.reuse, R54 ;  /* 0x0000003602367220 */ /* 0x040fe40000410000 */
[C---:B------:R-:W-:Y:S02]  /*6f50*/  FMUL.FTZ R55, R2.reuse, R55 ;  /* 0x0000003702377220 */ /* 0x040fe40000410000 */
[C---:B---3--:R-:W-:Y:S03]  /*6f60*/  HMMA.16816.F32 R28, R136.reuse, R100, R28 ;  /* 0x00000064881c723c */ /* 0x048fe6000000181c */
[C---:B------:R-:W-:Y:S01]  /*6f70*/  FMUL.FTZ R58, R2.reuse, R58 ;  /* 0x0000003a023a7220 */ /* 0x040fe20000410000 */
[----:B------:R-:W-:Y:S01]  /*6f80*/  MUFU.EX2 R222, R222 ;  /* 0x000000de00de7308 */ /* 0x000fe20000000800 */
[C---:B------:R-:W-:Y:S02]  /*6f90*/  FMUL.FTZ R59, R2.reuse, R59 ;  /* 0x0000003b023b7220 */ /* 0x040fe40000410000 */
[C---:B------:R-:W-:Y:S01]  /*6fa0*/  FMUL.FTZ R61, R3.reuse, R61 ;  /* 0x0000003d033d7220 */ /* 0x040fe20000410000 */
[C---:B------:R-:W-:Y:S01]  /*6fb0*/  HMMA.16816.F32 R32, R136.reuse, R102, R32 ;  /* 0x000000668820723c */ /* 0x040fe20000001820 */
[----:B------:R-:W3:Y:S03]  /*6fc0*/  LDSM.16.MT88.4 R100, [R189+0x2100] ;  /* 0x00210000bd64783b */ /* 0x000ee60000004200 */
[C---:B------:R-:W-:Y:S02]  /*6fd0*/  FMUL.FTZ R62, R2.reuse, R62 ;  /* 0x0000003e023e7220 */ /* 0x040fe40000410000 */
[C---:B------:R-:W-:Y:S01]  /*6fe0*/  FMUL.FTZ R63, R2.reuse, R63 ;  /* 0x0000003f023f7220 */ /* 0x040fe20000410000 */
[----:B------:R-:W-:Y:S01]  /*6ff0*/  MUFU.EX2 R223, R223 ;  /* 0x000000df00df7308 */ /* 0x000fe20000000800 */
[C---:B------:R-:W-:Y:S04]  /*7000*/  HMMA.16816.F32 R36, R136.reuse, R104, R36 ;  /* 0x000000688824723c */ /* 0x040fe80000001824 */
[C---:B------:R-:W-:Y:S02]  /*7010*/  FMUL.FTZ R64, R3.reuse, R64 ;  /* 0x0000004003407220 */ /* 0x040fe40000410000 */
[C---:B------:R-:W-:Y:S02]  /*7020*/  FMUL.FTZ R65, R3.reuse, R65 ;  /* 0x0000004103417220 */ /* 0x040fe40000410000 */
[C---:B------:R-:W-:Y:S01]  /*7030*/  HMMA.16816.F32 R40, R136.reuse, R106, R40 ;  /* 0x0000006a8828723c */ /* 0x040fe20000001828 */
[----:B------:R-:W1:Y:S01]  /*7040*/  LDSM.16.MT88.4 R104, [R188+0x2100] ;  /* 0x00210000bc68783b */ /* 0x000e620000004200 */
[----:B------:R-:W-:Y:S02]  /*7050*/  MUFU.EX2 R224, R224 ;  /* 0x000000e000e07308 */ /* 0x000fe40000000800 */
[C---:B------:R-:W-:Y:S02]  /*7060*/  FMUL.FTZ R66, R2.reuse, R66 ;  /* 0x0000004202427220 */ /* 0x040fe40000410000 */
[C---:B------:R-:W-:Y:S02]  /*7070*/  FMUL.FTZ R67, R2.reuse, R67 ;  /* 0x0000004302437220 */ /* 0x040fe40000410000 */
[C---:B----4-:R-:W-:Y:S04]  /*7080*/  HMMA.16816.F32 R44, R136.reuse, R108, R44 ;  /* 0x0000006c882c723c */ /* 0x050fe8000000182c */
[C---:B------:R-:W-:Y:S01]  /*7090*/  FMUL.FTZ R68, R3.reuse, R68 ;  /* 0x0000004403447220 */ /* 0x040fe20000410000 */
[----:B------:R-:W-:Y:S01]  /*70a0*/  MUFU.EX2 R225, R225 ;  /* 0x000000e100e17308 */ /* 0x000fe20000000800 */
[C---:B------:R-:W-:Y:S02]  /*70b0*/  FMUL.FTZ R69, R3.reuse, R69 ;  /* 0x0000004503457220 */ /* 0x040fe40000410000 */
[C---:B------:R-:W-:Y:S01]  /*70c0*/  HMMA.16816.F32 R48, R136.reuse, R110, R48 ;  /* 0x0000006e8830723c */ /* 0x040fe20000001830 */
[----:B------:R-:W4:Y:S03]  /*70d0*/  LDSM.16.MT88.4 R108, [R195+0x4100] ;  /* 0x00410000c36c783b */ /* 0x000f260000004200 */
[C---:B------:R-:W-:Y:S02]  /*70e0*/  FMUL.FTZ R70, R2.reuse, R70 ;  /* 0x0000004602467220 */ /* 0x040fe40000410000 */
[C---:B------:R-:W-:Y:S01]  /*70f0*/  FMUL.FTZ R71, R2.reuse, R71 ;  /* 0x0000004702477220 */ /* 0x040fe20000410000 */
[----:B------:R-:W-:Y:S01]  /*7100*/  MUFU.EX2 R226, R226 ;  /* 0x000000e200e27308 */ /* 0x000fe20000000800 */
[C---:B------:R-:W-:Y:S01]  /*7110*/  FMUL.FTZ R72, R3.reuse, R72 ;  /* 0x0000004803487220 */ /* 0x040fe20000410000 */
[C---:B---3--:R-:W-:Y:S03]  /*7120*/  HMMA.16816.F32 R52, R136.reuse, R100, R52 ;  /* 0x000000648834723c */ /* 0x048fe60000001834 */
[C---:B------:R-:W-:Y:S02]  /*7130*/  FMUL.FTZ R73, R3.reuse, R73 ;  /* 0x0000004903497220 */ /* 0x040fe40000410000 */
[C---:B------:R-:W-:Y:S02]  /*7140*/  FMUL.FTZ R74, R2.reuse, R74 ;  /* 0x0000004a024a7220 */ /* 0x040fe40000410000 */
[C---:B------:R-:W-:Y:S01]  /*7150*/  FMUL.FTZ R75, R2.reuse, R75 ;  /* 0x0000004b024b7220 */ /* 0x040fe20000410000 */
[C---:B------:R-:W-:Y:S01]  /*7160*/  HMMA.16816.F32 R56, R136.reuse, R102, R56 ;  /* 0x000000668838723c */ /* 0x040fe20000001838 */
[----:B------:R-:W3:Y:S01]  /*7170*/  LDSM.16.MT88.4 R100, [R190+0x4100] ;  /* 0x00410000be64783b */ /* 0x000ee20000004200 */
[----:B------:R-:W-:Y:S02]  /*7180*/  MUFU.EX2 R227, R227 ;  /* 0x000000e300e37308 */ /* 0x000fe40000000800 */
[C---:B------:R-:W-:Y:S02]  /*7190*/  FMUL.FTZ R76, R3.reuse, R76 ;  /* 0x0000004c034c7220 */ /* 0x040fe40000410000 */
[C---:B------:R-:W-:Y:S02]  /*71a0*/  FMUL.FTZ R77, R3.reuse, R77 ;  /* 0x0000004d034d7220 */ /* 0x040fe40000410000 */
[C---:B-1----:R-:W-:Y:S04]  /*71b0*/  HMMA.16816.F32 R60, R136.reuse, R104, R60 ;  /* 0x00000068883c723c */ /* 0x042fe8000000183c */
[C---:B------:R-:W-:Y:S01]  /*71c0*/  FMUL.FTZ R78, R2.reuse, R78 ;  /* 0x0000004e024e7220 */ /* 0x040fe20000410000 */
[----:B------:R-:W-:Y:S01]  /*71d0*/  MUFU.EX2 R228, R228 ;  /* 0x000000e400e47308 */ /* 0x000fe20000000800 */
[C---:B------:R-:W-:Y:S02]  /*71e0*/  FMUL.FTZ R79, R2.reuse, R79 ;  /* 0x0000004f024f7220 */ /* 0x040fe40000410000 */
[C---:B------:R-:W-:Y:S01]  /*71f0*/  HMMA.16816.F32 R64, R136.reuse, R106, R64 ;  /* 0x0000006a8840723c */ /* 0x040fe20000001840 */
[----:B------:R-:W1:Y:S03]  /*7200*/  LDSM.16.MT88.4 R104, [R189+0x4100] ;  /* 0x00410000bd68783b */ /* 0x000e660000004200 */
[C---:B------:R-:W-:Y:S02]  /*7210*/  FMUL.FTZ R80, R3.reuse, R80 ;  /* 0x0000005003507220 */ /* 0x040fe40000410000 */
[C---:B------:R-:W-:Y:S01]  /*7220*/  FMUL.FTZ R81, R3.reuse, R81 ;  /* 0x0000005103517220 */ /* 0x040fe20000410000 */
[----:B------:R-:W-:Y:S01]  /*7230*/  MUFU.EX2 R229, R229 ;  /* 0x000000e500e57308 */ /* 0x000fe20000000800 */
[C---:B----4-:R-:W-:Y:S04]  /*7240*/  HMMA.16816.F32 R68, R136.reuse, R108, R68 ;  /* 0x0000006c8844723c */ /* 0x050fe80000001844 */
[C---:B------:R-:W-:Y:S02]  /*7250*/  FMUL.FTZ R82, R2.reuse, R82 ;  /* 0x0000005202527220 */ /* 0x040fe40000410000 */
[C---:B------:R-:W-:Y:S02]  /*7260*/  FMUL.FTZ R83, R2.reuse, R83 ;  /* 0x0000005302537220 */ /* 0x040fe40000410000 */
[C---:B------:R-:W-:Y:S01]  /*7270*/  HMMA.16816.F32 R72, R136.reuse, R110, R72 ;  /* 0x0000006e8848723c */ /* 0x040fe20000001848 */
[----:B------:R-:W4:Y:S01]  /*7280*/  LDSM.16.MT88.4 R108, [R188+0x4100] ;  /* 0x00410000bc6c783b */ /* 0x000f220000004200 */
[----:B------:R-:W-:Y:S02]  /*7290*/  MUFU.EX2 R231, R231 ;  /* 0x000000e700e77308 */ /* 0x000fe40000000800 */
[C---:B------:R-:W-:Y:S02]  /*72a0*/  FMUL.FTZ R84, R3.reuse, R84 ;  /* 0x0000005403547220 */ /* 0x040fe40000410000 */
[----:B------:R-:W-:Y:S02]  /*72b0*/  FMUL.FTZ R85, R3, R85 ;  /* 0x0000005503557220 */ /* 0x000fe40000410000 */
[C---:B------:R-:W-:Y:S01]  /*72c0*/  FMUL.FTZ R86, R2.reuse, R86 ;  /* 0x0000005602567220 */ /* 0x040fe20000410000 */
[C---:B---3--:R-:W-:Y:S03]  /*72d0*/  HMMA.16816.F32 R76, R136.reuse, R100, R76 ;  /* 0x00000064884c723c */ /* 0x048fe6000000184c */
[C---:B------:R-:W-:Y:S01]  /*72e0*/  FMUL.FTZ R87, R2.reuse, R87 ;  /* 0x0000005702577220 */ /* 0x040fe20000410000 */
[----:B------:R-:W-:Y:S01]  /*72f0*/  MUFU.EX2 R232, R232 ;  /* 0x000000e800e87308 */ /* 0x000fe20000000800 */
[--C-:B------:R-:W-:Y:S02]  /*7300*/  FFMA.FTZ R171, R171, c[0x0][0x2d0], -R144.reuse ;  /* 0x0000b400abab7a23 */ /* 0x100fe40000010890 */
[C---:B------:R-:W-:Y:S01]  /*7310*/  FMUL.FTZ R88, R3.reuse, R88 ;  /* 0x0000005803587220 */ /* 0x040fe20000410000 */
[C---:B------:R-:W-:Y:S04]  /*7320*/  HMMA.16816.F32 R80, R136.reuse, R102, R80 ;  /* 0x000000668850723c */ /* 0x040fe80000001850 */
[----:B------:R-:W-:Y:S01]  /*7330*/  FMUL.FTZ R89, R3, R89 ;  /* 0x0000005903597220 */ /* 0x000fe20000410000 */
[----:B------:R-:W-:Y:S01]  /*7340*/  F2FP.PACK_AB R100, R167, R166 ;  /* 0x000000a6a764723e */ /* 0x000fe200000000ff */
[C---:B------:R-:W-:Y:S01]  /*7350*/  FMUL.FTZ R90, R2.reuse, R90 ;  /* 0x0000005a025a7220 */ /* 0x040fe20000410000 */
[----:B--2---:R-:W-:Y:S01]  /*7360*/  F2FP.PACK_AB R102, R169, R168 ;  /* 0x000000a8a966723e */ /* 0x004fe200000000ff */
[C---:B-1----:R-:W-:Y:S01]  /*7370*/  HMMA.16816.F32 R84, R136.reuse, R104, R84 ;  /* 0x000000688854723c */ /* 0x042fe20000001854 */
[----:B------:R-:W1:Y:S03]  /*7380*/  MUFU.EX2 R171, R171 ;  /* 0x000000ab00ab7308 */ /* 0x000e660000000800 */
[C---:B------:R-:W-:Y:S01]  /*7390*/  FMUL.FTZ R91, R2.reuse, R91 ;  /* 0x0000005b025b7220 */ /* 0x040fe20000410000 */
[----:B-----5:R-:W-:Y:S01]  /*73a0*/  F2FP.PACK_AB R103, R173, R172 ;  /* 0x000000acad67723e */ /* 0x020fe200000000ff */
[C---:B------:R-:W-:Y:S02]  /*73b0*/  FMUL.FTZ R92, R3.reuse, R92 ;  /* 0x0000005c035c7220 */ /* 0x040fe40000410000 */
[C---:B------:R-:W-:Y:S03]  /*73c0*/  FMUL.FTZ R93, R3.reuse, R93 ;  /* 0x0000005d035d7220 */ /* 0x040fe60000410000 */
[C---:B------:R-:W-:Y:S01]  /*73d0*/  HMMA.16816.F32 R88, R136.reuse, R106, R88 ;  /* 0x0000006a8858723c */ /* 0x040fe20000001858 */
[----:B------:R-:W2:Y:S01]  /*73e0*/  LDSM.16.MT88.4 R104, [R189+0x900] ;  /* 0x00090000bd68783b */ /* 0x000ea20000004200 */
[----:B------:R-:W-:Y:S01]  /*73f0*/  MUFU.EX2 R233, R233 ;  /* 0x000000e900e97308 */ /* 0x000fe20000000800 */
[C---:B------:R-:W-:Y:S02]  /*7400*/  FMUL.FTZ R94, R2.reuse, R94 ;  /* 0x0000005e025e7220 */ /* 0x040fe40000410000 */
[C---:B------:R-:W-:Y:S02]  /*7410*/  FMUL.FTZ R95, R2.reuse, R95 ;  /* 0x0000005f025f7220 */ /* 0x040fe40000410000 */
[C---:B------:R-:W-:Y:S02]  /*7420*/  FMUL.FTZ R96, R3.reuse, R96 ;  /* 0x0000006003607220 */ /* 0x040fe40000410000 */
[----:B------:R-:W-:Y:S03]  /*7430*/  FMUL.FTZ R97, R3, R97 ;  /* 0x0000006103617220 */ /* 0x000fe60000410000 */
[C---:B----4-:R-:W-:Y:S03]  /*7440*/  HMMA.16816.F32 R92, R136.reuse, R108, R92 ;  /* 0x0000006c885c723c */ /* 0x050fe6000000185c */
[C---:B------:R-:W-:Y:S01]  /*7450*/  FMUL.FTZ R98, R2.reuse, R98 ;  /* 0x0000006202627220 */ /* 0x040fe20000410000 */
[----:B-1----:R-:W-:Y:S01]  /*7460*/  F2FP.PACK_AB R101, R171, R170 ;  /* 0x000000aaab65723e */ /* 0x002fe200000000ff */
[C---:B------:R-:W-:Y:S02]  /*7470*/  FMUL.FTZ R99, R2.reuse, R99 ;  /* 0x0000006302637220 */ /* 0x040fe40000410000 */
[--C-:B------:R-:W-:Y:S02]  /*7480*/  FFMA.FTZ R175, R175, c[0x0][0x2d0], -R144.reuse ;  /* 0x0000b400afaf7a23 */ /* 0x100fe40000010890 */
[----:B------:R-:W-:Y:S03]  /*7490*/  FFMA.FTZ R144, R133, c[0x0][0x2d0], -R144 ;  /* 0x0000b40085907a23 */ /* 0x000fe60000010890 */
[----:B------:R-:W-:Y:S01]  /*74a0*/  HMMA.16816.F32 R96, R136, R110, R96 ;  /* 0x0000006e8860723c */ /* 0x000fe20000001860 */
[----:B------:R-:W1:Y:S01]  /*74b0*/  LDSM.16.MT88.4 R108, [R188+0x2900] ;  /* 0x00290000bc6c783b */ /* 0x000e620000004200 */
[----:B------:R3:W-:Y:S01]  /*74c0*/  MUFU.EX2 R234, R144 ;  /* 0x0000009000ea7308 */ /* 0x0007e20000000800 */
[----:B------:R-:W-:Y:S01]  /*74d0*/  FFMA.FTZ R160, R3, R210, R160 ;  /* 0x000000d203a07223 */ /* 0x000fe200000100a0 */
[----:B------:R-:W-:Y:S01]  /*74e0*/  MOV R3, R0 ;  /* 0x0000000000037202 */ /* 0x000fe20000000f00 */
[----:B------:R-:W-:Y:S02]  /*74f0*/  FFMA.FTZ R165, R2, R211, R165 ;  /* 0x000000d302a57223 */ /* 0x000fe400000100a5 */
[----:B------:R-:W-:Y:S01]  /*7500*/  FADD.FTZ R135, R135, R160 ;  /* 0x000000a087877221 */ /* 0x000fe20000010000 */
[C---:B------:R-:W-:Y:S01]  /*7510*/  HMMA.16816.F32 R4, R100.reuse, R112, R4 ;  /* 0x000000706404723c */ /* 0x040fe20000001804 */
[----:B------:R-:W-:Y:S03]  /*7520*/  LDSM.16.MT88.4 R136, [R189+0x3100] ;  /* 0x00310000bd88783b */ /* 0x000fe60000004200 */
[----:B------:R-:W4:Y:S01]  /*7530*/  MUFU.EX2 R175, R175 ;  /* 0x000000af00af7308 */ /* 0x000f220000000800 */
[----:B------:R-:W-:Y:S02]  /*7540*/  FADD.FTZ R164, R164, R165 ;  /* 0x000000a5a4a47221 */ /* 0x000fe40000010000 */
[----:B------:R-:W-:Y:S01]  /*7550*/  FADD.FTZ R134, R134, R135 ;  /* 0x0000008786867221 */ /* 0x000fe20000010000 */
[C---:B------:R-:W-:Y:S01]  /*7560*/  HMMA.16816.F32 R8, R100.reuse, R114, R8 ;  /* 0x000000726408723c */ /* 0x040fe20000001808 */
[----:B------:R-:W-:Y:S03]  /*7570*/  LDSM.16.MT88.4 R112, [R190+0x4900] ;  /* 0x00490000be70783b */ /* 0x000fe60000004200 */
[----:B------:R-:W-:Y:S04]  /*7580*/  FADD.FTZ R161, R161, R134 ;  /* 0x00000086a1a17221 */ /* 0x000fe80000010000 */
[C---:B------:R-:W-:Y:S01]  /*7590*/  HMMA.16816.F32 R12, R100.reuse, R116, R12 ;  /* 0x00000074640c723c */ /* 0x040fe2000000180c */
[----:B---3--:R-:W-:Y:S03]  /*75a0*/  LDSM.16.MT88.4 R144, [R190+0x3900] ;  /* 0x00390000be90783b */ /* 0x008fe60000004200 */
[----:B------:R-:W-:Y:S04]  /*75b0*/  FADD.FTZ R166, R166, R161 ;  /* 0x000000a1a6a67221 */ /* 0x000fe80000010000 */
[C---:B------:R-:W-:Y:S01]  /*75c0*/  HMMA.16816.F32 R16, R100.reuse, R118, R16 ;  /* 0x000000766410723c */ /* 0x040fe20000001810 */
[----:B------:R-:W-:Y:S03]  /*75d0*/  LDSM.16.MT88.4 R116, [R189+0x4900] ;  /* 0x00490000bd74783b */ /* 0x000fe60000004200 */
[----:B------:R-:W-:Y:S04]  /*75e0*/  FADD.FTZ R167, R167, R166 ;  /* 0x000000a6a7a77221 */ /* 0x000fe80000010000 */
[C---:B--2---:R-:W-:Y:S04]  /*75f0*/  HMMA.16816.F32 R20, R100.reuse, R104, R20 ;  /* 0x000000686414723c */ /* 0x044fe80000001814 */
[----:B------:R-:W-:Y:S04]  /*7600*/  FADD.FTZ R168, R168, R167 ;  /* 0x000000a7a8a87221 */ /* 0x000fe80000010000 */
[C---:B------:R-:W-:Y:S01]  /*7610*/  HMMA.16816.F32 R24, R100.reuse, R106, R24 ;  /* 0x0000006a6418723c */ /* 0x040fe20000001818 */
[----:B------:R-:W2:Y:S03]  /*7620*/  LDSM.16.MT88.4 R104, [R195+0x4900] ;  /* 0x00490000c368783b */ /* 0x000ea60000004200 */
[----:B------:R-:W-:Y:S04]  /*7630*/  FADD.FTZ R169, R169, R168 ;  /* 0x000000a8a9a97221 */ /* 0x000fe80000010000 */
        /* <DEDUP_REMOVED lines=20> */
[----:B------:R-:W3:Y:S07]  /*7780*/  LDSM.16.MT88.4 R112, [R189+0x1100] ;  /* 0x00110000bd70783b */ /* 0x000eee0000004200 */
[C---:B------:R-:W-:Y:S08]  /*7790*/  HMMA.16816.F32 R84, R100.reuse, R116, R84 ;  /* 0x000000746454723c */ /* 0x040ff00000001854 */
[C---:B------:R-:W-:Y:S01]  /*77a0*/  HMMA.16816.F32 R88, R100.reuse, R118, R88 ;  /* 0x000000766458723c */ /* 0x040fe20000001858 */
[----:B------:R-:W5:Y:S07]  /*77b0*/  LDSM.16.MT88.4 R116, [R195+0x3100] ;  /* 0x00310000c374783b */ /* 0x000f6e0000004200 */
[C---:B-1----:R-:W-:Y:S08]  /*77c0*/  HMMA.16816.F32 R92, R100.reuse, R108, R92 ;  /* 0x0000006c645c723c */ /* 0x042ff0000000185c */
[----:B------:R-:W-:Y:S01]  /*77d0*/  HMMA.16816.F32 R96, R100, R110, R96 ;  /* 0x0000006e6460723c */ /* 0x000fe20000001860 */
[----:B------:R-:W-:Y:S06]  /*77e0*/  LDSM.16.MT88.4 R108, [R195+0x5100] ;  /* 0x00510000c36c783b */ /* 0x000fec0000004200 */
[----:B------:R-:W-:Y:S01]  /*77f0*/  F2FP.PACK_AB R100, R221, R174 ;  /* 0x000000aedd64723e */ /* 0x000fe200000000ff */
[----:B------:R-:W-:Y:S01]  /*7800*/  FADD.FTZ R174, R174, R169 ;  /* 0x000000a9aeae7221 */ /* 0x000fe20000010000 */
[----:B------:R-:W-:Y:S03]  /*7810*/  F2FP.PACK_AB R102, R223, R222 ;  /* 0x000000dedf66723e */ /* 0x000fe600000000ff */
[----:B----4-:R-:W-:Y:S01]  /*7820*/  F2FP.PACK_AB R101, R224, R175 ;  /* 0x000000afe065723e */ /* 0x010fe200000000ff */
[----:B------:R-:W-:Y:S01]  /*7830*/  FADD.FTZ R221, R221, R174 ;  /* 0x000000aedddd7221 */ /* 0x000fe20000010000 */
[----:B------:R-:W-:Y:S03]  /*7840*/  F2FP.PACK_AB R103, R226, R225 ;  /* 0x000000e1e267723e */ /* 0x000fe600000000ff */
[----:B------:R-:W-:Y:S04]  /*7850*/  FADD.FTZ R222, R222, R221 ;  /* 0x000000dddede7221 */ /* 0x000fe80000010000 */
[C---:B--2---:R-:W-:Y:S03]  /*7860*/  HMMA.16816.F32 R4, R100.reuse, R104, R4 ;  /* 0x000000686404723c */ /* 0x044fe60000001804 */
[----:B------:R-:W-:Y:S05]  /*7870*/  FADD.FTZ R222, R223, R222 ;  /* 0x000000dedfde7221 */ /* 0x000fea0000010000 */
[C---:B------:R-:W-:Y:S01]  /*7880*/  HMMA.16816.F32 R8, R100.reuse, R106, R8 ;  /* 0x0000006a6408723c */ /* 0x040fe20000001808 */
[----:B------:R-:W1:Y:S07]  /*7890*/  LDSM.16.MT88.4 R104, [R188+0x3100] ;  /* 0x00310000bc68783b */ /* 0x000e6e0000004200 */
[C---:B------:R-:W-:Y:S08]  /*78a0*/  HMMA.16816.F32 R12, R100.reuse, R120, R12 ;  /* 0x00000078640c723c */ /* 0x040ff0000000180c */
[C---:B------:R-:W-:Y:S01]  /*78b0*/  HMMA.16816.F32 R16, R100.reuse, R122, R16 ;  /* 0x0000007a6410723c */ /* 0x040fe20000001810 */
[----:B------:R-:W-:Y:S07]  /*78c0*/  LDSM.16.MT88.4 R120, [R188+0x1900] ;  /* 0x00190000bc78783b */ /* 0x000fee0000004200 */
[C---:B---3--:R-:W-:Y:S08]  /*78d0*/  HMMA.16816.F32 R20, R100.reuse, R112, R20 ;  /* 0x000000706414723c */ /* 0x048ff00000001814 */
[C---:B------:R-:W-:Y:S01]  /*78e0*/  HMMA.16816.F32 R24, R100.reuse, R114, R24 ;  /* 0x000000726418723c */ /* 0x040fe20000001818 */
[----:B------:R-:W2:Y:S07]  /*78f0*/  LDSM.16.MT88.4 R112, [R190+0x5100] ;  /* 0x00510000be70783b */ /* 0x000eae0000004200 */
[C---:B------:R-:W-:Y:S08]  /*7900*/  HMMA.16816.F32 R28, R100.reuse, R124, R28 ;  /* 0x0000007c641c723c */ /* 0x040ff0000000181c */
[C---:B------:R-:W-:Y:S01]  /*7910*/  HMMA.16816.F32 R32, R100.reuse, R126, R32 ;  /* 0x0000007e6420723c */ /* 0x040fe20000001820 */
[----:B------:R-:W-:Y:S07]  /*7920*/  LDSM.16.MT88.4 R124, [R195+0x1900] ;  /* 0x00190000c37c783b */ /* 0x000fee0000004200 */
[C---:B-----5:R-:W-:Y:S08]  /*7930*/  HMMA.16816.F32 R36, R100.reuse, R116, R36 ;  /* 0x000000746424723c */ /* 0x060ff00000001824 */
[C---:B------:R-:W-:Y:S01]  /*7940*/  HMMA.16816.F32 R40, R100.reuse, R118, R40 ;  /* 0x000000766428723c */ /* 0x040fe20000001828 */
[----:B------:R-:W3:Y:S07]  /*7950*/  LDSM.16.MT88.4 R116, [R189+0x5100] ;  /* 0x00510000bd74783b */ /* 0x000eee0000004200 */
[C---:B------:R-:W-:Y:S08]  /*7960*/  HMMA.16816.F32 R44, R100.reuse, R128, R44 ;  /* 0x00000080642c723c */ /* 0x040ff0000000182c */
[C---:B------:R-:W-:Y:S08]  /*7970*/  HMMA.16816.F32 R48, R100.reuse, R130, R48 ;  /* 0x000000826430723c */ /* 0x040ff00000001830 */
[C---:B------:R-:W-:Y:S07]  /*7980*/  HMMA.16816.F32 R52, R100.reuse, R136, R52 ;  /* 0x000000886434723c */ /* 0x040fee0000001834 */
[----:B------:R-:W-:Y:S01]  /*7990*/  F2FP.PACK_AB R136, R228, R227 ;  /* 0x000000e3e488723e */ /* 0x000fe200000000ff */
[C---:B------:R-:W-:Y:S04]  /*79a0*/  HMMA.16816.F32 R56, R100.reuse, R138, R56 ;  /* 0x0000008a6438723c */ /* 0x040fe80000001838 */
[----:B------:R-:W-:Y:S01]  /*79b0*/  F2FP.PACK_AB R137, R232, R231 ;  /* 0x000000e7e889723e */ /* 0x000fe200000000ff */
[----:B------:R-:W-:Y:S02]  /*79c0*/  FADD.FTZ R227, R227, R222 ;  /* 0x000000dee3e37221 */ /* 0x000fe40000010000 */
[----:B------:R-:W-:Y:S01]  /*79d0*/  F2FP.PACK_AB R138, R230, R229 ;  /* 0x000000e5e68a723e */ /* 0x000fe200000000ff */
[C---:B-1----:R-:W-:Y:S04]  /*79e0*/  HMMA.16816.F32 R60, R100.reuse, R104, R60 ;  /* 0x00000068643c723c */ /* 0x042fe8000000183c */
[----:B------:R-:W-:Y:S01]  /*79f0*/  F2FP.PACK_AB R139, R234, R233 ;  /* 0x000000e9ea8b723e */ /* 0x000fe200000000ff */
[----:B------:R-:W-:Y:S03]  /*7a00*/  FADD.FTZ R228, R228, R227 ;  /* 0x000000e3e4e47221 */ /* 0x000fe60000010000 */
[C---:B------:R-:W-:Y:S01]  /*7a10*/  HMMA.16816.F32 R64, R100.reuse, R106, R64 ;  /* 0x0000006a6440723c */ /* 0x040fe20000001840 */
[----:B------:R-:W1:Y:S03]  /*7a20*/  LDSM.16.MT88.4 R104, [R188+0x5100] ;  /* 0x00510000bc68783b */ /* 0x000e660000004200 */
[----:B------:R-:W-:Y:S04]  /*7a30*/  FADD.FTZ R229, R229, R228 ;  /* 0x000000e4e5e57221 */ /* 0x000fe80000010000 */
[C---:B------:R-:W-:Y:S04]  /*7a40*/  HMMA.16816.F32 R68, R100.reuse, R108, R68 ;  /* 0x0000006c6444723c */ /* 0x040fe80000001844 */
[----:B------:R-:W-:Y:S04]  /*7a50*/  FADD.FTZ R210, R230, R229 ;  /* 0x000000e5e6d27221 */ /* 0x000fe80000010000 */
[C---:B------:R-:W-:Y:S01]  /*7a60*/  HMMA.16816.F32 R72, R100.reuse, R110, R72 ;  /* 0x0000006e6448723c */ /* 0x040fe20000001848 */
[----:B------:R-:W4:Y:S07]  /*7a70*/  LDSM.16.MT88.4 R108, [R190+0x1900] ;  /* 0x00190000be6c783b */ /* 0x000f2e0000004200 */
[C---:B--2---:R-:W-:Y:S08]  /*7a80*/  HMMA.16816.F32 R76, R100.reuse, R112, R76 ;  /* 0x00000070644c723c */ /* 0x044ff0000000184c */
[C---:B------:R-:W-:Y:S01]  /*7a90*/  HMMA.16816.F32 R80, R100.reuse, R114, R80 ;  /* 0x000000726450723c */ /* 0x040fe20000001850 */
[----:B------:R-:W2:Y:S07]  /*7aa0*/  LDSM.16.MT88.4 R112, [R189+0x1900] ;  /* 0x00190000bd70783b */ /* 0x000eae0000004200 */
[C---:B---3--:R-:W-:Y:S08]  /*7ab0*/  HMMA.16816.F32 R84, R100.reuse, R116, R84 ;  /* 0x000000746454723c */ /* 0x048ff00000001854 */
[C---:B------:R-:W-:Y:S08]  /*7ac0*/  HMMA.16816.F32 R88, R100.reuse, R118, R88 ;  /* 0x000000766458723c */ /* 0x040ff00000001858 */
[C---:B-1----:R-:W-:Y:S08]  /*7ad0*/  HMMA.16816.F32 R92, R100.reuse, R104, R92 ;  /* 0x00000068645c723c */ /* 0x042ff0000000185c */
[----:B------:R-:W-:Y:S08]  /*7ae0*/  HMMA.16816.F32 R96, R100, R106, R96 ;  /* 0x0000006a6460723c */ /* 0x000ff00000001860 */
[C---:B------:R-:W-:Y:S01]  /*7af0*/  HMMA.16816.F32 R128, R136.reuse, R124, R4 ;  /* 0x0000007c8880723c */ /* 0x040fe20000001804 */
[----:B------:R-:W1:Y:S07]  /*7b00*/  LDSM.16.MT88.4 R4, [R190+0x5900] ;  /* 0x00590000be04783b */ /* 0x000e6e0000004200 */
[C---:B------:R-:W-:Y:S01]  /*7b10*/  HMMA.16816.F32 R124, R136.reuse, R126, R8 ;  /* 0x0000007e887c723c */ /* 0x040fe20000001808 */
[----:B------:R-:W3:Y:S07]  /*7b20*/  LDSM.16.MT88.4 R8, [R189+0x5900] ;  /* 0x00590000bd08783b */ /* 0x000eee0000004200 */
[C---:B----4-:R-:W-:Y:S01]  /*7b30*/  HMMA.16816.F32 R100, R136.reuse, R108, R12 ;  /* 0x0000006c8864723c */ /* 0x050fe2000000180c */
[----:B------:R-:W4:Y:S07]  /*7b40*/  LDSM.16.MT88.4 R12, [R188+0x5900] ;  /* 0x00590000bc0c783b */ /* 0x000f2e0000004200 */
[C---:B------:R-:W-:Y:S08]  /*7b50*/  HMMA.16816.F32 R104, R136.reuse, R110, R16 ;  /* 0x0000006e8868723c */ /* 0x040ff00000001810 */
[C---:B--2---:R-:W-:Y:S08]  /*7b60*/  HMMA.16816.F32 R108, R136.reuse, R112, R20 ;  /* 0x00000070886c723c */ /* 0x044ff00000001814 */
        /* <DEDUP_REMOVED lines=17> */
[C---:B---3--:R-:W-:Y:S04]  /*7c80*/  HMMA.16816.F32 R84, R136.reuse, R8, R84 ;  /* 0x000000088854723c */ /* 0x048fe80000001854 */
[----:B------:R-:W-:Y:S04]  /*7c90*/  FADD.FTZ R170, R170, R5 ;  /* 0x00000005aaaa7221 */ /* 0x000fe80000010000 */
[C---:B------:R-:W-:Y:S04]  /*7ca0*/  HMMA.16816.F32 R88, R136.reuse, R10, R88 ;  /* 0x0000000a8858723c */ /* 0x040fe80000001858 */
[----:B------:R-:W-:Y:S04]  /*7cb0*/  FADD.FTZ R171, R171, R170 ;  /* 0x000000aaabab7221 */ /* 0x000fe80000010000 */
[----:B------:R-:W-:Y:S01]  /*7cc0*/  FADD.FTZ R2, R172, R171 ;  /* 0x000000abac027221 */ /* 0x000fe20000010000 */
[C---:B----4-:R-:W-:Y:S03]  /*7cd0*/  HMMA.16816.F32 R92, R136.reuse, R12, R92 ;  /* 0x0000000c885c723c */ /* 0x050fe6000000185c */
[----:B------:R-:W-:Y:S04]  /*7ce0*/  FADD.FTZ R2, R173, R2 ;  /* 0x00000002ad027221 */ /* 0x000fe80000010000 */
[----:B------:R-:W-:Y:S01]  /*7cf0*/  FADD.FTZ R175, R175, R2 ;  /* 0x00000002afaf7221 */ /* 0x000fe20000010000 */
[-C--:B------:R-:W-:Y:S01]  /*7d00*/  MOV R12, R132.reuse ;  /* 0x00000084000c7202 */ /* 0x080fe20000000f00 */
[----:B------:R-:W-:Y:S03]  /*7d10*/  HMMA.16816.F32 R96, R136, R14, R96 ;  /* 0x0000000e8860723c */ /* 0x000fe60000001860 */
[----:B------:R-:W-:Y:S01]  /*7d20*/  FADD.FTZ R224, R224, R175 ;  /* 0x000000afe0e07221 */ /* 0x000fe20000010000 */
[----:B------:R-:W-:Y:S03]  /*7d30*/  MOV R2, R132 ;  /* 0x0000008400027202 */ /* 0x000fe60000000f00 */
[----:B------:R-:W-:Y:S05]  /*7d40*/  FADD.FTZ R225, R225, R224 ;  /* 0x000000e0e1e17221 */ /* 0x000fea0000010000 */
[----:B------:R-:W-:Y:S04]  /*7d50*/  FADD.FTZ R226, R226, R225 ;  /* 0x000000e1e2e27221 */ /* 0x000fe80000010000 */
[----:B------:R-:W-:Y:S04]  /*7d60*/  FADD.FTZ R231, R231, R226 ;  /* 0x000000e2e7e77221 */ /* 0x000fe80000010000 */
[----:B------:R-:W-:Y:S04]  /*7d70*/  FADD.FTZ R232, R232, R231 ;  /* 0x000000e7e8e87221 */ /* 0x000fe80000010000 */
[----:B------:R-:W-:Y:S04]  /*7d80*/  FADD.FTZ R211, R233, R232 ;  /* 0x000000e8e9d37221 */ /* 0x000fe80000010000 */
[----:B------:R-:W-:Y:S01]  /*7d90*/  FADD.FTZ R211, R234, R211 ;  /* 0x000000d3ead37221 */ /* 0x000fe20000010000 */
[----:B------:R-:W-:-:S05]  /*7da0*/  @P0 BRA `(.L_x_175) ;  /* 0xffffcbe000000947 */ /* 0x000fca000383ffff */
.L_x_166:
[----:B------:R-:W1:Y:S01]  /*7db0*/  S2UR UR7, SR_CTAID.X ;  /* 0x00000000000779c3 */ /* 0x000e620000002500 */
[----:B------:R-:W-:Y:S01]  /*7dc0*/  ULDC.64 UR4, c[0x0][0x2c8] ;  /* 0x0000b20000047ab9 */ /* 0x000fe20000000a00 */
[----:B------:R-:W-:Y:S01]  /*7dd0*/  PLOP3.LUT P0, PT, PT, PT, UP1, 0x40, 0x0 ;  /* 0x000000000000781c */ /* 0x000fe20003f0e818 */
[----:B------:R-:W-:-:S02]  /*7de0*/  UMOV UR6, 0x1 ;  /* 0x0000000100067882 */ /* 0x000fc40000000000 */
[----:B-1----:R-:W-:-:S04]  /*7df0*/  ULEA UR7, UR7, 0x7f, 0x7 ;  /* 0x0000007f07077891 */ /* 0x002fc8000f8e383f */
[----:B------:R-:W-:-:S03]  /*7e00*/  UIMAD.WIDE.U32 UR18, UR7, UR4, URZ ;  /* 0x00000004071272a5 */ /* 0x000fc6000f8e003f */
[----:B------:R-:W-:Y:S02]  /*7e10*/  ULDC UR4, c[0x0][0x168] ;  /* 0x00005a0000047ab9 */ /* 0x000fe40000000800 */
[----:B------:R-:W-:Y:S02]  /*7e20*/  UIADD3 UR4, UR6, -UR4, URZ ;  /* 0x8000000406047290 */ /* 0x000fe4000fffe03f */
[----:B------:R-:W-:Y:S02]  /*7e30*/  @UP2 USHF.R.U32.HI UR7, URZ, UR5, UR19 ;  /* 0x000000053f072299 */ /* 0x000fe40008011613 */
[----:B------:R-:W-:Y:S02]  /*7e40*/  ULDC UR6, c[0x0][0x324] ;  /* 0x0000c90000067ab9 */ /* 0x000fe40000000800 */
[----:B------:R-:W-:Y:S02]  /*7e50*/  ULDC UR5, c[0x0][0x1d0] ;  /* 0x0000740000057ab9 */ /* 0x000fe40000000800 */
[----:B------:R-:W-:-:S04]  /*7e60*/  UIADD3 UR7, UR7, UR5, UR4 ;  /* 0x0000000507077290 */ /* 0x000fc8000fffe004 */
[----:B------:R-:W-:Y:S01]  /*7e70*/  UIADD3 UR6, UR7, -UR6, URZ ;  /* 0x8000000607067290 */ /* 0x000fe2000fffe03f */
[----:B------:R-:W-:Y:S05]  /*7e80*/  @P0 BRA `(.L_x_176) ;  /* 0x0000016000000947 */ /* 0x000fea0003800000 */
[----:B------:R-:W-:-:S06]  /*7e90*/  UISETP.GT.AND UP0, UPT, UR7, -0x1, UPT ;  /* 0xffffffff0700788c */ /* 0x000fcc000bf04270 */
[----:B------:R-:W-:-:S13]  /*7ea0*/  PLOP3.LUT P0, PT, PT, PT, UP0, 0x80, 0x0 ;  /* 0x000000000000781c */ /* 0x000fda0003f0f008 */
[----:B------:R-:W-:Y:S05]  /*7eb0*/  @P0 BRA `(.L_x_177) ;  /* 0x0000009000000947 */ /* 0x000fea0003800000 */
[----:B------:R-:W-:Y:S02]  /*7ec0*/  ULDC UR4, c[0x0][0x32c] ;  /* 0x0000cb0000047ab9 */ /* 0x000fe40000000800 */
[----:B------:R-:W-:Y:S02]  /*7ed0*/  UISETP.NE.AND UP0, UPT, UR4, 0x1, UPT ;  /* 0x000000010400788c */ /* 0x000fe4000bf05270 */
[----:B------:R-:W-:Y:S02]  /*7ee0*/  ULOP3.LUT UR7, URZ, UR7, URZ, 0x33, !UPT ;  /* 0x000000073f077292 */ /* 0x000fe4000f8e333f */
[----:B------:R-:W-:Y:S02]  /*7ef0*/  ULDC.64 UR4, c[0x0][0x330] ;  /* 0x0000cc0000047ab9 */ /* 0x000fe40000000a00 */
[----:B------:R-:W-:-:S07]  /*7f00*/  UIMAD.WIDE.U32 UR18, UR7, UR4, URZ ;  /* 0x00000004071272a5 */ /* 0x000fce000f8e003f */
[----:B------:R-:W-:Y:S02]  /*7f10*/  @UP0 UMOV UR15, UR19 ;  /* 0x00000013000f0c82 */ /* 0x000fe40008000000 */
[----:B------:R-:W-:-:S04]  /*7f20*/  @UP0 USHF.R.U32.HI UR7, URZ, UR5, UR15 ;  /* 0x000000053f070299 */ /* 0x000fc8000801160f */
[----:B------:R-:W-:Y:S01]  /*7f30*/  ULOP3.LUT UR7, URZ, UR7, URZ, 0x33, !UPT ;  /* 0x000000073f077292 */ /* 0x000fe2000f8e333f */
[----:B------:R-:W-:Y:S05]  /*7f40*/  BRA `(.L_x_178) ;  /* 0x0000006000007947 */ /* 0x000fea0003800000 */
.L_x_177:
[----:B------:R-:W-:Y:S02]  /*7f50*/  ULDC UR4, c[0x0][0x32c] ;  /* 0x0000cb0000047ab9 */ /* 0x000fe40000000800 */
[----:B------:R-:W-:-:S03]  /*7f60*/  UISETP.NE.AND UP0, UPT, UR4, 0x1, UPT ;  /* 0x000000010400788c */ /* 0x000fc6000bf05270 */
[----:B------:R-:W-:Y:S02]  /*7f70*/  ULDC.64 UR4, c[0x0][0x330] ;  /* 0x0000cc0000047ab9 */ /* 0x000fe40000000a00 */
[----:B------:R-:W-:-:S07]  /*7f80*/  UIMAD.WIDE.U32 UR18, UR7, UR4, URZ ;  /* 0x00000004071272a5 */ /* 0x000fce000f8e003f */
[----:B------:R-:W-:Y:S02]  /*7f90*/  @UP0 UMOV UR15, UR19 ;  /* 0x00000013000f0c82 */ /* 0x000fe40008000000 */
[----:B------:R-:W-:Y:S02]  /*7fa0*/  @UP0 USHF.R.U32.HI UR7, URZ, UR5, UR15 ;  /* 0x000000053f070299 */ /* 0x000fe4000801160f */
.L_x_178:
[----:B------:R-:W-:Y:S02]  /*7fb0*/  ULDC UR4, c[0x0][0x32c] ;  /* 0x0000cb0000047ab9 */ /* 0x000fe40000000800 */
[----:B------:R-:W-:-:S04]  /*7fc0*/  UIMAD UR4, UR7, UR4, URZ ;  /* 0x00000004070472a4 */ /* 0x000fc8000f8e023f */
[----:B------:R-:W-:-:S04]  /*7fd0*/  UISETP.LT.AND UP0, UPT, UR6, UR4, UPT ;  /* 0x000000040600728c */ /* 0x000fc8000bf01270 */
[----:B------:R-:W-:-:S04]  /*7fe0*/  USEL UR6, UR6, UR4, !UP0 ;  /* 0x0000000406067287 */ /* 0x000fc8000c000000 */
.L_x_176:
[----:B------:R-:W-:-:S04]  /*7ff0*/  UIADD3 UR6, UR6, 0x3f, URZ ;  /* 0x0000003f06067890 */ /* 0x000fc8000fffe03f */
        /* <DEDUP_REMOVED lines=8> */
[----:B------:R-:W-:Y:S01]  /*8080*/  IADD3 R218, P6, R206, 0x40, RZ ;  /* 0x00000040ceda7810 */ /* 0x000fe20007fde0ff */
[----:B------:R-:W-:Y:S01]  /*8090*/  IMAD.MOV.U32 R133, RZ, RZ, R12 ;  /* 0x000000ffff857224 */ /* 0x000fe200078e000c */
[----:B------:R-:W-:Y:S01]  /*80a0*/  IADD3 R214, P4, R200, 0x40, RZ ;  /* 0x00000040c8d67810 */ /* 0x000fe20007f9e0ff */
[----:B------:R-:W-:Y:S01]  /*80b0*/  IMAD.MOV.U32 R3, RZ, RZ, R0 ;  /* 0x000000ffff037224 */ /* 0x000fe200078e0000 */
[----:B------:R-:W-:Y:S01]  /*80c0*/  IADD3 R216, P5, R206, 0x80, RZ ;  /* 0x00000080ced87810 */ /* 0x000fe20007fbe0ff */
[----:B------:R-:W-:Y:S01]  /*80d0*/  IMAD.X R217, RZ, RZ, R209, P6 ;  /* 0x000000ffffd97224 */ /* 0x000fe200030e06d1 */
[----:B------:R-:W-:Y:S01]  /*80e0*/  IADD3 R212, P0, R200, 0x80, RZ ;  /* 0x00000080c8d47810 */ /* 0x000fe20007f1e0ff */
[----:B------:R-:W-:Y:S01]  /*80f0*/  IMAD.X R213, RZ, RZ, R203, P4 ;  /* 0x000000ffffd57224 */ /* 0x000fe200020e06cb */
[----:B------:R-:W-:Y:S01]  /*8100*/  IADD3.X R215, RZ, R209, RZ, P5, !PT ;  /* 0x000000d1ffd77210 */ /* 0x000fe20002ffe4ff */
[----:B------:R-:W-:Y:S01]  /*8110*/  UMOV UR18, UR13 ;  /* 0x0000000d00127c82 */ /* 0x000fe20008000000 */
[----:B------:R-:W-:Y:S01]  /*8120*/  IADD3.X R134, RZ, R203, RZ, P0, !PT ;  /* 0x000000cbff867210 */ /* 0x000fe200007fe4ff */
[----:B------:R-:W-:-:S02]  /*8130*/  ULDC.64 UR6, c[0x0][0x208] ;  /* 0x0000820000067ab9 */ /* 0x000fc40000000a00 */
[----:B------:R-:W-:Y:S02]  /*8140*/  ULDC.64 UR4, c[0x0][0x1e0] ;  /* 0x0000780000047ab9 */ /* 0x000fe40000000a00 */
.L_x_180:
        /* <DEDUP_REMOVED lines=10> */
[----:B------:R-:W-:Y:S01]  /*81f0*/  @!UP3 UIADD3 UR13, UR21, UR13, URZ ;  /* 0x0000000d150db290 */ /* 0x000fe2000fffe03f */
[----:B------:R-:W-:Y:S02]  /*8200*/  @!P0 IADD3 R2, P6, R218, UR19, RZ ;  /* 0x00000013da028c10 */ /* 0x000fe4000ffde0ff */
[----:B------:R-:W-:Y:S01]  /*8210*/  @!P0 IADD3 R29, P4, R206, UR19, RZ ;  /* 0x00000013ce1d8c10 */ /* 0x000fe2000ff9e0ff */
[----:B------:R-:W-:Y:S01]  /*8220*/  @!UP3 USHF.L.U64.HI UR13, UR20, 0x6, UR13 ;  /* 0x00000006140db899 */ /* 0x000fe2000801020d */
[----:B------:R-:W-:Y:S01]  /*8230*/  @!P0 IADD3 R0, P5, R216, UR19, RZ ;  /* 0x00000013d8008c10 */ /* 0x000fe2000ffbe0ff */
[----:B------:R-:W-:Y:S01]  /*8240*/  @!UP3 ULEA UR19, UP0, UR6, UR19, 0x5 ;  /* 0x000000130613b291 */ /* 0x000fe2000f80283f */
[----:B------:R-:W1:Y:S03]  /*8250*/  LDSM.16.M88.4 R8, [R197+0x6100] ;  /* 0x00610000c508783b */ /* 0x000e660000000200 */
[----:B------:R-:W-:Y:S02]  /*8260*/  @!P0 IADD3.X R28, R209, UR13, RZ, P4, !PT ;  /* 0x0000000dd11c8c10 */ /* 0x000fe4000a7fe4ff */
[C---:B------:R-:W-:Y:S03]  /*8270*/  @!P0 LEA R164, P4, R29.reuse, c[0x0][0x1f8], 0x1 ;  /* 0x00007e001da48a11 */ /* 0x040fe600078808ff */
[----:B------:R-:W2:Y:S01]  /*8280*/  LDSM.16.M88.4 R16, [R197+0x6900] ;  /* 0x00690000c510783b */ /* 0x000ea20000000200 */
[----:B------:R-:W-:Y:S02]  /*8290*/  @!P0 LEA.HI.X R165, R29, c[0x0][0x1fc], R28, 0x1, P4 ;  /* 0x00007f001da58a11 */ /* 0x000fe400020f0c1c */
[C---:B------:R-:W-:Y:S02]  /*82a0*/  @!P0 LEA R168, P4, R0.reuse, c[0x0][0x1f8], 0x1 ;  /* 0x00007e0000a88a11 */ /* 0x040fe400078808ff */
[----:B------:R-:W-:Y:S03]  /*82b0*/  @!P0 IADD3.X R29, R215, UR13, RZ, P5, !PT ;  /* 0x0000000dd71d8c10 */ /* 0x000fe6000affe4ff */
[----:B------:R-:W3:Y:S01]  /*82c0*/  LDSM.16.M88.4 R24, [R197+0x7100] ;  /* 0x00710000c518783b */ /* 0x000ee20000000200 */
[----:B------:R-:W-:Y:S02]  /*82d0*/  @!P0 LEA.HI.X R169, R0, c[0x0][0x1fc], R29, 0x1, P4 ;  /* 0x00007f0000a98a11 */ /* 0x000fe400020f0c1d */
[----:B------:R-:W-:Y:S05]  /*82e0*/  @!P0 IADD3 R0, P5, R218, UR19, RZ ;  /* 0x00000013da008c10 */ /* 0x000fea000ffbe0ff */
[----:B------:R-:W4:Y:S08]  /*82f0*/  LDSM.16.M88.4 R136, [R197+0x7900] ;  /* 0x00790000c588783b */ /* 0x000f300000000200 */
[----:B------:R-:W-:Y:S01]  /*8300*/  LDSM.16.M88.4 R140, [R194+0xc100] ;  /* 0x00c10000c28c783b */ /* 0x000fe20000000200 */
[C---:B-1----:R-:W-:Y:S07]  /*8310*/  HMMA.16816.F32 R4, R32.reuse, R8, RZ ;  /* 0x000000082004723c */ /* 0x042fee00000018ff */
[----:B------:R-:W1:Y:S01]  /*8320*/  LDSM.16.M88.4 R144, [R196] ;  /* 0x00000000c490783b */ /* 0x000e620000000200 */
[C---:B------:R-:W-:Y:S07]  /*8330*/  HMMA.16816.F32 R8, R32.reuse, R10, RZ ;  /* 0x0000000a2008723c */ /* 0x040fee00000018ff */
[----:B------:R-:W5:Y:S01]  /*8340*/  LDSM.16.M88.4 R148, [R187] ;  /* 0x00000000bb94783b */ /* 0x000f620000000200 */
[C---:B--2---:R-:W-:Y:S07]  /*8350*/  HMMA.16816.F32 R12, R32.reuse, R16, RZ ;  /* 0x00000010200c723c */ /* 0x044fee00000018ff */
[----:B------:R-:W2:Y:S01]  /*8360*/  LDSM.16.M88.4 R152, [R186] ;  /* 0x00000000ba98783b */ /* 0x000ea20000000200 */
[C---:B------:R-:W-:Y:S08]  /*8370*/  HMMA.16816.F32 R16, R32.reuse, R18, RZ ;  /* 0x000000122010723c */ /* 0x040ff000000018ff */
[C---:B---3--:R-:W-:Y:S07]  /*8380*/  HMMA.16816.F32 R20, R32.reuse, R24, RZ ;  /* 0x000000182014723c */ /* 0x048fee00000018ff */
[C---:B------:R-:W-:Y:S01]  /*8390*/  @!P0 IADD3.X R25, R217.reuse, UR13, RZ, P6, !PT ;  /* 0x0000000dd9198c10 */ /* 0x040fe2000b7fe4ff */
[----:B------:R-:W-:Y:S01]  /*83a0*/  @!UP3 ULEA.HI.X UR13, UR6, UR13, UR7, 0x5, UP0 ;  /* 0x0000000d060db291 */ /* 0x000fe200080f2c07 */
[C---:B------:R-:W-:Y:S01]  /*83b0*/  @!P0 LEA R166, P6, R2.reuse, c[0x0][0x1f8], 0x1 ;  /* 0x00007e0002a68a11 */ /* 0x040fe200078c08ff */
[----:B------:R-:W-:Y:S03]  /*83c0*/  UISETP.GT.AND UP3, UPT, UR18, UR8, UPT ;  /* 0x000000081200728c */ /* 0x000fe6000bf64270 */
[----:B------:R-:W-:Y:S02]  /*83d0*/  @!P0 LEA.HI.X R167, R2, c[0x0][0x1fc], R25, 0x1, P6 ;  /* 0x00007f0002a78a11 */ /* 0x000fe400030f0c19 */
[C---:B------:R-:W-:Y:S01]  /*83e0*/  HMMA.16816.F32 R24, R32.reuse, R26, RZ ;  /* 0x0000001a2018723c */ /* 0x040fe200000018ff */
[----:B------:R-:W-:Y:S02]  /*83f0*/  @!P0 IADD3 R2, P4, R216, UR19, RZ ;  /* 0x00000013d8028c10 */ /* 0x000fe4000ff9e0ff */
[----:B------:R-:W-:Y:S02]  /*8400*/  @!P0 IADD3 R132, P6, R206, UR19, RZ ;  /* 0x00000013ce848c10 */ /* 0x000fe4000ffde0ff */
[----:B------:R-:W-:Y:S02]  /*8410*/  @!P0 IADD3.X R135, R217, UR13, RZ, P5, !PT ;  /* 0x0000000dd9878c10 */ /* 0x000fe4000affe4ff */
[----:B------:R-:W-:Y:S01]  /*8420*/  @!P0 IADD3.X R157, R209, UR13, RZ, P6, !PT ;  /* 0x0000000dd19d8c10 */ /* 0x000fe2000b7fe4ff */
[C---:B----4-:R-:W-:Y:S01]  /*8430*/  HMMA.16816.F32 R28, R32.reuse, R136, RZ ;  /* 0x00000088201c723c */ /* 0x050fe200000018ff */
[----:B------:R-:W-:Y:S03]  /*8440*/  @!P0 LEA R174, P6, R132, c[0x0][0x1f8], 0x1 ;  /* 0x00007e0084ae8a11 */ /* 0x000fe600078c08ff */
[----:B------:R-:W-:Y:S02]  /*8450*/  @!P0 LEA R172, P5, R0, c[0x0][0x1f8], 0x1 ;  /* 0x00007e0000ac8a11 */ /* 0x000fe400078a08ff */
[----:B------:R-:W-:Y:S02]  /*8460*/  @!P0 LEA.HI.X R175, R132, c[0x0][0x1fc], R157, 0x1, P6 ;  /* 0x00007f0084af8a11 */ /* 0x000fe400030f0c9d */
[----:B------:R-:W-:Y:S01]  /*8470*/  HMMA.16816.F32 R32, R32, R138, RZ ;  /* 0x0000008a2020723c */ /* 0x000fe200000018ff */
[----:B------:R-:W-:Y:S01]  /*8480*/  @!P0 IADD3.X R137, R215, UR13, RZ, P4, !PT ;  /* 0x0000000dd7898c10 */ /* 0x000fe2000a7fe4ff */
[----:B------:R-:W-:Y:S02]  /*8490*/  UIADD3 UR13, UR18, -0x1, URZ ;  /* 0xffffffff120d7890 */ /* 0x000fe4000fffe03f */
[----:B------:R-:W-:Y:S02]  /*84a0*/  @!P0 LEA R170, P4, R2, c[0x0][0x1f8], 0x1 ;  /* 0x00007e0002aa8a11 */ /* 0x000fe400078808ff */
[----:B------:R-:W-:Y:S01]  /*84b0*/  @!P0 LEA.HI.X R173, R0, c[0x0][0x1fc], R135, 0x1, P5 ;  /* 0x00007f0000ad8a11 */ /* 0x000fe200028f0c87 */
[----:B------:R-:W-:Y:S01]  /*84c0*/  @UP3 UIMAD.WIDE.U32 UR22, UR13, UR4, URZ ;  /* 0x000000040d1632a5 */ /* 0x000fe2000f8e003f */
[C---:B-1----:R-:W-:Y:S01]  /*84d0*/  HMMA.16816.F32 R4, R140.reuse, R144, R4 ;  /* 0x000000908c04723c */ /* 0x042fe20000001804 */
[----:B------:R-:W-:Y:S02]  /*84e0*/  @UP3 USHF.R.S32.HI UR19, URZ, 0x1f, UR13 ;  /* 0x0000001f3f133899 */ /* 0x000fe4000801140d */
[----:B------:R-:W-:Y:S02]  /*84f0*/  @UP3 USHF.L.U32 UR20, UR22, 0x6, URZ ;  /* 0x0000000616143899 */ /* 0x000fe4000800063f */
[----:B------:R-:W-:Y:S01]  /*8500*/  @!P0 LEA.HI.X R171, R2, c[0x0][0x1fc], R137, 0x1, P4 ;  /* 0x00007f0002ab8a11 */ /* 0x000fe200020f0c89 */
[----:B------:R-:W-:Y:S01]  /*8510*/  @UP3 UIMAD UR19, UR19, UR4, URZ ;  /* 0x00000004131332a4 */ /* 0x000fe2000f8e023f */
[----:B------:R-:W1:Y:S01]  /*8520*/  LDSM.16.M88.4 R136, [R185] ;  /* 0x00000000b988783b */ /* 0x000e620000000200 */
[C---:B------:R-:W-:Y:S02]  /*8530*/  HMMA.16816.F32 R8, R140.reuse, R146, R8 ;  /* 0x000000928c08723c */ /* 0x040fe40000001808 */
[----:B------:R-:W-:Y:S04]  /*8540*/  @UP3 UIMAD UR19, UR13, UR5, UR19 ;  /* 0x000000050d1332a4 */ /* 0x000fe8000f8e0213 */
[----:B------:R-:W-:Y:S01]  /*8550*/  @UP3 UIADD3 UR19, UR23, UR19, URZ ;  /* 0x0000001317133290 */ /* 0x000fe2000fffe03f */
[----:B------:R-:W-:Y:S01]  /*8560*/  @!PT LDS RZ, [RZ] ;  /* 0x00000000fffff984 */ /* 0x000fe20000000800 */
[----:B------:R-:W-:Y:S01]  /*8570*/  @!PT LDS RZ, [RZ] ;  /* 0x00000000fffff984 */ /* 0x000fe20000000800 */
[----:B------:R-:W-:Y:S01]  /*8580*/  @!PT LDS RZ, [RZ] ;  /* 0x00000000fffff984 */ /* 0x000fe20000000800 */
[----:B------:R3:W-:Y:S01]  /*8590*/  @!P0 LDGSTS.E.BYPASS.LTC128B.128 [R199+0x100], [R164.64], !P3 ;  /* 0x00100000a4c78fae */ /* 0x0007e2000d901d50 */
[C---:B-----5:R-:W-:Y:S02]  /*85a0*/  HMMA.16816.F32 R12, R140.reuse, R148, R12 ;  /* 0x000000948c0c723c */ /* 0x060fe4000000180c */
[----:B------:R-:W-:Y:S05]  /*85b0*/  @UP3 USHF.L.U64.HI UR19, UR22, 0x6, UR19 ;  /* 0x0000000616133899 */ /* 0x000fea0008010213 */
[----:B------:R3:W-:Y:S01]  /*85c0*/  @!P0 LDGSTS.E.BYPASS.LTC128B.128 [R199+0x2100], [R166.64], !P2 ;  /* 0x02100000a6c78fae */ /* 0x0007e2000d101d50 */
[C---:B------:R-:W-:Y:S07]  /*85d0*/  HMMA.16816.F32 R16, R140.reuse, R150, R16 ;  /* 0x000000968c10723c */ /* 0x040fee0000001810 */
[----:B------:R4:W-:Y:S01]  /*85e0*/  @!P0 LDGSTS.E.BYPASS.LTC128B.128 [R199+0x4100], [R168.64], !P1 ;  /* 0x04100000a8c78fae */ /* 0x0009e2000c901d50 */
[C---:B--2---:R-:W-:Y:S07]  /*85f0*/  HMMA.16816.F32 R20, R140.reuse, R152, R20 ;  /* 0x000000988c14723c */ /* 0x044fee0000001814 */
[----:B------:R2:W-:Y:S01]  /*8600*/  @!P0 LDGSTS.E.BYPASS.LTC128B.128 [R199+0x1100], [R174.64], !P3 ;  /* 0x01100000aec78fae */ /* 0x0005e2000d901d50 */
[C---:B------:R-:W-:Y:S07]  /*8610*/  HMMA.16816.F32 R24, R140.reuse, R154, R24 ;  /* 0x0000009a8c18723c */ /* 0x040fee0000001818 */
[----:B------:R2:W-:Y:S01]  /*8620*/  @!P0 LDGSTS.E.BYPASS.LTC128B.128 [R199+0x3100], [R172.64], !P2 ;  /* 0x03100000acc78fae */ /* 0x0005e2000d101d50 */
[C---:B-1----:R-:W-:Y:S07]  /*8630*/  HMMA.16816.F32 R28, R140.reuse, R136, R28 ;  /* 0x000000888c1c723c */ /* 0x042fee000000181c */
[----:B------:R4:W-:Y:S01]  /*8640*/  @!P0 LDGSTS.E.BYPASS.LTC128B.128 [R199+0x5100], [R170.64], !P1 ;  /* 0x05100000aac78fae */ /* 0x0009e2000c901d50 */
[----:B------:R-:W-:Y:S01]  /*8650*/  HMMA.16816.F32 R32, R140, R138, R32 ;  /* 0x0000008a8c20723c */ /* 0x000fe20000001820 */
[----:B------:R-:W-:Y:S06]  /*8660*/  PLOP3.LUT P0, PT, PT, PT, UP3, 0x80, 0x0 ;  /* 0x000000000000781c */ /* 0x000fec0003f0f038 */
[----:B------:R-:W-:Y:S08]  /*8670*/  LDSM.16.M88.4 R156, [R193+0xc100] ;  /* 0x00c10000c19c783b */ /* 0x000ff00000000200 */
[----:B------:R-:W1:Y:S08]  /*8680*/  LDSM.16.M88.4 R160, [R192+0x6100] ;  /* 0x00610000c0a0783b */ /* 0x000e700000000200 */
[----:B------:R-:W5:Y:S08]  /*8690*/  LDSM.16.M88.4 R144, [R192+0x6900] ;  /* 0x00690000c090783b */ /* 0x000f700000000200 */
[----:B---3--:R-:W3:Y:S08]  /*86a0*/  LDSM.16.M88.4 R164, [R192+0x7100] ;  /* 0x00710000c0a4783b */ /* 0x008ef00000000200 */
[----:B------:R-:W0:Y:S08]  /*86b0*/  LDGDEPBAR ;  /* 0x00000000000079af */ /* 0x000e300000000000 */
[----:B------:R-:W2:Y:S01]  /*86c0*/  LDSM.16.M88.4 R148, [R192+0x7900] ;  /* 0x00790000c094783b */ /* 0x000ea20000000200 */
[C---:B-1----:R-:W-:Y:S07]  /*86d0*/  HMMA.16816.F32 R4, R156.reuse, R160, R4 ;  /* 0x000000a09c04723c */ /* 0x042fee0000001804 */
[----:B------:R-:W-:Y:S01]  /*86e0*/  LDSM.16.M88.4 R152, [R191+0xc100] ;  /* 0x00c10000bf98783b */ /* 0x000fe20000000200 */
[C---:B------:R-:W-:Y:S07]  /*86f0*/  HMMA.16816.F32 R8, R156.reuse, R162, R8 ;  /* 0x000000a29c08723c */ /* 0x040fee0000001808 */
[----:B----4-:R-:W1:Y:S01]  /*8700*/  LDSM.16.M88.4 R168, [R184] ;  /* 0x00000000b8a8783b */ /* 0x010e620000000200 */
[C---:B-----5:R-:W-:Y:S07]  /*8710*/  HMMA.16816.F32 R12, R156.reuse, R144, R12 ;  /* 0x000000909c0c723c */ /* 0x060fee000000180c */
[----:B------:R-:W4:Y:S01]  /*8720*/  LDSM.16.M88.4 R136, [R184+0x800] ;  /* 0x00080000b888783b */ /* 0x000f220000000200 */
[C---:B------:R-:W-:Y:S07]  /*8730*/  HMMA.16816.F32 R16, R156.reuse, R146, R16 ;  /* 0x000000929c10723c */ /* 0x040fee0000001810 */
[----:B------:R-:W5:Y:S01]  /*8740*/  LDSM.16.M88.4 R140, [R184+0x1000] ;  /* 0x00100000b88c783b */ /* 0x000f620000000200 */
[C---:B---3--:R-:W-:Y:S07]  /*8750*/  HMMA.16816.F32 R20, R156.reuse, R164, R20 ;  /* 0x000000a49c14723c */ /* 0x048fee0000001814 */
[----:B------:R-:W3:Y:S01]  /*8760*/  LDSM.16.M88.4 R144, [R184+0x1800] ;  /* 0x00180000b890783b */ /* 0x000ee20000000200 */
[C---:B------:R-:W-:Y:S07]  /*8770*/  HMMA.16816.F32 R24, R156.reuse, R166, R24 ;  /* 0x000000a69c18723c */ /* 0x040fee0000001818 */
[----:B------:R-:W-:Y:S01]  /*8780*/  LDSM.16.M88.4 R160, [R197+0x8900] ;  /* 0x00890000c5a0783b */ /* 0x000fe20000000200 */
[C---:B--2---:R-:W-:Y:S07]  /*8790*/  HMMA.16816.F32 R28, R156.reuse, R148, R28 ;  /* 0x000000949c1c723c */ /* 0x044fee000000181c */
[----:B------:R-:W-:Y:S01]  /*87a0*/  LDSM.16.M88.4 R164, [R194+0x10100] ;  /* 0x01010000c2a4783b */ /* 0x000fe20000000200 */
[----:B------:R-:W-:Y:S07]  /*87b0*/  HMMA.16816.F32 R32, R156, R150, R32 ;  /* 0x000000969c20723c */ /* 0x000fee0000001820 */
[----:B------:R-:W-:Y:S01]  /*87c0*/  LDSM.16.M88.4 R148, [R198+0x10100] ;  /* 0x01010000c694783b */ /* 0x000fe20000000200 */
[C---:B-1----:R-:W-:Y:S07]  /*87d0*/  HMMA.16816.F32 R4, R152.reuse, R168, R4 ;  /* 0x000000a89804723c */ /* 0x042fee0000001804 */
[----:B------:R-:W1:Y:S01]  /*87e0*/  LDSM.16.M88.4 R156, [R197+0x8100] ;  /* 0x00810000c59c783b */ /* 0x000e620000000200 */
[C---:B------:R-:W-:Y:S07]  /*87f0*/  HMMA.16816.F32 R8, R152.reuse, R170, R8 ;  /* 0x000000aa9808723c */ /* 0x040fee0000001808 */
[----:B------:R-:W-:Y:S01]  /*8800*/  LDSM.16.M88.4 R168, [R183] ;  /* 0x00000000b7a8783b */ /* 0x000fe20000000200 */
[C---:B----4-:R-:W-:Y:S07]  /*8810*/  HMMA.16816.F32 R12, R152.reuse, R136, R12 ;  /* 0x00000088980c723c */ /* 0x050fee000000180c */
[----:B------:R-:W-:Y:S01]  /*8820*/  LDSM.16.M88.4 R172, [R184+0x4000] ;  /* 0x00400000b8ac783b */ /* 0x000fe20000000200 */
[C---:B------:R-:W-:Y:S07]  /*8830*/  HMMA.16816.F32 R16, R152.reuse, R138, R16 ;  /* 0x0000008a9810723c */ /* 0x040fee0000001810 */
[----:B------:R-:W2:Y:S01]  /*8840*/  LDSM.16.M88.4 R136, [R197+0x9100] ;  /* 0x00910000c588783b */ /* 0x000ea20000000200 */
[C---:B-----5:R-:W-:Y:S08]  /*8850*/  HMMA.16816.F32 R20, R152.reuse, R140, R20 ;  /* 0x0000008c9814723c */ /* 0x060ff00000001814 */
[C---:B------:R-:W-:Y:S01]  /*8860*/  HMMA.16816.F32 R24, R152.reuse, R142, R24 ;  /* 0x0000008e9818723c */ /* 0x040fe20000001818 */
[----:B------:R-:W4:Y:S07]  /*8870*/  LDSM.16.M88.4 R140, [R197+0x9900] ;  /* 0x00990000c58c783b */ /* 0x000f2e0000000200 */
[C---:B---3--:R-:W-:Y:S08]  /*8880*/  HMMA.16816.F32 R28, R152.reuse, R144, R28 ;  /* 0x00000090981c723c */ /* 0x048ff0000000181c */
[----:B------:R-:W-:Y:S01]  /*8890*/  HMMA.16816.F32 R32, R152, R146, R32 ;  /* 0x000000929820723c */ /* 0x000fe20000001820 */
[----:B------:R-:W3:Y:S07]  /*88a0*/  LDSM.16.M88.4 R144, [R182] ;  /* 0x00000000b690783b */ /* 0x000eee0000000200 */
[C---:B-1----:R-:W-:Y:S01]  /*88b0*/  HMMA.16816.F32 R4, R148.reuse, R156, R4 ;  /* 0x0000009c9404723c */ /* 0x042fe20000001804 */
[----:B------:R-:W1:Y:S07]  /*88c0*/  LDSM.16.M88.4 R152, [R181] ;  /* 0x00000000b598783b */ /* 0x000e6e0000000200 */
[C---:B------:R-:W-:Y:S01]  /*88d0*/  HMMA.16816.F32 R8, R148.reuse, R158, R8 ;  /* 0x0000009e9408723c */ /* 0x040fe20000001808 */
[----:B------:R-:W5:Y:S07]  /*88e0*/  LDSM.16.M88.4 R156, [R180] ;  /* 0x00000000b49c783b */ /* 0x000f6e0000000200 */
[C---:B------:R-:W-:Y:S08]  /*88f0*/  HMMA.16816.F32 R12, R148.reuse, R160, R12 ;  /* 0x000000a0940c723c */ /* 0x040ff0000000180c */
[C---:B------:R-:W-:Y:S01]  /*8900*/  HMMA.16816.F32 R16, R148.reuse, R162, R16 ;  /* 0x000000a29410723c */ /* 0x040fe20000001810 */
[----:B------:R-:W-:Y:S07]  /*8910*/  LDSM.16.M88.4 R160, [R192+0x8100] ;  /* 0x00810000c0a0783b */ /* 0x000fee0000000200 */
[C---:B--2---:R-:W-:Y:S08]  /*8920*/  HMMA.16816.F32 R20, R148.reuse, R136, R20 ;  /* 0x000000889414723c */ /* 0x044ff00000001814 */
[C---:B------:R-:W-:Y:S01]  /*8930*/  HMMA.16816.F32 R24, R148.reuse, R138, R24 ;  /* 0x0000008a9418723c */ /* 0x040fe20000001818 */
[----:B------:R-:W2:Y:S07]  /*8940*/  LDSM.16.M88.4 R136, [R193+0x10100] ;  /* 0x01010000c188783b */ /* 0x000eae0000000200 */
[C---:B----4-:R-:W-:Y:S08]  /*8950*/  HMMA.16816.F32 R28, R148.reuse, R140, R28 ;  /* 0x0000008c941c723c */ /* 0x050ff0000000181c */
[----:B------:R-:W-:Y:S01]  /*8960*/  HMMA.16816.F32 R32, R148, R142, R32 ;  /* 0x0000008e9420723c */ /* 0x000fe20000001820 */
[----:B------:R-:W4:Y:S07]  /*8970*/  LDSM.16.M88.4 R140, [R192+0x8900] ;  /* 0x00890000c08c783b */ /* 0x000f2e0000000200 */
[C---:B------:R-:W-:Y:S01]  /*8980*/  HMMA.16816.F32 R4, R164.reuse, R168, R4 ;  /* 0x000000a8a404723c */ /* 0x040fe20000001804 */
[----:B------:R-:W-:Y:S07]  /*8990*/  LDSM.16.M88.4 R148, [R192+0x9900] ;  /* 0x00990000c094783b */ /* 0x000fee0000000200 */
[C---:B------:R-:W-:Y:S01]  /*89a0*/  HMMA.16816.F32 R8, R164.reuse, R170, R8 ;  /* 0x000000aaa408723c */ /* 0x040fe20000001808 */
[----:B------:R-:W-:Y:S07]  /*89b0*/  LDSM.16.M88.4 R168, [R184+0x2000] ;  /* 0x00200000b8a8783b */ /* 0x000fee0000000200 */
[C---:B---3--:R-:W-:Y:S08]  /*89c0*/  HMMA.16816.F32 R12, R164.reuse, R144, R12 ;  /* 0x00000090a40c723c */ /* 0x048ff0000000180c */
[C---:B------:R-:W-:Y:S01]  /*89d0*/  HMMA.16816.F32 R16, R164.reuse, R146, R16 ;  /* 0x00000092a410723c */ /* 0x040fe20000001810 */
[----:B------:R-:W3:Y:S07]  /*89e0*/  LDSM.16.M88.4 R144, [R192+0x9100] ;  /* 0x00910000c090783b */ /* 0x000eee0000000200 */
[C---:B-1----:R-:W-:Y:S08]  /*89f0*/  HMMA.16816.F32 R20, R164.reuse, R152, R20 ;  /* 0x00000098a414723c */ /* 0x042ff00000001814 */
[C---:B------:R-:W-:Y:S01]  /*8a00*/  HMMA.16816.F32 R24, R164.reuse, R154, R24 ;  /* 0x0000009aa418723c */ /* 0x040fe20000001818 */
[----:B------:R-:W1:Y:S07]  /*8a10*/  LDSM.16.M88.4 R152, [R191+0x10100] ;  /* 0x01010000bf98783b */ /* 0x000e6e0000000200 */
[C---:B-----5:R-:W-:Y:S08]  /*8a20*/  HMMA.16816.F32 R28, R164.reuse, R156, R28 ;  /* 0x0000009ca41c723c */ /* 0x060ff0000000181c */
[----:B------:R-:W-:Y:S01]  /*8a30*/  HMMA.16816.F32 R32, R164, R158, R32 ;  /* 0x0000009ea420723c */ /* 0x000fe20000001820 */
[----:B------:R-:W5:Y:S07]  /*8a40*/  LDSM.16.M88.4 R156, [R184+0x2800] ;  /* 0x00280000b89c783b */ /* 0x000f6e0000000200 */
[C---:B--2---:R-:W-:Y:S01]  /*8a50*/  HMMA.16816.F32 R4, R136.reuse, R160, R4 ;  /* 0x000000a08804723c */ /* 0x044fe20000001804 */
[----:B------:R-:W-:Y:S07]  /*8a60*/  LDSM.16.M88.4 R164, [R197+0xb100] ;  /* 0x00b10000c5a4783b */ /* 0x000fee0000000200 */
[C---:B------:R-:W-:Y:S01]  /*8a70*/  HMMA.16816.F32 R8, R136.reuse, R162, R8 ;  /* 0x000000a28808723c */ /* 0x040fe20000001808 */
[----:B------:R-:W-:Y:S07]  /*8a80*/  LDSM.16.M88.4 R160, [R197+0xa900] ;  /* 0x00a90000c5a0783b */ /* 0x000fee0000000200 */
[C---:B----4-:R-:W-:Y:S08]  /*8a90*/  HMMA.16816.F32 R12, R136.reuse, R140, R12 ;  /* 0x0000008c880c723c */ /* 0x050ff0000000180c */
[C---:B------:R-:W-:Y:S01]  /*8aa0*/  HMMA.16816.F32 R16, R136.reuse, R142, R16 ;  /* 0x0000008e8810723c */ /* 0x040fe20000001810 */
[----:B------:R-:W2:Y:S07]  /*8ab0*/  LDSM.16.M88.4 R140, [R184+0x3000] ;  /* 0x00300000b88c783b */ /* 0x000eae0000000200 */
[C---:B---3--:R-:W-:Y:S08]  /*8ac0*/  HMMA.16816.F32 R20, R136.reuse, R144, R20 ;  /* 0x000000908814723c */ /* 0x048ff00000001814 */
[C---:B------:R-:W-:Y:S01]  /*8ad0*/  HMMA.16816.F32 R24, R136.reuse, R146, R24 ;  /* 0x000000928818723c */ /* 0x040fe20000001818 */
[----:B------:R-:W3:Y:S07]  /*8ae0*/  LDSM.16.M88.4 R144, [R184+0x3800] ;  /* 0x00380000b890783b */ /* 0x000eee0000000200 */
[C---:B------:R-:W-:Y:S08]  /*8af0*/  HMMA.16816.F32 R28, R136.reuse, R148, R28 ;  /* 0x00000094881c723c */ /* 0x040ff0000000181c */
[----:B------:R-:W-:Y:S01]  /*8b00*/  HMMA.16816.F32 R32, R136, R150, R32 ;  /* 0x000000968820723c */ /* 0x000fe20000001820 */
[----:B------:R-:W-:Y:S07]  /*8b10*/  LDSM.16.M88.4 R136, [R198+0x14100] ;  /* 0x01410000c688783b */ /* 0x000fee0000000200 */
[C---:B-1----:R-:W-:Y:S01]  /*8b20*/  HMMA.16816.F32 R4, R152.reuse, R168, R4 ;  /* 0x000000a89804723c */ /* 0x042fe20000001804 */
[----:B------:R-:W1:Y:S07]  /*8b30*/  LDSM.16.M88.4 R148, [R197+0xa100] ;  /* 0x00a10000c594783b */ /* 0x000e6e0000000200 */
[C---:B------:R-:W-:Y:S01]  /*8b40*/  HMMA.16816.F32 R8, R152.reuse, R170, R8 ;  /* 0x000000aa9808723c */ /* 0x040fe20000001808 */
[----:B------:R-:W-:Y:S07]  /*8b50*/  LDSM.16.M88.4 R168, [R179] ;  /* 0x00000000b3a8783b */ /* 0x000fee0000000200 */
[C---:B-----5:R-:W-:Y:S08]  /*8b60*/  HMMA.16816.F32 R12, R152.reuse, R156, R12 ;  /* 0x0000009c980c723c */ /* 0x060ff0000000180c */
[C---:B------:R-:W-:Y:S01]  /*8b70*/  HMMA.16816.F32 R16, R152.reuse, R158, R16 ;  /* 0x0000009e9810723c */ /* 0x040fe20000001810 */
[----:B------:R-:W4:Y:S07]  /*8b80*/  LDSM.16.M88.4 R156, [R197+0xb900] ;  /* 0x00b90000c59c783b */ /* 0x000f2e0000000200 */
[C---:B--2---:R-:W-:Y:S08]  /*8b90*/  HMMA.16816.F32 R20, R152.reuse, R140, R20 ;  /* 0x0000008c9814723c */ /* 0x044ff00000001814 */
[C---:B------:R-:W-:Y:S01]  /*8ba0*/  HMMA.16816.F32 R24, R152.reuse, R142, R24 ;  /* 0x0000008e9818723c */ /* 0x040fe20000001818 */
[----:B------:R-:W2:Y:S07]  /*8bb0*/  LDSM.16.M88.4 R140, [R194+0x14100] ;  /* 0x01410000c28c783b */ /* 0x000eae0000000200 */
[C---:B---3--:R-:W-:Y:S08]  /*8bc0*/  HMMA.16816.F32 R28, R152.reuse, R144, R28 ;  /* 0x00000090981c723c */ /* 0x048ff0000000181c */
[----:B------:R-:W-:Y:S01]  /*8bd0*/  HMMA.16816.F32 R32, R152, R146, R32 ;  /* 0x000000929820723c */ /* 0x000fe20000001820 */
[----:B------:R-:W3:Y:S07]  /*8be0*/  LDSM.16.M88.4 R144, [R178] ;  /* 0x00000000b290783b */ /* 0x000eee0000000200 */
[C---:B-1----:R-:W-:Y:S01]  /*8bf0*/  HMMA.16816.F32 R4, R136.reuse, R148, R4 ;  /* 0x000000948804723c */ /* 0x042fe20000001804 */
[----:B------:R-:W-:Y:S07]  /*8c00*/  LDSM.16.M88.4 R152, [R176] ;  /* 0x00000000b098783b */ /* 0x000fee0000000200 */
[C---:B------:R-:W-:Y:S01]  /*8c10*/  HMMA.16816.F32 R8, R136.reuse, R150, R8 ;  /* 0x000000968808723c */ /* 0x040fe20000001808 */
[----:B------:R-:W1:Y:S07]  /*8c20*/  LDSM.16.M88.4 R148, [R177] ;  /* 0x00000000b194783b */ /* 0x000e6e0000000200 */
[C---:B------:R-:W-:Y:S08]  /*8c30*/  HMMA.16816.F32 R12, R136.reuse, R160, R12 ;  /* 0x000000a0880c723c */ /* 0x040ff0000000180c */
[C---:B------:R-:W-:Y:S01]  /*8c40*/  HMMA.16816.F32 R16, R136.reuse, R162, R16 ;  /* 0x000000a28810723c */ /* 0x040fe20000001810 */
[----:B------:R-:W-:Y:S07]  /*8c50*/  LDSM.16.M88.4 R160, [R193+0x14100] ;  /* 0x01410000c1a0783b */ /* 0x000fee0000000200 */
[C---:B------:R-:W-:Y:S08]  /*8c60*/  HMMA.16816.F32 R20, R136.reuse, R164, R20 ;  /* 0x000000a48814723c */ /* 0x040ff00000001814 */
[C---:B------:R-:W-:Y:S01]  /*8c70*/  HMMA.16816.F32 R24, R136.reuse, R166, R24 ;  /* 0x000000a68818723c */ /* 0x040fe20000001818 */
[----:B------:R-:W5:Y:S07]  /*8c80*/  LDSM.16.M88.4 R164, [R192+0xa100] ;  /* 0x00a10000c0a4783b */ /* 0x000f6e0000000200 */
[C---:B----4-:R-:W-:Y:S08]  /*8c90*/  HMMA.16816.F32 R28, R136.reuse, R156, R28 ;  /* 0x0000009c881c723c */ /* 0x050ff0000000181c */
[----:B------:R-:W-:Y:S01]  /*8ca0*/  HMMA.16816.F32 R32, R136, R158, R32 ;  /* 0x0000009e8820723c */ /* 0x000fe20000001820 */
[----:B------:R-:W4:Y:S07]  /*8cb0*/  LDSM.16.M88.4 R136, [R192+0xa900] ;  /* 0x00a90000c088783b */ /* 0x000f2e0000000200 */
[C---:B--2---:R-:W-:Y:S01]  /*8cc0*/  HMMA.16816.F32 R4, R140.reuse, R168, R4 ;  /* 0x000000a88c04723c */ /* 0x044fe20000001804 */
[----:B------:R-:W2:Y:S07]  /*8cd0*/  LDSM.16.M88.4 R156, [R192+0xb100] ;  /* 0x00b10000c09c783b */ /* 0x000eae0000000200 */
[C---:B------:R-:W-:Y:S01]  /*8ce0*/  HMMA.16816.F32 R8, R140.reuse, R170, R8 ;  /* 0x000000aa8c08723c */ /* 0x040fe20000001808 */
[----:B------:R-:W-:Y:S07]  /*8cf0*/  LDSM.16.M88.4 R168, [R191+0x14100] ;  /* 0x01410000bfa8783b */ /* 0x000fee0000000200 */
[C---:B---3--:R-:W-:Y:S08]  /*8d00*/  HMMA.16816.F32 R12, R140.reuse, R144, R12 ;  /* 0x000000908c0c723c */ /* 0x048ff0000000180c */
[C---:B------:R-:W-:Y:S01]  /*8d10*/  HMMA.16816.F32 R16, R140.reuse, R146, R16 ;  /* 0x000000928c10723c */ /* 0x040fe20000001810 */
[----:B------:R-:W3:Y:S07]  /*8d20*/  LDSM.16.M88.4 R144, [R192+0xb900] ;  /* 0x00b90000c090783b */ /* 0x000eee0000000200 */
[C---:B-1----:R-:W-:Y:S08]  /*8d30*/  HMMA.16816.F32 R20, R140.reuse, R148, R20 ;  /* 0x000000948c14723c */ /* 0x042ff00000001814 */
[C---:B------:R-:W-:Y:S08]  /*8d40*/  HMMA.16816.F32 R24, R140.reuse, R150, R24 ;  /* 0x000000968c18723c */ /* 0x040ff00000001818 */
[C---:B------:R-:W-:Y:S08]  /*8d50*/  HMMA.16816.F32 R28, R140.reuse, R152, R28 ;  /* 0x000000988c1c723c */ /* 0x040ff0000000181c */
[----:B------:R-:W-:Y:S01]  /*8d60*/  HMMA.16816.F32 R32, R140, R154, R32 ;  /* 0x0000009a8c20723c */ /* 0x000fe20000001820 */
[----:B------:R-:W1:Y:S07]  /*8d70*/  LDSM.16.M88.4 R140, [R184+0x4800] ;  /* 0x00480000b88c783b */ /* 0x000e6e0000000200 */
[C---:B-----5:R-:W-:Y:S08]  /*8d80*/  HMMA.16816.F32 R4, R160.reuse, R164, R4 ;  /* 0x000000a4a004723c */ /* 0x060ff00000001804 */
[C---:B------:R-:W-:Y:S08]  /*8d90*/  HMMA.16816.F32 R8, R160.reuse, R166, R8 ;  /* 0x000000a6a008723c */ /* 0x040ff00000001808 */
[C---:B----4-:R-:W-:Y:S08]  /*8da0*/  HMMA.16816.F32 R12, R160.reuse, R136, R12 ;  /* 0x00000088a00c723c */ /* 0x050ff0000000180c */
[C---:B------:R-:W-:Y:S01]  /*8db0*/  HMMA.16816.F32 R16, R160.reuse, R138, R16 ;  /* 0x0000008aa010723c */ /* 0x040fe20000001810 */
[----:B------:R-:W4:Y:S07]  /*8dc0*/  LDSM.16.M88.4 R136, [R184+0x5000] ;  /* 0x00500000b888783b */ /* 0x000f2e0000000200 */
[C---:B--2---:R-:W-:Y:S08]  /*8dd0*/  HMMA.16816.F32 R20, R160.reuse, R156, R20 ;  /* 0x0000009ca014723c */ /* 0x044ff00000001814 */
[C---:B------:R-:W-:Y:S08]  /*8de0*/  HMMA.16816.F32 R24, R160.reuse, R158, R24 ;  /* 0x0000009ea018723c */ /* 0x040ff00000001818 */
[C---:B---3--:R-:W-:Y:S08]  /*8df0*/  HMMA.16816.F32 R28, R160.reuse, R144, R28 ;  /* 0x00000090a01c723c */ /* 0x048ff0000000181c */
[----:B------:R-:W-:Y:S01]  /*8e00*/  HMMA.16816.F32 R32, R160, R146, R32 ;  /* 0x00000092a020723c */ /* 0x000fe20000001820 */
[----:B------:R-:W2:Y:S01]  /*8e10*/  LDSM.16.M88.4 R144, [R184+0x5800] ;  /* 0x00580000b890783b */ /* 0x000ea20000000200 */
[----:B------:R-:W-:Y:S06]  /*8e20*/  DEPBAR.LE SB0, 0x0 ;  /* 0x000080000000791a */ /* 0x000fec0000000000 */
[C---:B------:R-:W-:Y:S01]  /*8e30*/  HMMA.16816.F32 R4, R168.reuse, R172, R4 ;  /* 0x000000aca804723c */ /* 0x040fe20000001804 */
[----:B------:R-:W-:Y:S07]  /*8e40*/  BAR.SYNC.DEFER_BLOCKING 0x0 ;  /* 0x0000000000007b1d */ /* 0x000fee0000010000 */
[C---:B------:R-:W-:Y:S08]  /*8e50*/  HMMA.16816.F32 R8, R168.reuse, R174, R8 ;  /* 0x000000aea808723c */ /* 0x040ff00000001808 */
[C---:B-1----:R-:W-:Y:S08]  /*8e60*/  HMMA.16816.F32 R12, R168.reuse, R140, R12 ;  /* 0x0000008ca80c723c */ /* 0x042ff0000000180c */
[C---:B------:R-:W-:Y:S04]  /*8e70*/  HMMA.16816.F32 R16, R168.reuse, R142, R16 ;  /* 0x0000008ea810723c */ /* 0x040fe80000001810 */
[----:B------:R-:W-:Y:S02]  /*8e80*/  FMNMX.FTZ R0, R4, R3, !PT ;  /* 0x0000000304007209 */ /* 0x000fe40007810000 */
[----:B------:R-:W-:Y:S02]  /*8e90*/  FMNMX.FTZ R2, R6, R133, !PT ;  /* 0x0000008506027209 */ /* 0x000fe40007810000 */
[C---:B----4-:R-:W-:Y:S04]  /*8ea0*/  HMMA.16816.F32 R20, R168.reuse, R136, R20 ;  /* 0x00000088a814723c */ /* 0x050fe80000001814 */
[----:B------:R-:W-:Y:S03]  /*8eb0*/  FMNMX.FTZ R135, R5, R0, !PT ;  /* 0x0000000005877209 */ /* 0x000fe60007810000 */
[----:B------:R-:W-:Y:S01]  /*8ec0*/  FMNMX.FTZ R137, R7, R2, !PT ;  /* 0x0000000207897209 */ /* 0x000fe20007810000 */
[C---:B------:R-:W-:Y:S04]  /*8ed0*/  HMMA.16816.F32 R24, R168.reuse, R138, R24 ;  /* 0x0000008aa818723c */ /* 0x040fe80000001818 */
[----:B------:R-:W-:Y:S02]  /*8ee0*/  FMNMX.FTZ R0, R8, R135, !PT ;  /* 0x0000008708007209 */ /* 0x000fe40007810000 */
[----:B------:R-:W-:Y:S02]  /*8ef0*/  FMNMX.FTZ R2, R10, R137, !PT ;  /* 0x000000890a027209 */ /* 0x000fe40007810000 */
[C---:B--2---:R-:W-:Y:S04]  /*8f00*/  HMMA.16816.F32 R28, R168.reuse, R144, R28 ;  /* 0x00000090a81c723c */ /* 0x044fe8000000181c */
        /* <DEDUP_REMOVED lines=31> */
[----:B--2---:R-:W-:Y:S07]  /*9100*/  FMNMX.FTZ R135, R137, R0, !PT ;  /* 0x0000000089877209 */ /* 0x004fee0007810000 */
[----:B------:R-:W2:Y:S01]  /*9110*/  SHFL.BFLY PT, R132, R135, 0x1, 0x1f ;  /* 0x0c201f0087847f89 */ /* 0x000ea200000e0000 */
[----:B-1----:R-:W-:Y:S05]  /*9120*/  FMNMX.FTZ R0, R141, R2, !PT ;  /* 0x000000028d007209 */ /* 0x002fea0007810000 */
[C---:B------:R-:W-:Y:S02]  /*9130*/  FMUL.FTZ R167, R0.reuse, c[0x0][0x2d0] ;  /* 0x0000b40000a77a20 */ /* 0x040fe40000410000 */
[----:B------:R-:W-:Y:S01]  /*9140*/  FADD.FTZ R2, -R0, R3 ;  /* 0x0000000300027221 */ /* 0x000fe20000010100 */
[----:B--2---:R-:W-:Y:S01]  /*9150*/  FMNMX.FTZ R132, R135, R132, !PT ;  /* 0x0000008487847209 */ /* 0x004fe20007810000 */
[----:B------:R-:W-:Y:S01]  /*9160*/  FFMA.FTZ R162, R4, c[0x0][0x2d0], -R167 ;  /* 0x0000b40004a27a23 */ /* 0x000fe200000108a7 */
[----:B------:R-:W-:Y:S01]  /*9170*/  @P0 IADD3 R4, P4, R200, UR20, RZ ;  /* 0x00000014c8040c10 */ /* 0x000fe2000ff9e0ff */
[----:B------:R-:W-:Y:S01]  /*9180*/  FMUL.FTZ R3, R2, c[0x0][0x2d0] ;  /* 0x0000b40002037a20 */ /* 0x000fe20000410000 */
[----:B------:R-:W-:Y:S01]  /*9190*/  @P0 IADD3 R135, P5, R214, UR20, RZ ;  /* 0x00000014d6870c10 */ /* 0x000fe2000ffbe0ff */
[----:B------:R-:W-:Y:S01]  /*91a0*/  FADD.FTZ R133, -R132, R133 ;  /* 0x0000008584857221 */ /* 0x000fe20000010100 */
[----:B------:R-:W-:Y:S01]  /*91b0*/  @P0 LEA R140, P6, R4, c[0x0][0x1c8], 0x1 ;  /* 0x00007200048c0a11 */ /* 0x000fe200078c08ff */
[--C-:B------:R-:W-:Y:S01]  /*91c0*/  FFMA.FTZ R160, R9, c[0x0][0x2d0], -R167.reuse ;  /* 0x0000b40009a07a23 */ /* 0x100fe200000108a7 */
[----:B------:R-:W-:Y:S01]  /*91d0*/  @P0 IADD3.X R136, R213, UR19, RZ, P5, !PT ;  /* 0x00000013d5880c10 */ /* 0x000fe2000affe4ff */
[----:B------:R-:W-:Y:S01]  /*91e0*/  FMUL.FTZ R2, R133, c[0x0][0x2d0] ;  /* 0x0000b40085027a20 */ /* 0x000fe20000410000 */
[----:B------:R-:W1:Y:S01]  /*91f0*/  MUFU.EX2 R3, R3 ;  /* 0x0000000300037308 */ /* 0x000e620000000800 */
[--C-:B------:R-:W-:Y:S01]  /*9200*/  FFMA.FTZ R133, R5, c[0x0][0x2d0], -R167.reuse ;  /* 0x0000b40005857a23 */ /* 0x100fe200000108a7 */
[----:B------:R-:W-:Y:S01]  /*9210*/  @P0 IADD3.X R5, R203, UR19, RZ, P4, !PT ;  /* 0x00000013cb050c10 */ /* 0x000fe2000a7fe4ff */
[----:B------:R-:W-:Y:S01]  /*9220*/  FMUL.FTZ R165, R132, c[0x0][0x2d0] ;  /* 0x0000b40084a57a20 */ /* 0x000fe20000410000 */
[C---:B------:R-:W-:Y:S01]  /*9230*/  @P0 LEA R142, P4, R135.reuse, c[0x0][0x1c8], 0x1 ;  /* 0x00007200878e0a11 */ /* 0x040fe200078808ff */
[----:B------:R-:W-:Y:S01]  /*9240*/  FFMA.FTZ R170, R16, c[0x0][0x2d0], -R167 ;  /* 0x0000b40010aa7a23 */ /* 0x000fe200000108a7 */
[----:B------:R-:W-:Y:S01]  /*9250*/  @P0 LEA.HI.X R141, R4, c[0x0][0x1cc], R5, 0x1, P6 ;  /* 0x00007300048d0a11 */ /* 0x000fe200030f0c05 */
[----:B------:R-:W-:Y:S01]  /*9260*/  FFMA.FTZ R166, R6, c[0x0][0x2d0], -R165 ;  /* 0x0000b40006a67a23 */ /* 0x000fe200000108a5 */
[----:B------:R-:W-:Y:S01]  /*9270*/  @P0 LEA.HI.X R143, R135, c[0x0][0x1cc], R136, 0x1, P4 ;  /* 0x00007300878f0a11 */ /* 0x000fe200020f0c88 */
[----:B------:R-:W-:Y:S01]  /*9280*/  FFMA.FTZ R135, R8, c[0x0][0x2d0], -R167 ;  /* 0x0000b40008877a23 */ /* 0x000fe200000108a7 */
[----:B------:R-:W-:Y:S01]  /*9290*/  @P0 IADD3 R4, P5, R212, UR20, RZ ;  /* 0x00000014d4040c10 */ /* 0x000fe2000ffbe0ff */
[----:B------:R2:W-:Y:S01]  /*92a0*/  @P0 LDGSTS.E.BYPASS.LTC128B.128 [R199+0x6100], [R140.64], !P3 ;  /* 0x061000008cc70fae */ /* 0x0005e2000d901d50 */
[----:B------:R-:W-:Y:S01]  /*92b0*/  @UP3 UIADD3 UR20, UP0, UR12, UR20, URZ ;  /* 0x000000140c143290 */ /* 0x000fe2000ff1e03f */
[--C-:B------:R-:W-:Y:S01]  /*92c0*/  FFMA.FTZ R161, R7, c[0x0][0x2d0], -R165.reuse ;  /* 0x0000b40007a17a23 */ /* 0x100fe200000108a5 */
[----:B------:R-:W-:Y:S01]  /*92d0*/  @P0 LEA R144, P4, R4, c[0x0][0x1c8], 0x1 ;  /* 0x0000720004900a11 */ /* 0x000fe200078808ff */
[--C-:B------:R-:W-:Y:S01]  /*92e0*/  FFMA.FTZ R163, R10, c[0x0][0x2d0], -R165.reuse ;  /* 0x0000b4000aa37a23 */ /* 0x100fe200000108a5 */
[----:B------:R-:W-:Y:S01]  /*92f0*/  @P0 IADD3.X R5, R134, UR19, RZ, P5, !PT ;  /* 0x0000001386050c10 */ /* 0x000fe2000affe4ff */
[----:B------:R-:W-:Y:S01]  /*9300*/  @UP3 UIADD3.X UR19, UR11, UR19, URZ, UP0, !UPT ;  /* 0x000000130b133290 */ /* 0x000fe200087fe43f */
[----:B------:R-:W-:Y:S01]  /*9310*/  FFMA.FTZ R164, R11, c[0x0][0x2d0], -R165 ;  /* 0x0000b4000ba47a23 */ /* 0x000fe200000108a5 */
[----:B------:R2:W-:Y:S01]  /*9320*/  @P0 LDGSTS.E.BYPASS.LTC128B.128 [R199+0x8100], [R142.64], !P2 ;  /* 0x081000008ec70fae */ /* 0x0005e2000d101d50 */
[----:B------:R-:W-:Y:S01]  /*9330*/  @P0 LEA.HI.X R145, R4, c[0x0][0x1cc], R5, 0x1, P4 ;  /* 0x0000730004910a11 */ /* 0x000fe200020f0c05 */
[----:B------:R-:W3:Y:S01]  /*9340*/  MUFU.EX2 R2, R2 ;  /* 0x0000000200027308 */ /* 0x000ee20000000800 */
[----:B------:R-:W-:Y:S01]  /*9350*/  @P0 IADD3 R4, P6, R200, UR20, RZ ;  /* 0x00000014c8040c10 */ /* 0x000fe2000ffde0ff */
[----:B------:R-:W-:Y:S01]  /*9360*/  FFMA.FTZ R171, R17, c[0x0][0x2d0], -R167 ;  /* 0x0000b40011ab7a23 */ /* 0x000fe200000108a7 */
[----:B------:R-:W-:Y:S01]  /*9370*/  @P0 IADD3 R5, P5, R214, UR20, RZ ;  /* 0x00000014d6050c10 */ /* 0x000fe2000ffbe0ff */
[----:B-1----:R-:W-:Y:S01]  /*9380*/  FMUL.FTZ R100, R3, R100 ;  /* 0x0000006403647220 */ /* 0x002fe20000410000 */
[----:B------:R-:W-:Y:S01]  /*9390*/  @P0 IADD3.X R9, R203, UR19, RZ, P6, !PT ;  /* 0x00000013cb090c10 */ /* 0x000fe2000b7fe4ff */
[----:B------:R1:W-:Y:S01]  /*93a0*/  @P0 LDGSTS.E.BYPASS.LTC128B.128 [R199+0xa100], [R144.64], !P1 ;  /* 0x0a10000090c70fae */ /* 0x0003e2000c901d50 */
[C---:B------:R-:W-:Y:S01]  /*93b0*/  @P0 LEA R150, P6, R4.reuse, c[0x0][0x1c8], 0x1 ;  /* 0x0000720004960a11 */ /* 0x040fe200078c08ff */
[----:B------:R-:W-:Y:S01]  /*93c0*/  FMUL.FTZ R101, R3, R101 ;  /* 0x0000006503657220 */ /* 0x000fe20000410000 */
[----:B------:R-:W-:Y:S01]  /*93d0*/  @P0 IADD3.X R136, R213, UR19, RZ, P5, !PT ;  /* 0x00000013d5880c10 */ /* 0x000fe2000affe4ff */
[----:B------:R-:W-:Y:S01]  /*93e0*/  MUFU.EX2 R162, R162 ;  /* 0x000000a200a27308 */ /* 0x000fe20000000800 */
[----:B------:R-:W-:Y:S01]  /*93f0*/  @P0 LEA.HI.X R151, R4, c[0x0][0x1cc], R9, 0x1, P6 ;  /* 0x0000730004970a11 */ /* 0x000fe200030f0c09 */
[----:B------:R-:W-:Y:S01]  /*9400*/  FMUL.FTZ R4, R3, R128 ;  /* 0x0000008003047220 */ /* 0x000fe20000410000 */
[----:B------:R-:W-:Y:S01]  /*9410*/  @P0 LEA R148, P5, R5, c[0x0][0x1c8], 0x1 ;  /* 0x0000720005940a11 */ /* 0x000fe200078a08ff */
[----:B------:R-:W-:Y:S01]  /*9420*/  FMUL.FTZ R9, R3, R125 ;  /* 0x0000007d03097220 */ /* 0x000fe20000410000 */
[----:B------:R-:W-:Y:S01]  /*9430*/  @P0 IADD3 R8, P4, R212, UR20, RZ ;  /* 0x00000014d4080c10 */ /* 0x000fe2000ff9e0ff */
[----:B------:R4:W-:Y:S01]  /*9440*/  @P0 LDGSTS.E.BYPASS.LTC128B.128 [R199+0x7100], [R150.64], !P3 ;  /* 0x0710000096c70fae */ /* 0x0009e2000d901d50 */
[----:B------:R-:W-:Y:S01]  /*9450*/  @P0 LEA.HI.X R149, R5, c[0x0][0x1cc], R136, 0x1, P5 ;  /* 0x0000730005950a11 */ /* 0x000fe200028f0c88 */
[C---:B------:R-:W-:Y:S01]  /*9460*/  FMUL.FTZ R5, R3.reuse, R129 ;  /* 0x0000008103057220 */ /* 0x040fe20000410000 */
[----:B------:R-:W-:Y:S01]  /*9470*/  @P0 IADD3.X R137, R134, UR19, RZ, P4, !PT ;  /* 0x0000001386890c10 */ /* 0x000fe2000a7fe4ff */
[----:B------:R-:W5:Y:S01]  /*9480*/  MUFU.EX2 R133, R133 ;  /* 0x0000008500857308 */ /* 0x000f620000000800 */
[C---:B------:R-:W-:Y:S01]  /*9490*/  @P0 LEA R146, P4, R8.reuse, c[0x0][0x1c8], 0x1 ;  /* 0x0000720008920a11 */ /* 0x040fe200078808ff */
[C---:B------:R-:W-:Y:S01]  /*94a0*/  FMUL.FTZ R104, R3.reuse, R104 ;  /* 0x0000006803687220 */ /* 0x040fe20000410000 */
[----:B------:R-:W-:Y:S01]  /*94b0*/  UISETP.GT.AND UP0, UPT, UR18, UR15, UPT ;  /* 0x0000000f1200728c */ /* 0x000fe2000bf04270 */
[----:B------:R4:W-:Y:S01]  /*94c0*/  @P0 LDGSTS.E.BYPASS.LTC128B.128 [R199+0x9100], [R148.64], !P2 ;  /* 0x0910000094c70fae */ /* 0x0009e2000d101d50 */
[----:B------:R-:W-:Y:S01]  /*94d0*/  @P0 LEA.HI.X R147, R8, c[0x0][0x1cc], R137, 0x1, P4 ;  /* 0x0000730008930a11 */ /* 0x000fe200020f0c89 */
[C---:B---3--:R-:W-:Y:S01]  /*94e0*/  FMUL.FTZ R6, R2.reuse, R130 ;  /* 0x0000008202067220 */ /* 0x048fe20000410000 */
[----:B------:R-:W-:Y:S01]  /*94f0*/  UMOV UR18, UR13 ;  /* 0x0000000d00127c82 */ /* 0x000fe20008000000 */
[C---:B------:R-:W-:Y:S02]  /*9500*/  FMUL.FTZ R7, R2.reuse, R131 ;  /* 0x0000008302077220 */ /* 0x040fe40000410000 */
[----:B------:R-:W-:Y:S01]  /*9510*/  MUFU.EX2 R135, R135 ;  /* 0x0000008700877308 */ /* 0x000fe20000000800 */
[C---:B------:R-:W-:Y:S01]  /*9520*/  FMUL.FTZ R8, R3.reuse, R124 ;  /* 0x0000007c03087220 */ /* 0x040fe20000410000 */
[----:B------:R1:W-:Y:S01]  /*9530*/  @P0 LDGSTS.E.BYPASS.LTC128B.128 [R199+0xb100], [R146.64], !P1 ;  /* 0x0b10000092c70fae */ /* 0x0003e2000c901d50 */
[C---:B------:R-:W-:Y:S01]  /*9540*/  FMUL.FTZ R10, R2.reuse, R126 ;  /* 0x0000007e020a7220 */ /* 0x040fe20000410000 */
[----:B------:R-:W-:Y:S01]  /*9550*/  PLOP3.LUT P0, PT, PT, PT, UP0, 0x80, 0x0 ;  /* 0x000000000000781c */ /* 0x000fe20003f0f008 */
[C---:B------:R-:W-:Y:S02]  /*9560*/  FMUL.FTZ R11, R2.reuse, R127 ;  /* 0x0000007f020b7220 */ /* 0x040fe40000410000 */
[C---:B------:R-:W-:Y:S02]  /*9570*/  FMUL.FTZ R102, R2.reuse, R102 ;  /* 0x0000006602667220 */ /* 0x040fe40000410000 */
[C---:B------:R-:W-:Y:S01]  /*9580*/  FMUL.FTZ R103, R2.reuse, R103 ;  /* 0x0000006702677220 */ /* 0x040fe20000410000 */
[----:B------:R-:W3:Y:S01]  /*9590*/  LDSM.16.MT88.4 R136, [R195+0x100] ;  /* 0x00010000c388783b */ /* 0x000ee20000004200 */
[----:B------:R-:W4:Y:S01]  /*95a0*/  MUFU.EX2 R160, R160 ;  /* 0x000000a000a07308 */ /* 0x000f220000000800 */
[----:B------:R-:W-:Y:S01]  /*95b0*/  FMUL.FTZ R105, R3, R105 ;  /* 0x0000006903697220 */ /* 0x000fe20000410000 */
[----:B-----5:R-:W-:Y:S01]  /*95c0*/  F2FP.PACK_AB R128, R133, R162 ;  /* 0x000000a28580723e */ /* 0x020fe200000000ff */
[C---:B------:R-:W-:Y:S02]  /*95d0*/  FMUL.FTZ R106, R2.reuse, R106 ;  /* 0x0000006a026a7220 */ /* 0x040fe40000410000 */
[C---:B------:R-:W-:Y:S02]  /*95e0*/  FMUL.FTZ R107, R2.reuse, R107 ;  /* 0x0000006b026b7220 */ /* 0x040fe40000410000 */
[----:B--2---:R-:W2:Y:S01]  /*95f0*/  LDSM.16.MT88.4 R140, [R190+0x100] ;  /* 0x00010000be8c783b */ /* 0x004ea20000004200 */
[C---:B------:R-:W-:Y:S02]  /*9600*/  FMUL.FTZ R108, R3.reuse, R108 ;  /* 0x0000006c036c7220 */ /* 0x040fe40000410000 */
[----:B------:R-:W-:Y:S01]  /*9610*/  MUFU.EX2 R166, R166 ;  /* 0x000000a600a67308 */ /* 0x000fe20000000800 */
[----:B------:R-:W-:Y:S02]  /*9620*/  FMUL.FTZ R109, R3, R109 ;  /* 0x0000006d036d7220 */ /* 0x000fe40000410000 */
[C---:B------:R-:W-:Y:S02]  /*9630*/  FMUL.FTZ R110, R2.reuse, R110 ;  /* 0x0000006e026e7220 */ /* 0x040fe40000410000 */
[----:B------:R-:W-:Y:S01]  /*9640*/  LDSM.16.MT88.4 R124, [R188+0x100] ;  /* 0x00010000bc7c783b */ /* 0x000fe20000004200 */
[----:B------:R-:W-:Y:S02]  /*9650*/  FMUL.FTZ R111, R2, R111 ;  /* 0x0000006f026f7220 */ /* 0x000fe40000410000 */
[--C-:B------:R-:W-:Y:S02]  /*9660*/  FFMA.FTZ R174, R18, c[0x0][0x2d0], -R165.reuse ;  /* 0x0000b40012ae7a23 */ /* 0x100fe400000108a5 */
[----:B------:R-:W5:Y:S01]  /*9670*/  MUFU.EX2 R161, R161 ;  /* 0x000000a100a17308 */ /* 0x000f620000000800 */
[----:B------:R-:W-:Y:S02]  /*9680*/  FFMA.FTZ R175, R19, c[0x0][0x2d0], -R165 ;  /* 0x0000b40013af7a23 */ /* 0x000fe400000108a5 */
[----:B-1----:R-:W1:Y:S01]  /*9690*/  LDSM.16.MT88.4 R144, [R189+0x100] ;  /* 0x00010000bd90783b */ /* 0x002e620000004200 */
[----:B----4-:R-:W-:Y:S01]  /*96a0*/  F2FP.PACK_AB R130, R160, R135 ;  /* 0x00000087a082723e */ /* 0x010fe200000000ff */
[--C-:B------:R-:W-:Y:S02]  /*96b0*/  FFMA.FTZ R219, R28, c[0x0][0x2d0], -R167.reuse ;  /* 0x0000b4001cdb7a23 */ /* 0x100fe400000108a7 */
[--C-:B------:R-:W-:Y:S02]  /*96c0*/  FFMA.FTZ R220, R29, c[0x0][0x2d0], -R167.reuse ;  /* 0x0000b4001ddc7a23 */ /* 0x100fe400000108a7 */
[----:B------:R-:W-:Y:S01]  /*96d0*/  FFMA.FTZ R221, R32, c[0x0][0x2d0], -R167 ;  /* 0x0000b40020dd7a23 */ /* 0x000fe200000108a7 */
[----:B------:R-:W-:Y:S01]  /*96e0*/  MUFU.EX2 R163, R163 ;  /* 0x000000a300a37308 */ /* 0x000fe20000000800 */
[----:B------:R-:W-:Y:S01]  /*96f0*/  LDSM.16.MT88.4 R16, [R190+0x900] ;  /* 0x00090000be10783b */ /* 0x000fe20000004200 */
[--C-:B------:R-:W-:Y:S02]  /*9700*/  FFMA.FTZ R223, R30, c[0x0][0x2d0], -R165.reuse ;  /* 0x0000b4001edf7a23 */ /* 0x100fe400000108a5 */
[--C-:B------:R-:W-:Y:S02]  /*9710*/  FFMA.FTZ R224, R31, c[0x0][0x2d0], -R165.reuse ;  /* 0x0000b4001fe07a23 */ /* 0x100fe400000108a5 */
[----:B------:R-:W-:Y:S02]  /*9720*/  FFMA.FTZ R225, R34, c[0x0][0x2d0], -R165 ;  /* 0x0000b40022e17a23 */ /* 0x000fe400000108a5 */
[C---:B------:R-:W-:Y:S01]  /*9730*/  FMUL.FTZ R112, R3.reuse, R112 ;  /* 0x0000007003707220 */ /* 0x040fe20000410000 */
[----:B------:R-:W-:Y:S01]  /*9740*/  LDSM.16.MT88.4 R148, [R195+0x2900] ;  /* 0x00290000c394783b */ /* 0x000fe20000004200 */
[----:B------:R-:W4:Y:S01]  /*9750*/  MUFU.EX2 R164, R164 ;  /* 0x000000a400a47308 */ /* 0x000f220000000800 */
[----:B------:R-:W-:Y:S02]  /*9760*/  FMUL.FTZ R113, R3, R113 ;  /* 0x0000007103717220 */ /* 0x000fe40000410000 */
[C---:B------:R-:W-:Y:S01]  /*9770*/  FMUL.FTZ R114, R2.reuse, R114 ;  /* 0x0000007202727220 */ /* 0x040fe20000410000 */
[----:B-----5:R-:W-:Y:S01]  /*9780*/  F2FP.PACK_AB R129, R161, R166 ;  /* 0x000000a6a181723e */ /* 0x020fe200000000ff */
[C---:B------:R-:W-:Y:S02]  /*9790*/  FMUL.FTZ R115, R2.reuse, R115 ;  /* 0x0000007302737220 */ /* 0x040fe40000410000 */
[----:B------:R-:W-:Y:S01]  /*97a0*/  LDSM.16.MT88.4 R152, [R190+0x2900] ;  /* 0x00290000be98783b */ /* 0x000fe20000004200 */
[C---:B------:R-:W-:Y:S02]  /*97b0*/  FMUL.FTZ R116, R3.reuse, R116 ;  /* 0x0000007403747220 */ /* 0x040fe40000410000 */
[C---:B------:R-:W-:Y:S01]  /*97c0*/  FMUL.FTZ R117, R3.reuse, R117 ;  /* 0x0000007503757220 */ /* 0x040fe20000410000 */
[----:B------:R-:W-:Y:S01]  /*97d0*/  MUFU.EX2 R170, R170 ;  /* 0x000000aa00aa7308 */ /* 0x000fe20000000800 */
[C---:B------:R-:W-:Y:S02]  /*97e0*/  FMUL.FTZ R118, R2.reuse, R118 ;  /* 0x0000007602767220 */ /* 0x040fe40000410000 */
[C---:B------:R-:W-:Y:S01]  /*97f0*/  FMUL.FTZ R119, R2.reuse, R119 ;  /* 0x0000007702777220 */ /* 0x040fe20000410000 */
[----:B------:R-:W-:Y:S01]  /*9800*/  LDSM.16.MT88.4 R156, [R189+0x2900] ;  /* 0x00290000bd9c783b */ /* 0x000fe20000004200 */
[C---:B------:R-:W-:Y:S02]  /*9810*/  FMUL.FTZ R120, R3.reuse, R120 ;  /* 0x0000007803787220 */ /* 0x040fe40000410000 */
[C---:B------:R-:W-:Y:S02]  /*9820*/  FMUL.FTZ R121, R3.reuse, R121 ;  /* 0x0000007903797220 */ /* 0x040fe40000410000 */
[C---:B------:R-:W-:Y:S01]  /*9830*/  FMUL.FTZ R122, R2.reuse, R122 ;  /* 0x0000007a027a7220 */ /* 0x040fe20000410000 */
[----:B------:R-:W5:Y:S01]  /*9840*/  MUFU.EX2 R171, R171 ;  /* 0x000000ab00ab7308 */ /* 0x000f620000000800 */
[----:B------:R-:W-:Y:S01]  /*9850*/  FMUL.FTZ R123, R2, R123 ;  /* 0x0000007b027b7220 */ /* 0x000fe20000410000 */
[----:B------:R-:W-:Y:S01]  /*9860*/  LDSM.16.MT88.4 R28, [R189+0x1900] ;  /* 0x00190000bd1c783b */ /* 0x000fe20000004200 */
[----:B----4-:R-:W-:Y:S01]  /*9870*/  F2FP.PACK_AB R131, R164, R163 ;  /* 0x000000a3a483723e */ /* 0x010fe200000000ff */
[C---:B------:R-:W-:Y:S02]  /*9880*/  FMUL.FTZ R36, R3.reuse, R36 ;  /* 0x0000002403247220 */ /* 0x040fe40000410000 */
[C---:B------:R-:W-:Y:S02]  /*9890*/  FMUL.FTZ R37, R3.reuse, R37 ;  /* 0x0000002503257220 */ /* 0x040fe40000410000 */
[C---:B------:R-:W-:Y:S02]  /*98a0*/  FMUL.FTZ R38, R2.reuse, R38 ;  /* 0x0000002602267220 */ /* 0x040fe40000410000 */
[C---:B---3--:R-:W-:Y:S01]  /*98b0*/  HMMA.16816.F32 R4, R128.reuse, R136, R4 ;  /* 0x000000888004723c */ /* 0x048fe20000001804 */
[----:B------:R-:W0:Y:S01]  /*98c0*/  LDGDEPBAR ;  /* 0x00000000000079af */ /* 0x000e220000000000 */
[----:B------:R-:W-:Y:S03]  /*98d0*/  MUFU.EX2 R174, R174 ;  /* 0x000000ae00ae7308 */ /* 0x000fe60000000800 */
[C---:B------:R-:W-:Y:S02]  /*98e0*/  FMUL.FTZ R39, R2.reuse, R39 ;  /* 0x0000002702277220 */ /* 0x040fe40000410000 */
[C---:B------:R-:W-:Y:S01]  /*98f0*/  FMUL.FTZ R40, R3.reuse, R40 ;  /* 0x0000002803287220 */ /* 0x040fe20000410000 */
[C---:B------:R-:W-:Y:S01]  /*9900*/  HMMA.16816.F32 R8, R128.reuse, R138, R8 ;  /* 0x0000008a8008723c */ /* 0x040fe20000001808 */
[----:B------:R-:W3:Y:S03]  /*9910*/  LDSM.16.MT88.4 R136, [R195+0x2100] ;  /* 0x00210000c388783b */ /* 0x000ee60000004200 */
[C---:B------:R-:W-:Y:S01]  /*9920*/  FMUL.FTZ R41, R3.reuse, R41 ;  /* 0x0000002903297220 */ /* 0x040fe20000410000 */
[----:B------:R-:W4:Y:S01]  /*9930*/  MUFU.EX2 R175, R175 ;  /* 0x000000af00af7308 */ /* 0x000f220000000800 */
[C---:B------:R-:W-:Y:S02]  /*9940*/  FMUL.FTZ R42, R2.reuse, R42 ;  /* 0x0000002a022a7220 */ /* 0x040fe40000410000 */
[C---:B--2---:R-:W-:Y:S04]  /*9950*/  HMMA.16816.F32 R100, R128.reuse, R140, R100 ;  /* 0x0000008c8064723c */ /* 0x044fe80000001864 */
[C---:B------:R-:W-:Y:S02]  /*9960*/  FMUL.FTZ R43, R2.reuse, R43 ;  /* 0x0000002b022b7220 */ /* 0x040fe40000410000 */
[C---:B------:R-:W-:Y:S01]  /*9970*/  FMUL.FTZ R44, R3.reuse, R44 ;  /* 0x0000002c032c7220 */ /* 0x040fe20000410000 */
[----:B------:R-:W-:Y:S01]  /*9980*/  MUFU.EX2 R219, R219 ;  /* 0x000000db00db7308 */ /* 0x000fe20000000800 */
[C---:B------:R-:W-:Y:S01]  /*9990*/  HMMA.16816.F32 R104, R128.reuse, R142, R104 ;  /* 0x0000008e8068723c */ /* 0x040fe20000001868 */
[----:B------:R-:W2:Y:S03]  /*99a0*/  LDSM.16.MT88.4 R140, [R190+0x2100] ;  /* 0x00210000be8c783b */ /* 0x000ea60000004200 */
[C---:B------:R-:W-:Y:S02]  /*99b0*/  FMUL.FTZ R45, R3.reuse, R45 ;  /* 0x0000002d032d7220 */ /* 0x040fe40000410000 */
[C---:B------:R-:W-:Y:S02]  /*99c0*/  FMUL.FTZ R46, R2.reuse, R46 ;  /* 0x0000002e022e7220 */ /* 0x040fe40000410000 */
[C---:B-1----:R-:W-:Y:S01]  /*99d0*/  HMMA.16816.F32 R108, R128.reuse, R144, R108 ;  /* 0x00000090806c723c */ /* 0x042fe2000000186c */
[----:B------:R-:W-:Y:S03]  /*99e0*/  MUFU.EX2 R220, R220 ;  /* 0x000000dc00dc7308 */ /* 0x000fe60000000800 */
[C---:B------:R-:W-:Y:S02]  /*99f0*/  FMUL.FTZ R47, R2.reuse, R47 ;  /* 0x0000002f022f7220 */ /* 0x040fe40000410000 */
[C---:B------:R-:W-:Y:S02]  /*9a00*/  FMUL.FTZ R48, R3.reuse, R48 ;  /* 0x0000003003307220 */ /* 0x040fe40000410000 */
[C---:B------:R-:W-:Y:S01]  /*9a10*/  HMMA.16816.F32 R112, R128.reuse, R146, R112 ;  /* 0x000000928070723c */ /* 0x040fe20000001870 */
[----:B------:R-:W-:Y:S02]  /*9a20*/  LDSM.16.MT88.4 R144, [R188+0x900] ;  /* 0x00090000bc90783b */ /* 0x000fe40000004200 */
[----:B------:R-:W-:Y:S01]  /*9a30*/  MUFU.EX2 R221, R221 ;  /* 0x000000dd00dd7308 */ /* 0x000fe20000000800 */
[C---:B------:R-:W-:Y:S02]  /*9a40*/  FMUL.FTZ R49, R3.reuse, R49 ;  /* 0x0000003103317220 */ /* 0x040fe40000410000 */
[C---:B------:R-:W-:Y:S02]  /*9a50*/  FMUL.FTZ R50, R2.reuse, R50 ;  /* 0x0000003202327220 */ /* 0x040fe40000410000 */
[C---:B------:R-:W-:Y:S04]  /*9a60*/  HMMA.16816.F32 R116, R128.reuse, R124, R116 ;  /* 0x0000007c8074723c */ /* 0x040fe80000001874 */
        /* <DEDUP_REMOVED lines=8> */
[C---:B---3--:R-:W-:Y:S04]  /*9af0*/  HMMA.16816.F32 R36, R128.reuse, R136, R36 ;  /* 0x000000888024723c */ /* 0x048fe80000001824 */
[C---:B------:R-:W-:Y:S02]  /*9b00*/  FMUL.FTZ R55, R2.reuse, R55 ;  /* 0x0000003702377220 */ /* 0x040fe40000410000 */
[C---:B------:R-:W-:Y:S02]  /*9b10*/  FMUL.FTZ R56, R3.reuse, R56 ;  /* 0x0000003803387220 */ /* 0x040fe40000410000 */
[C---:B------:R-:W-:Y:S01]  /*9b20*/  HMMA.16816.F32 R40, R128.reuse, R138, R40 ;  /* 0x0000008a8028723c */ /* 0x040fe20000001828 */
[----:B------:R-:W3:Y:S01]  /*9b30*/  LDSM.16.MT88.4 R136, [R188+0x2100] ;  /* 0x00210000bc88783b */ /* 0x000ee20000004200 */
[----:B------:R-:W-:Y:S02]  /*9b40*/  MUFU.EX2 R225, R225 ;  /* 0x000000e100e17308 */ /* 0x000fe40000000800 */
[C---:B------:R-:W-:Y:S02]  /*9b50*/  FMUL.FTZ R57, R3.reuse, R57 ;  /* 0x0000003903397220 */ /* 0x040fe40000410000 */
[C---:B------:R-:W-:Y:S02]  /*9b60*/  FMUL.FTZ R58, R2.reuse, R58 ;  /* 0x0000003a023a7220 */ /* 0x040fe40000410000 */
[C---:B--2---:R-:W-:Y:S04]  /*9b70*/  HMMA.16816.F32 R44, R128.reuse, R140, R44 ;  /* 0x0000008c802c723c */ /* 0x044fe8000000182c */
[C---:B------:R-:W-:Y:S02]  /*9b80*/  FMUL.FTZ R59, R2.reuse, R59 ;  /* 0x0000003b023b7220 */ /* 0x040fe40000410000 */
[C---:B------:R-:W-:Y:S02]  /*9b90*/  FMUL.FTZ R60, R3.reuse, R60 ;  /* 0x0000003c033c7220 */ /* 0x040fe40000410000 */
[C---:B------:R-:W-:Y:S01]  /*9ba0*/  HMMA.16816.F32 R48, R128.reuse, R142, R48 ;  /* 0x0000008e8030723c */ /* 0x040fe20000001830 */
[----:B------:R-:W2:Y:S03]  /*9bb0*/  LDSM.16.MT88.4 R140, [R195+0x4100] ;  /* 0x00410000c38c783b */ /* 0x000ea60000004200 */
[C---:B------:R-:W-:Y:S02]  /*9bc0*/  FMUL.FTZ R61, R3.reuse, R61 ;  /* 0x0000003d033d7220 */ /* 0x040fe40000410000 */
[C---:B------:R-:W-:Y:S02]  /*9bd0*/  FMUL.FTZ R62, R2.reuse, R62 ;  /* 0x0000003e023e7220 */ /* 0x040fe40000410000 */
[C---:B------:R-:W-:Y:S01]  /*9be0*/  FMUL.FTZ R63, R2.reuse, R63 ;  /* 0x0000003f023f7220 */ /* 0x040fe20000410000 */
[C---:B-1----:R-:W-:Y:S03]  /*9bf0*/  HMMA.16816.F32 R52, R128.reuse, R124, R52 ;  /* 0x0000007c8034723c */ /* 0x042fe60000001834 */
[C---:B------:R-:W-:Y:S02]  /*9c00*/  FMUL.FTZ R64, R3.reuse, R64 ;  /* 0x0000004003407220 */ /* 0x040fe40000410000 */
[C---:B------:R-:W-:Y:S02]  /*9c10*/  FMUL.FTZ R65, R3.reuse, R65 ;  /* 0x0000004103417220 */ /* 0x040fe40000410000 */
[C---:B------:R-:W-:Y:S01]  /*9c20*/  FMUL.FTZ R66, R2.reuse, R66 ;  /* 0x0000004202427220 */ /* 0x040fe20000410000 */
[C---:B------:R-:W-:Y:S01]  /*9c30*/  HMMA.16816.F32 R56, R128.reuse, R126, R56 ;  /* 0x0000007e8038723c */ /* 0x040fe20000001838 */
[----:B------:R-:W1:Y:S03]  /*9c40*/  LDSM.16.MT88.4 R124, [R190+0x4100] ;  /* 0x00410000be7c783b */ /* 0x000e660000004200 */
[C---:B------:R-:W-:Y:S02]  /*9c50*/  FMUL.FTZ R67, R2.reuse, R67 ;  /* 0x0000004302437220 */ /* 0x040fe40000410000 */
[C---:B------:R-:W-:Y:S02]  /*9c60*/  FMUL.FTZ R68, R3.reuse, R68 ;  /* 0x0000004403447220 */ /* 0x040fe40000410000 */
[C---:B---3--:R-:W-:Y:S04]  /*9c70*/  HMMA.16816.F32 R60, R128.reuse, R136, R60 ;  /* 0x00000088803c723c */ /* 0x048fe8000000183c */
[C---:B------:R-:W-:Y:S02]  /*9c80*/  FMUL.FTZ R69, R3.reuse, R69 ;  /* 0x0000004503457220 */ /* 0x040fe40000410000 */
[C---:B------:R-:W-:Y:S02]  /*9c90*/  FMUL.FTZ R70, R2.reuse, R70 ;  /* 0x0000004602467220 */ /* 0x040fe40000410000 */
[C---:B------:R-:W-:Y:S01]  /*9ca0*/  HMMA.16816.F32 R64, R128.reuse, R138, R64 ;  /* 0x0000008a8040723c */ /* 0x040fe20000001840 */
[----:B------:R-:W3:Y:S03]  /*9cb0*/  LDSM.16.MT88.4 R136, [R189+0x4100] ;  /* 0x00410000bd88783b */ /* 0x000ee60000004200 */
[C---:B------:R-:W-:Y:S02]  /*9cc0*/  FMUL.FTZ R71, R2.reuse, R71 ;  /* 0x0000004702477220 */ /* 0x040fe40000410000 */
[C---:B------:R-:W-:Y:S02]  /*9cd0*/  FMUL.FTZ R72, R3.reuse, R72 ;  /* 0x0000004803487220 */ /* 0x040fe40000410000 */
[C---:B------:R-:W-:Y:S03]  /*9ce0*/  FMUL.FTZ R73, R3.reuse, R73 ;  /* 0x0000004903497220 */ /* 0x040fe60000410000 */
[C---:B--2---:R-:W-:Y:S03]  /*9cf0*/  HMMA.16816.F32 R68, R128.reuse, R140, R68 ;  /* 0x0000008c8044723c */ /* 0x044fe60000001844 */
[C---:B------:R-:W-:Y:S02]  /*9d00*/  FMUL.FTZ R74, R2.reuse, R74 ;  /* 0x0000004a024a7220 */ /* 0x040fe40000410000 */
[C---:B------:R-:W-:Y:S02]  /*9d10*/  FMUL.FTZ R75, R2.reuse, R75 ;  /* 0x0000004b024b7220 */ /* 0x040fe40000410000 */
[C---:B------:R-:W-:Y:S02]  /*9d20*/  FMUL.FTZ R76, R3.reuse, R76 ;  /* 0x0000004c034c7220 */ /* 0x040fe40000410000 */
[C---:B------:R-:W-:Y:S03]  /*9d30*/  FMUL.FTZ R77, R3.reuse, R77 ;  /* 0x0000004d034d7220 */ /* 0x040fe60000410000 */
[C---:B------:R-:W-:Y:S01]  /*9d40*/  HMMA.16816.F32 R72, R128.reuse, R142, R72 ;  /* 0x0000008e8048723c */ /* 0x040fe20000001848 */
[----:B------:R-:W2:Y:S02]  /*9d50*/  LDSM.16.MT88.4 R140, [R188+0x4100] ;  /* 0x00410000bc8c783b */ /* 0x000ea40000004200 */
[C---:B------:R-:W-:Y:S02]  /*9d60*/  FMUL.FTZ R78, R2.reuse, R78 ;  /* 0x0000004e024e7220 */ /* 0x040fe40000410000 */
[C---:B------:R-:W-:Y:S02]  /*9d70*/  FMUL.FTZ R79, R2.reuse, R79 ;  /* 0x0000004f024f7220 */ /* 0x040fe40000410000 */
[C---:B------:R-:W-:Y:S02]  /*9d80*/  FMUL.FTZ R80, R3.reuse, R80 ;  /* 0x0000005003507220 */ /* 0x040fe40000410000 */
[C---:B------:R-:W-:Y:S03]  /*9d90*/  FMUL.FTZ R81, R3.reuse, R81 ;  /* 0x0000005103517220 */ /* 0x040fe60000410000 */
[C---:B-1----:R-:W-:Y:S03]  /*9da0*/  HMMA.16816.F32 R76, R128.reuse, R124, R76 ;  /* 0x0000007c804c723c */ /* 0x042fe6000000184c */
[C---:B------:R-:W-:Y:S02]  /*9db0*/  FMUL.FTZ R82, R2.reuse, R82 ;  /* 0x0000005202527220 */ /* 0x040fe40000410000 */
[C---:B------:R-:W-:Y:S02]  /*9dc0*/  FMUL.FTZ R83, R2.reuse, R83 ;  /* 0x0000005302537220 */ /* 0x040fe40000410000 */
[C---:B------:R-:W-:Y:S02]  /*9dd0*/  FMUL.FTZ R84, R3.reuse, R84 ;  /* 0x0000005403547220 */ /* 0x040fe40000410000 */
[----:B------:R-:W-:Y:S03]  /*9de0*/  FMUL.FTZ R85, R3, R85 ;  /* 0x0000005503557220 */ /* 0x000fe60000410000 */
[C---:B------:R-:W-:Y:S01]  /*9df0*/  HMMA.16816.F32 R80, R128.reuse, R126, R80 ;  /* 0x0000007e8050723c */ /* 0x040fe20000001850 */
[----:B------:R-:W1:Y:S02]  /*9e00*/  LDSM.16.MT88.4 R124, [R195+0x900] ;  /* 0x00090000c37c783b */ /* 0x000e640000004200 */
[C---:B------:R-:W-:Y:S02]  /*9e10*/  FMUL.FTZ R86, R2.reuse, R86 ;  /* 0x0000005602567220 */ /* 0x040fe40000410000 */
[----:B------:R-:W-:Y:S02]  /*9e20*/  FMUL.FTZ R87, R2, R87 ;  /* 0x0000005702577220 */ /* 0x000fe40000410000 */
[--C-:B------:R-:W-:Y:S02]  /*9e30*/  FFMA.FTZ R168, R12, c[0x0][0x2d0], -R167.reuse ;  /* 0x0000b4000ca87a23 */ /* 0x100fe400000108a7 */
[----:B------:R-:W-:Y:S03]  /*9e40*/  FFMA.FTZ R169, R13, c[0x0][0x2d0], -R167 ;  /* 0x0000b4000da97a23 */ /* 0x000fe600000108a7 */
[C---:B---3--:R-:W-:Y:S01]  /*9e50*/  HMMA.16816.F32 R84, R128.reuse, R136, R84 ;  /* 0x000000888054723c */ /* 0x048fe20000001854 */
[----:B------:R-:W-:Y:S02]  /*9e60*/  MUFU.EX2 R168, R168 ;  /* 0x000000a800a87308 */ /* 0x000fe40000000800 */
[--C-:B------:R-:W-:Y:S01]  /*9e70*/  FFMA.FTZ R172, R14, c[0x0][0x2d0], -R165.reuse ;  /* 0x0000b4000eac7a23 */ /* 0x100fe200000108a5 */
[----:B-----5:R-:W-:Y:S01]  /*9e80*/  F2FP.PACK_AB R14, R171, R170 ;  /* 0x000000aaab0e723e */ /* 0x020fe200000000ff */
[----:B------:R-:W-:Y:S01]  /*9e90*/  FFMA.FTZ R173, R15, c[0x0][0x2d0], -R165 ;  /* 0x0000b4000fad7a23 */ /* 0x000fe200000108a5 */
[----:B----4-:R-:W-:Y:S01]  /*9ea0*/  F2FP.PACK_AB R15, R175, R174 ;  /* 0x000000aeaf0f723e */ /* 0x010fe200000000ff */
[C---:B------:R-:W-:Y:S02]  /*9eb0*/  FMUL.FTZ R88, R3.reuse, R88 ;  /* 0x0000005803587220 */ /* 0x040fe40000410000 */
[C---:B------:R-:W-:Y:S02]  /*9ec0*/  FMUL.FTZ R89, R3.reuse, R89 ;  /* 0x0000005903597220 */ /* 0x040fe40000410000 */
[----:B------:R-:W3:Y:S01]  /*9ed0*/  MUFU.EX2 R169, R169 ;  /* 0x000000a900a97308 */ /* 0x000ee20000000800 */
[C---:B------:R-:W-:Y:S02]  /*9ee0*/  FMUL.FTZ R90, R2.reuse, R90 ;  /* 0x0000005a025a7220 */ /* 0x040fe40000410000 */
[C---:B------:R-:W-:Y:S02]  /*9ef0*/  FMUL.FTZ R91, R2.reuse, R91 ;  /* 0x0000005b025b7220 */ /* 0x040fe40000410000 */
[C---:B------:R-:W-:Y:S02]  /*9f00*/  FMUL.FTZ R92, R3.reuse, R92 ;  /* 0x0000005c035c7220 */ /* 0x040fe40000410000 */
[C---:B------:R-:W-:Y:S02]  /*9f10*/  FMUL.FTZ R93, R3.reuse, R93 ;  /* 0x0000005d035d7220 */ /* 0x040fe40000410000 */
[C---:B------:R-:W-:Y:S01]  /*9f20*/  FMUL.FTZ R94, R2.reuse, R94 ;  /* 0x0000005e025e7220 */ /* 0x040fe20000410000 */
[C---:B------:R-:W-:Y:S01]  /*9f30*/  HMMA.16816.F32 R88, R128.reuse, R138, R88 ;  /* 0x0000008a8058723c */ /* 0x040fe20000001858 */
[----:B------:R-:W-:Y:S01]  /*9f40*/  MUFU.EX2 R172, R172 ;  /* 0x000000ac00ac7308 */ /* 0x000fe20000000800 */
[----:B------:R-:W4:Y:S01]  /*9f50*/  LDSM.16.MT88.4 R136, [R189+0x900] ;  /* 0x00090000bd88783b */ /* 0x000f220000004200 */
[C---:B------:R-:W-:Y:S02]  /*9f60*/  FMUL.FTZ R95, R2.reuse, R95 ;  /* 0x0000005f025f7220 */ /* 0x040fe40000410000 */
[C---:B------:R-:W-:Y:S02]  /*9f70*/  FMUL.FTZ R96, R3.reuse, R96 ;  /* 0x0000006003607220 */ /* 0x040fe40000410000 */
[----:B------:R-:W-:Y:S02]  /*9f80*/  FMUL.FTZ R97, R3, R97 ;  /* 0x0000006103617220 */ /* 0x000fe40000410000 */
[C---:B------:R-:W-:Y:S01]  /*9f90*/  FMUL.FTZ R98, R2.reuse, R98 ;  /* 0x0000006202627220 */ /* 0x040fe20000410000 */
[C---:B--2---:R-:W-:Y:S01]  /*9fa0*/  HMMA.16816.F32 R92, R128.reuse, R140, R92 ;  /* 0x0000008c805c723c */ /* 0x044fe2000000185c */
[----:B------:R-:W2:Y:S02]  /*9fb0*/  MUFU.EX2 R173, R173 ;  /* 0x000000ad00ad7308 */ /* 0x000ea40000000800 */
[C---:B------:R-:W-:Y:S01]  /*9fc0*/  FMUL.FTZ R99, R2.reuse, R99 ;  /* 0x0000006302637220 */ /* 0x040fe20000410000 */
[----:B---3--:R-:W-:Y:S01]  /*9fd0*/  F2FP.PACK_AB R12, R169, R168 ;  /* 0x000000a8a90c723e */ /* 0x008fe200000000ff */
[----:B------:R-:W-:Y:S01]  /*9fe0*/  FFMA.FTZ R162, R3, R210, R162 ;  /* 0x000000d203a27223 */ /* 0x000fe200000100a2 */
[----:B------:R-:W-:Y:S01]  /*9ff0*/  MOV R3, R0 ;  /* 0x0000000000037202 */ /* 0x000fe20000000f00 */
[----:B------:R-:W-:Y:S02]  /*a000*/  FFMA.FTZ R166, R2, R211, R166 ;  /* 0x000000d302a67223 */ /* 0x000fe400000100a6 */
[----:B------:R-:W-:Y:S01]  /*a010*/  FADD.FTZ R162, R133, R162 ;  /* 0x000000a285a27221 */ /* 0x000fe20000010000 */
[----:B------:R-:W-:Y:S01]  /*a020*/  HMMA.16816.F32 R96, R128, R142, R96 ;  /* 0x0000008e8060723c */ /* 0x000fe20000001860 */
[----:B------:R-:W-:Y:S02]  /*a030*/  LDSM.16.MT88.4 R128, [R190+0x4900] ;  /* 0x00490000be80783b */ /* 0x000fe40000004200 */
[----:B------:R-:W-:Y:S01]  /*a040*/  FADD.FTZ R166, R161, R166 ;  /* 0x000000a6a1a67221 */ /* 0x000fe20000010000 */
[----:B------:R-:W-:Y:S01]  /*a050*/  MOV R133, R132 ;  /* 0x0000008400857202 */ /* 0x000fe20000000f00 */
[----:B------:R-:W-:Y:S02]  /*a060*/  FADD.FTZ R135, R135, R162 ;  /* 0x000000a287877221 */ /* 0x000fe40000010000 */
[----:B------:R-:W-:Y:S02]  /*a070*/  FADD.FTZ R163, R163, R166 ;  /* 0x000000a6a3a37221 */ /* 0x000fe40000010000 */
[----:B------:R-:W-:Y:S03]  /*a080*/  LDSM.16.MT88.4 R140, [R190+0x3100] ;  /* 0x00310000be8c783b */ /* 0x000fe60000004200 */
[----:B------:R-:W-:Y:S02]  /*a090*/  FADD.FTZ R135, R160, R135 ;  /* 0x00000087a0877221 */ /* 0x000fe40000010000 */
[----:B------:R-:W-:Y:S01]  /*a0a0*/  FADD.FTZ R163, R164, R163 ;  /* 0x000000a3a4a37221 */ /* 0x000fe20000010000 */
[----:B--2---:R-:W-:Y:S01]  /*a0b0*/  F2FP.PACK_AB R13, R173, R172 ;  /* 0x000000acad0d723e */ /* 0x004fe200000000ff */
[----:B------:R-:W-:Y:S02]  /*a0c0*/  FADD.FTZ R168, R168, R135 ;  /* 0x00000087a8a87221 */ /* 0x000fe40000010000 */
[----:B------:R-:W-:Y:S02]  /*a0d0*/  FADD.FTZ R172, R172, R163 ;  /* 0x000000a3acac7221 */ /* 0x000fe40000010000 */
[----:B------:R-:W-:Y:S02]  /*a0e0*/  FADD.FTZ R169, R169, R168 ;  /* 0x000000a8a9a97221 */ /* 0x000fe40000010000 */
[C---:B-1----:R-:W-:Y:S05]  /*a0f0*/  HMMA.16816.F32 R4, R12.reuse, R124, R4 ;  /* 0x0000007c0c04723c */ /* 0x042fea0000001804 */
[----:B------:R-:W-:Y:S02]  /*a100*/  FADD.FTZ R173, R173, R172 ;  /* 0x000000acadad7221 */ /* 0x000fe40000010000 */
[----:B------:R-:W-:Y:S01]  /*a110*/  FADD.FTZ R170, R170, R169 ;  /* 0x000000a9aaaa7221 */ /* 0x000fe20000010000 */
[C---:B------:R-:W-:Y:S01]  /*a120*/  HMMA.16816.F32 R8, R12.reuse, R126, R8 ;  /* 0x0000007e0c08723c */ /* 0x040fe20000001808 */
[----:B------:R-:W1:Y:S03]  /*a130*/  LDSM.16.MT88.4 R124, [R188+0x2900] ;  /* 0x00290000bc7c783b */ /* 0x000e660000004200 */
[----:B------:R-:W-:Y:S02]  /*a140*/  FADD.FTZ R174, R174, R173 ;  /* 0x000000adaeae7221 */ /* 0x000fe40000010000 */
[----:B------:R-:W-:Y:S02]  /*a150*/  FADD.FTZ R171, R171, R170 ;  /* 0x000000aaabab7221 */ /* 0x000fe40000010000 */
[C---:B------:R-:W-:Y:S04]  /*a160*/  HMMA.16816.F32 R100, R12.reuse, R16, R100 ;  /* 0x000000100c64723c */ /* 0x040fe80000001864 */
[----:B------:R-:W-:Y:S04]  /*a170*/  FADD.FTZ R175, R175, R174 ;  /* 0x000000aeafaf7221 */ /* 0x000fe80000010000 */
[C---:B------:R-:W-:Y:S01]  /*a180*/  HMMA.16816.F32 R104, R12.reuse, R18, R104 ;  /* 0x000000120c68723c */ /* 0x040fe20000001868 */
[----:B------:R-:W2:Y:S07]  /*a190*/  LDSM.16.MT88.4 R16, [R195+0x4900] ;  /* 0x00490000c310783b */ /* 0x000eae0000004200 */
[C---:B----4-:R-:W-:Y:S08]  /*a1a0*/  HMMA.16816.F32 R108, R12.reuse, R136, R108 ;  /* 0x000000880c6c723c */ /* 0x050ff0000000186c */
[C---:B------:R-:W-:Y:S01]  /*a1b0*/  HMMA.16816.F32 R112, R12.reuse, R138, R112 ;  /* 0x0000008a0c70723c */ /* 0x040fe20000001870 */
[----:B------:R-:W3:Y:S07]  /*a1c0*/  LDSM.16.MT88.4 R136, [R189+0x4900] ;  /* 0x00490000bd88783b */ /* 0x000eee0000004200 */
[C---:B------:R-:W-:Y:S08]  /*a1d0*/  HMMA.16816.F32 R116, R12.reuse, R144, R116 ;  /* 0x000000900c74723c */ /* 0x040ff00000001874 */
[C---:B------:R-:W-:Y:S01]  /*a1e0*/  HMMA.16816.F32 R120, R12.reuse, R146, R120 ;  /* 0x000000920c78723c */ /* 0x040fe20000001878 */
[----:B------:R-:W-:Y:S07]  /*a1f0*/  LDSM.16.MT88.4 R144, [R189+0x3100] ;  /* 0x00310000bd90783b */ /* 0x000fee0000004200 */
[C---:B------:R-:W-:Y:S08]  /*a200*/  HMMA.16816.F32 R36, R12.reuse, R148, R36 ;  /* 0x000000940c24723c */ /* 0x040ff00000001824 */
[C---:B------:R-:W-:Y:S01]  /*a210*/  HMMA.16816.F32 R40, R12.reuse, R150, R40 ;  /* 0x000000960c28723c */ /* 0x040fe20000001828 */
[----:B------:R-:W-:Y:S07]  /*a220*/  LDSM.16.MT88.4 R148, [R195+0x5900] ;  /* 0x00590000c394783b */ /* 0x000fee0000004200 */
[C---:B------:R-:W-:Y:S07]  /*a230*/  HMMA.16816.F32 R44, R12.reuse, R152, R44 ;  /* 0x000000980c2c723c */ /* 0x040fee000000182c */
[--C-:B------:R-:W-:Y:S01]  /*a240*/  FFMA.FTZ R152, R20, c[0x0][0x2d0], -R167.reuse ;  /* 0x0000b40014987a23 */ /* 0x100fe200000108a7 */
[C---:B------:R-:W-:Y:S04]  /*a250*/  HMMA.16816.F32 R48, R12.reuse, R154, R48 ;  /* 0x0000009a0c30723c */ /* 0x040fe80000001830 */
[--C-:B------:R-:W-:Y:S01]  /*a260*/  FFMA.FTZ R153, R21, c[0x0][0x2d0], -R167.reuse ;  /* 0x0000b40015997a23 */ /* 0x100fe200000108a7 */
[----:B------:R-:W-:Y:S02]  /*a270*/  MUFU.EX2 R152, R152 ;  /* 0x0000009800987308 */ /* 0x000fe40000000800 */
[--C-:B------:R-:W-:Y:S01]  /*a280*/  FFMA.FTZ R154, R24, c[0x0][0x2d0], -R167.reuse ;  /* 0x0000b400189a7a23 */ /* 0x100fe200000108a7 */
[C---:B------:R-:W-:Y:S04]  /*a290*/  HMMA.16816.F32 R52, R12.reuse, R156, R52 ;  /* 0x0000009c0c34723c */ /* 0x040fe80000001834 */
[--C-:B------:R-:W-:Y:S02]  /*a2a0*/  FFMA.FTZ R155, R25, c[0x0][0x2d0], -R167.reuse ;  /* 0x0000b400199b7a23 */ /* 0x100fe400000108a7 */
[----:B------:R-:W-:Y:S01]  /*a2b0*/  FFMA.FTZ R167, R33, c[0x0][0x2d0], -R167 ;  /* 0x0000b40021a77a23 */ /* 0x000fe200000108a7 */
[----:B------:R-:W4:Y:S01]  /*a2c0*/  MUFU.EX2 R153, R153 ;  /* 0x0000009900997308 */ /* 0x000f220000000800 */
[C---:B------:R-:W-:Y:S04]  /*a2d0*/  HMMA.16816.F32 R56, R12.reuse, R158, R56 ;  /* 0x0000009e0c38723c */ /* 0x040fe80000001838 */
[--C-:B------:R-:W-:Y:S02]  /*a2e0*/  FFMA.FTZ R156, R22, c[0x0][0x2d0], -R165.reuse ;  /* 0x0000b400169c7a23 */ /* 0x100fe400000108a5 */
[--C-:B------:R-:W-:Y:S02]  /*a2f0*/  FFMA.FTZ R157, R23, c[0x0][0x2d0], -R165.reuse ;  /* 0x0000b400179d7a23 */ /* 0x100fe400000108a5 */
[C---:B-1----:R-:W-:Y:S01]  /*a300*/  HMMA.16816.F32 R60, R12.reuse, R124, R60 ;  /* 0x0000007c0c3c723c */ /* 0x042fe2000000183c */
[----:B------:R-:W-:Y:S01]  /*a310*/  LDSM.16.MT88.4 R20, [R190+0x1100] ;  /* 0x00110000be14783b */ /* 0x000fe20000004200 */
[----:B------:R-:W-:Y:S02]  /*a320*/  MUFU.EX2 R154, R154 ;  /* 0x0000009a009a7308 */ /* 0x000fe40000000800 */
[--C-:B------:R-:W-:Y:S02]  /*a330*/  FFMA.FTZ R158, R26, c[0x0][0x2d0], -R165.reuse ;  /* 0x0000b4001a9e7a23 */ /* 0x100fe400000108a5 */
[--C-:B------:R-:W-:Y:S02]  /*a340*/  FFMA.FTZ R159, R27, c[0x0][0x2d0], -R165.reuse ;  /* 0x0000b4001b9f7a23 */ /* 0x100fe400000108a5 */
[C---:B------:R-:W-:Y:S01]  /*a350*/  HMMA.16816.F32 R64, R12.reuse, R126, R64 ;  /* 0x0000007e0c40723c */ /* 0x040fe20000001840 */
[----:B------:R-:W1:Y:S03]  /*a360*/  LDSM.16.MT88.4 R124, [R188+0x4900] ;  /* 0x00490000bc7c783b */ /* 0x000e660000004200 */
[----:B------:R-:W-:Y:S01]  /*a370*/  FFMA.FTZ R165, R35, c[0x0][0x2d0], -R165 ;  /* 0x0000b40023a57a23 */ /* 0x000fe200000108a5 */
[----:B------:R-:W5:Y:S03]  /*a380*/  MUFU.EX2 R155, R155 ;  /* 0x0000009b009b7308 */ /* 0x000f660000000800 */
[C---:B--2---:R-:W-:Y:S01]  /*a390*/  HMMA.16816.F32 R68, R12.reuse, R16, R68 ;  /* 0x000000100c44723c */ /* 0x044fe20000001844 */
[----:B------:R-:W-:Y:S06]  /*a3a0*/  LDSM.16.MT88.4 R24, [R189+0x1100] ;  /* 0x00110000bd18783b */ /* 0x000fec0000004200 */
[----:B------:R-:W-:Y:S01]  /*a3b0*/  MUFU.EX2 R156, R156 ;  /* 0x0000009c009c7308 */ /* 0x000fe20000000800 */
[C---:B------:R-:W-:Y:S01]  /*a3c0*/  HMMA.16816.F32 R72, R12.reuse, R18, R72 ;  /* 0x000000120c48723c */ /* 0x040fe20000001848 */
[----:B------:R-:W2:Y:S07]  /*a3d0*/  LDSM.16.MT88.4 R16, [R195+0x1100] ;  /* 0x00110000c310783b */ /* 0x000eae0000004200 */
[C---:B------:R-:W-:Y:S01]  /*a3e0*/  HMMA.16816.F32 R76, R12.reuse, R128, R76 ;  /* 0x000000800c4c723c */ /* 0x040fe2000000184c */
[----:B------:R-:W-:Y:S01]  /*a3f0*/  LDSM.16.MT88.4 R32, [R188+0x1900] ;  /* 0x00190000bc20783b */ /* 0x000fe20000004200 */
[----:B------:R-:W1:Y:S06]  /*a400*/  MUFU.EX2 R157, R157 ;  /* 0x0000009d009d7308 */ /* 0x000e6c0000000800 */
[C---:B------:R-:W-:Y:S01]  /*a410*/  HMMA.16816.F32 R80, R12.reuse, R130, R80 ;  /* 0x000000820c50723c */ /* 0x040fe20000001850 */
[----:B------:R-:W2:Y:S03]  /*a420*/  LDSM.16.MT88.4 R128, [R188+0x1100] ;  /* 0x00110000bc80783b */ /* 0x000ea60000004200 */
[----:B------:R-:W-:Y:S04]  /*a430*/  MUFU.EX2 R158, R158 ;  /* 0x0000009e009e7308 */ /* 0x000fe80000000800 */
[C---:B---3--:R-:W-:Y:S06]  /*a440*/  HMMA.16816.F32 R84, R12.reuse, R136, R84 ;  /* 0x000000880c54723c */ /* 0x048fec0000001854 */
[----:B------:R-:W3:Y:S02]  /*a450*/  MUFU.EX2 R159, R159 ;  /* 0x0000009f009f7308 */ /* 0x000ee40000000800 */
[C---:B------:R-:W-:Y:S01]  /*a460*/  HMMA.16816.F32 R88, R12.reuse, R138, R88 ;  /* 0x0000008a0c58723c */ /* 0x040fe20000001858 */
[----:B------:R-:W2:Y:S07]  /*a470*/  LDSM.16.MT88.4 R136, [R195+0x3100] ;  /* 0x00310000c388783b */ /* 0x000eae0000004200 */
[C---:B-1----:R-:W-:Y:S01]  /*a480*/  HMMA.16816.F32 R92, R12.reuse, R124, R92 ;  /* 0x0000007c0c5c723c */ /* 0x042fe2000000185c */
[----:B------:R-:W1:Y:S07]  /*a490*/  MUFU.EX2 R222, R167 ;  /* 0x000000a700de7308 */ /* 0x000e6e0000000800 */
[----:B------:R-:W-:Y:S01]  /*a4a0*/  HMMA.16816.F32 R96, R12, R126, R96 ;  /* 0x0000007e0c60723c */ /* 0x000fe20000001860 */
[----:B------:R-:W-:Y:S02]  /*a4b0*/  LDSM.16.MT88.4 R124, [R189+0x5100] ;  /* 0x00510000bd7c783b */ /* 0x000fe40000004200 */
[----:B------:R-:W1:Y:S04]  /*a4c0*/  MUFU.EX2 R226, R165 ;  /* 0x000000a500e27308 */ /* 0x000e680000000800 */
[----:B----4-:R-:W-:Y:S01]  /*a4d0*/  F2FP.PACK_AB R12, R153, R152 ;  /* 0x00000098990c723e */ /* 0x010fe200000000ff */
[----:B------:R-:W-:Y:S01]  /*a4e0*/  FADD.FTZ R152, R152, R171 ;  /* 0x000000ab98987221 */ /* 0x000fe20000010000 */
[----:B-----5:R-:W-:Y:S03]  /*a4f0*/  F2FP.PACK_AB R14, R155, R154 ;  /* 0x0000009a9b0e723e */ /* 0x020fe600000000ff */
[----:B------:R-:W-:Y:S01]  /*a500*/  F2FP.PACK_AB R13, R157, R156 ;  /* 0x0000009c9d0d723e */ /* 0x000fe200000000ff */
[----:B------:R-:W-:Y:S01]  /*a510*/  FADD.FTZ R156, R156, R175 ;  /* 0x000000af9c9c7221 */ /* 0x000fe20000010000 */
[----:B---3--:R-:W-:Y:S01]  /*a520*/  F2FP.PACK_AB R15, R159, R158 ;  /* 0x0000009e9f0f723e */ /* 0x008fe200000000ff */
[----:B------:R-:W-:Y:S02]  /*a530*/  FADD.FTZ R153, R153, R152 ;  /* 0x0000009899997221 */ /* 0x000fe40000010000 */
[----:B------:R-:W-:Y:S02]  /*a540*/  FADD.FTZ R157, R157, R156 ;  /* 0x0000009c9d9d7221 */ /* 0x000fe40000010000 */
[----:B------:R-:W-:Y:S02]  /*a550*/  FADD.FTZ R154, R154, R153 ;  /* 0x000000999a9a7221 */ /* 0x000fe40000010000 */
[C---:B--2---:R-:W-:Y:S03]  /*a560*/  HMMA.16816.F32 R4, R12.reuse, R16, R4 ;  /* 0x000000100c04723c */ /* 0x044fe60000001804 */
[----:B------:R-:W-:Y:S02]  /*a570*/  FADD.FTZ R158, R158, R157 ;  /* 0x0000009d9e9e7221 */ /* 0x000fe40000010000 */
[----:B------:R-:W-:Y:S02]  /*a580*/  FADD.FTZ R154, R155, R154 ;  /* 0x0000009a9b9a7221 */ /* 0x000fe40000010000 */
[----:B------:R-:W-:Y:S01]  /*a590*/  FADD.FTZ R158, R159, R158 ;  /* 0x0000009e9f9e7221 */ /* 0x000fe20000010000 */
[C---:B------:R-:W-:Y:S01]  /*a5a0*/  HMMA.16816.F32 R8, R12.reuse, R18, R8 ;  /* 0x000000120c08723c */ /* 0x040fe20000001808 */
[----:B------:R-:W2:Y:S07]  /*a5b0*/  LDSM.16.MT88.4 R16, [R188+0x3100] ;  /* 0x00310000bc10783b */ /* 0x000eae0000004200 */
[C---:B------:R-:W-:Y:S08]  /*a5c0*/  HMMA.16816.F32 R100, R12.reuse, R20, R100 ;  /* 0x000000140c64723c */ /* 0x040ff00000001864 */
[C---:B------:R-:W-:Y:S01]  /*a5d0*/  HMMA.16816.F32 R104, R12.reuse, R22, R104 ;  /* 0x000000160c68723c */ /* 0x040fe20000001868 */
[----:B------:R-:W3:Y:S07]  /*a5e0*/  LDSM.16.MT88.4 R20, [R195+0x5100] ;  /* 0x00510000c314783b */ /* 0x000eee0000004200 */
[C---:B------:R-:W-:Y:S08]  /*a5f0*/  HMMA.16816.F32 R108, R12.reuse, R24, R108 ;  /* 0x000000180c6c723c */ /* 0x040ff0000000186c */
[C---:B------:R-:W-:Y:S01]  /*a600*/  HMMA.16816.F32 R112, R12.reuse, R26, R112 ;  /* 0x0000001a0c70723c */ /* 0x040fe20000001870 */
[----:B------:R-:W4:Y:S07]  /*a610*/  LDSM.16.MT88.4 R24, [R190+0x5100] ;  /* 0x00510000be18783b */ /* 0x000f2e0000004200 */
[C---:B------:R-:W-:Y:S08]  /*a620*/  HMMA.16816.F32 R116, R12.reuse, R128, R116 ;  /* 0x000000800c74723c */ /* 0x040ff00000001874 */
[C---:B------:R-:W-:Y:S08]  /*a630*/  HMMA.16816.F32 R120, R12.reuse, R130, R120 ;  /* 0x000000820c78723c */ /* 0x040ff00000001878 */
        /* <DEDUP_REMOVED lines=9> */
[C---:B--2---:R-:W-:Y:S08]  /*a6d0*/  HMMA.16816.F32 R60, R12.reuse, R16, R60 ;  /* 0x000000100c3c723c */ /* 0x044ff0000000183c */
[C---:B------:R-:W-:Y:S01]  /*a6e0*/  HMMA.16816.F32 R64, R12.reuse, R18, R64 ;  /* 0x000000120c40723c */ /* 0x040fe20000001840 */
[----:B------:R-:W2:Y:S07]  /*a6f0*/  LDSM.16.MT88.4 R16, [R188+0x5100] ;  /* 0x00510000bc10783b */ /* 0x000eae0000004200 */
[C---:B---3--:R-:W-:Y:S08]  /*a700*/  HMMA.16816.F32 R68, R12.reuse, R20, R68 ;  /* 0x000000140c44723c */ /* 0x048ff00000001844 */
[C---:B------:R-:W-:Y:S01]  /*a710*/  HMMA.16816.F32 R72, R12.reuse, R22, R72 ;  /* 0x000000160c48723c */ /* 0x040fe20000001848 */
[----:B------:R-:W3:Y:S07]  /*a720*/  LDSM.16.MT88.4 R20, [R195+0x1900] ;  /* 0x00190000c314783b */ /* 0x000eee0000004200 */
[C---:B----4-:R-:W-:Y:S08]  /*a730*/  HMMA.16816.F32 R76, R12.reuse, R24, R76 ;  /* 0x000000180c4c723c */ /* 0x050ff0000000184c */
[C---:B------:R-:W-:Y:S01]  /*a740*/  HMMA.16816.F32 R80, R12.reuse, R26, R80 ;  /* 0x0000001a0c50723c */ /* 0x040fe20000001850 */
[----:B------:R-:W4:Y:S07]  /*a750*/  LDSM.16.MT88.4 R24, [R190+0x1900] ;  /* 0x00190000be18783b */ /* 0x000f2e0000004200 */
[C---:B------:R-:W-:Y:S08]  /*a760*/  HMMA.16816.F32 R84, R12.reuse, R124, R84 ;  /* 0x0000007c0c54723c */ /* 0x040ff00000001854 */
[C---:B------:R-:W-:Y:S08]  /*a770*/  HMMA.16816.F32 R88, R12.reuse, R126, R88 ;  /* 0x0000007e0c58723c */ /* 0x040ff00000001858 */
[C---:B--2---:R-:W-:Y:S08]  /*a780*/  HMMA.16816.F32 R92, R12.reuse, R16, R92 ;  /* 0x000000100c5c723c */ /* 0x044ff0000000185c */
[----:B------:R-:W-:Y:S01]  /*a790*/  HMMA.16816.F32 R96, R12, R18, R96 ;  /* 0x000000120c60723c */ /* 0x000fe20000001860 */
[----:B------:R-:W2:Y:S06]  /*a7a0*/  LDSM.16.MT88.4 R16, [R189+0x3900] ;  /* 0x00390000bd10783b */ /* 0x000eac0000004200 */
[----:B------:R-:W-:Y:S01]  /*a7b0*/  F2FP.PACK_AB R12, R220, R219 ;  /* 0x000000dbdc0c723e */ /* 0x000fe200000000ff */
[----:B------:R-:W-:Y:S01]  /*a7c0*/  FADD.FTZ R219, R219, R154 ;  /* 0x0000009adbdb7221 */ /* 0x000fe20000010000 */
[----:B-1----:R-:W-:Y:S03]  /*a7d0*/  F2FP.PACK_AB R14, R222, R221 ;  /* 0x000000ddde0e723e */ /* 0x002fe600000000ff */
[----:B------:R-:W-:Y:S01]  /*a7e0*/  F2FP.PACK_AB R13, R224, R223 ;  /* 0x000000dfe00d723e */ /* 0x000fe200000000ff */
[----:B------:R-:W-:Y:S01]  /*a7f0*/  FADD.FTZ R223, R223, R158 ;  /* 0x0000009edfdf7221 */ /* 0x000fe20000010000 */
[----:B------:R-:W-:Y:S01]  /*a800*/  F2FP.PACK_AB R15, R226, R225 ;  /* 0x000000e1e20f723e */ /* 0x000fe200000000ff */
[----:B------:R-:W-:Y:S02]  /*a810*/  FADD.FTZ R220, R220, R219 ;  /* 0x000000dbdcdc7221 */ /* 0x000fe40000010000 */
[----:B------:R-:W-:Y:S02]  /*a820*/  FADD.FTZ R224, R224, R223 ;  /* 0x000000dfe0e07221 */ /* 0x000fe40000010000 */
[----:B------:R-:W-:Y:S02]  /*a830*/  FADD.FTZ R221, R221, R220 ;  /* 0x000000dcdddd7221 */ /* 0x000fe40000010000 */
[C---:B---3--:R-:W-:Y:S01]  /*a840*/  HMMA.16816.F32 R128, R12.reuse, R20, R4 ;  /* 0x000000140c80723c */ /* 0x048fe20000001804 */
[----:B------:R-:W1:Y:S02]  /*a850*/  LDSM.16.MT88.4 R4, [R190+0x5900] ;  /* 0x00590000be04783b */ /* 0x000e640000004200 */
[----:B------:R-:W-:Y:S02]  /*a860*/  FADD.FTZ R211, R225, R224 ;  /* 0x000000e0e1d37221 */ /* 0x000fe40000010000 */
[----:B------:R-:W-:Y:S02]  /*a870*/  FADD.FTZ R210, R222, R221 ;  /* 0x000000ddded27221 */ /* 0x000fe40000010000 */
[----:B------:R-:W-:Y:S01]  /*a880*/  FADD.FTZ R211, R226, R211 ;  /* 0x000000d3e2d37221 */ /* 0x000fe20000010000 */
[C---:B------:R-:W-:Y:S01]  /*a890*/  HMMA.16816.F32 R124, R12.reuse, R22, R8 ;  /* 0x000000160c7c723c */ /* 0x040fe20000001808 */
[----:B------:R-:W3:Y:S07]  /*a8a0*/  LDSM.16.MT88.4 R8, [R189+0x5900] ;  /* 0x00590000bd08783b */ /* 0x000eee0000004200 */
        /* <DEDUP_REMOVED lines=10> */
[C---:B--2---:R-:W-:Y:S08]  /*a950*/  HMMA.16816.F32 R52, R12.reuse, R16, R52 ;  /* 0x000000100c34723c */ /* 0x044ff00000001834 */
[C---:B------:R-:W-:Y:S01]  /*a960*/  HMMA.16816.F32 R56, R12.reuse, R18, R56 ;  /* 0x000000120c38723c */ /* 0x040fe20000001838 */
[----:B------:R-:W2:Y:S07]  /*a970*/  LDSM.16.MT88.4 R16, [R188+0x5900] ;  /* 0x00590000bc10783b */ /* 0x000eae0000004200 */
[C---:B------:R-:W-:Y:S08]  /*a980*/  HMMA.16816.F32 R60, R12.reuse, R144, R60 ;  /* 0x000000900c3c723c */ /* 0x040ff0000000183c */
[C---:B------:R-:W-:Y:S08]  /*a990*/  HMMA.16816.F32 R64, R12.reuse, R146, R64 ;  /* 0x000000920c40723c */ /* 0x040ff00000001840 */
[C---:B------:R-:W-:Y:S08]  /*a9a0*/  HMMA.16816.F32 R68, R12.reuse, R148, R68 ;  /* 0x000000940c44723c */ /* 0x040ff00000001844 */
[C---:B------:R-:W-:Y:S08]  /*a9b0*/  HMMA.16816.F32 R72, R12.reuse, R150, R72 ;  /* 0x000000960c48723c */ /* 0x040ff00000001848 */
[C---:B-1----:R-:W-:Y:S08]  /*a9c0*/  HMMA.16816.F32 R76, R12.reuse, R4, R76 ;  /* 0x000000040c4c723c */ /* 0x042ff0000000184c */
[C---:B------:R-:W-:Y:S08]  /*a9d0*/  HMMA.16816.F32 R80, R12.reuse, R6, R80 ;  /* 0x000000060c50723c */ /* 0x040ff00000001850 */
[C---:B---3--:R-:W-:Y:S08]  /*a9e0*/  HMMA.16816.F32 R84, R12.reuse, R8, R84 ;  /* 0x000000080c54723c */ /* 0x048ff00000001854 */
[C---:B------:R-:W-:Y:S08]  /*a9f0*/  HMMA.16816.F32 R88, R12.reuse, R10, R88 ;  /* 0x0000000a0c58723c */ /* 0x040ff00000001858 */
[C---:B--2---:R-:W-:Y:S08]  /*aa00*/  HMMA.16816.F32 R92, R12.reuse, R16, R92 ;  /* 0x000000100c5c723c */ /* 0x044ff0000000185c */
[----:B------:R-:W-:Y:S07]  /*aa10*/  HMMA.16816.F32 R96, R12, R18, R96 ;  /* 0x000000120c60723c */ /* 0x000fee0000001860 */
[----:B------:R-:W-:Y:S01]  /*aa20*/  MOV R12, R132 ;  /* 0x00000084000c7202 */ /* 0x000fe20000000f00 */
[----:B------:R-:W-:-:S05]  /*aa30*/  @P0 BRA `(.L_x_180) ;  /* 0xffffd71000000947 */ /* 0x000fca000383ffff */
.L_x_179:
[----:B------:R-:W-:-:S06]  /*aa40*/  UISETP.GE.AND UP0, UPT, UR13, UR8, UPT ;  /* 0x000000080d00728c */ /* 0x000fcc000bf06270 */
[----:B------:R-:W-:-:S13]  /*aa50*/  PLOP3.LUT P0, PT, PT, PT, UP0, 0x80, 0x0 ;  /* 0x000000000000781c */ /* 0x000fda0003f0f008 */
[----:B------:R-:W-:Y:S05]  /*aa60*/  @!P0 BRA `(.L_x_181) ;  /* 0x000034f000008947 */ /* 0x000fea0003800000 */
[----:B------:R-:W-:Y:S01]  /*aa70*/  IADD3 R216, P5, R206, 0x80, RZ ;  /* 0x00000080ced87810 */ /* 0x000fe20007fbe0ff */
[----:B------:R-:W-:Y:S01]  /*aa80*/  ULDC.64 UR4, c[0x0][0x208] ;  /* 0x0000820000047ab9 */ /* 0x000fe20000000a00 */
[----:B------:R-:W-:Y:S01]  /*aa90*/  IADD3 R213, P0, R200, 0x80, RZ ;  /* 0x00000080c8d57810 */ /* 0x000fe20007f1e0ff */
[----:B------:R-:W-:Y:S01]  /*aaa0*/  IMAD.MOV.U32 R2, RZ, RZ, R12 ;  /* 0x000000ffff027224 */ /* 0x000fe200078e000c */
[----:B------:R-:W-:Y:S01]  /*aab0*/  IADD3 R218, P6, R206, 0x40, RZ ;  /* 0x00000040ceda7810 */ /* 0x000fe20007fde0ff */
[----:B------:R-:W-:Y:S01]  /*aac0*/  IMAD.MOV.U32 R3, RZ, RZ, R0 ;  /* 0x000000ffff037224 */ /* 0x000fe200078e0000 */
[----:B------:R-:W-:Y:S01]  /*aad0*/  IADD3 R215, P4, R200, 0x40, RZ ;  /* 0x00000040c8d77810 */ /* 0x000fe20007f9e0ff */
[----:B------:R-:W-:Y:S01]  /*aae0*/  IMAD.X R217, RZ, RZ, R209, P5 ;  /* 0x000000ffffd97224 */ /* 0x000fe200028e06d1 */
[----:B------:R-:W-:Y:S01]  /*aaf0*/  IADD3.X R219, RZ, R209, RZ, P6, !PT ;  /* 0x000000d1ffdb7210 */ /* 0x000fe200037fe4ff */
[----:B------:R-:W-:Y:S01]  /*ab00*/  IMAD.X R212, RZ, RZ, R203, P0 ;  /* 0x000000ffffd47224 */ /* 0x000fe200000e06cb */
[----:B------:R-:W-:Y:S01]  /*ab10*/  IADD3.X R214, RZ, R203, RZ, P4, !PT ;  /* 0x000000cbffd67210 */ /* 0x000fe200027fe4ff */
[----:B------:R-:W-:Y:S01]  /*ab20*/  USHF.L.U64.HI UR19, UR4, 0x5, UR5 ;  /* 0x0000000504137899 */ /* 0x000fe20008010205 */
[----:B------:R-:W-:Y:S01]  /*ab30*/  MOV R208, R206 ;  /* 0x000000ce00d07202 */ /* 0x000fe20000000f00 */
[----:B------:R-:W-:-:S03]  /*ab40*/  USHF.L.U32 UR18, UR4, 0x5, URZ ;  /* 0x0000000504127899 */ /* 0x000fc6000800063f */
[----:B------:R-:W-:Y:S02]  /*ab50*/  ULDC.64 UR4, c[0x0][0x1e0] ;  /* 0x0000780000047ab9 */ /* 0x000fe40000000a00 */
.L_x_190:
[----:B------:R-:W-:Y:S04]  /*ab60*/  DEPBAR.LE SB0, 0x0 ;  /* 0x000080000000791a */ /* 0x000fe80000000000 */
[----:B------:R-:W-:Y:S01]  /*ab70*/  BAR.SYNC.DEFER_BLOCKING 0x0 ;  /* 0x0000000000007b1d */ /* 0x000fe20000010000 */
[----:B------:R-:W-:Y:S01]  /*ab80*/  USHF.R.S32.HI UR7, URZ, 0x1f, UR13 ;  /* 0x0000001f3f077899 */ /* 0x000fe2000801140d */
[----:B------:R-:W-:Y:S01]  /*ab90*/  IMAD.U32 R15, RZ, RZ, UR13 ;  /* 0x0000000dff0f7e24 */ /* 0x000fe2000f8e00ff */
[----:B------:R-:W-:Y:S01]  /*aba0*/  UIMAD UR6, UR9, UR13, URZ ;  /* 0x0000000d090672a4 */ /* 0x000fe2000f8e023f */
[----:B------:R-:W-:Y:S01]  /*abb0*/  IMAD.U32 R21, RZ, RZ, UR13 ;  /* 0x0000000dff157e24 */ /* 0x000fe2000f8e00ff */
[----:B------:R-:W-:Y:S01]  /*abc0*/  UIMAD.WIDE.U32 UR20, UR13, UR10, UR18 ;  /* 0x0000000a0d1472a5 */ /* 0x000fe2000f8e0012 */
[----:B------:R-:W-:Y:S01]  /*abd0*/  IMAD.WIDE.U32 R14, R15, UR10, R218 ;  /* 0x0000000a0f0e7c25 */ /* 0x000fe2000f8e00da */
[----:B------:R-:W-:Y:S02]  /*abe0*/  UIMAD UR6, UR7, UR10, UR6 ;  /* 0x0000000a070672a4 */ /* 0x000fe4000f8e0206 */
[----:B------:R-:W-:Y:S01]  /*abf0*/  UISETP.GT.AND UP3, UPT, UR13, UR8, UPT ;  /* 0x000000080d00728c */ /* 0x000fe2000bf64270 */
[----:B------:R-:W-:Y:S01]  /*ac00*/  IMAD.WIDE.U32 R20, R21, UR10, R208 ;  /* 0x0000000a15147c25 */ /* 0x000fe2000f8e00d0 */
[----:B------:R-:W-:Y:S01]  /*ac10*/  LEA R224, P0, R14, c[0x0][0x1f8], 0x1 ;  /* 0x00007e000ee07a11 */ /* 0x000fe200078008ff */
[----:B------:R-:W-:Y:S01]  /*ac20*/  UIADD3 UR7, UR6, UR21, URZ ;  /* 0x0000001506077290 */ /* 0x000fe2000fffe03f */
[----:B------:R-:W-:Y:S01]  /*ac30*/  IADD3 R12, R15, UR6, RZ ;  /* 0x000000060f0c7c10 */ /* 0x000fe2000fffe0ff */
[----:B------:R-:W-:Y:S01]  /*ac40*/  IMAD.U32 R13, RZ, RZ, UR13 ;  /* 0x0000000dff0d7e24 */ /* 0x000fe2000f8e00ff */
[----:B------:R-:W-:Y:S02]  /*ac50*/  LEA R168, P4, R20, c[0x0][0x1f8], 0x1 ;  /* 0x00007e0014a87a11 */ /* 0x000fe400078808ff */
[----:B------:R-:W-:Y:S01]  /*ac60*/  LEA.HI.X R225, R14, c[0x0][0x1fc], R12, 0x1, P0 ;  /* 0x00007f000ee17a11 */ /* 0x000fe200000f0c0c */
[----:B------:R-:W-:Y:S01]  /*ac70*/  IMAD.WIDE.U32 R22, R13, UR10, R216 ;  /* 0x0000000a0d167c25 */ /* 0x000fe2000f8e00d8 */
[----:B------:R-:W-:Y:S04]  /*ac80*/  IADD3 R0, R21, UR6, RZ ;  /* 0x0000000615007c10 */ /* 0x000fe8000fffe0ff */
[----:B------:R-:W-:Y:S01]  /*ac90*/  LEA.HI.X R169, R20, c[0x0][0x1fc], R0, 0x1, P4 ;  /* 0x00007f0014a97a11 */ /* 0x000fe200020f0c00 */
[----:B------:R-:W-:Y:S01]  /*aca0*/  LDSM.16.M88.4 R32, [R198+0xc100] ;  /* 0x00c10000c620783b */ /* 0x000fe20000000200 */
[----:B------:R-:W-:Y:S02]  /*acb0*/  IADD3 R20, P5, R206, UR20, RZ ;  /* 0x00000014ce147c10 */ /* 0x000fe4000ffbe0ff */
[----:B------:R-:W-:Y:S02]  /*acc0*/  LEA R174, P4, R22, c[0x0][0x1f8], 0x1 ;  /* 0x00007e0016ae7a11 */ /* 0x000fe400078808ff */
[----:B------:R-:W1:Y:S01]  /*acd0*/  LDSM.16.M88.4 R8, [R197+0x6100] ;  /* 0x00610000c508783b */ /* 0x000e620000000200 */
[----:B------:R-:W-:Y:S02]  /*ace0*/  LEA R222, P0, R20, c[0x0][0x1f8], 0x1 ;  /* 0x00007e0014de7a11 */ /* 0x000fe400078008ff */
[----:B------:R-:W-:Y:S02]  /*acf0*/  IADD3 R21, R23, UR6, RZ ;  /* 0x0000000617157c10 */ /* 0x000fe4000fffe0ff */
[----:B------:R-:W2:Y:S01]  /*ad00*/  LDSM.16.M88.4 R16, [R197+0x6900] ;  /* 0x00690000c510783b */ /* 0x000ea20000000200 */
[----:B------:R-:W-:Y:S02]  /*ad10*/  IADD3 R0, P6, R218, UR20, RZ ;  /* 0x00000014da007c10 */ /* 0x000fe4000ffde0ff */
[----:B------:R-:W-:Y:S02]  /*ad20*/  LEA.HI.X R175, R22, c[0x0][0x1fc], R21, 0x1, P4 ;  /* 0x00007f0016af7a11 */ /* 0x000fe400020f0c15 */
[----:B------:R-:W3:Y:S01]  /*ad30*/  LDSM.16.M88.4 R24, [R197+0x7100] ;  /* 0x00710000c518783b */ /* 0x000ee20000000200 */
[----:B------:R-:W-:Y:S02]  /*ad40*/  IADD3 R28, P4, R216, UR20, RZ ;  /* 0x00000014d81c7c10 */ /* 0x000fe4000ff9e0ff */
[----:B------:R-:W-:Y:S02]  /*ad50*/  IADD3.X R29, R219, UR7, RZ, P6, !PT ;  /* 0x00000007db1d7c10 */ /* 0x000fe4000b7fe4ff */
[----:B------:R-:W4:Y:S01]  /*ad60*/  LDSM.16.M88.4 R132, [R197+0x7900] ;  /* 0x00790000c584783b */ /* 0x000f220000000200 */
[----:B------:R-:W-:Y:S02]  /*ad70*/  IADD3.X R31, R217, UR7, RZ, P4, !PT ;  /* 0x00000007d91f7c10 */ /* 0x000fe4000a7fe4ff */
[----:B------:R-:W-:Y:S02]  /*ad80*/  PLOP3.LUT P4, PT, PT, PT, UP2, 0x80, 0x0 ;  /* 0x000000000000781c */ /* 0x000fe40003f8f028 */
[----:B------:R-:W-:Y:S05]  /*ad90*/  LDSM.16.M88.4 R136, [R194+0xc100] ;  /* 0x00c10000c288783b */ /* 0x000fea0000000200 */
[----:B------:R-:W5:Y:S05]  /*ada0*/  LDSM.16.M88.4 R140, [R196] ;  /* 0x00000000c48c783b */ /* 0x000f6a0000000200 */
[----:B------:R-:W3:Y:S05]  /*adb0*/  LDSM.16.M88.4 R144, [R187] ;  /* 0x00000000bb90783b */ /* 0x000eea0000000200 */
[----:B------:R-:W3:Y:S01]  /*adc0*/  LDSM.16.M88.4 R148, [R186] ;  /* 0x00000000ba94783b */ /* 0x000ee20000000200 */
[C---:B-1----:R-:W-:Y:S04]  /*add0*/  HMMA.16816.F32 R4, R32.reuse, R8, RZ ;  /* 0x000000082004723c */ /* 0x042fe800000018ff */
[----:B------:R-:W1:Y:S05]  /*ade0*/  LDSM.16.M88.4 R152, [R185] ;  /* 0x00000000b998783b */ /* 0x000e6a0000000200 */
[----:B------:R-:W-:Y:S01]  /*adf0*/  @!PT LDS RZ, [RZ] ;  /* 0x00000000fffff984 */ /* 0x000fe20000000800 */
[----:B------:R-:W-:Y:S01]  /*ae00*/  @!PT LDS RZ, [RZ] ;  /* 0x00000000fffff984 */ /* 0x000fe20000000800 */
[----:B------:R-:W-:Y:S01]  /*ae10*/  @!PT LDS RZ, [RZ] ;  /* 0x00000000fffff984 */ /* 0x000fe20000000800 */
[----:B------:R1:W-:Y:S01]  /*ae20*/  LDGSTS.E.BYPASS.LTC128B.128 [R199+0x100], [R168.64], !P3 ;  /* 0x00100000a8c77fae */ /* 0x0003e2000d901d50 */
[C---:B------:R-:W-:Y:S04]  /*ae30*/  HMMA.16816.F32 R8, R32.reuse, R10, RZ ;  /* 0x0000000a2008723c */ /* 0x040fe800000018ff */
[----:B------:R1:W-:Y:S04]  /*ae40*/  LDGSTS.E.BYPASS.LTC128B.128 [R199+0x2100], [R224.64], !P2 ;  /* 0x02100000e0c77fae */ /* 0x0003e8000d101d50 */
[C---:B--2---:R-:W-:Y:S01]  /*ae50*/  HMMA.16816.F32 R12, R32.reuse, R16, RZ ;  /* 0x00000010200c723c */ /* 0x044fe200000018ff */
[----:B------:R2:W-:Y:S06]  /*ae60*/  LDGSTS.E.BYPASS.LTC128B.128 [R199+0x4100], [R174.64], !P1 ;  /* 0x04100000aec77fae */ /* 0x0005ec000c901d50 */
[----:B------:R-:W-:Y:S01]  /*ae70*/  IADD3.X R17, R209, UR7, RZ, P5, !PT ;  /* 0x00000007d1117c10 */ /* 0x000fe2000affe4ff */
[----:B------:R-:W-:Y:S01]  /*ae80*/  @UP3 UIADD3 UR7, UR13, -0x1, URZ ;  /* 0xffffffff0d073890 */ /* 0x000fe2000fffe03f */
[----:B------:R-:W-:Y:S03]  /*ae90*/  LEA R220, P5, R0, c[0x0][0x1f8], 0x1 ;  /* 0x00007e0000dc7a11 */ /* 0x000fe600078a08ff */
[----:B------:R-:W-:Y:S01]  /*aea0*/  LEA.HI.X R223, R20, c[0x0][0x1fc], R17, 0x1, P0 ;  /* 0x00007f0014df7a11 */ /* 0x000fe200000f0c11 */
[----:B------:R-:W-:Y:S01]  /*aeb0*/  @UP3 USHF.R.S32.HI UR6, URZ, 0x1f, UR7 ;  /* 0x0000001f3f063899 */ /* 0x000fe20008011407 */
[C---:B------:R-:W-:Y:S01]  /*aec0*/  HMMA.16816.F32 R16, R32.reuse, R18, RZ ;  /* 0x000000122010723c */ /* 0x040fe200000018ff */
[----:B------:R-:W-:Y:S01]  /*aed0*/  LEA R172, P0, R28, c[0x0][0x1f8], 0x1 ;  /* 0x00007e001cac7a11 */ /* 0x000fe200078008ff */
[----:B------:R-:W-:Y:S01]  /*aee0*/  @UP3 UIMAD.WIDE.U32 UR20, UR7, UR4, URZ ;  /* 0x00000004071432a5 */ /* 0x000fe2000f8e003f */
[----:B------:R1:W-:Y:S01]  /*aef0*/  LDGSTS.E.BYPASS.LTC128B.128 [R199+0x1100], [R222.64], !P3 ;  /* 0x01100000dec77fae */ /* 0x0003e2000d901d50 */
[----:B------:R-:W-:Y:S01]  /*af00*/  LEA.HI.X R221, R0, c[0x0][0x1fc], R29, 0x1, P5 ;  /* 0x00007f0000dd7a11 */ /* 0x000fe200028f0c1d */
[----:B------:R-:W-:Y:S01]  /*af10*/  IMAD.MOV.U32 R0, RZ, RZ, R204 ;  /* 0x000000ffff007224 */ /* 0x000fe200078e00cc */
[----:B------:R-:W-:Y:S01]  /*af20*/  LEA.HI.X R173, R28, c[0x0][0x1fc], R31, 0x1, P0 ;  /* 0x00007f001cad7a11 */ /* 0x000fe200000f0c1f */
[----:B------:R-:W-:Y:S01]  /*af30*/  @UP3 UIMAD UR6, UR6, UR4, URZ ;  /* 0x00000004060632a4 */ /* 0x000fe2000f8e023f */
[C---:B---3--:R-:W-:Y:S01]  /*af40*/  HMMA.16816.F32 R20, R32.reuse, R24, RZ ;  /* 0x000000182014723c */ /* 0x048fe200000018ff */
[----:B------:R3:W-:Y:S01]  /*af50*/  LDGSTS.E.BYPASS.LTC128B.128 [R199+0x3100], [R220.64], !P2 ;  /* 0x03100000dcc77fae */ /* 0x0007e2000d101d50 */
[----:B------:R-:W-:Y:S01]  /*af60*/  PLOP3.LUT P0, PT, PT, PT, UP3, 0x80, 0x0 ;  /* 0x000000000000781c */ /* 0x000fe20003f0f038 */
[----:B------:R-:W-:Y:S01]  /*af70*/  @UP3 UIMAD UR6, UR7, UR5, UR6 ;  /* 0x00000005070632a4 */ /* 0x000fe2000f8e0206 */
[----:B------:R-:W-:Y:S01]  /*af80*/  PLOP3.LUT P5, PT, PT, PT, UP2, 0x80, 0x0 ;  /* 0x000000000000781c */ /* 0x000fe20003faf028 */
[----:B------:R-:W-:Y:S01]  /*af90*/  @UP3 USHF.L.U32 UR7, UR20, 0x6, URZ ;  /* 0x0000000614073899 */ /* 0x000fe2000800063f */
[----:B------:R2:W-:Y:S01]  /*afa0*/  LDGSTS.E.BYPASS.LTC128B.128 [R199+0x5100], [R172.64], !P1 ;  /* 0x05100000acc77fae */ /* 0x0005e2000c901d50 */
[----:B------:R-:W-:Y:S01]  /*afb0*/  @UP3 UIADD3 UR6, UR21, UR6, URZ ;  /* 0x0000000615063290 */ /* 0x000fe2000fffe03f */
[C---:B------:R-:W-:Y:S01]  /*afc0*/  HMMA.16816.F32 R24, R32.reuse, R26, RZ ;  /* 0x0000001a2018723c */ /* 0x040fe200000018ff */
[----:B------:R-:W-:Y:S02]  /*afd0*/  @UP3 UIADD3 UR15, UP0, UR12, UR7, URZ ;  /* 0x000000070c0f3290 */ /* 0x000fe4000ff1e03f */
[----:B------:R-:W-:Y:S01]  /*afe0*/  LDSM.16.M88.4 R156, [R193+0xc100] ;  /* 0x00c10000c19c783b */ /* 0x000fe20000000200 */
[----:B------:R-:W-:Y:S04]  /*aff0*/  @UP3 USHF.L.U64.HI UR6, UR20, 0x6, UR6 ;  /* 0x0000000614063899 */ /* 0x000fe80008010206 */
[C---:B----4-:R-:W-:Y:S01]  /*b000*/  HMMA.16816.F32 R28, R32.reuse, R132, RZ ;  /* 0x00000084201c723c */ /* 0x050fe200000018ff */
[----:B------:R-:W0:Y:S05]  /*b010*/  LDGDEPBAR ;  /* 0x00000000000079af */ /* 0x000e2a0000000000 */
[----:B------:R-:W4:Y:S02]  /*b020*/  LDSM.16.M88.4 R160, [R192+0x6100] ;  /* 0x00610000c0a0783b */ /* 0x000f240000000200 */
[----:B------:R-:W-:Y:S03]  /*b030*/  HMMA.16816.F32 R32, R32, R134, RZ ;  /* 0x000000862020723c */ /* 0x000fe600000018ff */
[----:B------:R-:W3:Y:S05]  /*b040*/  LDSM.16.M88.4 R164, [R192+0x6900] ;  /* 0x00690000c0a4783b */ /* 0x000eea0000000200 */
[C---:B-----5:R-:W-:Y:S01]  /*b050*/  HMMA.16816.F32 R4, R136.reuse, R140, R4 ;  /* 0x0000008c8804723c */ /* 0x060fe20000001804 */
[----:B-1----:R-:W1:Y:S05]  /*b060*/  LDSM.16.M88.4 R168, [R192+0x7100] ;  /* 0x00710000c0a8783b */ /* 0x002e6a0000000200 */
[----:B------:R-:W5:Y:S02]  /*b070*/  LDSM.16.M88.4 R132, [R192+0x7900] ;  /* 0x00790000c084783b */ /* 0x000f640000000200 */
[C---:B------:R-:W-:Y:S03]  /*b080*/  HMMA.16816.F32 R8, R136.reuse, R142, R8 ;  /* 0x0000008e8808723c */ /* 0x040fe60000001808 */
[----:B------:R-:W-:Y:S05]  /*b090*/  LDSM.16.M88.4 R140, [R191+0xc100] ;  /* 0x00c10000bf8c783b */ /* 0x000fea0000000200 */
[C---:B------:R-:W-:Y:S01]  /*b0a0*/  HMMA.16816.F32 R12, R136.reuse, R144, R12 ;  /* 0x00000090880c723c */ /* 0x040fe2000000180c */
[----:B--2---:R-:W-:Y:S07]  /*b0b0*/  LDSM.16.M88.4 R172, [R184+0x1000] ;  /* 0x00100000b8ac783b */ /* 0x004fee0000000200 */
[C---:B------:R-:W-:Y:S01]  /*b0c0*/  HMMA.16816.F32 R16, R136.reuse, R146, R16 ;  /* 0x000000928810723c */ /* 0x040fe20000001810 */
[----:B------:R-:W2:Y:S07]  /*b0d0*/  LDSM.16.M88.4 R144, [R184] ;  /* 0x00000000b890783b */ /* 0x000eae0000000200 */
[C---:B------:R-:W-:Y:S08]  /*b0e0*/  HMMA.16816.F32 R20, R136.reuse, R148, R20 ;  /* 0x000000948814723c */ /* 0x040ff00000001814 */
[C---:B------:R-:W-:Y:S01]  /*b0f0*/  HMMA.16816.F32 R24, R136.reuse, R150, R24 ;  /* 0x000000968818723c */ /* 0x040fe20000001818 */
[----:B------:R-:W1:Y:S07]  /*b100*/  LDSM.16.M88.4 R148, [R184+0x800] ;  /* 0x00080000b894783b */ /* 0x000e6e0000000200 */
[C---:B------:R-:W-:Y:S08]  /*b110*/  HMMA.16816.F32 R28, R136.reuse, R152, R28 ;  /* 0x00000098881c723c */ /* 0x040ff0000000181c */
[----:B------:R-:W-:Y:S01]  /*b120*/  HMMA.16816.F32 R32, R136, R154, R32 ;  /* 0x0000009a8820723c */ /* 0x000fe20000001820 */
[----:B------:R-:W2:Y:S05]  /*b130*/  LDSM.16.M88.4 R136, [R184+0x1800] ;  /* 0x00180000b888783b */ /* 0x000eaa0000000200 */
[----:B------:R-:W-:Y:S02]  /*b140*/  LDSM.16.M88.4 R152, [R198+0x10100] ;  /* 0x01010000c698783b */ /* 0x000fe40000000200 */
[C---:B----4-:R-:W-:Y:S08]  /*b150*/  HMMA.16816.F32 R4, R156.reuse, R160, R4 ;  /* 0x000000a09c04723c */ /* 0x050ff00000001804 */
[C---:B------:R-:W-:Y:S01]  /*b160*/  HMMA.16816.F32 R8, R156.reuse, R162, R8 ;  /* 0x000000a29c08723c */ /* 0x040fe20000001808 */
[----:B------:R-:W4:Y:S07]  /*b170*/  LDSM.16.M88.4 R160, [R197+0x8100] ;  /* 0x00810000c5a0783b */ /* 0x000f2e0000000200 */
        /* <DEDUP_REMOVED lines=8> */
[----:B------:R-:W5:Y:S05]  /*b200*/  LDSM.16.M88.4 R132, [R197+0x9900] ;  /* 0x00990000c584783b */ /* 0x000f6a0000000200 */
[----:B------:R-:W-:Y:S02]  /*b210*/  LDSM.16.M88.4 R156, [R182] ;  /* 0x00000000b69c783b */ /* 0x000fe40000000200 */
[C---:B--2---:R-:W-:Y:S08]  /*b220*/  HMMA.16816.F32 R4, R140.reuse, R144, R4 ;  /* 0x000000908c04723c */ /* 0x044ff00000001804 */
[C---:B------:R-:W-:Y:S01]  /*b230*/  HMMA.16816.F32 R8, R140.reuse, R146, R8 ;  /* 0x000000928c08723c */ /* 0x040fe20000001808 */
[----:B------:R-:W-:Y:S07]  /*b240*/  LDSM.16.M88.4 R144, [R194+0x10100] ;  /* 0x01010000c290783b */ /* 0x000fee0000000200 */
[C---:B------:R-:W-:Y:S08]  /*b250*/  HMMA.16816.F32 R12, R140.reuse, R148, R12 ;  /* 0x000000948c0c723c */ /* 0x040ff0000000180c */
[C---:B------:R-:W-:Y:S01]  /*b260*/  HMMA.16816.F32 R16, R140.reuse, R150, R16 ;  /* 0x000000968c10723c */ /* 0x040fe20000001810 */
[----:B------:R-:W2:Y:S07]  /*b270*/  LDSM.16.M88.4 R148, [R183] ;  /* 0x00000000b794783b */ /* 0x000eae0000000200 */
[C---:B------:R-:W-:Y:S08]  /*b280*/  HMMA.16816.F32 R20, R140.reuse, R172, R20 ;  /* 0x000000ac8c14723c */ /* 0x040ff00000001814 */
[C---:B------:R-:W-:Y:S01]  /*b290*/  HMMA.16816.F32 R24, R140.reuse, R174, R24 ;  /* 0x000000ae8c18723c */ /* 0x040fe20000001818 */
[----:B------:R-:W1:Y:S07]  /*b2a0*/  LDSM.16.M88.4 R172, [R181] ;  /* 0x00000000b5ac783b */ /* 0x000e6e0000000200 */
[C---:B------:R-:W-:Y:S08]  /*b2b0*/  HMMA.16816.F32 R28, R140.reuse, R136, R28 ;  /* 0x000000888c1c723c */ /* 0x040ff0000000181c */
[----:B------:R-:W-:Y:S01]  /*b2c0*/  HMMA.16816.F32 R32, R140, R138, R32 ;  /* 0x0000008a8c20723c */ /* 0x000fe20000001820 */
[----:B------:R-:W2:Y:S05]  /*b2d0*/  LDSM.16.M88.4 R136, [R180] ;  /* 0x00000000b488783b */ /* 0x000eaa0000000200 */
        /* <DEDUP_REMOVED lines=13> */
[----:B------:R-:W-:Y:S02]  /*b3b0*/  LDSM.16.M88.4 R152, [R184+0x2000] ;  /* 0x00200000b898783b */ /* 0x000fe40000000200 */
[C---:B--2---:R-:W-:Y:S08]  /*b3c0*/  HMMA.16816.F32 R4, R144.reuse, R148, R4 ;  /* 0x000000949004723c */ /* 0x044ff00000001804 */
[C---:B------:R-:W-:Y:S01]  /*b3d0*/  HMMA.16816.F32 R8, R144.reuse, R150, R8 ;  /* 0x000000969008723c */ /* 0x040fe20000001808 */
[----:B------:R-:W2:Y:S07]  /*b3e0*/  LDSM.16.M88.4 R148, [R191+0x10100] ;  /* 0x01010000bf94783b */ /* 0x000eae0000000200 */
[C---:B------:R-:W-:Y:S08]  /*b3f0*/  HMMA.16816.F32 R12, R144.reuse, R156, R12 ;  /* 0x0000009c900c723c */ /* 0x040ff0000000180c */
[C---:B------:R-:W-:Y:S01]  /*b400*/  HMMA.16816.F32 R16, R144.reuse, R158, R16 ;  /* 0x0000009e9010723c */ /* 0x040fe20000001810 */
[----:B------:R-:W1:Y:S07]  /*b410*/  LDSM.16.M88.4 R156, [R184+0x2800] ;  /* 0x00280000b89c783b */ /* 0x000e6e0000000200 */
        /* <DEDUP_REMOVED lines=22> */
[----:B------:R-:W2:Y:S07]  /*b580*/  LDSM.16.M88.4 R152, [R179] ;  /* 0x00000000b398783b */ /* 0x000eae0000000200 */
[C---:B------:R-:W-:Y:S08]  /*b590*/  HMMA.16816.F32 R12, R148.reuse, R156, R12 ;  /* 0x0000009c940c723c */ /* 0x040ff0000000180c */
[C---:B------:R-:W-:Y:S01]  /*b5a0*/  HMMA.16816.F32 R16, R148.reuse, R158, R16 ;  /* 0x0000009e9410723c */ /* 0x040fe20000001810 */
[----:B------:R-:W1:Y:S07]  /*b5b0*/  LDSM.16.M88.4 R156, [R178] ;  /* 0x00000000b29c783b */ /* 0x000e6e0000000200 */
[C---:B------:R-:W-:Y:S08]  /*b5c0*/  HMMA.16816.F32 R20, R148.reuse, R172, R20 ;  /* 0x000000ac9414723c */ /* 0x040ff00000001814 */
[C---:B------:R-:W-:Y:S08]  /*b5d0*/  HMMA.16816.F32 R24, R148.reuse, R174, R24 ;  /* 0x000000ae9418723c */ /* 0x040ff00000001818 */
[C---:B------:R-:W-:Y:S08]  /*b5e0*/  HMMA.16816.F32 R28, R148.reuse, R136, R28 ;  /* 0x00000088941c723c */ /* 0x040ff0000000181c */
[----:B------:R-:W-:Y:S01]  /*b5f0*/  HMMA.16816.F32 R32, R148, R138, R32 ;  /* 0x0000008a9420723c */ /* 0x000fe20000001820 */
[----:B------:R-:W2:Y:S05]  /*b600*/  LDSM.16.M88.4 R136, [R177] ;  /* 0x00000000b188783b */ /* 0x000eaa0000000200 */
[----:B------:R-:W2:Y:S02]  /*b610*/  LDSM.16.M88.4 R148, [R176] ;  /* 0x00000000b094783b */ /* 0x000ea40000000200 */
[C---:B----4-:R-:W-:Y:S08]  /*b620*/  HMMA.16816.F32 R4, R144.reuse, R160, R4 ;  /* 0x000000a09004723c */ /* 0x050ff00000001804 */
[C---:B------:R-:W-:Y:S01]  /*b630*/  HMMA.16816.F32 R8, R144.reuse, R162, R8 ;  /* 0x000000a29008723c */ /* 0x040fe20000001808 */
[----:B------:R-:W-:Y:S07]  /*b640*/  LDSM.16.M88.4 R160, [R192+0xb900] ;  /* 0x00b90000c0a0783b */ /* 0x000fee0000000200 */
[C---:B---3--:R-:W-:Y:S08]  /*b650*/  HMMA.16816.F32 R12, R144.reuse, R164, R12 ;  /* 0x000000a4900c723c */ /* 0x048ff0000000180c */
[C---:B------:R-:W-:Y:S01]  /*b660*/  HMMA.16816.F32 R16, R144.reuse, R166, R16 ;  /* 0x000000a69010723c */ /* 0x040fe20000001810 */
[----:B------:R-:W-:Y:S07]  /*b670*/  LDSM.16.M88.4 R164, [R184+0x4000] ;  /* 0x00400000b8a4783b */ /* 0x000fee0000000200 */
[C---:B-1----:R-:W-:Y:S08]  /*b680*/  HMMA.16816.F32 R20, R144.reuse, R168, R20 ;  /* 0x000000a89014723c */ /* 0x042ff00000001814 */
[C---:B------:R-:W-:Y:S08]  /*b690*/  HMMA.16816.F32 R24, R144.reuse, R170, R24 ;  /* 0x000000aa9018723c */ /* 0x040ff00000001818 */
[C---:B-----5:R-:W-:Y:S08]  /*b6a0*/  HMMA.16816.F32 R28, R144.reuse, R132, R28 ;  /* 0x00000084901c723c */ /* 0x060ff0000000181c */
[----:B------:R-:W-:Y:S01]  /*b6b0*/  HMMA.16816.F32 R32, R144, R134, R32 ;  /* 0x000000869020723c */ /* 0x000fe20000001820 */
[----:B------:R-:W-:Y:S05]  /*b6c0*/  LDSM.16.M88.4 R132, [R193+0x14100] ;  /* 0x01410000c184783b */ /* 0x000fea0000000200 */
[----:B------:R-:W1:Y:S02]  /*b6d0*/  LDSM.16.M88.4 R144, [R192+0xa100] ;  /* 0x00a10000c090783b */ /* 0x000e640000000200 */
[C---:B--2---:R-:W-:Y:S08]  /*b6e0*/  HMMA.16816.F32 R4, R140.reuse, R152, R4 ;  /* 0x000000988c04723c */ /* 0x044ff00000001804 */
[C---:B------:R-:W-:Y:S01]  /*b6f0*/  HMMA.16816.F32 R8, R140.reuse, R154, R8 ;  /* 0x0000009a8c08723c */ /* 0x040fe20000001808 */
[----:B------:R-:W2:Y:S07]  /*b700*/  LDSM.16.M88.4 R152, [R192+0xa900] ;  /* 0x00a90000c098783b */ /* 0x000eae0000000200 */
[C---:B------:R-:W-:Y:S08]  /*b710*/  HMMA.16816.F32 R12, R140.reuse, R156, R12 ;  /* 0x0000009c8c0c723c */ /* 0x040ff0000000180c */
[C---:B------:R-:W-:Y:S01]  /*b720*/  HMMA.16816.F32 R16, R140.reuse, R158, R16 ;  /* 0x0000009e8c10723c */ /* 0x040fe20000001810 */
[----:B------:R-:W3:Y:S07]  /*b730*/  LDSM.16.M88.4 R156, [R192+0xb100] ;  /* 0x00b10000c09c783b */ /* 0x000eee0000000200 */
[C---:B------:R-:W-:Y:S08]  /*b740*/  HMMA.16816.F32 R20, R140.reuse, R136, R20 ;  /* 0x000000888c14723c */ /* 0x040ff00000001814 */
[C---:B------:R-:W-:Y:S01]  /*b750*/  HMMA.16816.F32 R24, R140.reuse, R138, R24 ;  /* 0x0000008a8c18723c */ /* 0x040fe20000001818 */
[----:B------:R-:W4:Y:S07]  /*b760*/  LDSM.16.M88.4 R136, [R191+0x14100] ;  /* 0x01410000bf88783b */ /* 0x000f2e0000000200 */
[C---:B------:R-:W-:Y:S08]  /*b770*/  HMMA.16816.F32 R28, R140.reuse, R148, R28 ;  /* 0x000000948c1c723c */ /* 0x040ff0000000181c */
[----:B------:R-:W-:Y:S01]  /*b780*/  HMMA.16816.F32 R32, R140, R150, R32 ;  /* 0x000000968c20723c */ /* 0x000fe20000001820 */
[----:B------:R-:W5:Y:S07]  /*b790*/  LDSM.16.M88.4 R140, [R184+0x4800] ;  /* 0x00480000b88c783b */ /* 0x000f6e0000000200 */
[C---:B-1----:R-:W-:Y:S07]  /*b7a0*/  HMMA.16816.F32 R4, R132.reuse, R144, R4 ;  /* 0x000000908404723c */ /* 0x042fee0000001804 */
[C---:B------:R-:W-:Y:S01]  /*b7b0*/  @P0 IADD3 R145, P6, R200.reuse, UR7, RZ ;  /* 0x00000007c8910c10 */ /* 0x040fe2000ffde0ff */
[C---:B------:R-:W-:Y:S04]  /*b7c0*/  HMMA.16816.F32 R8, R132.reuse, R146, R8 ;  /* 0x000000928408723c */ /* 0x040fe80000001808 */
[----:B------:R-:W-:Y:S02]  /*b7d0*/  @P0 IADD3.X R144, R203, UR6, RZ, P6, !PT ;  /* 0x00000006cb900c10 */ /* 0x000fe4000b7fe4ff */
[C---:B------:R-:W-:Y:S02]  /*b7e0*/  @P0 LEA R150, P6, R145.reuse, c[0x0][0x1c8], 0x1 ;  /* 0x0000720091960a11 */ /* 0x040fe400078c08ff */
[C---:B--2---:R-:W-:Y:S04]  /*b7f0*/  HMMA.16816.F32 R12, R132.reuse, R152, R12 ;  /* 0x00000098840c723c */ /* 0x044fe8000000180c */
[----:B------:R-:W-:Y:S02]  /*b800*/  @P0 LEA.HI.X R151, R145, c[0x0][0x1cc], R144, 0x1, P6 ;  /* 0x0000730091970a11 */ /* 0x000fe400030f0c90 */
[----:B------:R-:W-:Y:S02]  /*b810*/  @P0 IADD3 R144, P6, R200, UR15, RZ ;  /* 0x0000000fc8900c10 */ /* 0x000fe4000ffde0ff */
[C---:B------:R-:W-:Y:S08]  /*b820*/  HMMA.16816.F32 R16, R132.reuse, R154, R16 ;  /* 0x0000009a8410723c */ /* 0x040ff00000001810 */
[C---:B---3--:R-:W-:Y:S08]  /*b830*/  HMMA.16816.F32 R20, R132.reuse, R156, R20 ;  /* 0x0000009c8414723c */ /* 0x048ff00000001814 */
[C---:B------:R-:W-:Y:S08]  /*b840*/  HMMA.16816.F32 R24, R132.reuse, R158, R24 ;  /* 0x0000009e8418723c */ /* 0x040ff00000001818 */
[C---:B------:R-:W-:Y:S08]  /*b850*/  HMMA.16816.F32 R28, R132.reuse, R160, R28 ;  /* 0x000000a0841c723c */ /* 0x040ff0000000181c */
[----:B------:R-:W-:Y:S01]  /*b860*/  HMMA.16816.F32 R32, R132, R162, R32 ;  /* 0x000000a28420723c */ /* 0x000fe20000001820 */
[----:B------:R-:W1:Y:S07]  /*b870*/  LDSM.16.M88.4 R132, [R184+0x5000] ;  /* 0x00500000b884783b */ /* 0x000e6e0000000200 */
[C---:B----4-:R-:W-:Y:S08]  /*b880*/  HMMA.16816.F32 R4, R136.reuse, R164, R4 ;  /* 0x000000a48804723c */ /* 0x050ff00000001804 */
[C---:B------:R-:W-:Y:S08]  /*b890*/  HMMA.16816.F32 R8, R136.reuse, R166, R8 ;  /* 0x000000a68808723c */ /* 0x040ff00000001808 */
[C---:B-----5:R-:W-:Y:S07]  /*b8a0*/  HMMA.16816.F32 R12, R136.reuse, R140, R12 ;  /* 0x0000008c880c723c */ /* 0x060fee000000180c */
[----:B------:R-:W-:Y:S01]  /*b8b0*/  @P5 IMAD.HI.U32 R140, R204, c[0x0][0x2c8], RZ ;  /* 0x0000b200cc8c5a27 */ /* 0x000fe200078e00ff */
[----:B------:R-:W-:Y:S01]  /*b8c0*/  @P0 IADD3 R152, P5, R215, UR7, RZ ;  /* 0x00000007d7980c10 */ /* 0x000fe2000ffbe0ff */
[C---:B------:R-:W-:Y:S03]  /*b8d0*/  HMMA.16816.F32 R16, R136.reuse, R142, R16 ;  /* 0x0000008e8810723c */ /* 0x040fe60000001810 */
[----:B------:R-:W-:Y:S02]  /*b8e0*/  @P4 SHF.R.U32.HI R0, RZ, c[0x0][0x2cc], R140 ;  /* 0x0000b300ff004a19 */ /* 0x000fe4000001168c */
[----:B------:R-:W2:Y:S01]  /*b8f0*/  LDSM.16.M88.4 R140, [R184+0x5800] ;  /* 0x00580000b88c783b */ /* 0x000ea20000000200 */
[----:B------:R-:W-:Y:S02]  /*b900*/  @P0 IADD3 R154, P4, R213, UR7, RZ ;  /* 0x00000007d59a0c10 */ /* 0x000fe4000ff9e0ff */
[----:B------:R-:W-:Y:S01]  /*b910*/  @P0 IADD3.X R147, R214, UR6, RZ, P5, !PT ;  /* 0x00000006d6930c10 */ /* 0x000fe2000affe4ff */
[----:B------:R-:W-:Y:S04]  /*b920*/  DEPBAR.LE SB0, 0x0 ;  /* 0x000080000000791a */ /* 0x000fe80000000000 */
[----:B------:R-:W-:Y:S01]  /*b930*/  BAR.SYNC.DEFER_BLOCKING 0x0 ;  /* 0x0000000000007b1d */ /* 0x000fe20000010000 */
[----:B------:R-:W-:Y:S01]  /*b940*/  @P0 LEA R148, P5, R152, c[0x0][0x1c8], 0x1 ;  /* 0x0000720098940a11 */ /* 0x000fe200078a08ff */
[C---:B-1----:R-:W-:Y:S05]  /*b950*/  HMMA.16816.F32 R20, R136.reuse, R132, R20 ;  /* 0x000000848814723c */ /* 0x042fea0000001814 */
[----:B------:R-:W-:Y:S01]  /*b960*/  @P0 IADD3.X R153, R212, UR6, RZ, P4, !PT ;  /* 0x00000006d4990c10 */ /* 0x000fe2000a7fe4ff */
[----:B------:R-:W-:Y:S01]  /*b970*/  @UP3 UIADD3.X UR6, UR11, UR6, URZ, UP0, !UPT ;  /* 0x000000060b063290 */ /* 0x000fe200087fe43f */
[----:B------:R-:W-:Y:S01]  /*b980*/  @P0 LEA.HI.X R149, R152, c[0x0][0x1cc], R147, 0x1, P5 ;  /* 0x0000730098950a11 */ /* 0x000fe200028f0c93 */
[C---:B------:R-:W-:Y:S04]  /*b990*/  HMMA.16816.F32 R24, R136.reuse, R134, R24 ;  /* 0x000000868818723c */ /* 0x040fe80000001818 */
[C---:B------:R-:W-:Y:S02]  /*b9a0*/  @P0 LEA R146, P4, R154.reuse, c[0x0][0x1c8], 0x1 ;  /* 0x000072009a920a11 */ /* 0x040fe400078808ff */
[----:B------:R-:W-:Y:S02]  /*b9b0*/  @P0 IADD3.X R133, R203, UR6, RZ, P6, !PT ;  /* 0x00000006cb850c10 */ /* 0x000fe4000b7fe4ff */
[----:B------:R-:W-:Y:S04]  /*b9c0*/  @P0 LEA.HI.X R147, R154, c[0x0][0x1cc], R153, 0x1, P4 ;  /* 0x000073009a930a11 */ /* 0x000fe800020f0c99 */
[C---:B------:R-:W-:Y:S01]  /*b9d0*/  @P0 LEA R158, P6, R144.reuse, c[0x0][0x1c8], 0x1 ;  /* 0x00007200909e0a11 */ /* 0x040fe200078c08ff */
[----:B------:R-:W-:Y:S01]  /*b9e0*/  @!PT LDS RZ, [RZ] ;  /* 0x00000000fffff984 */ /* 0x000fe20000000800 */
[----:B------:R-:W-:Y:S01]  /*b9f0*/  @!PT LDS RZ, [RZ] ;  /* 0x00000000fffff984 */ /* 0x000fe20000000800 */
[----:B------:R-:W-:Y:S01]  /*ba00*/  @!PT LDS RZ, [RZ] ;  /* 0x00000000fffff984 */ /* 0x000fe20000000800 */
[----:B------:R1:W-:Y:S01]  /*ba10*/  @P0 LDGSTS.E.BYPASS.LTC128B.128 [R199+0x6100], [R150.64], !P3 ;  /* 0x0610000096c70fae */ /* 0x0003e2000d901d50 */
[----:B------:R-:W-:Y:S02]  /*ba20*/  @P0 IADD3 R145, P5, R215, UR15, RZ ;  /* 0x0000000fd7910c10 */ /* 0x000fe4000ffbe0ff */
[----:B------:R-:W-:Y:S02]  /*ba30*/  @P0 LEA.HI.X R159, R144, c[0x0][0x1cc], R133, 0x1, P6 ;  /* 0x00007300909f0a11 */ /* 0x000fe400030f0c85 */
[----:B------:R1:W-:Y:S01]  /*ba40*/  @P0 LDGSTS.E.BYPASS.LTC128B.128 [R199+0x8100], [R148.64], !P2 ;  /* 0x0810000094c70fae */ /* 0x0003e2000d101d50 */
[----:B------:R-:W-:Y:S02]  /*ba50*/  @P0 IADD3.X R132, R214, UR6, RZ, P5, !PT ;  /* 0x00000006d6840c10 */ /* 0x000fe4000affe4ff */
[----:B------:R-:W-:Y:S01]  /*ba60*/  @P0 LEA R156, P5, R145, c[0x0][0x1c8], 0x1 ;  /* 0x00007200919c0a11 */ /* 0x000fe200078a08ff */
[C---:B--2---:R-:W-:Y:S01]  /*ba70*/  HMMA.16816.F32 R28, R136.reuse, R140, R28 ;  /* 0x0000008c881c723c */ /* 0x044fe2000000181c */
[----:B------:R1:W-:Y:S02]  /*ba80*/  @P0 LDGSTS.E.BYPASS.LTC128B.128 [R199+0xa100], [R146.64], !P1 ;  /* 0x0a10000092c70fae */ /* 0x0003e4000c901d50 */
[----:B------:R-:W-:Y:S02]  /*ba90*/  @P0 IADD3 R153, P4, R213, UR15, RZ ;  /* 0x0000000fd5990c10 */ /* 0x000fe4000ff9e0ff */
[----:B------:R-:W-:Y:S01]  /*baa0*/  @P0 LEA.HI.X R157, R145, c[0x0][0x1cc], R132, 0x1, P5 ;  /* 0x00007300919d0a11 */ /* 0x000fe200028f0c84 */
[----:B------:R1:W-:Y:S01]  /*bab0*/  @P0 LDGSTS.E.BYPASS.LTC128B.128 [R199+0x7100], [R158.64], !P3 ;  /* 0x071000009ec70fae */ /* 0x0003e2000d901d50 */
[----:B------:R-:W-:Y:S01]  /*bac0*/  @P0 IADD3.X R152, R212, UR6, RZ, P4, !PT ;  /* 0x00000006d4980c10 */ /* 0x000fe2000a7fe4ff */
[----:B------:R-:W-:Y:S01]  /*bad0*/  USHF.L.U32 UR6, UR13, 0x6, URZ ;  /* 0x000000060d067899 */ /* 0x000fe2000800063f */
[C---:B------:R-:W-:Y:S01]  /*bae0*/  @P0 LEA R154, P4, R153.reuse, c[0x0][0x1c8], 0x1 ;  /* 0x00007200999a0a11 */ /* 0x040fe200078808ff */
[----:B------:R-:W-:Y:S01]  /*baf0*/  HMMA.16816.F32 R32, R136, R142, R32 ;  /* 0x0000008e8820723c */ /* 0x000fe20000001820 */
[----:B------:R1:W-:Y:S02]  /*bb00*/  @P0 LDGSTS.E.BYPASS.LTC128B.128 [R199+0x9100], [R156.64], !P2 ;  /* 0x091000009cc70fae */ /* 0x0003e4000d101d50 */
[----:B------:R-:W-:Y:S01]  /*bb10*/  @P0 LEA.HI.X R155, R153, c[0x0][0x1cc], R152, 0x1, P4 ;  /* 0x00007300999b0a11 */ /* 0x000fe200020f0c98 */
[----:B------:R-:W-:Y:S02]  /*bb20*/  IMAD.U32 R134, RZ, RZ, UR6 ;  /* 0x00000006ff867e24 */ /* 0x000fe4000f8e00ff */
[----:B------:R-:W2:Y:S03]  /*bb30*/  SHFL.IDX PT, R132, R0, RZ, 0x1c1f ;  /* 0x001c1fff00847589 */ /* 0x000ea600000e0000 */
[----:B------:R-:W-:Y:S02]  /*bb40*/  IADD3 R133, -R205, 0x1, -R134 ;  /* 0x00000001cd857810 */ /* 0x000fe40007ffe986 */
[----:B------:R1:W-:Y:S01]  /*bb50*/  @P0 LDGSTS.E.BYPASS.LTC128B.128 [R199+0xb100], [R154.64], !P1 ;  /* 0x0b1000009ac70fae */ /* 0x0003e2000c901d50 */
[----:B------:R-:W-:Y:S02]  /*bb60*/  PLOP3.LUT P0, PT, PT, PT, UP1, 0x40, 0x0 ;  /* 0x000000000000781c */ /* 0x000fe40003f0e818 */
[----:B------:R-:W-:Y:S02]  /*bb70*/  IADD3 R133, R133, c[0x0][0x1d0], RZ ;  /* 0x0000740085857a10 */ /* 0x000fe40007ffe0ff */
[----:B------:R-:W0:Y:S02]  /*bb80*/  LDGDEPBAR ;  /* 0x00000000000079af */ /* 0x000e240000000000 */
[----:B------:R-:W-:Y:S04]  /*bb90*/  IADD3 R133, R133, -c[0x0][0x168], RZ ;  /* 0x80005a0085857a10 */ /* 0x000fe80007ffe0ff */
[C---:B------:R-:W-:Y:S02]  /*bba0*/  IADD3 R135, R133.reuse, c[0x0][0x328], RZ ;  /* 0x0000ca0085877a10 */ /* 0x040fe40007ffe0ff */
[----:B------:R-:W-:Y:S03]  /*bbb0*/  IADD3 R133, R133, UR14, RZ ;  /* 0x0000000e85857c10 */ /* 0x000fe6000fffe0ff */
[--C-:B--2---:R-:W-:Y:S02]  /*bbc0*/  IMAD.IADD R139, R135, 0x1, R132.reuse ;  /* 0x00000001878b7824 */ /* 0x104fe400078e0284 */
        /* <DEDUP_REMOVED lines=16> */
.L_x_184:
[----:B------:R-:W-:Y:S04]  /*bcd0*/  MOV R132, c[0x0][0x32c] ;  /* 0x0000cb0000847a02 */ /* 0x000fe80000000f00 */
[----:B------:R-:W-:Y:S11]  /*bce0*/  ISETP.NE.AND P0, PT, R132, 0x1, PT ;  /* 0x000000018400780c */ /* 0x000ff60003f05270 */
[----:B------:R-:W-:Y:S02]  /*bcf0*/  @!UPT UIADD3 URZ, URZ, URZ, URZ ;  /* 0x0000003f3f3ff290 */ /* 0x000fe4000fffe03f */
[----:B------:R-:W-:Y:S05]  /*bd00*/  @P0 IMAD.HI.U32 R132, R141, c[0x0][0x330], RZ ;  /* 0x0000cc008d840a27 */ /* 0x000fea00078e00ff */
[----:B------:R-:W-:Y:S02]  /*bd10*/  @P0 SHF.R.U32.HI R141, RZ, c[0x0][0x334], R132 ;  /* 0x0000cd00ff8d0a19 */ /* 0x000fe40000011684 */
.L_x_185:
[----:B------:R-:W-:Y:S05]  /*bd20*/  BSYNC B0 ;  /* 0x0000000000007941 */ /* 0x000fea0003800000 */
.L_x_183:
[----:B------:R-:W-:Y:S04]  /*bd30*/  IMAD.MOV.U32 R132, RZ, RZ, c[0x0][0x32c] ;  /* 0x0000cb00ff847624 */ /* 0x000fe800078e00ff */
[----:B------:R-:W-:Y:S04]  /*bd40*/  IMAD R132, R141, R132, -UR6 ;  /* 0x800000068d847e24 */ /* 0x000fe8000f8e0284 */
[----:B------:R-:W-:Y:S05]  /*bd50*/  IMAD.IADD R134, R132, 0x1, -R205 ;  /* 0x0000000184867824 */ /* 0x000fea00078e0acd */
[----:B------:R-:W-:Y:S02]  /*bd60*/  IADD3 R132, R134, c[0x0][0x32c], RZ ;  /* 0x0000cb0086847a10 */ /* 0x000fe40007ffe0ff */
[----:B------:R-:W-:Y:S02]  /*bd70*/  IMNMX R137, R137, R134, !PT ;  /* 0x0000008689897217 */ /* 0x000fe40007800200 */
[----:B------:R-:W-:Y:S02]  /*bd80*/  IMNMX R139, R139, R132, PT ;  /* 0x000000848b8b7217 */ /* 0x000fe40003800200 */
.L_x_182:
[----:B------:R-:W-:Y:S06]  /*bd90*/  UISETP.GT.AND UP0, UPT, UR13, -0x1, UPT ;  /* 0xffffffff0d00788c */ /* 0x000fec000bf04270 */
[----:B------:R-:W-:Y:S04]  /*bda0*/  PLOP3.LUT P0, PT, PT, PT, UP0, 0x80, 0x0 ;  /* 0x000000000000781c */ /* 0x000fe80003f0f008 */
[C---:B------:R-:W-:Y:S02]  /*bdb0*/  ISETP.GT.AND P4, PT, R137.reuse, 0x1, P0 ;  /* 0x000000018900780c */ /* 0x040fe40000784270 */
[----:B------:R-:W-:Y:S02]  /*bdc0*/  ISETP.GT.AND P5, PT, R137, RZ, P0 ;  /* 0x000000ff8900720c */ /* 0x000fe400007a4270 */
[C---:B------:R-:W-:Y:S02]  /*bdd0*/  ISETP.LT.OR P4, PT, R139.reuse, 0x2, P4 ;  /* 0x000000028b00780c */ /* 0x040fe40002781670 */
[----:B------:R-:W-:Y:S02]  /*bde0*/  ISETP.LT.OR P5, PT, R139, 0x1, P5 ;  /* 0x000000018b00780c */ /* 0x000fe40002fa1670 */
[----:B-1----:R-:W-:Y:S02]  /*bdf0*/  FSEL R150, R5, -INF , !P4 ;  /* 0xff80000005967808 */ /* 0x002fe40006000000 */
[C---:B------:R-:W-:Y:S02]  /*be00*/  ISETP.GT.AND P4, PT, R137.reuse, 0x10, P0 ;  /* 0x000000108900780c */ /* 0x040fe40000784270 */
[----:B------:R-:W-:Y:S02]  /*be10*/  ISETP.GT.AND P6, PT, R137, 0x8, P0 ;  /* 0x000000088900780c */ /* 0x000fe400007c4270 */
[----:B------:R-:W-:Y:S02]  /*be20*/  ISETP.LT.OR P4, PT, R139, 0x11, P4 ;  /* 0x000000118b00780c */ /* 0x000fe40002781670 */
[----:B------:R-:W-:Y:S02]  /*be30*/  FSEL R148, R4, -INF , !P5 ;  /* 0xff80000004947808 */ /* 0x000fe40006800000 */
[C---:B------:R-:W-:Y:S02]  /*be40*/  ISETP.GT.AND P5, PT, R137.reuse, 0x9, P0 ;  /* 0x000000098900780c */ /* 0x040fe400007a4270 */
[----:B------:R-:W-:Y:S02]  /*be50*/  FSEL R138, R12, -INF , !P4 ;  /* 0xff8000000c8a7808 */ /* 0x000fe40006000000 */
[----:B------:R-:W-:Y:S01]  /*be60*/  ISETP.GT.AND P4, PT, R137, 0x19, P0 ;  /* 0x000000198900780c */ /* 0x000fe20000784270 */
[----:B------:R-:W1:Y:S01]  /*be70*/  SHFL.IDX PT, R12, R0, 0x1, 0x1c1f ;  /* 0x003c1f00000c7f89 */ /* 0x000e6200000e0000 */
        /* <DEDUP_REMOVED lines=8> */
[----:B------:R-:W-:Y:S02]  /*bf00*/  ISETP.GT.AND P4, PT, R137, 0x28, P0 ;  /* 0x000000288900780c */ /* 0x000fe40000784270 */
[C---:B------:R-:W-:Y:S02]  /*bf10*/  ISETP.LT.OR P6, PT, R139.reuse, 0x12, P6 ;  /* 0x000000128b00780c */ /* 0x040fe400037c1670 */
[C---:B------:R-:W-:Y:S02]  /*bf20*/  ISETP.LT.OR P5, PT, R139.reuse, 0x19, P5 ;  /* 0x000000198b00780c */ /* 0x040fe40002fa1670 */
[----:B------:R-:W-:Y:S01]  /*bf30*/  ISETP.LT.OR P4, PT, R139, 0x29, P4 ;  /* 0x000000298b00780c */ /* 0x000fe20002781670 */
[--C-:B-1----:R-:W-:Y:S01]  /*bf40*/  IMAD.IADD R0, R135, 0x1, R12.reuse ;  /* 0x0000000187007824 */ /* 0x102fe200078e020c */
[----:B------:R-:W-:Y:S01]  /*bf50*/  FSEL R136, R13, -INF , !P6 ;  /* 0xff8000000d887808 */ /* 0x000fe20007000000 */
[----:B------:R-:W-:Y:S01]  /*bf60*/  IMAD.IADD R4, R133, 0x1, R12 ;  /* 0x0000000185047824 */ /* 0x000fe200078e020c */
        /* <DEDUP_REMOVED lines=39> */
.L_x_188:
[----:B------:R-:W-:Y:S04]  /*c1e0*/  MOV R5, c[0x0][0x32c] ;  /* 0x0000cb0000057a02 */ /* 0x000fe80000000f00 */
[----:B------:R-:W-:Y:S11]  /*c1f0*/  ISETP.NE.AND P4, PT, R5, 0x1, PT ;  /* 0x000000010500780c */ /* 0x000ff60003f85270 */
[----:B------:R-:W-:Y:S02]  /*c200*/  @!UPT UIADD3 URZ, URZ, URZ, URZ ;  /* 0x0000003f3f3ff290 */ /* 0x000fe4000fffe03f */
[----:B------:R-:W-:Y:S05]  /*c210*/  @P4 IMAD.HI.U32 R5, R12, c[0x0][0x330], RZ ;  /* 0x0000cc000c054a27 */ /* 0x000fea00078e00ff */
[----:B------:R-:W-:Y:S02]  /*c220*/  @P4 SHF.R.U32.HI R12, RZ, c[0x0][0x334], R5 ;  /* 0x0000cd00ff0c4a19 */ /* 0x000fe40000011605 */
.L_x_189:
[----:B------:R-:W-:Y:S05]  /*c230*/  BSYNC B0 ;  /* 0x0000000000007941 */ /* 0x000fea0003800000 */
.L_x_187:
[----:B------:R-:W-:Y:S04]  /*c240*/  IMAD.MOV.U32 R5, RZ, RZ, c[0x0][0x32c] ;  /* 0x0000cb00ff057624 */ /* 0x000fe800078e00ff */
[----:B------:R-:W-:Y:S04]  /*c250*/  IMAD R12, R12, R5, -UR6 ;  /* 0x800000060c0c7e24 */ /* 0x000fe8000f8e0205 */
[----:B------:R-:W-:Y:S05]  /*c260*/  IMAD.IADD R9, R12, 0x1, -R205 ;  /* 0x000000010c097824 */ /* 0x000fea00078e0acd */
[----:B------:R-:W-:Y:S02]  /*c270*/  IADD3 R5, R9, c[0x0][0x32c], RZ ;  /* 0x0000cb0009057a10 */ /* 0x000fe40007ffe0ff */
[----:B------:R-:W-:Y:S02]  /*c280*/  IMNMX R4, R4, R9, !PT ;  /* 0x0000000904047217 */ /* 0x000fe40007800200 */
[----:B------:R-:W-:Y:S02]  /*c290*/  IMNMX R0, R0, R5, PT ;  /* 0x0000000500007217 */ /* 0x000fe40003800200 */
.L_x_186:
        /* <DEDUP_REMOVED lines=9> */
[----:B------:R-:W-:Y:S02]  /*c330*/  FSEL R21, R6, -INF , !P6 ;  /* 0xff80000006157808 */ /* 0x000fe40007000000 */
[----:B------:R-:W-:Y:S02]  /*c340*/  FMNMX.FTZ R5, R138, R5, !PT ;  /* 0x000000058a057209 */ /* 0x000fe40007810000 */
[----:B------:R-:W-:Y:S02]  /*c350*/  ISETP.LT.OR P5, PT, R0, 0x2, P5 ;  /* 0x000000020000780c */ /* 0x000fe40002fa1670 */
[----:B------:R-:W-:Y:S02]  /*c360*/  FMNMX.FTZ R5, R136, R5, !PT ;  /* 0x0000000588057209 */ /* 0x000fe40007810000 */
[----:B------:R-:W-:Y:S02]  /*c370*/  ISETP.GT.AND P4, PT, R4, 0x8, P0 ;  /* 0x000000080400780c */ /* 0x000fe40000784270 */
[----:B------:R-:W-:Y:S02]  /*c380*/  FMNMX.FTZ R5, R134, R5, !PT ;  /* 0x0000000586057209 */ /* 0x000fe40007810000 */
[----:B------:R-:W-:Y:S02]  /*c390*/  FMNMX.FTZ R6, R21, R2, !PT ;  /* 0x0000000215067209 */ /* 0x000fe40007810000 */
[----:B------:R-:W-:Y:S02]  /*c3a0*/  FMNMX.FTZ R5, R132, R5, !PT ;  /* 0x0000000584057209 */ /* 0x000fe40007810000 */
[----:B------:R-:W-:Y:S02]  /*c3b0*/  ISETP.GT.AND P6, PT, R4, 0x9, P0 ;  /* 0x000000090400780c */ /* 0x000fe400007c4270 */
[----:B------:R-:W-:Y:S02]  /*c3c0*/  ISETP.LT.OR P4, PT, R0, 0x9, P4 ;  /* 0x000000090000780c */ /* 0x000fe40002781670 */
[----:B------:R-:W-:Y:S02]  /*c3d0*/  FSEL R17, R7, -INF , !P5 ;  /* 0xff80000007117808 */ /* 0x000fe40006800000 */
[----:B------:R-:W-:Y:S02]  /*c3e0*/  FMNMX.FTZ R5, R168, R5, !PT ;  /* 0x00000005a8057209 */ /* 0x000fe40007810000 */
[----:B------:R-:W-:Y:S02]  /*c3f0*/  ISETP.GT.AND P5, PT, R4, 0x10, P0 ;  /* 0x000000100400780c */ /* 0x000fe400007a4270 */
[----:B------:R-:W-:Y:S02]  /*c400*/  ISETP.LT.OR P6, PT, R0, 0xa, P6 ;  /* 0x0000000a0000780c */ /* 0x000fe400037c1670 */
[----:B------:R-:W-:Y:S02]  /*c410*/  FSEL R9, R10, -INF , !P4 ;  /* 0xff8000000a097808 */ /* 0x000fe40006000000 */
[----:B------:R-:W-:Y:S02]  /*c420*/  ISETP.GT.AND P4, PT, R4, 0x11, P0 ;  /* 0x000000110400780c */ /* 0x000fe40000784270 */
[----:B------:R-:W-:Y:S02]  /*c430*/  FMNMX.FTZ R5, R166, R5, !PT ;  /* 0x00000005a6057209 */ /* 0x000fe40007810000 */
        /* <DEDUP_REMOVED lines=8> */
[----:B------:R-:W-:Y:S02]  /*c4c0*/  FMNMX.FTZ R10, R162, R5, !PT ;  /* 0x00000005a20a7209 */ /* 0x000fe40007810000 */
[C---:B------:R-:W-:Y:S02]  /*c4d0*/  ISETP.GT.AND P5, PT, R4.reuse, 0x18, P0 ;  /* 0x000000180400780c */ /* 0x040fe400007a4270 */
[----:B------:R-:W-:Y:S02]  /*c4e0*/  ISETP.GT.AND P4, PT, R4, 0x19, P0 ;  /* 0x000000190400780c */ /* 0x000fe40000784270 */
[----:B------:R-:W-:Y:S02]  /*c4f0*/  FMNMX.FTZ R6, R11, R6, !PT ;  /* 0x000000060b067209 */ /* 0x000fe40007810000 */
[----:B------:R-:W-:Y:S02]  /*c500*/  FMNMX.FTZ R5, R147, R10, !PT ;  /* 0x0000000a93057209 */ /* 0x000fe40007810000 */
[----:B------:R-:W-:Y:S02]  /*c510*/  FMNMX.FTZ R10, R137, R6, !PT ;  /* 0x00000006890a7209 */ /* 0x000fe40007810000 */
[C---:B------:R-:W-:Y:S02]  /*c520*/  ISETP.LT.OR P5, PT, R0.reuse, 0x19, P5 ;  /* 0x000000190000780c */ /* 0x040fe40002fa1670 */
[----:B------:R-:W-:Y:S02]  /*c530*/  ISETP.LT.OR P4, PT, R0, 0x1a, P4 ;  /* 0x0000001a0000780c */ /* 0x000fe40002781670 */
[----:B------:R-:W-:Y:S02]  /*c540*/  FSEL R33, R18, -INF , !P5 ;  /* 0xff80000012217808 */ /* 0x000fe40006800000 */
[----:B------:R-:W-:Y:S02]  /*c550*/  FSEL R133, R19, -INF , !P4 ;  /* 0xff80000013857808 */ /* 0x000fe40006000000 */
[----:B------:R-:W-:Y:S02]  /*c560*/  FMNMX.FTZ R10, R135, R10, !PT ;  /* 0x0000000a870a7209 */ /* 0x000fe40007810000 */
[C---:B------:R-:W-:Y:S02]  /*c570*/  ISETP.GT.AND P4, PT, R4.reuse, 0x20, P0 ;  /* 0x000000200400780c */ /* 0x040fe40000784270 */
[----:B------:R-:W-:Y:S02]  /*c580*/  FMNMX.FTZ R10, R33, R10, !PT ;  /* 0x0000000a210a7209 */ /* 0x000fe40007810000 */
[----:B------:R-:W-:Y:S02]  /*c590*/  ISETP.GT.AND P6, PT, R4, 0x21, P0 ;  /* 0x000000210400780c */ /* 0x000fe400007c4270 */
[----:B------:R-:W-:Y:S02]  /*c5a0*/  ISETP.LT.OR P4, PT, R0, 0x21, P4 ;  /* 0x000000210000780c */ /* 0x000fe40002781670 */
[----:B------:R-:W-:Y:S02]  /*c5b0*/  FMNMX.FTZ R10, R133, R10, !PT ;  /* 0x0000000a850a7209 */ /* 0x000fe40007810000 */
[----:B------:R-:W-:Y:S02]  /*c5c0*/  FSEL R171, R22, -INF , !P4 ;  /* 0xff80000016ab7808 */ /* 0x000fe40006000000 */
[----:B------:R-:W-:Y:S02]  /*c5d0*/  ISETP.GT.AND P5, PT, R4, 0x28, P0 ;  /* 0x000000280400780c */ /* 0x000fe400007a4270 */
[----:B------:R-:W-:Y:S02]  /*c5e0*/  ISETP.LT.OR P6, PT, R0, 0x22, P6 ;  /* 0x000000220000780c */ /* 0x000fe400037c1670 */
[----:B------:R-:W-:Y:S02]  /*c5f0*/  ISETP.GT.AND P4, PT, R4, 0x29, P0 ;  /* 0x000000290400780c */ /* 0x000fe40000784270 */
[----:B------:R-:W-:Y:S02]  /*c600*/  FSEL R169, R23, -INF , !P6 ;  /* 0xff80000017a97808 */ /* 0x000fe40007000000 */
[----:B------:R-:W-:Y:S02]  /*c610*/  ISETP.LT.OR P5, PT, R0, 0x29, P5 ;  /* 0x000000290000780c */ /* 0x000fe40002fa1670 */
[----:B------:R-:W-:Y:S02]  /*c620*/  FMNMX.FTZ R10, R171, R10, !PT ;  /* 0x0000000aab0a7209 */ /* 0x000fe40007810000 */
[----:B------:R-:W-:Y:S02]  /*c630*/  FSEL R167, R26, -INF , !P5 ;  /* 0xff8000001aa77808 */ /* 0x000fe40006800000 */
[----:B------:R-:W-:Y:S02]  /*c640*/  ISETP.LT.OR P4, PT, R0, 0x2a, P4 ;  /* 0x0000002a0000780c */ /* 0x000fe40002781670 */
[C---:B------:R-:W-:Y:S02]  /*c650*/  ISETP.GT.AND P6, PT, R4.reuse, 0x30, P0 ;  /* 0x000000300400780c */ /* 0x040fe400007c4270 */
[----:B------:R-:W-:Y:S02]  /*c660*/  FMNMX.FTZ R10, R169, R10, !PT ;  /* 0x0000000aa90a7209 */ /* 0x000fe40007810000 */
[----:B------:R-:W-:Y:S02]  /*c670*/  FSEL R165, R27, -INF , !P4 ;  /* 0xff8000001ba57808 */ /* 0x000fe40006000000 */
[----:B------:R-:W-:Y:S01]  /*c680*/  ISETP.GT.AND P5, PT, R4, 0x31, P0 ;  /* 0x000000310400780c */ /* 0x000fe200007a4270 */
[----:B------:R-:W-:Y:S01]  /*c690*/  LDSM.16.MT88.4 R24, [R190+0x100] ;  /* 0x00010000be18783b */ /* 0x000fe20000004200 */
[----:B------:R-:W-:Y:S02]  /*c6a0*/  ISETP.LT.OR P6, PT, R0, 0x31, P6 ;  /* 0x000000310000780c */ /* 0x000fe400037c1670 */
[----:B------:R-:W-:Y:S02]  /*c6b0*/  FMNMX.FTZ R10, R167, R10, !PT ;  /* 0x0000000aa70a7209 */ /* 0x000fe40007810000 */
[----:B------:R-:W-:Y:S02]  /*c6c0*/  FMNMX.FTZ R5, R146, R5, !PT ;  /* 0x0000000592057209 */ /* 0x000fe40007810000 */
[----:B------:R-:W-:Y:S02]  /*c6d0*/  FSEL R145, R30, -INF , !P6 ;  /* 0xff8000001e917808 */ /* 0x000fe40007000000 */
[----:B------:R-:W-:Y:S02]  /*c6e0*/  ISETP.GT.AND P4, PT, R4, 0x38, P0 ;  /* 0x000000380400780c */ /* 0x000fe40000784270 */
[----:B------:R-:W-:Y:S02]  /*c6f0*/  ISETP.LT.OR P5, PT, R0, 0x32, P5 ;  /* 0x000000320000780c */ /* 0x000fe40002fa1670 */
[----:B------:R-:W-:Y:S02]  /*c700*/  FMNMX.FTZ R10, R165, R10, !PT ;  /* 0x0000000aa50a7209 */ /* 0x000fe40007810000 */
[----:B------:R-:W-:Y:S02]  /*c710*/  FMNMX.FTZ R5, R144, R5, !PT ;  /* 0x0000000590057209 */ /* 0x000fe40007810000 */
[----:B------:R-:W-:Y:S02]  /*c720*/  FSEL R143, R31, -INF , !P5 ;  /* 0xff8000001f8f7808 */ /* 0x000fe40006800000 */
[----:B------:R-:W-:Y:S01]  /*c730*/  ISETP.GT.AND P0, PT, R4, 0x39, P0 ;  /* 0x000000390400780c */ /* 0x000fe20000704270 */
[----:B------:R-:W-:Y:S01]  /*c740*/  LDSM.16.MT88.4 R28, [R189+0x100] ;  /* 0x00010000bd1c783b */ /* 0x000fe20000004200 */
[----:B------:R-:W-:Y:S02]  /*c750*/  FMNMX.FTZ R4, R145, R10, !PT ;  /* 0x0000000a91047209 */ /* 0x000fe40007810000 */
[----:B------:R-:W-:Y:S02]  /*c760*/  ISETP.LT.OR P4, PT, R0, 0x39, P4 ;  /* 0x000000390000780c */ /* 0x000fe40002781670 */
[----:B------:R-:W-:Y:S02]  /*c770*/  FMNMX.FTZ R6, R142, R5, !PT ;  /* 0x000000058e067209 */ /* 0x000fe40007810000 */
[----:B------:R-:W-:Y:S02]  /*c780*/  FSEL R141, R34, -INF , !P4 ;  /* 0xff800000228d7808 */ /* 0x000fe40006000000 */
[----:B------:R-:W-:Y:S01]  /*c790*/  ISETP.LT.OR P0, PT, R0, 0x3a, P0 ;  /* 0x0000003a0000780c */ /* 0x000fe20000701670 */
[----:B------:R-:W1:Y:S01]  /*c7a0*/  SHFL.BFLY PT, R5, R6, 0x2, 0x1f ;  /* 0x0c401f0006057f89 */ /* 0x000e6200000e0000 */
[----:B------:R-:W-:Y:S02]  /*c7b0*/  FMNMX.FTZ R0, R143, R4, !PT ;  /* 0x000000048f007209 */ /* 0x000fe40007810000 */
[----:B------:R-:W-:Y:S02]  /*c7c0*/  FSEL R13, R35, -INF , !P0 ;  /* 0xff800000230d7808 */ /* 0x000fe40004000000 */
[----:B------:R-:W-:Y:S04]  /*c7d0*/  FMNMX.FTZ R0, R141, R0, !PT ;  /* 0x000000008d007209 */ /* 0x000fe80007810000 */
[----:B------:R-:W-:Y:S05]  /*c7e0*/  FMNMX.FTZ R7, R13, R0, !PT ;  /* 0x000000000d077209 */ /* 0x000fea0007810000 */
[----:B------:R-:W2:Y:S01]  /*c7f0*/  SHFL.BFLY PT, R4, R7, 0x2, 0x1f ;  /* 0x0c401f0007047f89 */ /* 0x000ea200000e0000 */
[----:B-1----:R-:W-:Y:S07]  /*c800*/  FMNMX.FTZ R6, R6, R5, !PT ;  /* 0x0000000506067209 */ /* 0x002fee0007810000 */
[----:B------:R-:W1:Y:S01]  /*c810*/  SHFL.BFLY PT, R15, R6, 0x1, 0x1f ;  /* 0x0c201f00060f7f89 */ /* 0x000e6200000e0000 */
[----:B--2---:R-:W-:Y:S07]  /*c820*/  FMNMX.FTZ R5, R7, R4, !PT ;  /* 0x0000000407057209 */ /* 0x004fee0007810000 */
[----:B------:R-:W2:Y:S01]  /*c830*/  SHFL.BFLY PT, R12, R5, 0x1, 0x1f ;  /* 0x0c201f00050c7f89 */ /* 0x000ea200000e0000 */
[----:B-1----:R-:W-:Y:S04]  /*c840*/  FMNMX.FTZ R0, R6, R15, !PT ;  /* 0x0000000f06007209 */ /* 0x002fe80007810000 */
[C---:B------:R-:W-:Y:S01]  /*c850*/  FSETP.NEU.FTZ.AND P0, PT, R0.reuse, -INF , PT ;  /* 0xff8000000000780b */ /* 0x040fe20003f1d000 */
[C---:B------:R-:W-:Y:S03]  /*c860*/  FMUL.FTZ R155, R0.reuse, c[0x0][0x2d0] ;  /* 0x0000b400009b7a20 */ /* 0x040fe60000410000 */
[----:B------:R-:W-:Y:S02]  /*c870*/  FSEL R4, R0, RZ, P0 ;  /* 0x000000ff00047208 */ /* 0x000fe40000000000 */
[----:B------:R-:W-:Y:S03]  /*c880*/  FSEL R155, R155, RZ, P0 ;  /* 0x000000ff9b9b7208 */ /* 0x000fe60000000000 */
[----:B------:R-:W-:Y:S01]  /*c890*/  FADD.FTZ R3, -R4, R3 ;  /* 0x0000000304037221 */ /* 0x000fe20000010100 */
[----:B--2---:R-:W-:Y:S01]  /*c8a0*/  FMNMX.FTZ R12, R5, R12, !PT ;  /* 0x0000000c050c7209 */ /* 0x004fe20007810000 */
[--C-:B------:R-:W-:Y:S02]  /*c8b0*/  FFMA.FTZ R14, R140, c[0x0][0x2d0], -R155.reuse ;  /* 0x0000b4008c0e7a23 */ /* 0x100fe4000001089b */
[--C-:B------:R-:W-:Y:S01]  /*c8c0*/  FFMA.FTZ R148, R148, c[0x0][0x2d0], -R155.reuse ;  /* 0x0000b40094947a23 */ /* 0x100fe2000001089b */
[C---:B------:R-:W-:Y:S01]  /*c8d0*/  FSETP.NEU.FTZ.AND P0, PT, R12.reuse, -INF , PT ;  /* 0xff8000000c00780b */ /* 0x040fe20003f1d000 */
[----:B------:R-:W-:Y:S02]  /*c8e0*/  FMUL.FTZ R140, R12, c[0x0][0x2d0] ;  /* 0x0000b4000c8c7a20 */ /* 0x000fe40000410000 */
[--C-:B------:R-:W-:Y:S01]  /*c8f0*/  FFMA.FTZ R15, R150, c[0x0][0x2d0], -R155.reuse ;  /* 0x0000b400960f7a23 */ /* 0x100fe2000001089b */
[----:B------:R-:W-:Y:S01]  /*c900*/  FSEL R5, R12, RZ, P0 ;  /* 0x000000ff0c057208 */ /* 0x000fe20000000000 */
[--C-:B------:R-:W-:Y:S01]  /*c910*/  FFMA.FTZ R149, R8, c[0x0][0x2d0], -R155.reuse ;  /* 0x0000b40008957a23 */ /* 0x100fe2000001089b */
[----:B------:R-:W-:Y:S01]  /*c920*/  FSEL R140, R140, RZ, P0 ;  /* 0x000000ff8c8c7208 */ /* 0x000fe20000000000 */
[----:B------:R-:W-:Y:S01]  /*c930*/  FMUL.FTZ R6, R3, c[0x0][0x2d0] ;  /* 0x0000b40003067a20 */ /* 0x000fe20000410000 */
[----:B------:R-:W-:Y:S01]  /*c940*/  MUFU.EX2 R148, R148 ;  /* 0x0000009400947308 */ /* 0x000fe20000000800 */
[----:B------:R-:W-:Y:S01]  /*c950*/  FADD.FTZ R5, -R5, R2 ;  /* 0x0000000205057221 */ /* 0x000fe20000010100 */
[----:B------:R-:W-:Y:S01]  /*c960*/  PLOP3.LUT P0, PT, PT, PT, UP0, 0x80, 0x0 ;  /* 0x000000000000781c */ /* 0x000fe20003f0f008 */
[--C-:B------:R-:W-:Y:S02]  /*c970*/  FFMA.FTZ R153, R21, c[0x0][0x2d0], -R140.reuse ;  /* 0x0000b40015997a23 */ /* 0x100fe4000001088c */
[----:B------:R-:W1:Y:S01]  /*c980*/  LDSM.16.MT88.4 R20, [R195+0x100] ;  /* 0x00010000c314783b */ /* 0x000e620000004200 */
[--C-:B------:R-:W-:Y:S02]  /*c990*/  FFMA.FTZ R152, R17, c[0x0][0x2d0], -R140.reuse ;  /* 0x0000b40011987a23 */ /* 0x100fe4000001088c */
[--C-:B------:R-:W-:Y:S02]  /*c9a0*/  FFMA.FTZ R151, R9, c[0x0][0x2d0], -R140.reuse ;  /* 0x0000b40009977a23 */ /* 0x100fe4000001088c */
[--C-:B------:R-:W-:Y:S01]  /*c9b0*/  FFMA.FTZ R150, R11, c[0x0][0x2d0], -R140.reuse ;  /* 0x0000b4000b967a23 */ /* 0x100fe2000001088c */
[----:B------:R-:W2:Y:S01]  /*c9c0*/  MUFU.EX2 R3, R6 ;  /* 0x0000000600037308 */ /* 0x000ea20000000800 */
[----:B------:R-:W-:Y:S02]  /*c9d0*/  FMUL.FTZ R2, R5, c[0x0][0x2d0] ;  /* 0x0000b40005027a20 */ /* 0x000fe40000410000 */
[--C-:B------:R-:W-:Y:S02]  /*c9e0*/  FFMA.FTZ R154, R138, c[0x0][0x2d0], -R155.reuse ;  /* 0x0000b4008a9a7a23 */ /* 0x100fe4000001089b */
[--C-:B------:R-:W-:Y:S02]  /*c9f0*/  FFMA.FTZ R157, R136, c[0x0][0x2d0], -R155.reuse ;  /* 0x0000b400889d7a23 */ /* 0x100fe4000001089b */
[--C-:B------:R-:W-:Y:S02]  /*ca00*/  FFMA.FTZ R156, R134, c[0x0][0x2d0], -R155.reuse ;  /* 0x0000b400869c7a23 */ /* 0x100fe4000001089b */
[--C-:B------:R-:W-:Y:S01]  /*ca10*/  FFMA.FTZ R159, R132, c[0x0][0x2d0], -R155.reuse ;  /* 0x0000b400849f7a23 */ /* 0x100fe2000001089b */
[----:B------:R-:W3:Y:S01]  /*ca20*/  MUFU.EX2 R2, R2 ;  /* 0x0000000200027308 */ /* 0x000ee20000000800 */
[--C-:B------:R-:W-:Y:S02]  /*ca30*/  FFMA.FTZ R158, R137, c[0x0][0x2d0], -R140.reuse ;  /* 0x0000b400899e7a23 */ /* 0x100fe4000001088c */
[----:B------:R-:W-:Y:S01]  /*ca40*/  LDSM.16.MT88.4 R136, [R189+0x2900] ;  /* 0x00290000bd88783b */ /* 0x000fe20000004200 */
[--C-:B------:R-:W-:Y:S02]  /*ca50*/  FFMA.FTZ R161, R135, c[0x0][0x2d0], -R140.reuse ;  /* 0x0000b40087a17a23 */ /* 0x100fe4000001088c */
[--C-:B------:R-:W-:Y:S02]  /*ca60*/  FFMA.FTZ R160, R33, c[0x0][0x2d0], -R140.reuse ;  /* 0x0000b40021a07a23 */ /* 0x100fe4000001088c */
[--C-:B------:R-:W-:Y:S02]  /*ca70*/  FFMA.FTZ R163, R133, c[0x0][0x2d0], -R140.reuse ;  /* 0x0000b40085a37a23 */ /* 0x100fe4000001088c */
[----:B------:R-:W4:Y:S01]  /*ca80*/  MUFU.EX2 R15, R15 ;  /* 0x0000000f000f7308 */ /* 0x000f220000000800 */
[----:B------:R-:W-:Y:S01]  /*ca90*/  LDSM.16.MT88.4 R32, [R190+0x900] ;  /* 0x00090000be20783b */ /* 0x000fe20000004200 */
[--C-:B------:R-:W-:Y:S02]  /*caa0*/  FFMA.FTZ R170, R146, c[0x0][0x2d0], -R155.reuse ;  /* 0x0000b40092aa7a23 */ /* 0x100fe4000001089b */
[C---:B--2---:R-:W-:Y:S02]  /*cab0*/  FMUL.FTZ R4, R3.reuse, R128 ;  /* 0x0000008003047220 */ /* 0x044fe40000410000 */
[C---:B------:R-:W-:Y:S02]  /*cac0*/  FMUL.FTZ R5, R3.reuse, R129 ;  /* 0x0000008103057220 */ /* 0x040fe40000410000 */
[C---:B------:R-:W-:Y:S01]  /*cad0*/  FMUL.FTZ R8, R3.reuse, R124 ;  /* 0x0000007c03087220 */ /* 0x040fe20000410000 */
[----:B------:R-:W-:Y:S01]  /*cae0*/  LDSM.16.MT88.4 R132, [R190+0x2900] ;  /* 0x00290000be84783b */ /* 0x000fe20000004200 */
[----:B------:R-:W-:Y:S01]  /*caf0*/  MUFU.EX2 R14, R14 ;  /* 0x0000000e000e7308 */ /* 0x000fe20000000800 */
[C---:B------:R-:W-:Y:S02]  /*cb00*/  FMUL.FTZ R9, R3.reuse, R125 ;  /* 0x0000007d03097220 */ /* 0x040fe40000410000 */
[C---:B------:R-:W-:Y:S02]  /*cb10*/  FMUL.FTZ R100, R3.reuse, R100 ;  /* 0x0000006403647220 */ /* 0x040fe40000410000 */
[C---:B---3--:R-:W-:Y:S02]  /*cb20*/  FMUL.FTZ R6, R2.reuse, R130 ;  /* 0x0000008202067220 */ /* 0x048fe40000410000 */
[C---:B------:R-:W-:Y:S02]  /*cb30*/  FMUL.FTZ R7, R2.reuse, R131 ;  /* 0x0000008302077220 */ /* 0x040fe40000410000 */
[C---:B------:R-:W-:Y:S01]  /*cb40*/  FMUL.FTZ R10, R2.reuse, R126 ;  /* 0x0000007e020a7220 */ /* 0x040fe20000410000 */
[----:B------:R-:W2:Y:S01]  /*cb50*/  MUFU.EX2 R149, R149 ;  /* 0x0000009500957308 */ /* 0x000ea20000000800 */
[C---:B------:R-:W-:Y:S01]  /*cb60*/  FMUL.FTZ R11, R2.reuse, R127 ;  /* 0x0000007f020b7220 */ /* 0x040fe20000410000 */
[----:B------:R-:W-:Y:S01]  /*cb70*/  LDSM.16.MT88.4 R128, [R195+0x2900] ;  /* 0x00290000c380783b */ /* 0x000fe20000004200 */
[----:B------:R-:W-:Y:S01]  /*cb80*/  FMUL.FTZ R101, R3, R101 ;  /* 0x0000006503657220 */ /* 0x000fe20000410000 */
[----:B----4-:R-:W-:Y:S01]  /*cb90*/  F2FP.PACK_AB R16, R15, R148 ;  /* 0x000000940f10723e */ /* 0x010fe200000000ff */
[C---:B------:R-:W-:Y:S02]  /*cba0*/  FMUL.FTZ R102, R2.reuse, R102 ;  /* 0x0000006602667220 */ /* 0x040fe40000410000 */
[C---:B------:R-:W-:Y:S02]  /*cbb0*/  FMUL.FTZ R103, R2.reuse, R103 ;  /* 0x0000006702677220 */ /* 0x040fe40000410000 */
[C---:B------:R-:W-:Y:S01]  /*cbc0*/  FMUL.FTZ R104, R3.reuse, R104 ;  /* 0x0000006803687220 */ /* 0x040fe20000410000 */
[----:B------:R-:W-:Y:S01]  /*cbd0*/  MUFU.EX2 R153, R153 ;  /* 0x0000009900997308 */ /* 0x000fe20000000800 */
[C---:B------:R-:W-:Y:S01]  /*cbe0*/  FMUL.FTZ R105, R3.reuse, R105 ;  /* 0x0000006903697220 */ /* 0x040fe20000410000 */
[----:B------:R-:W-:Y:S01]  /*cbf0*/  LDSM.16.MT88.4 R124, [R188+0x900] ;  /* 0x00090000bc7c783b */ /* 0x000fe20000004200 */
[C---:B------:R-:W-:Y:S02]  /*cc00*/  FMUL.FTZ R106, R2.reuse, R106 ;  /* 0x0000006a026a7220 */ /* 0x040fe40000410000 */
[C---:B------:R-:W-:Y:S02]  /*cc10*/  FMUL.FTZ R107, R2.reuse, R107 ;  /* 0x0000006b026b7220 */ /* 0x040fe40000410000 */
[C---:B------:R-:W-:Y:S02]  /*cc20*/  FMUL.FTZ R108, R3.reuse, R108 ;  /* 0x0000006c036c7220 */ /* 0x040fe40000410000 */
[----:B------:R-:W-:Y:S01]  /*cc30*/  FMUL.FTZ R109, R3, R109 ;  /* 0x0000006d036d7220 */ /* 0x000fe20000410000 */
[----:B------:R-:W3:Y:S01]  /*cc40*/  MUFU.EX2 R152, R152 ;  /* 0x0000009800987308 */ /* 0x000ee20000000800 */
[C---:B------:R-:W-:Y:S02]  /*cc50*/  FMUL.FTZ R110, R2.reuse, R110 ;  /* 0x0000006e026e7220 */ /* 0x040fe40000410000 */
[C---:B------:R-:W-:Y:S01]  /*cc60*/  FMUL.FTZ R111, R2.reuse, R111 ;  /* 0x0000006f026f7220 */ /* 0x040fe20000410000 */
[----:B--2---:R-:W-:Y:S01]  /*cc70*/  F2FP.PACK_AB R18, R149, R14 ;  /* 0x0000000e9512723e */ /* 0x004fe200000000ff */
[--C-:B------:R-:W-:Y:S02]  /*cc80*/  FFMA.FTZ R174, R145, c[0x0][0x2d0], -R140.reuse ;  /* 0x0000b40091ae7a23 */ /* 0x100fe4000001088c */
[--C-:B------:R-:W-:Y:S02]  /*cc90*/  FFMA.FTZ R221, R143, c[0x0][0x2d0], -R140.reuse ;  /* 0x0000b4008fdd7a23 */ /* 0x100fe4000001088c */
[--C-:B------:R-:W-:Y:S01]  /*cca0*/  FFMA.FTZ R220, R141, c[0x0][0x2d0], -R140.reuse ;  /* 0x0000b4008ddc7a23 */ /* 0x100fe2000001088c */
        /* <DEDUP_REMOVED lines=9> */
[----:B---3--:R-:W-:Y:S01]  /*cd40*/  F2FP.PACK_AB R17, R152, R153 ;  /* 0x000000999811723e */ /* 0x008fe200000000ff */
[C---:B------:R-:W-:Y:S02]  /*cd50*/  FMUL.FTZ R119, R2.reuse, R119 ;  /* 0x0000007702777220 */ /* 0x040fe40000410000 */
        /* <DEDUP_REMOVED lines=8> */
[----:B------:R-:W3:Y:S01]  /*cde0*/  MUFU.EX2 R157, R157 ;  /* 0x0000009d009d7308 */ /* 0x000ee20000000800 */
[----:B------:R-:W-:Y:S02]  /*cdf0*/  FMUL.FTZ R39, R2, R39 ;  /* 0x0000002702277220 */ /* 0x000fe40000410000 */
[C---:B------:R-:W-:Y:S01]  /*ce00*/  FMUL.FTZ R40, R3.reuse, R40 ;  /* 0x0000002803287220 */ /* 0x040fe20000410000 */
[----:B--2---:R-:W-:Y:S01]  /*ce10*/  F2FP.PACK_AB R19, R150, R151 ;  /* 0x000000979613723e */ /* 0x004fe200000000ff */
[C---:B------:R-:W-:Y:S02]  /*ce20*/  FMUL.FTZ R41, R3.reuse, R41 ;  /* 0x0000002903297220 */ /* 0x040fe40000410000 */
[C---:B------:R-:W-:Y:S02]  /*ce30*/  FMUL.FTZ R42, R2.reuse, R42 ;  /* 0x0000002a022a7220 */ /* 0x040fe40000410000 */
[C---:B------:R-:W-:Y:S01]  /*ce40*/  FMUL.FTZ R43, R2.reuse, R43 ;  /* 0x0000002b022b7220 */ /* 0x040fe20000410000 */
[----:B------:R-:W-:Y:S01]  /*ce50*/  MUFU.EX2 R156, R156 ;  /* 0x0000009c009c7308 */ /* 0x000fe20000000800 */
[C---:B-1----:R-:W-:Y:S05]  /*ce60*/  HMMA.16816.F32 R4, R16.reuse, R20, R4 ;  /* 0x000000141004723c */ /* 0x042fea0000001804 */
[C---:B------:R-:W-:Y:S02]  /*ce70*/  FMUL.FTZ R44, R3.reuse, R44 ;  /* 0x0000002c032c7220 */ /* 0x040fe40000410000 */
[C---:B------:R-:W-:Y:S01]  /*ce80*/  FMUL.FTZ R45, R3.reuse, R45 ;  /* 0x0000002d032d7220 */ /* 0x040fe20000410000 */
[C---:B------:R-:W-:Y:S01]  /*ce90*/  HMMA.16816.F32 R8, R16.reuse, R22, R8 ;  /* 0x000000161008723c */ /* 0x040fe20000001808 */
[----:B------:R-:W1:Y:S01]  /*cea0*/  LDSM.16.MT88.4 R20, [R188+0x100] ;  /* 0x00010000bc14783b */ /* 0x000e620000004200 */
[----:B------:R-:W2:Y:S02]  /*ceb0*/  MUFU.EX2 R159, R159 ;  /* 0x0000009f009f7308 */ /* 0x000ea40000000800 */
[C---:B------:R-:W-:Y:S02]  /*cec0*/  FMUL.FTZ R46, R2.reuse, R46 ;  /* 0x0000002e022e7220 */ /* 0x040fe40000410000 */
[C---:B------:R-:W-:Y:S02]  /*ced0*/  FMUL.FTZ R47, R2.reuse, R47 ;  /* 0x0000002f022f7220 */ /* 0x040fe40000410000 */
[C---:B------:R-:W-:Y:S04]  /*cee0*/  HMMA.16816.F32 R100, R16.reuse, R24, R100 ;  /* 0x000000181064723c */ /* 0x040fe80000001864 */
[C---:B------:R-:W-:Y:S01]  /*cef0*/  FMUL.FTZ R48, R3.reuse, R48 ;  /* 0x0000003003307220 */ /* 0x040fe20000410000 */
[----:B------:R-:W-:Y:S01]  /*cf00*/  MUFU.EX2 R158, R158 ;  /* 0x0000009e009e7308 */ /* 0x000fe20000000800 */
[C---:B------:R-:W-:Y:S02]  /*cf10*/  FMUL.FTZ R49, R3.reuse, R49 ;  /* 0x0000003103317220 */ /* 0x040fe40000410000 */
[C---:B------:R-:W-:Y:S01]  /*cf20*/  HMMA.16816.F32 R104, R16.reuse, R26, R104 ;  /* 0x0000001a1068723c */ /* 0x040fe20000001868 */
[----:B------:R-:W4:Y:S03]  /*cf30*/  LDSM.16.MT88.4 R24, [R195+0x2100] ;  /* 0x00210000c318783b */ /* 0x000f260000004200 */
[C---:B------:R-:W-:Y:S02]  /*cf40*/  FMUL.FTZ R50, R2.reuse, R50 ;  /* 0x0000003202327220 */ /* 0x040fe40000410000 */
[C---:B------:R-:W-:Y:S01]  /*cf50*/  FMUL.FTZ R51, R2.reuse, R51 ;  /* 0x0000003302337220 */ /* 0x040fe20000410000 */
[----:B------:R-:W5:Y:S01]  /*cf60*/  MUFU.EX2 R161, R161 ;  /* 0x000000a100a17308 */ /* 0x000f620000000800 */
[C---:B------:R-:W-:Y:S04]  /*cf70*/  HMMA.16816.F32 R108, R16.reuse, R28, R108 ;  /* 0x0000001c106c723c */ /* 0x040fe8000000186c */
[C---:B------:R-:W-:Y:S02]  /*cf80*/  FMUL.FTZ R52, R3.reuse, R52 ;  /* 0x0000003403347220 */ /* 0x040fe40000410000 */
[C---:B------:R-:W-:Y:S02]  /*cf90*/  FMUL.FTZ R53, R3.reuse, R53 ;  /* 0x0000003503357220 */ /* 0x040fe40000410000 */
[C---:B------:R-:W-:Y:S01]  /*cfa0*/  HMMA.16816.F32 R112, R16.reuse, R30, R112 ;  /* 0x0000001e1070723c */ /* 0x040fe20000001870 */
[----:B------:R-:W2:Y:S01]  /*cfb0*/  LDSM.16.MT88.4 R28, [R190+0x2100] ;  /* 0x00210000be1c783b */ /* 0x000ea20000004200 */
[----:B------:R-:W-:Y:S02]  /*cfc0*/  MUFU.EX2 R160, R160 ;  /* 0x000000a000a07308 */ /* 0x000fe40000000800 */
[C---:B------:R-:W-:Y:S02]  /*cfd0*/  FMUL.FTZ R54, R2.reuse, R54 ;  /* 0x0000003602367220 */ /* 0x040fe40000410000 */
[C---:B------:R-:W-:Y:S02]  /*cfe0*/  FMUL.FTZ R55, R2.reuse, R55 ;  /* 0x0000003702377220 */ /* 0x040fe40000410000 */
[C---:B------:R-:W-:Y:S01]  /*cff0*/  FMUL.FTZ R56, R3.reuse, R56 ;  /* 0x0000003803387220 */ /* 0x040fe20000410000 */
[C---:B-1----:R-:W-:Y:S03]  /*d000*/  HMMA.16816.F32 R116, R16.reuse, R20, R116 ;  /* 0x000000141074723c */ /* 0x042fe60000001874 */
[C---:B------:R-:W-:Y:S01]  /*d010*/  FMUL.FTZ R57, R3.reuse, R57 ;  /* 0x0000003903397220 */ /* 0x040fe20000410000 */
[----:B------:R-:W1:Y:S01]  /*d020*/  MUFU.EX2 R163, R163 ;  /* 0x000000a300a37308 */ /* 0x000e620000000800 */
[C---:B------:R-:W-:Y:S02]  /*d030*/  FMUL.FTZ R58, R2.reuse, R58 ;  /* 0x0000003a023a7220 */ /* 0x040fe40000410000 */
[C---:B------:R-:W-:Y:S01]  /*d040*/  FMUL.FTZ R59, R2.reuse, R59 ;  /* 0x0000003b023b7220 */ /* 0x040fe20000410000 */
        /* <DEDUP_REMOVED lines=12> */
[C---:B------:R-:W-:Y:S02]  /*d110*/  FMUL.FTZ R65, R3.reuse, R65 ;  /* 0x0000004103417220 */ /* 0x040fe40000410000 */
[C---:B--2---:R-:W-:Y:S04]  /*d120*/  HMMA.16816.F32 R44, R16.reuse, R28, R44 ;  /* 0x0000001c102c723c */ /* 0x044fe8000000182c */
[C---:B------:R-:W-:Y:S01]  /*d130*/  FMUL.FTZ R66, R2.reuse, R66 ;  /* 0x0000004202427220 */ /* 0x040fe20000410000 */
[----:B------:R-:W-:Y:S01]  /*d140*/  MUFU.EX2 R221, R221 ;  /* 0x000000dd00dd7308 */ /* 0x000fe20000000800 */
[C---:B------:R-:W-:Y:S02]  /*d150*/  FMUL.FTZ R67, R2.reuse, R67 ;  /* 0x0000004302437220 */ /* 0x040fe40000410000 */
[C---:B------:R-:W-:Y:S01]  /*d160*/  HMMA.16816.F32 R48, R16.reuse, R30, R48 ;  /* 0x0000001e1030723c */ /* 0x040fe20000001830 */
[----:B------:R-:W2:Y:S03]  /*d170*/  LDSM.16.MT88.4 R28, [R195+0x4100] ;  /* 0x00410000c31c783b */ /* 0x000ea60000004200 */
[C---:B------:R-:W-:Y:S02]  /*d180*/  FMUL.FTZ R68, R3.reuse, R68 ;  /* 0x0000004403447220 */ /* 0x040fe40000410000 */
[C---:B------:R-:W-:Y:S01]  /*d190*/  FMUL.FTZ R69, R3.reuse, R69 ;  /* 0x0000004503457220 */ /* 0x040fe20000410000 */
[----:B------:R-:W-:Y:S01]  /*d1a0*/  MUFU.EX2 R220, R220 ;  /* 0x000000dc00dc7308 */ /* 0x000fe20000000800 */
        /* <DEDUP_REMOVED lines=9> */
[C---:B----4-:R-:W-:Y:S04]  /*d240*/  HMMA.16816.F32 R60, R16.reuse, R24, R60 ;  /* 0x00000018103c723c */ /* 0x050fe8000000183c */
[C---:B------:R-:W-:Y:S02]  /*d250*/  FMUL.FTZ R76, R3.reuse, R76 ;  /* 0x0000004c034c7220 */ /* 0x040fe40000410000 */
[C---:B------:R-:W-:Y:S02]  /*d260*/  FMUL.FTZ R77, R3.reuse, R77 ;  /* 0x0000004d034d7220 */ /* 0x040fe40000410000 */
[C---:B------:R-:W-:Y:S01]  /*d270*/  HMMA.16816.F32 R64, R16.reuse, R26, R64 ;  /* 0x0000001a1040723c */ /* 0x040fe20000001840 */
[----:B------:R-:W4:Y:S03]  /*d280*/  LDSM.16.MT88.4 R24, [R189+0x4100] ;  /* 0x00410000bd18783b */ /* 0x000f260000004200 */
        /* <DEDUP_REMOVED lines=21> */
[C---:B------:R-:W-:Y:S04]  /*d3e0*/  FMUL.FTZ R92, R3.reuse, R92 ;  /* 0x0000005c035c7220 */ /* 0x040fe80000410000 */
[C---:B------:R-:W-:Y:S01]  /*d3f0*/  FMUL.FTZ R93, R3.reuse, R93 ;  /* 0x0000005d035d7220 */ /* 0x040fe20000410000 */
[C---:B------:R-:W-:Y:S01]  /*d400*/  HMMA.16816.F32 R88, R16.reuse, R26, R88 ;  /* 0x0000001a1058723c */ /* 0x040fe20000001858 */
[----:B------:R-:W4:Y:S02]  /*d410*/  LDSM.16.MT88.4 R24, [R189+0x900] ;  /* 0x00090000bd18783b */ /* 0x000f240000004200 */
[C---:B------:R-:W-:Y:S02]  /*d420*/  FMUL.FTZ R94, R2.reuse, R94 ;  /* 0x0000005e025e7220 */ /* 0x040fe40000410000 */
[C---:B------:R-:W-:Y:S02]  /*d430*/  FMUL.FTZ R95, R2.reuse, R95 ;  /* 0x0000005f025f7220 */ /* 0x040fe40000410000 */
[C---:B------:R-:W-:Y:S02]  /*d440*/  FMUL.FTZ R96, R3.reuse, R96 ;  /* 0x0000006003607220 */ /* 0x040fe40000410000 */
[----:B------:R-:W-:Y:S03]  /*d450*/  FMUL.FTZ R97, R3, R97 ;  /* 0x0000006103617220 */ /* 0x000fe60000410000 */
[C---:B--2---:R-:W-:Y:S03]  /*d460*/  HMMA.16816.F32 R92, R16.reuse, R28, R92 ;  /* 0x0000001c105c723c */ /* 0x044fe6000000185c */
[C---:B------:R-:W-:Y:S02]  /*d470*/  FMUL.FTZ R98, R2.reuse, R98 ;  /* 0x0000006202627220 */ /* 0x040fe40000410000 */
[----:B------:R-:W-:Y:S02]  /*d480*/  FMUL.FTZ R99, R2, R99 ;  /* 0x0000006302637220 */ /* 0x000fe40000410000 */
[--C-:B------:R-:W-:Y:S02]  /*d490*/  FFMA.FTZ R168, R168, c[0x0][0x2d0], -R155.reuse ;  /* 0x0000b400a8a87a23 */ /* 0x100fe4000001089b */
[--C-:B------:R-:W-:Y:S03]  /*d4a0*/  FFMA.FTZ R173, R166, c[0x0][0x2d0], -R155.reuse ;  /* 0x0000b400a6ad7a23 */ /* 0x100fe6000001089b */
[----:B------:R-:W-:Y:S01]  /*d4b0*/  HMMA.16816.F32 R96, R16, R30, R96 ;  /* 0x0000001e1060723c */ /* 0x000fe20000001860 */
[----:B------:R-:W-:Y:S01]  /*d4c0*/  LDSM.16.MT88.4 R28, [R190+0x4900] ;  /* 0x00490000be1c783b */ /* 0x000fe20000004200 */
[----:B------:R-:W-:Y:S01]  /*d4d0*/  MUFU.EX2 R168, R168 ;  /* 0x000000a800a87308 */ /* 0x000fe20000000800 */
[--C-:B------:R-:W-:Y:S02]  /*d4e0*/  FFMA.FTZ R164, R164, c[0x0][0x2d0], -R155.reuse ;  /* 0x0000b400a4a47a23 */ /* 0x100fe4000001089b */
[--C-:B------:R-:W-:Y:S02]  /*d4f0*/  FFMA.FTZ R175, R162, c[0x0][0x2d0], -R155.reuse ;  /* 0x0000b400a2af7a23 */ /* 0x100fe4000001089b */
[----:B---3--:R-:W-:Y:S01]  /*d500*/  F2FP.PACK_AB R16, R157, R154 ;  /* 0x0000009a9d10723e */ /* 0x008fe200000000ff */
[--C-:B------:R-:W-:Y:S01]  /*d510*/  FFMA.FTZ R162, R171, c[0x0][0x2d0], -R140.reuse ;  /* 0x0000b400aba27a23 */ /* 0x100fe2000001088c */
[----:B------:R-:W-:Y:S03]  /*d520*/  F2FP.PACK_AB R18, R159, R156 ;  /* 0x0000009c9f12723e */ /* 0x000fe600000000ff */
[----:B-----5:R-:W-:Y:S01]  /*d530*/  F2FP.PACK_AB R17, R161, R158 ;  /* 0x0000009ea111723e */ /* 0x020fe200000000ff */
[--C-:B------:R-:W-:Y:S01]  /*d540*/  FFMA.FTZ R171, R144, c[0x0][0x2d0], -R155.reuse ;  /* 0x0000b40090ab7a23 */ /* 0x100fe2000001089b */
[----:B------:R-:W-:Y:S01]  /*d550*/  F2FP.PACK_AB R19, R163, R160 ;  /* 0x000000a0a313723e */ /* 0x000fe200000000ff */
[--C-:B------:R-:W-:Y:S01]  /*d560*/  FFMA.FTZ R169, R169, c[0x0][0x2d0], -R140.reuse ;  /* 0x0000b400a9a97a23 */ /* 0x100fe2000001088c */
[----:B------:R-:W2:Y:S01]  /*d570*/  MUFU.EX2 R173, R173 ;  /* 0x000000ad00ad7308 */ /* 0x000ea20000000800 */
[--C-:B------:R-:W-:Y:S02]  /*d580*/  FFMA.FTZ R166, R167, c[0x0][0x2d0], -R140.reuse ;  /* 0x0000b400a7a67a23 */ /* 0x100fe4000001088c */
[--C-:B------:R-:W-:Y:S02]  /*d590*/  FFMA.FTZ R167, R147, c[0x0][0x2d0], -R155.reuse ;  /* 0x0000b40093a77a23 */ /* 0x100fe4000001089b */
[C---:B-1----:R-:W-:Y:S01]  /*d5a0*/  HMMA.16816.F32 R4, R16.reuse, R20, R4 ;  /* 0x000000141004723c */ /* 0x042fe20000001804 */
[----:B------:R-:W-:Y:S02]  /*d5b0*/  LDSM.16.MT88.4 R144, [R195+0x5900] ;  /* 0x00590000c390783b */ /* 0x000fe40000004200 */
[----:B------:R-:W-:Y:S02]  /*d5c0*/  FFMA.FTZ R155, R142, c[0x0][0x2d0], -R155 ;  /* 0x0000b4008e9b7a23 */ /* 0x000fe4000001089b */
[--C-:B------:R-:W-:Y:S01]  /*d5d0*/  FFMA.FTZ R165, R165, c[0x0][0x2d0], -R140.reuse ;  /* 0x0000b400a5a57a23 */ /* 0x100fe2000001088c */
[----:B------:R-:W-:Y:S01]  /*d5e0*/  MUFU.EX2 R164, R164 ;  /* 0x000000a400a47308 */ /* 0x000fe20000000800 */
[----:B------:R-:W-:Y:S01]  /*d5f0*/  FFMA.FTZ R140, R13, c[0x0][0x2d0], -R140 ;  /* 0x0000b4000d8c7a23 */ /* 0x000fe2000001088c */
[C---:B------:R-:W-:Y:S01]  /*d600*/  HMMA.16816.F32 R8, R16.reuse, R22, R8 ;  /* 0x000000161008723c */ /* 0x040fe20000001808 */
[----:B------:R-:W1:Y:S03]  /*d610*/  LDSM.16.MT88.4 R20, [R188+0x2900] ;  /* 0x00290000bc14783b */ /* 0x000e660000004200 */
[----:B------:R-:W-:Y:S01]  /*d620*/  FFMA.FTZ R148, R3, R210, R148 ;  /* 0x000000d203947223 */ /* 0x000fe20000010094 */
[----:B------:R-:W-:Y:S01]  /*d630*/  MOV R3, R0 ;  /* 0x0000000000037202 */ /* 0x000fe20000000f00 */
[----:B------:R-:W-:Y:S01]  /*d640*/  FFMA.FTZ R153, R2, R211, R153 ;  /* 0x000000d302997223 */ /* 0x000fe20000010099 */
[----:B------:R-:W-:Y:S01]  /*d650*/  MOV R2, R12 ;  /* 0x0000000c00027202 */ /* 0x000fe20000000f00 */
[C---:B------:R-:W-:Y:S01]  /*d660*/  HMMA.16816.F32 R100, R16.reuse, R32, R100 ;  /* 0x000000201064723c */ /* 0x040fe20000001864 */
[----:B------:R3:W-:Y:S03]  /*d670*/  MUFU.EX2 R13, R140 ;  /* 0x0000008c000d7308 */ /* 0x0007e60000000800 */
[----:B------:R-:W-:Y:S02]  /*d680*/  FADD.FTZ R15, R15, R148 ;  /* 0x000000940f0f7221 */ /* 0x000fe40000010000 */
[----:B------:R-:W-:Y:S02]  /*d690*/  FADD.FTZ R152, R152, R153 ;  /* 0x0000009998987221 */ /* 0x000fe40000010000 */
[C---:B------:R-:W-:Y:S01]  /*d6a0*/  HMMA.16816.F32 R104, R16.reuse, R34, R104 ;  /* 0x000000221068723c */ /* 0x040fe20000001868 */
[----:B------:R-:W-:Y:S02]  /*d6b0*/  LDSM.16.MT88.4 R32, [R189+0x4900] ;  /* 0x00490000bd20783b */ /* 0x000fe40000004200 */
[----:B------:R-:W5:Y:S01]  /*d6c0*/  MUFU.EX2 R175, R175 ;  /* 0x000000af00af7308 */ /* 0x000f620000000800 */
[----:B------:R-:W-:Y:S04]  /*d6d0*/  FADD.FTZ R14, R14, R15 ;  /* 0x0000000f0e0e7221 */ /* 0x000fe80000010000 */
[C---:B----4-:R-:W-:Y:S04]  /*d6e0*/  HMMA.16816.F32 R108, R16.reuse, R24, R108 ;  /* 0x00000018106c723c */ /* 0x050fe8000000186c */
[----:B------:R-:W-:Y:S01]  /*d6f0*/  FADD.FTZ R149, R149, R14 ;  /* 0x0000000e95957221 */ /* 0x000fe20000010000 */
[----:B------:R-:W-:Y:S03]  /*d700*/  MUFU.EX2 R162, R162 ;  /* 0x000000a200a27308 */ /* 0x000fe60000000800 */
[C---:B------:R-:W-:Y:S01]  /*d710*/  HMMA.16816.F32 R112, R16.reuse, R26, R112 ;  /* 0x0000001a1070723c */ /* 0x040fe20000001870 */
[----:B------:R-:W4:Y:S03]  /*d720*/  LDSM.16.MT88.4 R24, [R195+0x4900] ;  /* 0x00490000c318783b */ /* 0x000f260000004200 */
[----:B------:R-:W-:Y:S03]  /*d730*/  FADD.FTZ R154, R154, R149 ;  /* 0x000000959a9a7221 */ /* 0x000fe60000010000 */
[----:B------:R-:W1:Y:S01]  /*d740*/  MUFU.EX2 R169, R169 ;  /* 0x000000a900a97308 */ /* 0x000e620000000800 */
[C---:B------:R-:W-:Y:S01]  /*d750*/  HMMA.16816.F32 R116, R16.reuse, R124, R116 ;  /* 0x0000007c1074723c */ /* 0x040fe20000001874 */
[----:B---3--:R-:W-:Y:S03]  /*d760*/  LDSM.16.MT88.4 R140, [R188+0x3900] ;  /* 0x00390000bc8c783b */ /* 0x008fe60000004200 */
[----:B------:R-:W-:Y:S04]  /*d770*/  FADD.FTZ R157, R157, R154 ;  /* 0x0000009a9d9d7221 */ /* 0x000fe80000010000 */
[C---:B------:R-:W-:Y:S01]  /*d780*/  HMMA.16816.F32 R120, R16.reuse, R126, R120 ;  /* 0x0000007e1078723c */ /* 0x040fe20000001878 */
[----:B------:R-:W-:Y:S01]  /*d790*/  LDSM.16.MT88.4 R124, [R190+0x1100] ;  /* 0x00110000be7c783b */ /* 0x000fe20000004200 */
[----:B------:R-:W-:Y:S02]  /*d7a0*/  MUFU.EX2 R166, R166 ;  /* 0x000000a600a67308 */ /* 0x000fe40000000800 */
[----:B------:R-:W-:Y:S04]  /*d7b0*/  FADD.FTZ R156, R156, R157 ;  /* 0x0000009d9c9c7221 */ /* 0x000fe80000010000 */
[C---:B------:R-:W-:Y:S04]  /*d7c0*/  HMMA.16816.F32 R36, R16.reuse, R128, R36 ;  /* 0x000000801024723c */ /* 0x040fe80000001824 */
[----:B------:R-:W3:Y:S01]  /*d7d0*/  MUFU.EX2 R165, R165 ;  /* 0x000000a500a57308 */ /* 0x000ee20000000800 */
[----:B------:R-:W-:Y:S03]  /*d7e0*/  FADD.FTZ R159, R159, R156 ;  /* 0x0000009c9f9f7221 */ /* 0x000fe60000010000 */
[C---:B------:R-:W-:Y:S01]  /*d7f0*/  HMMA.16816.F32 R40, R16.reuse, R130, R40 ;  /* 0x000000821028723c */ /* 0x040fe20000001828 */
[----:B------:R-:W-:Y:S05]  /*d800*/  LDSM.16.MT88.4 R128, [R188+0x1100] ;  /* 0x00110000bc80783b */ /* 0x000fea0000004200 */
[----:B------:R-:W1:Y:S02]  /*d810*/  MUFU.EX2 R167, R167 ;  /* 0x000000a700a77308 */ /* 0x000e640000000800 */
[C---:B------:R-:W-:Y:S08]  /*d820*/  HMMA.16816.F32 R44, R16.reuse, R132, R44 ;  /* 0x00000084102c723c */ /* 0x040ff0000000182c */
[C---:B------:R-:W-:Y:S01]  /*d830*/  HMMA.16816.F32 R48, R16.reuse, R134, R48 ;  /* 0x000000861030723c */ /* 0x040fe20000001830 */
[----:B------:R-:W-:Y:S01]  /*d840*/  LDSM.16.MT88.4 R132, [R190+0x3100] ;  /* 0x00310000be84783b */ /* 0x000fe20000004200 */
[----:B------:R-:W-:Y:S06]  /*d850*/  MUFU.EX2 R171, R171 ;  /* 0x000000ab00ab7308 */ /* 0x000fec0000000800 */
[C---:B------:R-:W-:Y:S04]  /*d860*/  HMMA.16816.F32 R52, R16.reuse, R136, R52 ;  /* 0x000000881034723c */ /* 0x040fe80000001834 */
[----:B------:R-:W2:Y:S04]  /*d870*/  MUFU.EX2 R172, R155 ;  /* 0x0000009b00ac7308 */ /* 0x000ea80000000800 */
[C---:B------:R-:W-:Y:S01]  /*d880*/  HMMA.16816.F32 R56, R16.reuse, R138, R56 ;  /* 0x0000008a1038723c */ /* 0x040fe20000001838 */
[----:B------:R-:W-:Y:S07]  /*d890*/  LDSM.16.MT88.4 R136, [R189+0x3100] ;  /* 0x00310000bd88783b */ /* 0x000fee0000004200 */
[C---:B-1----:R-:W-:Y:S08]  /*d8a0*/  HMMA.16816.F32 R60, R16.reuse, R20, R60 ;  /* 0x00000014103c723c */ /* 0x042ff0000000183c */
[C---:B------:R-:W-:Y:S01]  /*d8b0*/  HMMA.16816.F32 R64, R16.reuse, R22, R64 ;  /* 0x000000161040723c */ /* 0x040fe20000001840 */
[----:B------:R-:W1:Y:S07]  /*d8c0*/  LDSM.16.MT88.4 R20, [R188+0x4900] ;  /* 0x00490000bc14783b */ /* 0x000e6e0000004200 */
[C---:B----4-:R-:W-:Y:S08]  /*d8d0*/  HMMA.16816.F32 R68, R16.reuse, R24, R68 ;  /* 0x000000181044723c */ /* 0x050ff00000001844 */
        /* <DEDUP_REMOVED lines=8> */
[C---:B-1----:R-:W-:Y:S08]  /*d960*/  HMMA.16816.F32 R92, R16.reuse, R20, R92 ;  /* 0x00000014105c723c */ /* 0x042ff0000000185c */
[----:B------:R-:W-:Y:S01]  /*d970*/  HMMA.16816.F32 R96, R16, R22, R96 ;  /* 0x000000161060723c */ /* 0x000fe20000001860 */
[----:B------:R-:W1:Y:S06]  /*d980*/  LDSM.16.MT88.4 R20, [R188+0x3100] ;  /* 0x00310000bc14783b */ /* 0x000e6c0000004200 */
[----:B--2---:R-:W-:Y:S01]  /*d990*/  F2FP.PACK_AB R16, R173, R168 ;  /* 0x000000a8ad10723e */ /* 0x004fe200000000ff */
[----:B------:R-:W-:Y:S01]  /*d9a0*/  FADD.FTZ R168, R168, R159 ;  /* 0x0000009fa8a87221 */ /* 0x000fe20000010000 */
[----:B-----5:R-:W-:Y:S03]  /*d9b0*/  F2FP.PACK_AB R18, R175, R164 ;  /* 0x000000a4af12723e */ /* 0x020fe600000000ff */
[----:B------:R-:W-:Y:S01]  /*d9c0*/  F2FP.PACK_AB R17, R169, R162 ;  /* 0x000000a2a911723e */ /* 0x000fe200000000ff */
[----:B------:R-:W-:Y:S01]  /*d9d0*/  FADD.FTZ R173, R173, R168 ;  /* 0x000000a8adad7221 */ /* 0x000fe20000010000 */
[----:B---3--:R-:W-:Y:S03]  /*d9e0*/  F2FP.PACK_AB R19, R165, R166 ;  /* 0x000000a6a513723e */ /* 0x008fe600000000ff */
[----:B------:R-:W-:Y:S04]  /*d9f0*/  FADD.FTZ R164, R164, R173 ;  /* 0x000000ada4a47221 */ /* 0x000fe80000010000 */
[C---:B----4-:R-:W-:Y:S03]  /*da00*/  HMMA.16816.F32 R4, R16.reuse, R24, R4 ;  /* 0x000000181004723c */ /* 0x050fe60000001804 */
[----:B------:R-:W-:Y:S05]  /*da10*/  FADD.FTZ R164, R175, R164 ;  /* 0x000000a4afa47221 */ /* 0x000fea0000010000 */
[C---:B------:R-:W-:Y:S01]  /*da20*/  HMMA.16816.F32 R8, R16.reuse, R26, R8 ;  /* 0x0000001a1008723c */ /* 0x040fe20000001808 */
[----:B------:R-:W2:Y:S07]  /*da30*/  LDSM.16.MT88.4 R24, [R195+0x5100] ;  /* 0x00510000c318783b */ /* 0x000eae0000004200 */
[C---:B------:R-:W-:Y:S08]  /*da40*/  HMMA.16816.F32 R100, R16.reuse, R124, R100 ;  /* 0x0000007c1064723c */ /* 0x040ff00000001864 */
[C---:B------:R-:W-:Y:S01]  /*da50*/  HMMA.16816.F32 R104, R16.reuse, R126, R104 ;  /* 0x0000007e1068723c */ /* 0x040fe20000001868 */
[----:B------:R-:W-:Y:S07]  /*da60*/  LDSM.16.MT88.4 R124, [R195+0x1900] ;  /* 0x00190000c37c783b */ /* 0x000fee0000004200 */
[C---:B------:R-:W-:Y:S08]  /*da70*/  HMMA.16816.F32 R108, R16.reuse, R28, R108 ;  /* 0x0000001c106c723c */ /* 0x040ff0000000186c */
[C---:B------:R-:W-:Y:S01]  /*da80*/  HMMA.16816.F32 R112, R16.reuse, R30, R112 ;  /* 0x0000001e1070723c */ /* 0x040fe20000001870 */
[----:B------:R-:W3:Y:S07]  /*da90*/  LDSM.16.MT88.4 R28, [R190+0x5100] ;  /* 0x00510000be1c783b */ /* 0x000eee0000004200 */
[C---:B------:R-:W-:Y:S08]  /*daa0*/  HMMA.16816.F32 R116, R16.reuse, R128, R116 ;  /* 0x000000801074723c */ /* 0x040ff00000001874 */
[C---:B------:R-:W-:Y:S08]  /*dab0*/  HMMA.16816.F32 R120, R16.reuse, R130, R120 ;  /* 0x000000821078723c */ /* 0x040ff00000001878 */
[C---:B------:R-:W-:Y:S08]  /*dac0*/  HMMA.16816.F32 R36, R16.reuse, R32, R36 ;  /* 0x000000201024723c */ /* 0x040ff00000001824 */
[C---:B------:R-:W-:Y:S01]  /*dad0*/  HMMA.16816.F32 R40, R16.reuse, R34, R40 ;  /* 0x000000221028723c */ /* 0x040fe20000001828 */
[----:B------:R-:W4:Y:S07]  /*dae0*/  LDSM.16.MT88.4 R32, [R189+0x5100] ;  /* 0x00510000bd20783b */ /* 0x000f2e0000004200 */
        /* <DEDUP_REMOVED lines=22> */
[----:B------:R-:W-:Y:S01]  /*dc50*/  FADD.FTZ R167, R167, R164 ;  /* 0x000000a4a7a77221 */ /* 0x000fe20000010000 */
[----:B------:R-:W-:Y:S03]  /*dc60*/  F2FP.PACK_AB R18, R172, R171 ;  /* 0x000000abac12723e */ /* 0x000fe600000000ff */
[----:B------:R-:W-:Y:S01]  /*dc70*/  F2FP.PACK_AB R17, R221, R174 ;  /* 0x000000aedd11723e */ /* 0x000fe200000000ff */
[----:B------:R-:W-:Y:S01]  /*dc80*/  FADD.FTZ R170, R170, R167 ;  /* 0x000000a7aaaa7221 */ /* 0x000fe20000010000 */
[----:B------:R-:W-:Y:S03]  /*dc90*/  F2FP.PACK_AB R19, R13, R220 ;  /* 0x000000dc0d13723e */ /* 0x000fe600000000ff */
[----:B------:R-:W-:Y:S04]  /*dca0*/  FADD.FTZ R171, R171, R170 ;  /* 0x000000aaabab7221 */ /* 0x000fe80000010000 */
[C---:B------:R-:W-:Y:S01]  /*dcb0*/  HMMA.16816.F32 R128, R16.reuse, R124, R4 ;  /* 0x0000007c1080723c */ /* 0x040fe20000001804 */
[----:B------:R-:W5:Y:S02]  /*dcc0*/  LDSM.16.MT88.4 R4, [R190+0x5900] ;  /* 0x00590000be04783b */ /* 0x000f640000004200 */
[----:B------:R-:W-:Y:S05]  /*dcd0*/  FADD.FTZ R210, R172, R171 ;  /* 0x000000abacd27221 */ /* 0x000fea0000010000 */
[C---:B------:R-:W-:Y:S01]  /*dce0*/  HMMA.16816.F32 R124, R16.reuse, R126, R8 ;  /* 0x0000007e107c723c */ /* 0x040fe20000001808 */
[----:B------:R-:W1:Y:S07]  /*dcf0*/  LDSM.16.MT88.4 R8, [R189+0x5900] ;  /* 0x00590000bd08783b */ /* 0x000e6e0000004200 */
[C---:B--2---:R-:W-:Y:S08]  /*dd00*/  HMMA.16816.F32 R100, R16.reuse, R24, R100 ;  /* 0x000000181064723c */ /* 0x044ff00000001864 */
[C---:B------:R-:W-:Y:S08]  /*dd10*/  HMMA.16816.F32 R104, R16.reuse, R26, R104 ;  /* 0x0000001a1068723c */ /* 0x040ff00000001868 */
[C---:B---3--:R-:W-:Y:S08]  /*dd20*/  HMMA.16816.F32 R108, R16.reuse, R28, R108 ;  /* 0x0000001c106c723c */ /* 0x048ff0000000186c */
[C---:B------:R-:W-:Y:S08]  /*dd30*/  HMMA.16816.F32 R112, R16.reuse, R30, R112 ;  /* 0x0000001e1070723c */ /* 0x040ff00000001870 */
[C---:B----4-:R-:W-:Y:S08]  /*dd40*/  HMMA.16816.F32 R116, R16.reuse, R32, R116 ;  /* 0x000000201074723c */ /* 0x050ff00000001874 */
[C---:B------:R-:W-:Y:S08]  /*dd50*/  HMMA.16816.F32 R120, R16.reuse, R34, R120 ;  /* 0x000000221078723c */ /* 0x040ff00000001878 */
[C---:B------:R-:W-:Y:S08]  /*dd60*/  HMMA.16816.F32 R36, R16.reuse, R132, R36 ;  /* 0x000000841024723c */ /* 0x040ff00000001824 */
[C---:B------:R-:W-:Y:S08]  /*dd70*/  HMMA.16816.F32 R40, R16.reuse, R134, R40 ;  /* 0x000000861028723c */ /* 0x040ff00000001828 */
[C---:B------:R-:W-:Y:S08]  /*dd80*/  HMMA.16816.F32 R44, R16.reuse, R136, R44 ;  /* 0x00000088102c723c */ /* 0x040ff0000000182c */
[C---:B------:R-:W-:Y:S08]  /*dd90*/  HMMA.16816.F32 R48, R16.reuse, R138, R48 ;  /* 0x0000008a1030723c */ /* 0x040ff00000001830 */
[C---:B-1----:R-:W-:Y:S08]  /*dda0*/  HMMA.16816.F32 R52, R16.reuse, R20, R52 ;  /* 0x000000141034723c */ /* 0x042ff00000001834 */
[C---:B------:R-:W-:Y:S01]  /*ddb0*/  HMMA.16816.F32 R56, R16.reuse, R22, R56 ;  /* 0x000000161038723c */ /* 0x040fe20000001838 */
[----:B------:R-:W1:Y:S07]  /*ddc0*/  LDSM.16.MT88.4 R20, [R188+0x5900] ;  /* 0x00590000bc14783b */ /* 0x000e6e0000004200 */
[C---:B------:R-:W-:Y:S08]  /*ddd0*/  HMMA.16816.F32 R60, R16.reuse, R140, R60 ;  /* 0x0000008c103c723c */ /* 0x040ff0000000183c */
[C---:B------:R-:W-:Y:S08]  /*dde0*/  HMMA.16816.F32 R64, R16.reuse, R142, R64 ;  /* 0x0000008e1040723c */ /* 0x040ff00000001840 */
[C---:B------:R-:W-:Y:S08]  /*ddf0*/  HMMA.16816.F32 R68, R16.reuse, R144, R68 ;  /* 0x000000901044723c */ /* 0x040ff00000001844 */
[C---:B------:R-:W-:Y:S08]  /*de00*/  HMMA.16816.F32 R72, R16.reuse, R146, R72 ;  /* 0x000000921048723c */ /* 0x040ff00000001848 */
[C---:B-----5:R-:W-:Y:S07]  /*de10*/  HMMA.16816.F32 R76, R16.reuse, R4, R76 ;  /* 0x00000004104c723c */ /* 0x060fee000000184c */
[----:B------:R-:W-:Y:S01]  /*de20*/  FADD.FTZ R5, R151, R152 ;  /* 0x0000009897057221 */ /* 0x000fe20000010000 */
[C---:B------:R-:W-:Y:S04]  /*de30*/  HMMA.16816.F32 R80, R16.reuse, R6, R80 ;  /* 0x000000061050723c */ /* 0x040fe80000001850 */
[----:B------:R-:W-:Y:S04]  /*de40*/  FADD.FTZ R5, R150, R5 ;  /* 0x0000000596057221 */ /* 0x000fe80000010000 */
[C---:B------:R-:W-:Y:S04]  /*de50*/  HMMA.16816.F32 R84, R16.reuse, R8, R84 ;  /* 0x000000081054723c */ /* 0x040fe80000001854 */
[----:B------:R-:W-:Y:S04]  /*de60*/  FADD.FTZ R158, R158, R5 ;  /* 0x000000059e9e7221 */ /* 0x000fe80000010000 */
[C---:B------:R-:W-:Y:S04]  /*de70*/  HMMA.16816.F32 R88, R16.reuse, R10, R88 ;  /* 0x0000000a1058723c */ /* 0x040fe80000001858 */
[----:B------:R-:W-:Y:S04]  /*de80*/  FADD.FTZ R161, R161, R158 ;  /* 0x0000009ea1a17221 */ /* 0x000fe80000010000 */
[----:B------:R-:W-:Y:S01]  /*de90*/  FADD.FTZ R160, R160, R161 ;  /* 0x000000a1a0a07221 */ /* 0x000fe20000010000 */
[C---:B-1----:R-:W-:Y:S03]  /*dea0*/  HMMA.16816.F32 R92, R16.reuse, R20, R92 ;  /* 0x00000014105c723c */ /* 0x042fe6000000185c */
[----:B------:R-:W-:Y:S04]  /*deb0*/  FADD.FTZ R163, R163, R160 ;  /* 0x000000a0a3a37221 */ /* 0x000fe80000010000 */
[----:B------:R-:W-:Y:S01]  /*dec0*/  FADD.FTZ R162, R162, R163 ;  /* 0x000000a3a2a27221 */ /* 0x000fe20000010000 */
[----:B------:R-:W-:Y:S04]  /*ded0*/  HMMA.16816.F32 R96, R16, R22, R96 ;  /* 0x000000161060723c */ /* 0x000fe80000001860 */
[----:B------:R-:W-:Y:S04]  /*dee0*/  FADD.FTZ R169, R169, R162 ;  /* 0x000000a2a9a97221 */ /* 0x000fe80000010000 */
[----:B------:R-:W-:Y:S04]  /*def0*/  FADD.FTZ R166, R166, R169 ;  /* 0x000000a9a6a67221 */ /* 0x000fe80000010000 */
[----:B------:R-:W-:Y:S04]  /*df00*/  FADD.FTZ R165, R165, R166 ;  /* 0x000000a6a5a57221 */ /* 0x000fe80000010000 */
[----:B------:R-:W-:Y:S04]  /*df10*/  FADD.FTZ R174, R174, R165 ;  /* 0x000000a5aeae7221 */ /* 0x000fe80000010000 */
[----:B------:R-:W-:Y:S04]  /*df20*/  FADD.FTZ R221, R221, R174 ;  /* 0x000000aedddd7221 */ /* 0x000fe80000010000 */
[----:B------:R-:W-:Y:S04]  /*df30*/  FADD.FTZ R220, R220, R221 ;  /* 0x000000dddcdc7221 */ /* 0x000fe80000010000 */
[----:B------:R-:W-:Y:S01]  /*df40*/  FADD.FTZ R211, R13, R220 ;  /* 0x000000dc0dd37221 */ /* 0x000fe20000010000 */
[----:B------:R-:W-:-:S05]  /*df50*/  @P0 BRA `(.L_x_190) ;  /* 0xffffcc0000000947 */ /* 0x000fca000383ffff */
.L_x_181:
[----:B------:R-:W1:Y:S01]  /*df60*/  SHFL.BFLY PT, R3, R210, 0x2, 0x1f ;  /* 0x0c401f00d2037f89 */ /* 0x000e6200000e0000 */
[----:B------:R-:W-:Y:S01]  /*df70*/  CS2R R4, SRZ ;  /* 0x0000000000047805 */ /* 0x000fe2000001ff00 */
[----:B------:R-:W-:-:S02]  /*df80*/  MOV R8, 0xff800000 ;  /* 0xff80000000087802 */ /* 0x000fc40000000f00 */
[----:B------:R-:W2:Y:S01]  /*df90*/  SHFL.BFLY PT, R2, R211, 0x2, 0x1f ;  /* 0x0c401f00d3027f89 */ /* 0x000ea200000e0000 */
        /* <DEDUP_REMOVED lines=8> */
[----:B------:R-:W-:Y:S02]  /*e020*/  MOV R7, 0xff800000 ;  /* 0xff80000000077802 */ /* 0x000fe40000000f00 */
[----:B------:R-:W-:-:S09]  /*e030*/  FSETP.NE.FTZ.AND P0, PT, R2, RZ, PT ;  /* 0x000000ff0200720b */ /* 0x000fd20003f15000 */
[----:B------:R-:W1:Y:S01]  /*e040*/  @P1 MUFU.RCP R5, R3 ;  /* 0x0000000300051308 */ /* 0x000e620000001000 */
[----:B------:R-:W-:-:S03]  /*e050*/  @P1 MOV R10, 0x3f317218 ;  /* 0x3f317218000a1802 */ /* 0x000fc60000000f00 */
[----:B------:R-:W-:Y:S02]  /*e060*/  @P0 MOV R9, 0x3f317218 ;  /* 0x3f31721800090802 */ /* 0x000fe40000000f00 */
[----:B------:R-:W-:Y:S02]  /*e070*/  @P1 FMUL.FTZ R10, R10, c[0x0][0x2d0] ;  /* 0x0000b4000a0a1a20 */ /* 0x000fe40000410000 */
[----:B------:R-:W-:Y:S01]  /*e080*/  @P0 MUFU.RCP R4, R2 ;  /* 0x0000000200040308 */ /* 0x000fe20000001000 */
[----:B------:R-:W-:-:S07]  /*e090*/  @P0 FMUL.FTZ R9, R9, c[0x0][0x2d0] ;  /* 0x0000b40009090a20 */ /* 0x000fce0000410000 */
[----:B------:R-:W2:Y:S01]  /*e0a0*/  @P1 MUFU.LG2 R3, R3 ;  /* 0x0000000300031308 */ /* 0x000ea20000000c00 */
[C---:B-1----:R-:W-:Y:S02]  /*e0b0*/  FMUL.FTZ R128, R5.reuse, R128 ;  /* 0x0000008005807220 */ /* 0x042fe40000410000 */
[C---:B------:R-:W-:Y:S02]  /*e0c0*/  FMUL.FTZ R129, R5.reuse, R129 ;  /* 0x0000008105817220 */ /* 0x040fe40000410000 */
[C---:B------:R-:W-:Y:S02]  /*e0d0*/  FMUL.FTZ R124, R5.reuse, R124 ;  /* 0x0000007c057c7220 */ /* 0x040fe40000410000 */
[C---:B------:R-:W-:Y:S01]  /*e0e0*/  FMUL.FTZ R125, R5.reuse, R125 ;  /* 0x0000007d057d7220 */ /* 0x040fe20000410000 */
[----:B------:R-:W1:Y:S01]  /*e0f0*/  @P0 MUFU.LG2 R2, R2 ;  /* 0x0000000200020308 */ /* 0x000e620000000c00 */
[C---:B------:R-:W-:Y:S02]  /*e100*/  FMUL.FTZ R100, R5.reuse, R100 ;  /* 0x0000006405647220 */ /* 0x040fe40000410000 */
[----:B------:R-:W-:-:S02]  /*e110*/  FMUL.FTZ R101, R5, R101 ;  /* 0x0000006505657220 */ /* 0x000fc40000410000 */
[C---:B------:R-:W-:Y:S02]  /*e120*/  FMUL.FTZ R104, R5.reuse, R104 ;  /* 0x0000006805687220 */ /* 0x040fe40000410000 */
[----:B------:R-:W-:Y:S02]  /*e130*/  FMUL.FTZ R105, R5, R105 ;  /* 0x0000006905697220 */ /* 0x000fe40000410000 */
[----:B--2---:R-:W-:Y:S02]  /*e140*/  @P1 FMUL.FTZ R3, R3, 0.69314718246459960938 ;  /* 0x3f31721803031820 */ /* 0x004fe40000410000 */
[C---:B------:R-:W-:Y:S02]  /*e150*/  FMUL.FTZ R108, R5.reuse, R108 ;  /* 0x0000006c056c7220 */ /* 0x040fe40000410000 */
        /* <DEDUP_REMOVED lines=90> */
.L_x_154:
[----:B------:R-:W-:Y:S05]  /*e700*/  @P2 BRA `(.L_x_191) ;  /* 0x0000153000002947 */ /* 0x000fea0003800000 */
[----:B------:R-:W1:Y:S01]  /*e710*/  S2R R0, SR_CTAID.Y ;  /* 0x0000000000007919 */ /* 0x000e620000002600 */
[----:B------:R-:W-:Y:S01]  /*e720*/  F2FP.PACK_AB R128, R129, R128 ;  /* 0x000000808180723e */ /* 0x000fe200000000ff */
[----:B------:R-:W-:Y:S01]  /*e730*/  BSSY B0, `(.L_x_192) ;  /* 0x0000108000007945 */ /* 0x000fe20003800000 */
[----:B------:R-:W-:Y:S01]  /*e740*/  F2FP.PACK_AB R130, R131, R130 ;  /* 0x000000828382723e */ /* 0x000fe200000000ff */
[----:B------:R-:W2:Y:S01]  /*e750*/  S2R R2, SR_TID.X ;  /* 0x0000000000027919 */ /* 0x000ea20000002100 */
[----:B------:R-:W-:-:S02]  /*e760*/  F2FP.PACK_AB R124, R125, R124 ;  /* 0x0000007c7d7c723e */ /* 0x000fc400000000ff */
[----:B------:R-:W-:Y:S01]  /*e770*/  F2FP.PACK_AB R126, R127, R126 ;  /* 0x0000007e7f7e723e */ /* 0x000fe200000000ff */
[----:B------:R-:W3:Y:S01]  /*e780*/  S2R R22, SR_CTAID.Z ;  /* 0x0000000000167919 */ /* 0x000ee20000002700 */
[----:B------:R-:W-:Y:S02]  /*e790*/  F2FP.PACK_AB R100, R101, R100 ;  /* 0x000000646564723e */ /* 0x000fe400000000ff */
[----:B------:R-:W-:Y:S01]  /*e7a0*/  F2FP.PACK_AB R102, R103, R102 ;  /* 0x000000666766723e */ /* 0x000fe200000000ff */
[----:B------:R-:W-:Y:S01]  /*e7b0*/  BAR.SYNC.DEFER_BLOCKING 0x1, 0x100 ;  /* 0x0044000000007b1d */ /* 0x000fe20000010000 */
[----:B------:R-:W-:Y:S02]  /*e7c0*/  F2FP.PACK_AB R104, R105, R104 ;  /* 0x000000686968723e */ /* 0x000fe400000000ff */
[----:B------:R-:W-:Y:S02]  /*e7d0*/  F2FP.PACK_AB R106, R107, R106 ;  /* 0x0000006a6b6a723e */ /* 0x000fe400000000ff */
[----:B------:R-:W-:-:S02]  /*e7e0*/  F2FP.PACK_AB R108, R109, R108 ;  /* 0x0000006c6d6c723e */ /* 0x000fc400000000ff */
[----:B------:R-:W-:Y:S02]  /*e7f0*/  F2FP.PACK_AB R110, R111, R110 ;  /* 0x0000006e6f6e723e */ /* 0x000fe400000000ff */
[----:B------:R-:W-:Y:S02]  /*e800*/  F2FP.PACK_AB R112, R113, R112 ;  /* 0x000000707170723e */ /* 0x000fe400000000ff */
[----:B------:R-:W-:Y:S01]  /*e810*/  F2FP.PACK_AB R114, R115, R114 ;  /* 0x000000727372723e */ /* 0x000fe200000000ff */
[C---:B-1----:R-:W-:Y:S01]  /*e820*/  IMAD.WIDE.U32 R26, R0.reuse, c[0x0][0x490], RZ ;  /* 0x00012400001a7a25 */ /* 0x042fe200078e00ff */
[----:B------:R-:W-:Y:S02]  /*e830*/  SHF.R.S32.HI R3, RZ, 0x1f, R0 ;  /* 0x0000001fff037819 */ /* 0x000fe40000011400 */
[----:B------:R-:W-:Y:S01]  /*e840*/  F2FP.PACK_AB R116, R117, R116 ;  /* 0x000000747574723e */ /* 0x000fe200000000ff */
[----:B------:R-:W-:Y:S01]  /*e850*/  IMAD.WIDE.U32 R16, R0, c[0x0][0x3e8], RZ ;  /* 0x0000fa0000107a25 */ /* 0x000fe200078e00ff */
[----:B--2---:R-:W-:-:S02]  /*e860*/  SHF.R.S32.HI R11, RZ, 0x1f, R2 ;  /* 0x0000001fff0b7819 */ /* 0x004fc40000011402 */
[----:B------:R-:W-:Y:S01]  /*e870*/  F2FP.PACK_AB R118, R119, R118 ;  /* 0x000000767776723e */ /* 0x000fe200000000ff */
[----:B------:R-:W-:Y:S01]  /*e880*/  IMAD R9, R3, c[0x0][0x490], RZ ;  /* 0x0001240003097a24 */ /* 0x000fe200078e02ff */
[-C--:B------:R-:W-:Y:S01]  /*e890*/  LEA.HI R19, R11, R2.reuse, RZ, 0x5 ;  /* 0x000000020b137211 */ /* 0x080fe200078f28ff */
[----:B------:R-:W-:Y:S01]  /*e8a0*/  IMAD R3, R3, c[0x0][0x3e8], RZ ;  /* 0x0000fa0003037a24 */ /* 0x000fe200078e02ff */
[CC--:B------:R-:W-:Y:S01]  /*e8b0*/  LEA.HI R4, R11.reuse, R2.reuse, RZ, 0x3 ;  /* 0x000000020b047211 */ /* 0x0c0fe200078f18ff */
[C---:B------:R-:W-:Y:S01]  /*e8c0*/  IMAD R24, R0.reuse, c[0x0][0x494], R9 ;  /* 0x0001250000187a24 */ /* 0x040fe200078e0209 */
[-C--:B------:R-:W-:Y:S01]  /*e8d0*/  LEA.HI R9, R11, R2.reuse, RZ, 0x2 ;  /* 0x000000020b097211 */ /* 0x080fe200078f10ff */
[----:B------:R-:W-:Y:S01]  /*e8e0*/  IMAD R3, R0, c[0x0][0x3ec], R3 ;  /* 0x0000fb0000037a24 */ /* 0x000fe200078e0203 */
[----:B------:R-:W-:Y:S01]  /*e8f0*/  LOP3.LUT R13, R19, 0xffffffe0, RZ, 0xc0, !PT ;  /* 0xffffffe0130d7812 */ /* 0x000fe200078ec0ff */
[----:B------:R-:W-:Y:S01]  /*e900*/  IMAD.IADD R25, R27, 0x1, R24 ;  /* 0x000000011b197824 */ /* 0x000fe200078e0218 */
[----:B------:R-:W-:Y:S01]  /*e910*/  SHF.R.S32.HI R21, RZ, 0x2, R9 ;  /* 0x00000002ff157819 */ /* 0x000fe20000011409 */
[----:B------:R-:W-:Y:S01]  /*e920*/  IMAD.IADD R3, R17, 0x1, R3 ;  /* 0x0000000111037824 */ /* 0x000fe200078e0203 */
[----:B------:R-:W-:Y:S01]  /*e930*/  SHF.R.S32.HI R10, RZ, 0x1f, R9 ;  /* 0x0000001fff0a7819 */ /* 0x000fe20000011409 */
[----:B------:R-:W-:Y:S01]  /*e940*/  IMAD.MOV.U32 R24, RZ, RZ, R26 ;  /* 0x000000ffff187224 */ /* 0x000fe200078e001a */
[----:B------:R-:W-:-:S02]  /*e950*/  LEA.HI R0, R11, R2, RZ, 0x6 ;  /* 0x000000020b007211 */ /* 0x000fc400078f30ff */
[----:B------:R-:W-:Y:S01]  /*e960*/  LEA.HI R11, R10, R21, RZ, 0x3 ;  /* 0x000000150a0b7211 */ /* 0x000fe200078f18ff */
[----:B------:R-:W-:Y:S01]  /*e970*/  IMAD.IADD R10, R2, 0x1, -R13 ;  /* 0x00000001020a7824 */ /* 0x000fe200078e0a0d */
[----:B------:R-:W-:Y:S01]  /*e980*/  SHF.R.S32.HI R20, RZ, 0x5, R19 ;  /* 0x00000005ff147819 */ /* 0x000fe20000011413 */
[----:B---3--:R-:W-:Y:S01]  /*e990*/  IMAD.WIDE.U32 R24, R22, c[0x0][0x498], R24 ;  /* 0x0001260016187a25 */ /* 0x008fe200078e0018 */
[----:B------:R-:W-:Y:S02]  /*e9a0*/  LOP3.LUT R12, R11, 0xfffffff8, RZ, 0xc0, !PT ;  /* 0xfffffff80b0c7812 */ /* 0x000fe400078ec0ff */
[----:B------:R-:W-:Y:S02]  /*e9b0*/  SHF.R.S32.HI R11, RZ, 0x1f, R10 ;  /* 0x0000001fff0b7819 */ /* 0x000fe4000001140a */
[----:B------:R-:W-:Y:S01]  /*e9c0*/  LOP3.LUT P4, RZ, R10, 0x3, RZ, 0xc0, !PT ;  /* 0x000000030aff7812 */ /* 0x000fe2000788c0ff */
[----:B------:R-:W-:Y:S01]  /*e9d0*/  IMAD.IADD R21, R21, 0x1, -R12 ;  /* 0x0000000115157824 */ /* 0x000fe200078e0a0c */
[----:B------:R-:W-:Y:S01]  /*e9e0*/  LEA.HI R10, R11, R10, RZ, 0x2 ;  /* 0x0000000a0b0a7211 */ /* 0x000fe200078f10ff */
[----:B------:R-:W-:Y:S01]  /*e9f0*/  IMAD.MOV.U32 R12, RZ, RZ, c[0x0][0x4e8] ;  /* 0x00013a00ff0c7624 */ /* 0x000fe200078e00ff */
[----:B------:R-:W1:Y:S01]  /*ea00*/  S2R R11, SR_CTAID.X ;  /* 0x00000000000b7919 */ /* 0x000e620000002500 */
[----:B------:R-:W-:-:S02]  /*ea10*/  LOP3.LUT R9, R9, 0xfffffffc, RZ, 0xc0, !PT ;  /* 0xfffffffc09097812 */ /* 0x000fc400078ec0ff */
[----:B------:R-:W-:Y:S02]  /*ea20*/  SHF.R.S32.HI R13, RZ, 0x1f, R22 ;  /* 0x0000001fff0d7819 */ /* 0x000fe40000011416 */
[----:B------:R-:W-:Y:S01]  /*ea30*/  SHF.R.S32.HI R19, RZ, 0x1f, R19 ;  /* 0x0000001fff137819 */ /* 0x000fe20000011413 */
[----:B------:R-:W-:Y:S01]  /*ea40*/  IMAD.IADD R9, R2, 0x1, -R9 ;  /* 0x0000000102097824 */ /* 0x000fe200078e0a09 */
[----:B------:R-:W-:Y:S01]  /*ea50*/  LOP3.LUT R15, R4, 0xfffffff8, RZ, 0xc0, !PT ;  /* 0xfffffff8040f7812 */ /* 0x000fe200078ec0ff */
[----:B------:R-:W-:Y:S01]  /*ea60*/  IMAD R17, R13, c[0x0][0x498], RZ ;  /* 0x000126000d117a24 */ /* 0x000fe200078e02ff */
[----:B------:R-:W-:Y:S01]  /*ea70*/  LEA.HI R19, R19, R20, RZ, 0x3 ;  /* 0x0000001413137211 */ /* 0x000fe200078f18ff */
[----:B------:R-:W-:Y:S01]  /*ea80*/  IMAD R13, R13, c[0x0][0x3f0], RZ ;  /* 0x0000fc000d0d7a24 */ /* 0x000fe200078e02ff */
[----:B------:R-:W-:Y:S01]  /*ea90*/  SHF.R.S32.HI R4, RZ, 0x3, R4 ;  /* 0x00000003ff047819 */ /* 0x000fe20000011404 */
[----:B------:R-:W-:Y:S01]  /*eaa0*/  IMAD.IADD R15, R2, 0x1, -R15 ;  /* 0x00000001020f7824 */ /* 0x000fe200078e0a0f */
[----:B------:R-:W-:Y:S01]  /*eab0*/  ISETP.NE.AND P0, PT, R12, 0x1, PT ;  /* 0x000000010c00780c */ /* 0x000fe20003f05270 */
[----:B------:R-:W-:Y:S01]  /*eac0*/  IMAD.MOV.U32 R2, RZ, RZ, R16 ;  /* 0x000000ffff027224 */ /* 0x000fe200078e0010 */
[----:B------:R-:W-:Y:S01]  /*ead0*/  LOP3.LUT R19, R19, 0xffffff8, RZ, 0xc0, !PT ;  /* 0x0ffffff813137812 */ /* 0x000fe200078ec0ff */
[C---:B------:R-:W-:Y:S01]  /*eae0*/  IMAD R14, R22.reuse, c[0x0][0x49c], R17 ;  /* 0x00012700160e7a24 */ /* 0x040fe200078e0211 */
[----:B------:R-:W-:Y:S01]  /*eaf0*/  LEA.HI R16, R9, R9, RZ, 0x1 ;  /* 0x0000000909107211 */ /* 0x000fe200078f08ff */
[----:B------:R-:W-:Y:S01]  /*eb00*/  IMAD R13, R22, c[0x0][0x3f4], R13 ;  /* 0x0000fd00160d7a24 */ /* 0x000fe200078e020d */
[----:B------:R-:W-:Y:S01]  /*eb10*/  R2P PR, R21, 0x6 ;  /* 0x0000000615007804 */ /* 0x000fe20000000000 */
[----:B------:R-:W-:Y:S01]  /*eb20*/  IMAD.SHL.U32 R26, R4, 0x40, RZ ;  /* 0x00000040041a7824 */ /* 0x000fe200078e00ff */
[----:B------:R-:W-:Y:S01]  /*eb30*/  LOP3.LUT R16, R16, 0x1ffffffe, RZ, 0xc0, !PT ;  /* 0x1ffffffe10107812 */ /* 0x000fe200078ec0ff */
[----:B------:R-:W-:Y:S01]  /*eb40*/  IMAD.WIDE.U32 R22, R22, c[0x0][0x3f0], R2 ;  /* 0x0000fc0016167a25 */ /* 0x000fe200078e0002 */
[----:B------:R-:W-:-:S02]  /*eb50*/  SHF.R.S32.HI R10, RZ, 0x2, R10 ;  /* 0x00000002ff0a7819 */ /* 0x000fc4000001140a */
[----:B------:R-:W-:Y:S01]  /*eb60*/  LOP3.LUT R26, R26, 0x1c0, RZ, 0xc0, !PT ;  /* 0x000001c01a1a7812 */ /* 0x000fe200078ec0ff */
[----:B------:R-:W-:Y:S01]  /*eb70*/  IMAD.SHL.U32 R3, R15, 0x8, RZ ;  /* 0x000000080f037824 */ /* 0x000fe200078e00ff */
[----:B------:R-:W-:Y:S01]  /*eb80*/  F2FP.PACK_AB R120, R121, R120 ;  /* 0x000000787978723e */ /* 0x000fe200000000ff */
[----:B------:R-:W-:Y:S01]  /*eb90*/  IMAD R18, R15, 0x20, R4 ;  /* 0x000000200f127824 */ /* 0x000fe200078e0204 */
[----:B------:R-:W-:Y:S01]  /*eba0*/  SHF.R.U32.HI R2, RZ, 0x3, R26 ;  /* 0x00000003ff027819 */ /* 0x000fe2000001161a */
[----:B------:R-:W-:Y:S01]  /*ebb0*/  IMAD.IADD R19, R20, 0x1, -R19 ;  /* 0x0000000114137824 */ /* 0x000fe200078e0a13 */
[----:B------:R-:W-:Y:S01]  /*ebc0*/  LOP3.LUT R17, R26, 0x38, R3, 0xf8, !PT ;  /* 0x000000381a117812 */ /* 0x000fe200078ef803 */
[----:B------:R-:W-:Y:S01]  /*ebd0*/  IMAD R15, R20, 0x200, R9 ;  /* 0x00000200140f7824 */ /* 0x000fe200078e0209 */
[C---:B------:R-:W-:Y:S01]  /*ebe0*/  LOP3.LUT R20, R21.reuse, 0x1, RZ, 0xc0, !PT ;  /* 0x0000000115147812 */ /* 0x040fe200078ec0ff */
[----:B------:R-:W-:Y:S01]  /*ebf0*/  IMAD.SHL.U32 R21, R21, 0x40, RZ ;  /* 0x0000004015157824 */ /* 0x000fe200078e00ff */
[----:B------:R-:W-:Y:S01]  /*ec00*/  LOP3.LUT R2, R17, R2, RZ, 0x3c, !PT ;  /* 0x0000000211027212 */ /* 0x000fe200078e3cff */
[----:B-1----:R-:W-:Y:S01]  /*ec10*/  IMAD R18, R11, 0x80, R18 ;  /* 0x000000800b127824 */ /* 0x002fe200078e0212 */
[----:B------:R-:W-:Y:S01]  /*ec20*/  ISETP.NE.U32.AND P3, PT, R20, 0x1, PT ;  /* 0x000000011400780c */ /* 0x000fe20003f65070 */
[----:B------:R-:W-:Y:S01]  /*ec30*/  IMAD.IADD R9, R9, 0x1, -R16 ;  /* 0x0000000109097824 */ /* 0x000fe200078e0a10 */
[----:B------:R-:W-:Y:S01]  /*ec40*/  LOP3.LUT R21, R21, 0x1c0, RZ, 0xc0, !PT ;  /* 0x000001c015157812 */ /* 0x000fe200078ec0ff */
[----:B------:R-:W-:Y:S01]  /*ec50*/  @P0 IMAD.HI.U32 R16, R18, c[0x0][0x4ec], RZ ;  /* 0x00013b0012100a27 */ /* 0x000fe200078e00ff */
[----:B------:R-:W-:-:S02]  /*ec60*/  F2FP.PACK_AB R122, R123, R122 ;  /* 0x0000007a7b7a723e */ /* 0x000fc400000000ff */
[----:B------:R-:W-:Y:S01]  /*ec70*/  F2FP.PACK_AB R36, R37, R36 ;  /* 0x000000242524723e */ /* 0x000fe200000000ff */
[----:B------:R-:W-:Y:S01]  /*ec80*/  IMAD.IADD R23, R23, 0x1, R13 ;  /* 0x0000000117177824 */ /* 0x000fe200078e020d */
[----:B------:R-:W-:Y:S01]  /*ec90*/  F2FP.PACK_AB R38, R39, R38 ;  /* 0x000000262726723e */ /* 0x000fe200000000ff */
[----:B------:R-:W-:Y:S01]  /*eca0*/  IMAD R10, R19, 0x10, R10 ;  /* 0x00000010130a7824 */ /* 0x000fe200078e020a */
[----:B------:R-:W-:Y:S01]  /*ecb0*/  F2FP.PACK_AB R40, R41, R40 ;  /* 0x000000282928723e */ /* 0x000fe200000000ff */
[----:B------:R-:W-:Y:S01]  /*ecc0*/  IMAD.SHL.U32 R13, R0, 0x8, RZ ;  /* 0x00000008000d7824 */ /* 0x000fe200078e00ff */
[----:B------:R-:W-:Y:S01]  /*ecd0*/  LEA.HI R0, R21, R21, RZ, 0x1d ;  /* 0x0000001515007211 */ /* 0x000fe200078fe8ff */
[----:B------:R-:W-:Y:S01]  /*ece0*/  IMAD.MOV.U32 R17, RZ, RZ, R18 ;  /* 0x000000ffff117224 */ /* 0x000fe200078e0012 */
[----:B------:R-:W-:Y:S01]  /*ecf0*/  @P0 SHF.R.U32.HI R17, RZ, c[0x0][0x4f0], R16 ;  /* 0x00013c00ff110a19 */ /* 0x000fe20000011610 */
[----:B------:R-:W-:Y:S01]  /*ed00*/  IMAD R16, R9, 0x8, R10 ;  /* 0x0000000809107824 */ /* 0x000fe200078e020a */
[----:B------:R-:W-:Y:S01]  /*ed10*/  LOP3.LUT R13, R2, 0x7ffffe00, R13, 0xf8, !PT ;  /* 0x7ffffe00020d7812 */ /* 0x000fe200078ef80d */
[----:B------:R-:W-:Y:S01]  /*ed20*/  IMAD.U32 R0, R15, 0x2, R0 ;  /* 0x000000020f007824 */ /* 0x000fe200078e0000 */
[----:B------:R-:W-:Y:S01]  /*ed30*/  SHF.R.S32.HI R2, RZ, 0x1f, R17 ;  /* 0x0000001fff027819 */ /* 0x000fe20000011411 */
[----:B------:R-:W-:Y:S01]  /*ed40*/  IMAD R16, R11, 0x80, R16 ;  /* 0x000000800b107824 */ /* 0x000fe200078e0210 */
[----:B------:R-:W-:Y:S01]  /*ed50*/  F2FP.PACK_AB R42, R43, R42 ;  /* 0x0000002a2b2a723e */ /* 0x000fe200000000ff */
[----:B------:R-:W-:Y:S01]  /*ed60*/  IMAD R12, R12, c[0x0][0x388], RZ ;  /* 0x0000e2000c0c7a24 */ /* 0x000fe200078e02ff */
[----:B------:R-:W-:Y:S01]  /*ed70*/  F2FP.PACK_AB R44, R45, R44 ;  /* 0x0000002c2d2c723e */ /* 0x000fe200000000ff */
[----:B------:R-:W-:Y:S01]  /*ed80*/  IMAD R9, R11, 0x80, R10 ;  /* 0x000000800b097824 */ /* 0x000fe200078e020a */
[----:B------:R-:W-:Y:S01]  /*ed90*/  F2FP.PACK_AB R46, R47, R46 ;  /* 0x0000002e2f2e723e */ /* 0x000fe200000000ff */
[----:B------:R-:W-:Y:S01]  /*eda0*/  IMAD.SHL.U32 R21, R0, 0x2, RZ ;  /* 0x0000000200157824 */ /* 0x000fe200078e00ff */
[----:B------:R-:W-:Y:S01]  /*edb0*/  F2FP.PACK_AB R48, R49, R48 ;  /* 0x000000303130723e */ /* 0x000fe200000000ff */
[----:B------:R-:W-:Y:S01]  /*edc0*/  @P0 IMAD.HI.U32 R0, R16, c[0x0][0x4ec], RZ ;  /* 0x00013b0010000a27 */ /* 0x000fe200078e00ff */
[----:B------:R-:W-:-:S02]  /*edd0*/  ISETP.GE.OR P5, PT, R9, R12, P4 ;  /* 0x0000000c0900720c */ /* 0x000fc400027a6670 */
[----:B------:R-:W-:Y:S01]  /*ede0*/  IADD3 R9, R9, 0x8, RZ ;  /* 0x0000000809097810 */ /* 0x000fe20007ffe0ff */
[----:B------:R-:W-:Y:S01]  /*edf0*/  IMAD R2, R2, c[0x0][0x3e0], RZ ;  /* 0x0000f80002027a24 */ /* 0x000fe200078e02ff */
[----:B------:R-:W-:Y:S01]  /*ee00*/  STS [R21+0x80], R128 ;  /* 0x0000808015007388 */ /* 0x000fe20000000800 */
[----:B------:R-:W-:Y:S01]  /*ee10*/  IMAD.MOV.U32 R15, RZ, RZ, R16 ;  /* 0x000000ffff0f7224 */ /* 0x000fe200078e0010 */
[----:B------:R-:W-:Y:S01]  /*ee20*/  @P0 SHF.R.U32.HI R15, RZ, c[0x0][0x4f0], R0 ;  /* 0x00013c00ff0f0a19 */ /* 0x000fe20000011600 */
[----:B------:R-:W-:Y:S01]  /*ee30*/  IMAD.MOV R19, RZ, RZ, -R17 ;  /* 0x000000ffff137224 */ /* 0x000fe200078e0a11 */
[----:B------:R-:W-:Y:S01]  /*ee40*/  ISETP.GE.OR P4, PT, R9, R12, P4 ;  /* 0x0000000c0900720c */ /* 0x000fe20002786670 */
[----:B------:R-:W-:Y:S01]  /*ee50*/  IMAD.WIDE.U32 R22, R17, c[0x0][0x3e0], R22 ;  /* 0x0000f80011167a25 */ /* 0x000fe200078e0016 */
[----:B------:R-:W-:Y:S01]  /*ee60*/  SHF.R.S32.HI R9, RZ, 0x1f, R15 ;  /* 0x0000001fff097819 */ /* 0x000fe2000001140f */
[----:B------:R-:W-:Y:S01]  /*ee70*/  STS [R21+0x480], R130 ;  /* 0x0004808215007388 */ /* 0x000fe20000000800 */
[----:B------:R-:W-:Y:S01]  /*ee80*/  IADD3 R24, P0, R15, R24, RZ ;  /* 0x000000180f187210 */ /* 0x000fe20007f1e0ff */
[----:B------:R-:W-:Y:S01]  /*ee90*/  IMAD R17, R17, c[0x0][0x3e4], R2 ;  /* 0x0000f90011117a24 */ /* 0x000fe200078e0202 */
[----:B------:R-:W-:Y:S01]  /*eea0*/  IADD3 R0, R21, 0x80, RZ ;  /* 0x0000008015007810 */ /* 0x000fe20007ffe0ff */
[----:B------:R-:W-:Y:S01]  /*eeb0*/  IMAD R19, R19, c[0x0][0x4e8], R18 ;  /* 0x00013a0013137a24 */ /* 0x000fe200078e0212 */
[----:B------:R-:W-:Y:S01]  /*eec0*/  IADD3.X R25, R9, R25, R14, P0, !PT ;  /* 0x0000001909197210 */ /* 0x000fe200007fe40e */
[----:B------:R-:W-:Y:S01]  /*eed0*/  IMAD.IADD R23, R23, 0x1, R17 ;  /* 0x0000000117177824 */ /* 0x000fe200078e0211 */
[----:B------:R-:W-:Y:S01]  /*eee0*/  IADD3 R17, R21, 0x70, RZ ;  /* 0x0000007015117810 */ /* 0x000fe20007ffe0ff */
[----:B------:R-:W-:Y:S01]  /*eef0*/  IMAD.MOV R9, RZ, RZ, -R15 ;  /* 0x000000ffff097224 */ /* 0x000fe200078e0a0f */
[----:B------:R-:W-:Y:S01]  /*ef00*/  @P3 IADD3 R17, R0, 0x10, RZ ;  /* 0x0000001000113810 */ /* 0x000fe20007ffe0ff */
[----:B------:R-:W-:Y:S01]  /*ef10*/  IMAD.MOV.U32 R0, RZ, RZ, 0x20 ;  /* 0x00000020ff007424 */ /* 0x000fe200078e00ff */
[----:B------:R-:W-:Y:S01]  /*ef20*/  SHF.R.S32.HI R2, RZ, 0x1f, R19 ;  /* 0x0000001fff027819 */ /* 0x000fe20000011413 */
[----:B------:R-:W-:Y:S01]  /*ef30*/  IMAD R27, R9, c[0x0][0x4e8], R16 ;  /* 0x00013a00091b7a24 */ /* 0x000fe200078e0210 */
[----:B------:R-:W-:Y:S01]  /*ef40*/  F2FP.PACK_AB R50, R51, R50 ;  /* 0x000000323332723e */ /* 0x000fe200000000ff */
[----:B------:R-:W-:Y:S01]  /*ef50*/  IMAD.MOV.U32 R9, RZ, RZ, 0x40 ;  /* 0x00000040ff097424 */ /* 0x000fe200078e00ff */
[----:B------:R-:W-:Y:S01]  /*ef60*/  SEL R0, R0, 0xffffffe0, !P1 ;  /* 0xffffffe000007807 */ /* 0x000fe20004800000 */
[----:B------:R-:W-:Y:S01]  /*ef70*/  IMAD R2, R2, c[0x0][0x3d8], RZ ;  /* 0x0000f60002027a24 */ /* 0x000fe200078e02ff */
[----:B------:R-:W-:Y:S01]  /*ef80*/  STS [R17], R124 ;  /* 0x0000007c11007388 */ /* 0x000fe20000000800 */
[----:B------:R-:W-:Y:S01]  /*ef90*/  IMAD.WIDE.U32 R24, R27, c[0x0][0x488], R24 ;  /* 0x000122001b187a25 */ /* 0x000fe200078e0018 */
[----:B------:R-:W-:-:S02]  /*efa0*/  SEL R10, R9, 0xffffffc0, !P2 ;  /* 0xffffffc0090a7807 */ /* 0x000fc40005000000 */
[----:B------:R-:W-:Y:S01]  /*efb0*/  STS [R17+0x400], R126 ;  /* 0x0004007e11007388 */ /* 0x000fe20000000800 */
[----:B------:R-:W-:Y:S01]  /*efc0*/  IMAD.IADD R15, R21, 0x1, R0 ;  /* 0x00000001150f7824 */ /* 0x000fe200078e0200 */
[----:B------:R-:W-:Y:S01]  /*efd0*/  F2FP.PACK_AB R52, R53, R52 ;  /* 0x000000343534723e */ /* 0x000fe200000000ff */
[----:B------:R-:W-:Y:S01]  /*efe0*/  IMAD.IADD R9, R0, 0x1, R17 ;  /* 0x0000000100097824 */ /* 0x000fe200078e0211 */
[----:B------:R-:W-:Y:S01]  /*eff0*/  SHF.R.S32.HI R0, RZ, 0x1f, R27 ;  /* 0x0000001fff007819 */ /* 0x000fe2000001141b */
[C---:B------:R-:W-:Y:S01]  /*f000*/  IMAD R2, R19.reuse, c[0x0][0x3dc], R2 ;  /* 0x0000f70013027a24 */ /* 0x040fe200078e0202 */
[----:B------:R-:W-:Y:S01]  /*f010*/  STS [R15+0x80], R100 ;  /* 0x000080640f007388 */ /* 0x000fe20000000800 */
[----:B------:R-:W-:Y:S01]  /*f020*/  IMAD.WIDE.U32 R18, R19, c[0x0][0x3d8], R22 ;  /* 0x0000f60013127a25 */ /* 0x000fe200078e0016 */
[----:B------:R-:W-:Y:S02]  /*f030*/  F2FP.PACK_AB R54, R55, R54 ;  /* 0x000000363736723e */ /* 0x000fe400000000ff */
[----:B------:R-:W-:Y:S01]  /*f040*/  STS [R15+0x480], R102 ;  /* 0x000480660f007388 */ /* 0x000fe20000000800 */
[----:B------:R-:W-:Y:S01]  /*f050*/  IMAD R0, R0, c[0x0][0x488], RZ ;  /* 0x0001220000007a24 */ /* 0x000fe200078e02ff */
[----:B------:R-:W-:Y:S01]  /*f060*/  F2FP.PACK_AB R56, R57, R56 ;  /* 0x000000383938723e */ /* 0x000fe200000000ff */
[----:B------:R-:W-:Y:S01]  /*f070*/  IMAD.IADD R23, R21, 0x1, R10 ;  /* 0x0000000115177824 */ /* 0x000fe200078e020a */
[----:B------:R-:W-:Y:S01]  /*f080*/  STS [R9], R104 ;  /* 0x0000006809007388 */ /* 0x000fe20000000800 */
[----:B------:R-:W-:Y:S01]  /*f090*/  IMAD R0, R27, c[0x0][0x48c], R0 ;  /* 0x000123001b007a24 */ /* 0x000fe200078e0200 */
[----:B------:R-:W-:Y:S01]  /*f0a0*/  F2FP.PACK_AB R58, R59, R58 ;  /* 0x0000003a3b3a723e */ /* 0x000fe200000000ff */
[C---:B------:R-:W-:Y:S01]  /*f0b0*/  IMAD.IADD R27, R10.reuse, 0x1, R17 ;  /* 0x000000010a1b7824 */ /* 0x040fe200078e0211 */
[----:B------:R-:W-:Y:S01]  /*f0c0*/  STS [R9+0x400], R106 ;  /* 0x0004006a09007388 */ /* 0x000fe20000000800 */
[----:B------:R-:W-:Y:S01]  /*f0d0*/  IMAD.IADD R29, R10, 0x1, R15 ;  /* 0x000000010a1d7824 */ /* 0x000fe200078e020f */
[----:B------:R-:W-:Y:S01]  /*f0e0*/  F2FP.PACK_AB R60, R61, R60 ;  /* 0x0000003c3d3c723e */ /* 0x000fe200000000ff */
[----:B------:R-:W-:Y:S01]  /*f0f0*/  IMAD.IADD R31, R9, 0x1, R10 ;  /* 0x00000001091f7824 */ /* 0x000fe200078e020a */
[----:B------:R-:W-:Y:S01]  /*f100*/  STS [R23+0x80], R108 ;  /* 0x0000806c17007388 */ /* 0x000fe20000000800 */
[----:B------:R-:W-:Y:S01]  /*f110*/  F2FP.PACK_AB R62, R63, R62 ;  /* 0x0000003e3f3e723e */ /* 0x000fe200000000ff */
[----:B------:R-:W-:Y:S01]  /*f120*/  IMAD.IADD R25, R25, 0x1, R0 ;  /* 0x0000000119197824 */ /* 0x000fe200078e0200 */
[----:B------:R-:W-:Y:S01]  /*f130*/  F2FP.PACK_AB R64, R65, R64 ;  /* 0x000000404140723e */ /* 0x000fe200000000ff */
[----:B------:R-:W-:Y:S01]  /*f140*/  STS [R23+0x480], R110 ;  /* 0x0004806e17007388 */ /* 0x000fe20000000800 */
[----:B------:R-:W-:Y:S01]  /*f150*/  F2FP.PACK_AB R66, R67, R66 ;  /* 0x000000424342723e */ /* 0x000fe200000000ff */
[----:B------:R-:W-:Y:S01]  /*f160*/  IMAD R57, R11, 0x80, R4 ;  /* 0x000000800b397824 */ /* 0x000fe200078e0204 */
        /* <DEDUP_REMOVED lines=15> */
[----:B------:R-:W-:Y:S01]  /*f260*/  LEA R14, P0, R24, c[0x0][0x450], 0x2 ;  /* 0x00011400180e7a11 */ /* 0x000fe200078010ff */
        /* <DEDUP_REMOVED lines=10> */
[----:B------:R-:W-:Y:S02]  /*f310*/  LEA.HI.X R25, R24, c[0x0][0x454], R25, 0x2, P0 ;  /* 0x0001150018197a11 */ /* 0x000fe400000f1419 */
[----:B------:R-:W-:Y:S01]  /*f320*/  LEA R0, P0, R18, c[0x0][0x380], 0x1 ;  /* 0x0000e00012007a11 */ /* 0x000fe200078008ff */
        /* <DEDUP_REMOVED lines=15> */
[----:B-1----:R-:W-:-:S03]  /*f420*/  IMAD.SHL.U32 R58, R13, 0x2, RZ ;  /* 0x000000020d3a7824 */ /* 0x002fc600078e00ff */
        /* <DEDUP_REMOVED lines=14> */
[----:B------:R-:W-:Y:S04]  /*f510*/  SHFL.IDX PT, R80, R14, RZ, 0x1c1f ;  /* 0x001c1fff0e507589 */ /* 0x000fe800000e0000 */
[----:B------:R-:W2:Y:S04]  /*f520*/  SHFL.IDX PT, R81, R25, RZ, 0x1c1f ;  /* 0x001c1fff19517589 */ /* 0x000ea800000e0000 */
[----:B------:R-:W-:Y:S06]  /*f530*/  BAR.SYNC.DEFER_BLOCKING 0x1, 0x100 ;  /* 0x0044000000007b1d */ /* 0x000fec0000010000 */
[----:B------:R-:W-:Y:S01]  /*f540*/  SHFL.IDX PT, R96, R14, 0x1, 0x1c1f ;  /* 0x003c1f000e607f89 */ /* 0x000fe200000e0000 */
[----:B-1----:R-:W-:-:S03]  /*f550*/  IMAD.IADD R5, R19, 0x1, R2 ;  /* 0x0000000113057824 */ /* 0x002fc600078e0202 */
[----:B------:R-:W1:Y:S02]  /*f560*/  SHFL.IDX PT, R97, R25, 0x1, 0x1c1f ;  /* 0x003c1f0019617f89 */ /* 0x000e6400000e0000 */
[----:B------:R-:W-:Y:S02]  /*f570*/  LEA.HI.X R2, R18, c[0x0][0x384], R5, 0x1, P0 ;  /* 0x0000e10012027a11 */ /* 0x000fe400000f0c05 */
[----:B------:R3:W4:Y:S01]  /*f580*/  SHFL.IDX PT, R60, R0, RZ, 0x181f ;  /* 0x00181fff003c7589 */ /* 0x00072200000e0000 */
[----:B------:R-:W-:-:S03]  /*f590*/  ISETP.GE.AND P0, PT, R57, R12, PT ;  /* 0x0000000c3900720c */ /* 0x000fc60003f06270 */
[----:B------:R3:W3:Y:S04]  /*f5a0*/  SHFL.IDX PT, R61, R2, RZ, 0x181f ;  /* 0x00181fff023d7589 */ /* 0x0006e800000e0000 */
[----:B--2---:R2:W-:Y:S04]  /*f5b0*/  @!P5 ST.E [R80.64], R7 ;  /* 0x000000075000d985 */ /* 0x0045e8000c101910 */
[----:B-1----:R2:W-:Y:S04]  /*f5c0*/  @!P4 ST.E [R96.64], R8 ;  /* 0x000000086000c985 */ /* 0x0025e8000c101910 */
[----:B------:R2:W1:Y:S04]  /*f5d0*/  LDS.128 R52, [R58+0x1080] ;  /* 0x001080003a347984 */ /* 0x0004680000000c00 */
[----:B------:R2:W1:Y:S04]  /*f5e0*/  LDS.128 R48, [R58+0x2080] ;  /* 0x002080003a307984 */ /* 0x0004680000000c00 */
[----:B------:R2:W1:Y:S04]  /*f5f0*/  LDS.128 R44, [R58+0x3080] ;  /* 0x003080003a2c7984 */ /* 0x0004680000000c00 */
[----:B------:R2:W1:Y:S04]  /*f600*/  LDS.128 R40, [R58+0x5080] ;  /* 0x005080003a287984 */ /* 0x0004680000000c00 */
[----:B------:R2:W1:Y:S04]  /*f610*/  LDS.128 R36, [R58+0x6080] ;  /* 0x006080003a247984 */ /* 0x0004680000000c00 */
[----:B------:R2:W1:Y:S04]  /*f620*/  LDS.128 R32, [R58+0x7080] ;  /* 0x007080003a207984 */ /* 0x0004680000000c00 */
[----:B------:R2:W1:Y:S04]  /*f630*/  LDS.128 R28, [R58+0x9080] ;  /* 0x009080003a1c7984 */ /* 0x0004680000000c00 */
[----:B------:R2:W1:Y:S04]  /*f640*/  LDS.128 R24, [R58+0xa080] ;  /* 0x00a080003a187984 */ /* 0x0004680000000c00 */
[----:B------:R2:W1:Y:S01]  /*f650*/  LDS.128 R20, [R58+0xb080] ;  /* 0x00b080003a147984 */ /* 0x0004620000000c00 */
[----:B------:R-:W-:Y:S05]  /*f660*/  @P0 BRA `(.L_x_193) ;  /* 0x0000014000000947 */ /* 0x000fea0003800000 */
[----:B---34-:R-:W3:Y:S01]  /*f670*/  LDS.128 R16, [R58+0x80] ;  /* 0x000080003a107984 */ /* 0x018ee20000000c00 */
[----:B------:R-:W-:-:S02]  /*f680*/  IADD3 R56, R3, 0x40, RZ ;  /* 0x0000004003387810 */ /* 0x000fc40007ffe0ff */
[C---:B------:R-:W-:Y:S01]  /*f690*/  IADD3 R14, R3.reuse, 0x80, RZ ;  /* 0x00000080030e7810 */ /* 0x040fe20007ffe0ff */
[----:B--2---:R-:W2:Y:S01]  /*f6a0*/  LDS.128 R8, [R58+0x4080] ;  /* 0x004080003a087984 */ /* 0x004ea20000000c00 */
[----:B------:R-:W-:Y:S02]  /*f6b0*/  ISETP.GE.AND P1, PT, R56, c[0x0][0x3c8], PT ;  /* 0x0000f20038007a0c */ /* 0x000fe40003f26270 */
[----:B------:R-:W-:Y:S01]  /*f6c0*/  ISETP.GE.AND P0, PT, R14, c[0x0][0x3c8], PT ;  /* 0x0000f2000e007a0c */ /* 0x000fe20003f06270 */
[----:B------:R4:W5:Y:S01]  /*f6d0*/  LDS.128 R4, [R58+0x8080] ;  /* 0x008080003a047984 */ /* 0x0009620000000c00 */
[----:B------:R-:W-:-:S09]  /*f6e0*/  ISETP.GE.AND P2, PT, R3, c[0x0][0x3c8], PT ;  /* 0x0000f20003007a0c */ /* 0x000fd20003f46270 */
[----:B------:R-:W-:Y:S02]  /*f6f0*/  @!P1 SHF.R.S32.HI R15, RZ, 0x1f, R56 ;  /* 0x0000001fff0f9819 */ /* 0x000fe40000011438 */
[----:B------:R-:W-:Y:S02]  /*f700*/  @!P0 SHF.R.S32.HI R13, RZ, 0x1f, R14 ;  /* 0x0000001fff0d8819 */ /* 0x000fe4000001140e */
[----:B------:R-:W-:Y:S02]  /*f710*/  @!P1 LEA.HI R15, R15, R56, RZ, 0x3 ;  /* 0x000000380f0f9211 */ /* 0x000fe400078f18ff */
[----:B------:R-:W-:Y:S02]  /*f720*/  @!P0 LEA.HI R13, R13, R14, RZ, 0x3 ;  /* 0x0000000e0d0d8211 */ /* 0x000fe400078f18ff */
[----:B------:R-:W-:Y:S02]  /*f730*/  @!P1 LOP3.LUT R15, R15, 0xfffffff8, RZ, 0xc0, !PT ;  /* 0xfffffff80f0f9812 */ /* 0x000fe400078ec0ff */
[----:B------:R-:W-:Y:S01]  /*f740*/  @!P0 LOP3.LUT R13, R13, 0xfffffff8, RZ, 0xc0, !PT ;  /* 0xfffffff80d0d8812 */ /* 0x000fe200078ec0ff */
[----:B----4-:R-:W-:-:S04]  /*f750*/  @!P2 IMAD.WIDE R58, R3, 0x2, R60 ;  /* 0x00000002033aa825 */ /* 0x010fc800078e023c */
[----:B------:R-:W-:-:S04]  /*f760*/  @!P1 IMAD.WIDE R14, R15, 0x2, R60 ;  /* 0x000000020f0e9825 */ /* 0x000fc800078e023c */
[----:B------:R-:W-:Y:S01]  /*f770*/  @!P0 IMAD.WIDE R60, R13, 0x2, R60 ;  /* 0x000000020d3c8825 */ /* 0x000fe200078e023c */
[----:B---3--:R3:W-:Y:S04]  /*f780*/  @!P2 ST.E.128 [R58.64], R16 ;  /* 0x000000103a00a985 */ /* 0x0087e8000c101d10 */
[----:B--2---:R3:W-:Y:S04]  /*f790*/  @!P1 ST.E.128 [R14.64], R8 ;  /* 0x000000080e009985 */ /* 0x0047e8000c101d10 */
[----:B-----5:R3:W-:Y:S02]  /*f7a0*/  @!P0 ST.E.128 [R60.64], R4 ;  /* 0x000000043c008985 */ /* 0x0207e4000c101d10 */
.L_x_193:
[----:B---34-:R-:W-:Y:S05]  /*f7b0*/  BSYNC B0 ;  /* 0x0000000000007941 */ /* 0x018fea0003800000 */
.L_x_192:
[----:B------:R-:W-:Y:S01]  /*f7c0*/  IADD3 R5, R57, 0x20, RZ ;  /* 0x0000002039057810 */ /* 0x000fe20007ffe0ff */
[----:B------:R3:W4:Y:S01]  /*f7d0*/  SHFL.IDX PT, R9, R2, 0x1, 0x181f ;  /* 0x00381f0002097f89 */ /* 0x00072200000e0000 */
[----:B------:R-:W-:Y:S02]  /*f7e0*/  BSSY B0, `(.L_x_194) ;  /* 0x0000015000007945 */ /* 0x000fe40003800000 */
[----:B------:R-:W-:Y:S01]  /*f7f0*/  ISETP.GE.AND P0, PT, R5, R12, PT ;  /* 0x0000000c0500720c */ /* 0x000fe20003f06270 */
[----:B--2---:R3:W2:-:S12]  /*f800*/  SHFL.IDX PT, R8, R0, 0x1, 0x181f ;  /* 0x00381f0000087f89 */ /* 0x00469800000e0000 */
        /* <DEDUP_REMOVED lines=13> */
[----:B-1----:R1:W-:Y:S02]  /*f8e0*/  @!P2 ST.E.128 [R10.64], R52 ;  /* 0x000000340a00a985 */ /* 0x0023e4000c101d10 */
[----:B------:R-:W-:-:S04]  /*f8f0*/  @!P1 IMAD.WIDE R6, R6, 0x2, R8 ;  /* 0x0000000206069825 */ /* 0x000fc800078e0208 */
[----:B------:R-:W-:Y:S01]  /*f900*/  @!P0 IMAD.WIDE R4, R4, 0x2, R8 ;  /* 0x0000000204048825 */ /* 0x000fe200078e0208 */
[----:B------:R1:W-:Y:S04]  /*f910*/  @!P1 ST.E.128 [R6.64], R40 ;  /* 0x0000002806009985 */ /* 0x0003e8000c101d10 */
[----:B------:R1:W-:Y:S02]  /*f920*/  @!P0 ST.E.128 [R4.64], R28 ;  /* 0x0000001c04008985 */ /* 0x0003e4000c101d10 */
.L_x_195:
[----:B------:R-:W-:Y:S05]  /*f930*/  BSYNC B0 ;  /* 0x0000000000007941 */ /* 0x000fea0003800000 */
.L_x_194:
[----:B-1----:R-:W-:Y:S01]  /*f940*/  IADD3 R5, R57, 0x40, RZ ;  /* 0x0000004039057810 */ /* 0x002fe20007ffe0ff */
[----:B----4-:R1:W4:Y:S01]  /*f950*/  SHFL.IDX PT, R9, R2, 0x2, 0x181f ;  /* 0x00581f0002097f89 */ /* 0x01032200000e0000 */
        /* <DEDUP_REMOVED lines=21> */
.L_x_197:
[----:B------:R-:W-:Y:S05]  /*fab0*/  BSYNC B0 ;  /* 0x0000000000007941 */ /* 0x000fea0003800000 */
.L_x_196:
[----:B------:R-:W-:Y:S01]  /*fac0*/  IADD3 R57, R57, 0x60, RZ ;  /* 0x0000006039397810 */ /* 0x000fe20007ffe0ff */
[----:B--2---:R2:W1:Y:S03]  /*fad0*/  SHFL.IDX PT, R7, R2, 0x3, 0x181f ;  /* 0x00781f0002077f89 */ /* 0x00446600000e0000 */
[----:B------:R-:W-:Y:S01]  /*fae0*/  ISETP.GE.AND P0, PT, R57, R12, PT ;  /* 0x0000000c3900720c */ /* 0x000fe20003f06270 */
[----:B------:R2:W3:-:S12]  /*faf0*/  SHFL.IDX PT, R6, R0, 0x3, 0x181f ;  /* 0x00781f0000067f89 */ /* 0x0004d800000e0000 */
[----:B------:R-:W-:Y:S05]  /*fb00*/  @P0 EXIT ;  /* 0x000000000000094d */ /* 0x000fea0003800000 */
[C---:B------:R-:W-:Y:S02]  /*fb10*/  IADD3 R5, R3.reuse, 0x40, RZ ;  /* 0x0000004003057810 */ /* 0x040fe40007ffe0ff */
[----:B------:R-:W-:Y:S02]  /*fb20*/  ISETP.GE.AND P1, PT, R3, c[0x0][0x3c8], PT ;  /* 0x0000f20003007a0c */ /* 0x000fe40003f26270 */
[----:B------:R-:W-:-:S13]  /*fb30*/  ISETP.GE.AND P0, PT, R5, c[0x0][0x3c8], PT ;  /* 0x0000f20005007a0c */ /* 0x000fda0003f06270 */
[----:B-123--:R-:W-:-:S04]  /*fb40*/  @!P0 SHF.R.S32.HI R0, RZ, 0x1f, R5 ;  /* 0x0000001fff008819 */ /* 0x00efc80000011405 */
[----:B------:R-:W-:Y:S01]  /*fb50*/  @!P0 LEA.HI R0, R0, R5, RZ, 0x3 ;  /* 0x0000000500008211 */ /* 0x000fe200078f18ff */
[C-C-:B------:R-:W-:Y:S01]  /*fb60*/  @!P1 IMAD.WIDE R4, R3.reuse, 0x2, R6.reuse ;  /* 0x0000000203049825 */ /* 0x140fe200078e0206 */
[----:B------:R-:W-:Y:S02]  /*fb70*/  IADD3 R3, R3, 0x80, RZ ;  /* 0x0000008003037810 */ /* 0x000fe40007ffe0ff */
[----:B------:R-:W-:Y:S02]  /*fb80*/  @!P0 LOP3.LUT R0, R0, 0xfffffff8, RZ, 0xc0, !PT ;  /* 0xfffffff800008812 */ /* 0x000fe400078ec0ff */
[----:B------:R1:W-:Y:S03]  /*fb90*/  @!P1 ST.E.128 [R4.64], R44 ;  /* 0x0000002c04009985 */ /* 0x0003e6000c101d10 */
[----:B----4-:R-:W-:-:S05]  /*fba0*/  @!P0 IMAD.WIDE R8, R0, 0x2, R6 ;  /* 0x0000000200088825 */ /* 0x010fca00078e0206 */
[----:B------:R1:W-:Y:S01]  /*fbb0*/  @!P0 ST.E.128 [R8.64], R32 ;  /* 0x0000002008008985 */ /* 0x0003e2000c101d10 */
[----:B------:R-:W-:-:S13]  /*fbc0*/  ISETP.GE.AND P0, PT, R3, c[0x0][0x3c8], PT ;  /* 0x0000f20003007a0c */ /* 0x000fda0003f06270 */
[----:B------:R-:W-:Y:S05]  /*fbd0*/  @P0 EXIT ;  /* 0x000000000000094d */ /* 0x000fea0003800000 */
[----:B------:R-:W-:-:S04]  /*fbe0*/  SHF.R.S32.HI R0, RZ, 0x1f, R3 ;  /* 0x0000001fff007819 */ /* 0x000fc80000011403 */
[----:B------:R-:W-:-:S04]  /*fbf0*/  LEA.HI R3, R0, R3, RZ, 0x3 ;  /* 0x0000000300037211 */ /* 0x000fc800078f18ff */
[----:B------:R-:W-:-:S05]  /*fc00*/  LOP3.LUT R3, R3, 0xfffffff8, RZ, 0xc0, !PT ;  /* 0xfffffff803037812 */ /* 0x000fca00078ec0ff */
[----:B------:R-:W-:-:S05]  /*fc10*/  IMAD.WIDE R6, R3, 0x2, R6 ;  /* 0x0000000203067825 */ /* 0x000fca00078e0206 */
[----:B------:R-:W-:Y:S01]  /*fc20*/  ST.E.128 [R6.64], R20 ;  /* 0x0000001406007985 */ /* 0x000fe2000c101d10 */
[----:B------:R-:W-:Y:S05]  /*fc30*/  EXIT ;  /* 0x000000000000794d */ /* 0x000fea0003800000 */
.L_x_191:
[----:B------:R-:W1:Y:S01]  /*fc40*/  S2R R7, SR_TID.X ;  /* 0x0000000000077919 */ /* 0x000e620000002100 */
[----:B------:R-:W-:Y:S03]  /*fc50*/  BSSY B0, `(.L_x_198) ;  /* 0x0000027000007945 */ /* 0x000fe60003800000 */
[----:B------:R-:W2:Y:S01]  /*fc60*/  S2R R8, SR_CTAID.Z ;  /* 0x0000000000087919 */ /* 0x000ea20000002700 */
[----:B-1----:R-:W-:Y:S02]  /*fc70*/  ISETP.GT.AND P0, PT, R7, 0x7f, PT ;  /* 0x0000007f0700780c */ /* 0x002fe40003f04270 */
[----:B--2---:R-:W-:-:S11]  /*fc80*/  SHF.R.S32.HI R11, RZ, 0x1f, R8 ;  /* 0x0000001fff0b7819 */ /* 0x004fd60000011408 */
[----:B------:R-:W-:Y:S05]  /*fc90*/  @P0 BRA `(.L_x_199) ;  /* 0x0000022000000947 */ /* 0x000fea0003800000 */
[----:B------:R-:W1:Y:S01]  /*fca0*/  S2R R0, SR_CTAID.X ;  /* 0x0000000000007919 */ /* 0x000e620000002500 */
[----:B------:R-:W-:-:S05]  /*fcb0*/  MOV R2, c[0x0][0x4e8] ;  /* 0x00013a0000027a02 */ /* 0x000fca0000000f00 */
[----:B------:R-:W-:Y:S01]  /*fcc0*/  IMAD R3, R2, c[0x0][0x388], RZ ;  /* 0x0000e20002037a24 */ /* 0x000fe200078e02ff */
[----:B-1----:R-:W-:-:S04]  /*fcd0*/  LEA R0, R0, R7, 0x7 ;  /* 0x0000000700007211 */ /* 0x002fc800078e38ff */
[----:B------:R-:W-:-:S13]  /*fce0*/  ISETP.GE.AND P0, PT, R0, R3, PT ;  /* 0x000000030000720c */ /* 0x000fda0003f06270 */
[----:B------:R-:W-:Y:S05]  /*fcf0*/  @P0 BRA `(.L_x_199) ;  /* 0x000001c000000947 */ /* 0x000fea0003800000 */
[----:B------:R-:W1:Y:S01]  /*fd00*/  S2R R9, SR_CTAID.Y ;  /* 0x0000000000097919 */ /* 0x000e620000002600 */
[----:B------:R-:W-:Y:S02]  /*fd10*/  ISETP.NE.AND P0, PT, R2, 0x1, PT ;  /* 0x000000010200780c */ /* 0x000fe40003f05270 */
[----:B------:R-:W-:-:S11]  /*fd20*/  MOV R5, R0 ;  /* 0x0000000000057202 */ /* 0x000fd60000000f00 */
[----:B------:R-:W-:-:S05]  /*fd30*/  @P0 IMAD.HI.U32 R6, R0, c[0x0][0x4ec], RZ ;  /* 0x00013b0000060a27 */ /* 0x000fca00078e00ff */
[----:B------:R-:W-:Y:S02]  /*fd40*/  @P0 SHF.R.U32.HI R5, RZ, c[0x0][0x4f0], R6 ;  /* 0x00013c00ff050a19 */ /* 0x000fe40000011606 */
[----:B-1----:R-:W-:Y:S01]  /*fd50*/  SHF.R.S32.HI R4, RZ, 0x1f, R9 ;  /* 0x0000001fff047819 */ /* 0x002fe20000011409 */
[----:B------:R-:W-:-:S04]  /*fd60*/  IMAD.WIDE.U32 R2, R9, c[0x0][0x490], RZ ;  /* 0x0001240009027a25 */ /* 0x000fc800078e00ff */
[----:B------:R-:W-:Y:S02]  /*fd70*/  IMAD R4, R4, c[0x0][0x490], RZ ;  /* 0x0001240004047a24 */ /* 0x000fe400078e02ff */
[----:B------:R-:W-:Y:S02]  /*fd80*/  IMAD.MOV.U32 R12, RZ, RZ, R2 ;  /* 0x000000ffff0c7224 */ /* 0x000fe400078e0002 */
[----:B------:R-:W-:Y:S01]  /*fd90*/  IMAD R13, R9, c[0x0][0x494], R4 ;  /* 0x00012500090d7a24 */ /* 0x000fe200078e0204 */
[----:B------:R-:W-:-:S04]  /*fda0*/  IADD3 R9, -R5, RZ, RZ ;  /* 0x000000ff05097210 */ /* 0x000fc80007ffe1ff */
[----:B------:R-:W-:Y:S01]  /*fdb0*/  IADD3 R13, R3, R13, RZ ;  /* 0x0000000d030d7210 */ /* 0x000fe20007ffe0ff */
[----:B------:R-:W-:Y:S02]  /*fdc0*/  IMAD R3, R11, c[0x0][0x498], RZ ;  /* 0x000126000b037a24 */ /* 0x000fe400078e02ff */
[----:B------:R-:W-:Y:S02]  /*fdd0*/  IMAD R4, R9, c[0x0][0x4e8], R0 ;  /* 0x00013a0009047a24 */ /* 0x000fe400078e0200 */
[----:B------:R-:W-:-:S03]  /*fde0*/  IMAD.WIDE.U32 R12, R8, c[0x0][0x498], R12 ;  /* 0x00012600080c7a25 */ /* 0x000fc600078e000c */
[----:B------:R-:W-:Y:S01]  /*fdf0*/  SHF.R.S32.HI R2, RZ, 0x1f, R4 ;  /* 0x0000001fff027819 */ /* 0x000fe20000011404 */
[----:B------:R-:W-:Y:S01]  /*fe00*/  IMAD R0, R8, c[0x0][0x49c], R3 ;  /* 0x0001270008007a24 */ /* 0x000fe200078e0203 */
[----:B------:R-:W-:Y:S02]  /*fe10*/  SHF.R.S32.HI R3, RZ, 0x1f, R5 ;  /* 0x0000001fff037819 */ /* 0x000fe40000011405 */
[----:B------:R-:W-:Y:S01]  /*fe20*/  IADD3 R12, P0, R5, R12, RZ ;  /* 0x0000000c050c7210 */ /* 0x000fe20007f1e0ff */
[----:B------:R-:W-:-:S03]  /*fe30*/  IMAD R5, R2, c[0x0][0x488], RZ ;  /* 0x0001220002057a24 */ /* 0x000fc600078e02ff */
[----:B------:R-:W-:Y:S01]  /*fe40*/  IADD3.X R13, R3, R13, R0, P0, !PT ;  /* 0x0000000d030d7210 */ /* 0x000fe200007fe400 */
[----:B------:R-:W-:-:S04]  /*fe50*/  IMAD R5, R4, c[0x0][0x48c], R5 ;  /* 0x0001230004057a24 */ /* 0x000fc800078e0205 */
[----:B------:R-:W-:-:S05]  /*fe60*/  IMAD.WIDE.U32 R12, R4, c[0x0][0x488], R12 ;  /* 0x00012200040c7a25 */ /* 0x000fca00078e000c */
[----:B------:R-:W-:Y:S02]  /*fe70*/  IADD3 R5, R13, R5, RZ ;  /* 0x000000050d057210 */ /* 0x000fe40007ffe0ff */
[----:B------:R-:W-:-:S04]  /*fe80*/  LEA R2, P0, R12, c[0x0][0x450], 0x2 ;  /* 0x000114000c027a11 */ /* 0x000fc800078010ff */
[----:B------:R-:W-:Y:S01]  /*fe90*/  LEA.HI.X R3, R12, c[0x0][0x454], R5, 0x2, P0 ;  /* 0x000115000c037a11 */ /* 0x000fe200000f1405 */
[----:B------:R-:W-:-:S05]  /*fea0*/  IMAD.MOV.U32 R5, RZ, RZ, -0x800000 ;  /* 0xff800000ff057424 */ /* 0x000fca00078e00ff */
[----:B------:R1:W-:Y:S03]  /*feb0*/  STG.E [R2.64], R5 ;  /* 0x0000000502007986 */ /* 0x0003e6000c101910 */
.L_x_199:
[----:B------:R-:W-:Y:S05]  /*fec0*/  BSYNC B0 ;  /* 0x0000000000007941 */ /* 0x000fea0003800000 */
.L_x_198:
[----:B------:R-:W2:Y:S01]  /*fed0*/  S2R R12, SR_CTAID.Y ;  /* 0x00000000000c7919 */ /* 0x000ea20000002600 */
[----:B------:R-:W-:Y:S01]  /*fee0*/  SHF.R.S32.HI R4, RZ, 0x1f, R7 ;  /* 0x0000001fff047819 */ /* 0x000fe20000011407 */
[----:B------:R-:W-:Y:S01]  /*fef0*/  IMAD R11, R11, c[0x0][0x3f0], RZ ;  /* 0x0000fc000b0b7a24 */ /* 0x000fe200078e02ff */
[----:B-1----:R-:W-:Y:S01]  /*ff00*/  MOV R3, c[0x0][0x4e8] ;  /* 0x00013a0000037a02 */ /* 0x002fe20000000f00 */
[----:B------:R-:W1:Y:S01]  /*ff10*/  S2R R5, SR_CTAID.X ;  /* 0x0000000000057919 */ /* 0x000e620000002500 */
[----:B------:R-:W-:Y:S01]  /*ff20*/  LEA.HI R4, R4, R7, RZ, 0x3 ;  /* 0x0000000704047211 */ /* 0x000fe200078f18ff */
[----:B------:R-:W-:Y:S01]  /*ff30*/  BSSY B0, `(.L_x_200) ;  /* 0x0000038000007945 */ /* 0x000fe20003800000 */
[C---:B------:R-:W-:Y:S01]  /*ff40*/  ISETP.NE.AND P0, PT, R3.reuse, 0x1, PT ;  /* 0x000000010300780c */ /* 0x040fe20003f05270 */
[----:B------:R-:W-:Y:S01]  /*ff50*/  IMAD R3, R3, c[0x0][0x388], RZ ;  /* 0x0000e20003037a24 */ /* 0x000fe200078e02ff */
[----:B------:R-:W-:Y:S02]  /*ff60*/  LOP3.LUT R2, R4, 0xfffffff8, RZ, 0xc0, !PT ;  /* 0xfffffff804027812 */ /* 0x000fe400078ec0ff */
[----:B------:R-:W-:-:S03]  /*ff70*/  SHF.R.S32.HI R4, RZ, 0x3, R4 ;  /* 0x00000003ff047819 */ /* 0x000fc60000011404 */
[----:B------:R-:W-:-:S05]  /*ff80*/  IMAD.IADD R7, R7, 0x1, -R2 ;  /* 0x0000000107077824 */ /* 0x000fca00078e0a02 */
[CC--:B------:R-:W-:Y:S02]  /*ff90*/  LEA R6, R7.reuse, R4.reuse, 0x5 ;  /* 0x0000000407067211 */ /* 0x0c0fe400078e28ff */
[----:B------:R-:W-:Y:S02]  /*ffa0*/  SHF.L.U32 R7, R7, 0x3, RZ ;  /* 0x0000000307077819 */ /* 0x000fe400000006ff */
[----:B--2---:R-:W-:Y:S01]  /*ffb0*/  SHF.R.S32.HI R0, RZ, 0x1f, R12 ;  /* 0x0000001fff007819 */ /* 0x004fe2000001140c */
[C---:B-1----:R-:W-:Y:S01]  /*ffc0*/  IMAD R6, R5.reuse, 0x80, R6 ;  /* 0x0000008005067824 */ /* 0x042fe200078e0206 */
[----:B------:R-:W-:-:S03]  /*ffd0*/  LEA R4, R5, R4, 0x7 ;  /* 0x0000000405047211 */ /* 0x000fc600078e38ff */
[----:B------:R-:W-:Y:S01]  /*ffe0*/  IMAD R9, R0, c[0x0][0x3e8], RZ ;  /* 0x0000fa0000097a24 */ /* 0x000fe200078e02ff */
[----:B------:R-:W-:Y:S01]  /*fff0*/  IADD3 R5, R7, 0x80, RZ ;  /* 0x0000008007057810 */ /* 0x000fe20007ffe0ff */
[----:B------:R-:W-:-:S04]  /*10000*/  @P0 IMAD.HI.U32 R2, R6, c[0x0][0x4ec], RZ ;  /* 0x00013b0006020a27 */ /* 0x000fc800078e00ff */
[C---:B------:R-:W-:Y:S02]  /*10010*/  IMAD R9, R12.reuse, c[0x0][0x3ec], R9 ;  /* 0x0000fb000c097a24 */ /* 0x040fe400078e0209 */
[----:B------:R-:W-:-:S04]  /*10020*/  IMAD.WIDE.U32 R12, R12, c[0x0][0x3e8], RZ ;  /* 0x0000fa000c0c7a25 */ /* 0x000fc800078e00ff */
[----:B------:R-:W-:Y:S01]  /*10030*/  IMAD R0, R8, c[0x0][0x3f4], R11 ;  /* 0x0000fd0008007a24 */ /* 0x000fe200078e020b */
[----:B------:R-:W-:Y:S01]  /*10040*/  IADD3 R13, R13, R9, RZ ;  /* 0x000000090d0d7210 */ /* 0x000fe20007ffe0ff */
[----:B------:R-:W-:Y:S01]  /*10050*/  IMAD.MOV.U32 R9, RZ, RZ, R6 ;  /* 0x000000ffff097224 */ /* 0x000fe200078e0006 */
[----:B------:R-:W-:-:S03]  /*10060*/  @P0 SHF.R.U32.HI R9, RZ, c[0x0][0x4f0], R2 ;  /* 0x00013c00ff090a19 */ /* 0x000fc60000011602 */
[----:B------:R-:W-:Y:S01]  /*10070*/  IMAD.WIDE.U32 R12, R8, c[0x0][0x3f0], R12 ;  /* 0x0000fc00080c7a25 */ /* 0x000fe200078e000c */
[----:B------:R-:W-:Y:S02]  /*10080*/  SHF.R.S32.HI R2, RZ, 0x1f, R9 ;  /* 0x0000001fff027819 */ /* 0x000fe40000011409 */
[----:B------:R-:W-:Y:S01]  /*10090*/  IADD3 R11, -R9, RZ, RZ ;  /* 0x000000ff090b7210 */ /* 0x000fe20007ffe1ff */
[----:B------:R-:W-:Y:S02]  /*100a0*/  IMAD.IADD R13, R13, 0x1, R0 ;  /* 0x000000010d0d7824 */ /* 0x000fe400078e0200 */
[----:B------:R-:W-:Y:S02]  /*100b0*/  IMAD R2, R2, c[0x0][0x3e0], RZ ;  /* 0x0000f80002027a24 */ /* 0x000fe400078e02ff */
[----:B------:R-:W-:Y:S01]  /*100c0*/  IMAD R11, R11, c[0x0][0x4e8], R6 ;  /* 0x00013a000b0b7a24 */ /* 0x000fe200078e0206 */
[----:B------:R-:W-:Y:S01]  /*100d0*/  IADD3 R6, R7, 0x40, RZ ;  /* 0x0000004007067810 */ /* 0x000fe20007ffe0ff */
[----:B------:R-:W-:-:S03]  /*100e0*/  IMAD.WIDE.U32 R12, R9, c[0x0][0x3e0], R12 ;  /* 0x0000f800090c7a25 */ /* 0x000fc600078e000c */
[----:B------:R-:W-:Y:S01]  /*100f0*/  SHF.R.S32.HI R0, RZ, 0x1f, R11 ;  /* 0x0000001fff007819 */ /* 0x000fe2000001140b */
[----:B------:R-:W-:-:S04]  /*10100*/  IMAD R9, R9, c[0x0][0x3e4], R2 ;  /* 0x0000f90009097a24 */ /* 0x000fc800078e0202 */
[----:B------:R-:W-:Y:S01]  /*10110*/  IMAD R0, R0, c[0x0][0x3d8], RZ ;  /* 0x0000f60000007a24 */ /* 0x000fe200078e02ff */
[----:B------:R-:W-:-:S03]  /*10120*/  IADD3 R13, R13, R9, RZ ;  /* 0x000000090d0d7210 */ /* 0x000fc60007ffe0ff */
[C---:B------:R-:W-:Y:S02]  /*10130*/  IMAD R0, R11.reuse, c[0x0][0x3dc], R0 ;  /* 0x0000f7000b007a24 */ /* 0x040fe400078e0200 */
[----:B------:R-:W-:-:S04]  /*10140*/  IMAD.WIDE.U32 R8, R11, c[0x0][0x3d8], R12 ;  /* 0x0000f6000b087a25 */ /* 0x000fc800078e000c */
[----:B------:R-:W-:Y:S01]  /*10150*/  IMAD.IADD R11, R9, 0x1, R0 ;  /* 0x00000001090b7824 */ /* 0x000fe200078e0200 */
[----:B------:R-:W-:-:S04]  /*10160*/  LEA R9, P0, R8, c[0x0][0x380], 0x1 ;  /* 0x0000e00008097a11 */ /* 0x000fc800078008ff */
[----:B------:R-:W-:Y:S01]  /*10170*/  LEA.HI.X R8, R8, c[0x0][0x384], R11, 0x1, P0 ;  /* 0x0000e10008087a11 */ /* 0x000fe200000f0c0b */
[----:B------:R1:W2:Y:S01]  /*10180*/  SHFL.IDX PT, R10, R9, RZ, 0x181f ;  /* 0x00181fff090a7589 */ /* 0x0002a200000e0000 */
[----:B------:R-:W-:-:S03]  /*10190*/  ISETP.GE.AND P0, PT, R4, R3, PT ;  /* 0x000000030400720c */ /* 0x000fc60003f06270 */
[----:B------:R1:W3:Y:S10]  /*101a0*/  SHFL.IDX PT, R11, R8, RZ, 0x181f ;  /* 0x00181fff080b7589 */ /* 0x0002f400000e0000 */
        /* <DEDUP_REMOVED lines=16> */
.L_x_201:
[----:B------:R-:W-:Y:S05]  /*102b0*/  BSYNC B0 ;  /* 0x0000000000007941 */ /* 0x000fea0003800000 */
.L_x_200:
        /* <DEDUP_REMOVED lines=21> */
.L_x_203:
[----:B------:R-:W-:Y:S05]  /*10410*/  BSYNC B0 ;  /* 0x0000000000007941 */ /* 0x000fea0003800000 */
.L_x_202:
        /* <DEDUP_REMOVED lines=21> */
.L_x_205:
[----:B------:R-:W-:Y:S05]  /*10570*/  BSYNC B0 ;  /* 0x0000000000007941 */ /* 0x000fea0003800000 */
.L_x_204:
        /* <DEDUP_REMOVED lines=12> */
[----:B------:R-:W-:-:S05]  /*10640*/  @!P0 IMAD.WIDE R2, R3, 0x2, R10 ;  /* 0x0000000203028825 */ /* 0x000fca00078e020a */
        /* <DEDUP_REMOVED lines=9> */
.L_x_206:
        /* <DEDUP_REMOVED lines=10> */
.L_x_1286:


//--------------------- .text._ZN7cutlass13device_kernelIN5flash19enable_sm80_to_sm89INS1_16FlashAttnFwdSm80INS1_25CollectiveMainloopFwdSm80ILi8ELi1ELb0EN4cute5tupleIJNS5_1CILi128EEENS7_ILi64EEENS7_ILi192EEEEEELi192ENS_6half_tEfNS_4arch4Sm80ELb0ELb1ELb0ELb1ELb0ELb0ELb1ELb0EEENS1_21CollectiveEpilogueFwdINS6_IJS8_SA_S9_EEENS6_IJNS7_ILi1EEESI_SI_EEESC_SE_Li256ELb1ELb1ELb0ELb0EEENS1_19SingleTileSchedulerILb1ELb0ELb1ELi128EEEEEEEEEvNT_6ParamsE --------------------------
	.section	.text._ZN7cutlass13device_kernelIN5flash19enable_sm80_to_sm89INS1_16FlashAttnFwdSm80INS1_25CollectiveMainloopFwdSm80ILi8ELi1ELb0EN4cute5tupleIJNS5_1CILi128EEENS7_ILi64EEENS7_ILi192EEEEEELi192ENS_6half_tEfNS_4arch4Sm80ELb0ELb1ELb0ELb1ELb0ELb0ELb1ELb0EEENS1_21CollectiveEpilogueFwdINS6_IJS8_SA_S9_EEENS6_IJNS7_ILi1EEESI_SI_EEESC_SE_Li256ELb1ELb1ELb0ELb0EEENS1_19SingleTileSchedulerILb1ELb0ELb1ELi128EEEEEEEEEvNT_6ParamsE,"ax",@progbits
	.sectioninfo	@"SHI_REGISTERS=240"
	.align	128
.text._ZN7cutlass13device_kernelIN5flash19enable_sm80_to_sm89INS1_16FlashAttnFwdSm80INS1_25CollectiveMainloopFwdSm80ILi8ELi1ELb0EN4cute5tupleIJNS5_1CILi128EEENS7_ILi64EEENS7_ILi192EEEEEELi192ENS_6half_tEfNS_4arch4Sm80ELb0ELb1ELb0ELb1ELb0ELb0ELb1ELb0EEENS1_21CollectiveEpilogueFwdINS6_IJS8_SA_S9_EEENS6_IJNS7_ILi1EEESI_SI_EEESC_SE_Li256ELb1ELb1ELb0ELb0EEENS1_19SingleTileSchedulerILb1ELb0ELb1ELi128EEEEEEEEEvNT_6ParamsE:
        .type           _ZN7cutlass13device_kernelIN5flash19enable_sm80_to_sm89INS1_16FlashAttnFwdSm80INS1_25CollectiveMainloopFwdSm80ILi8ELi1ELb0EN4cute5tupleIJNS5_1CILi128EEENS7_ILi64EEENS7_ILi192EEEEEELi192ENS_6half_tEfNS_4arch4Sm80ELb0ELb1ELb0ELb1ELb0ELb0ELb1ELb0EEENS1_21CollectiveEpilogueFwdINS6_IJS8_SA_S9_EEENS6_IJNS7_ILi1EEESI_SI_EEESC_SE_Li256ELb1ELb1ELb0ELb0EEENS1_19SingleTileSchedulerILb1ELb0ELb1ELi128EEEEEEEEEvNT_6ParamsE,@function
        .size           _ZN7cutlass13device_kernelIN5flash19enable_sm80_to_sm89INS1_16FlashAttnFwdSm80INS1_25CollectiveMainloopFwdSm80ILi8ELi1ELb0EN4cute5tupleIJNS5_1CILi128EEENS7_ILi64EEENS7_ILi192EEEEEELi192ENS_6half_tEfNS_4arch4Sm80ELb0ELb1ELb0ELb1ELb0ELb0ELb1ELb0EEENS1_21CollectiveEpilogueFwdINS6_IJS8_SA_S9_EEENS6_IJNS7_ILi1EEESI_SI_EEESC_SE_Li256ELb1ELb1ELb0ELb0EEENS1_19SingleTileSchedulerILb1ELb0ELb1ELi128EEEEEEEEEvNT_6ParamsE,(.L_x_1287 - _ZN7cutlass13device_kernelIN5flash19enable_sm80_to_sm89INS1_16FlashAttnFwdSm80INS1_25CollectiveMainloopFwdSm80ILi8ELi1ELb0EN4cute5tupleIJNS5_1CILi128EEENS7_ILi64EEENS7_ILi192EEEEEELi192ENS_6half_tEfNS_4arch4Sm80ELb0ELb1ELb0ELb1ELb0ELb0ELb1ELb0EEENS1_21CollectiveEpilogueFwdINS6_IJS8_SA_S9_EEENS6_IJNS7_ILi1EEESI_SI_EEESC_SE_Li256ELb1ELb1ELb0ELb0EEENS1_19SingleTileSchedulerILb1ELb0ELb1ELi128EEEEEEEEEvNT_6ParamsE)
        .other          _ZN7cutlass13device_kernelIN5flash19enable_sm80_to_sm89INS1_16FlashAttnFwdSm80INS1_25CollectiveMainloopFwdSm80ILi8ELi1ELb0EN4cute5tupleIJNS5_1CILi128EEENS7_ILi64EEENS7_ILi192EEEEEELi192ENS_6half_tEfNS_4arch4Sm80ELb0ELb1ELb0ELb1ELb0ELb0ELb1ELb0EEENS1_21CollectiveEpilogueFwdINS6_IJS8_SA_S9_EEENS6_IJNS7_ILi1EEESI_SI_EEESC_SE_Li256ELb1ELb1ELb0ELb0EEENS1_19SingleTileSchedulerILb1ELb0ELb1ELi128EEEEEEEEEvNT_6ParamsE,@"STO_CUDA_ENTRY STV_DEFAULT"
_ZN7cutlass13device_kernelIN5flash19enable_sm80_to_sm89INS1_16FlashAttnFwdSm80INS1_25CollectiveMainloopFwdSm80ILi8ELi1ELb0EN4cute5tupleIJNS5_1CILi128EEENS7_ILi64EEENS7_ILi192EEEEEELi192ENS_6half_tEfNS_4arch4Sm80ELb0ELb1ELb0ELb1ELb0ELb0ELb1ELb0EEENS1_21CollectiveEpilogueFwdINS6_IJS8_SA_S9_EEENS6_IJNS7_ILi1EEESI_SI_EEESC_SE_Li256ELb1ELb1ELb0ELb0EEENS1_19SingleTileSchedulerILb1ELb0ELb1ELi128EEEEEEEEEvNT_6ParamsE:
[----:B------:R-:W-:Y:S02]  /*0000*/  MOV R1, c[0x0][0x28] ;  /* 0x00000a0000017a02 */ /* 0x000fe40000000f00 */
[----:B------:R-:W1:Y:S01]  /*0010*/  S2R R6, SR_TID.X ;  /* 0x0000000000067919 */ /* 0x000e620000002100 */
[----:B------:R-:W-:Y:S01]  /*0020*/  MOV R5, 0x4 ;  /* 0x0000000400057802 */ /* 0x000fe20000000f00 */
[----:B------:R-:W2:Y:S01]  /*0030*/  S2UR UR17, SR_CTAID.X ;  /* 0x00000000001179c3 */ /* 0x000ea20000002500 */
[----:B------:R-:W-:Y:S01]  /*0040*/  ULDC.64 UR18, c[0x0][0x118] ;  /* 0x0000460000127ab9 */ /* 0x000fe20000000a00 */
[----:B------:R-:W3:Y:S01]  /*0050*/  S2R R200, SR_CTAID.Z ;  /* 0x0000000000c87919 */ /* 0x000ee20000002700 */
[----:B-1----:R-:W-:Y:S01]  /*0060*/  SHF.R.U32.HI R0, RZ, 0x5, R6 ;  /* 0x00000005ff007819 */ /* 0x002fe20000011606 */
[----:B---3--:R-:W-:-:S05]  /*0070*/  IMAD.WIDE R2, R200, R5, c[0x0][0x568] ;  /* 0x00015a00c8027625 */ /* 0x008fca00078e0205 */
[----:B------:R-:W1:Y:S02]  /*0080*/  SHFL.IDX PT, R0, R0, RZ, 0x1f ;  /* 0x00001fff00007589 */ /* 0x000e6400000e0000 */
[----:B-1----:R-:W-:-:S13]  /*0090*/  ISETP.NE.AND P0, PT, R0, RZ, PT ;  /* 0x000000ff0000720c */ /* 0x002fda0003f05270 */
[----:B------:R-:W-:Y:S05]  /*00a0*/  @!P0 BRA `(.L_x_207) ;  /* 0x0000013000008947 */ /* 0x000fea0003800000 */
[----:B--2---:R-:W-:-:S04]  /*00b0*/  ISETP.NE.U32.AND P0, PT, RZ, c[0x0][0x568], PT ;  /* 0x00015a00ff007a0c */ /* 0x004fc80003f05070 */
[----:B------:R-:W-:-:S13]  /*00c0*/  ISETP.NE.AND.EX P0, PT, RZ, c[0x0][0x56c], PT, P0 ;  /* 0x00015b00ff007a0c */ /* 0x000fda0003f05300 */
[----:B------:R-:W-:Y:S05]  /*00d0*/  @!P0 BRA `(.L_x_208) ;  /* 0x0000002000008947 */ /* 0x000fea0003800000 */
[----:B------:R1:W5:Y:S01]  /*00e0*/  LDG.E R0, [R2.64] ;  /* 0x0000001202007981 */ /* 0x000362000c1e1900 */
[----:B------:R-:W-:Y:S05]  /*00f0*/  BRA `(.L_x_209) ;  /* 0x0000009000007947 */ /* 0x000fea0003800000 */
.L_x_208:
        /* <DEDUP_REMOVED lines=8> */
.L_x_210:
[----:B------:R-:W-:-:S04]  /*0180*/  MOV R0, c[0x0][0x54c] ;  /* 0x0001530000007a02 */ /* 0x000fc80000000f00 */
.L_x_209:
[----:B------:R-:W-:Y:S01]  /*0190*/  USHF.L.U32 UR7, UR17, 0x7, URZ ;  /* 0x0000000711077899 */ /* 0x000fe2000800063f */
[----:B-----5:R-:W-:-:S05]  /*01a0*/  IMAD R0, R0, c[0x0][0x548], RZ ;  /* 0x0001520000007a24 */ /* 0x020fca00078e02ff */
[----:B------:R-:W-:-:S04]  /*01b0*/  ISETP.LE.AND P0, PT, R0, UR7, PT ;  /* 0x0000000700007c0c */ /* 0x000fc8000bf03270 */
[----:B------:R-:W-:Y:S01]  /*01c0*/  SEL R200, R200, 0xffffffff, !P0 ;  /* 0xffffffffc8c87807 */ /* 0x000fe20004000000 */
[----:B------:R-:W-:Y:S05]  /*01d0*/  BRA `(.L_x_211) ;  /* 0x0000012000007947 */ /* 0x000fea0003800000 */
.L_x_207:
[----:B--2---:R-:W-:-:S04]  /*01e0*/  ISETP.NE.U32.AND P0, PT, RZ, c[0x0][0x568], PT ;  /* 0x00015a00ff007a0c */ /* 0x004fc80003f05070 */
[----:B------:R-:W-:-:S13]  /*01f0*/  ISETP.NE.AND.EX P0, PT, RZ, c[0x0][0x56c], PT, P0 ;  /* 0x00015b00ff007a0c */ /* 0x000fda0003f05300 */
[----:B------:R-:W-:Y:S05]  /*0200*/  @!P0 BRA `(.L_x_212) ;  /* 0x0000002000008947 */ /* 0x000fea0003800000 */
[----:B------:R1:W5:Y:S01]  /*0210*/  LDG.E R0, [R2.64] ;  /* 0x0000001202007981 */ /* 0x000362000c1e1900 */
[----:B------:R-:W-:Y:S05]  /*0220*/  BRA `(.L_x_213) ;  /* 0x0000009000007947 */ /* 0x000fea0003800000 */
.L_x_212:
        /* <DEDUP_REMOVED lines=8> */
.L_x_214:
[----:B------:R-:W-:-:S04]  /*02b0*/  MOV R0, c[0x0][0x54c] ;  /* 0x0001530000007a02 */ /* 0x000fc80000000f00 */
.L_x_213:
[----:B------:R-:W-:Y:S01]  /*02c0*/  USHF.L.U32 UR7, UR17, 0x7, URZ ;  /* 0x0000000711077899 */ /* 0x000fe2000800063f */
[----:B-----5:R-:W-:-:S05]  /*02d0*/  IMAD R0, R0, c[0x0][0x548], RZ ;  /* 0x0001520000007a24 */ /* 0x020fca00078e02ff */
[----:B------:R-:W-:-:S04]  /*02e0*/  ISETP.LE.AND P0, PT, R0, UR7, PT ;  /* 0x0000000700007c0c */ /* 0x000fc8000bf03270 */
[----:B------:R-:W-:-:S04]  /*02f0*/  SEL R200, R200, 0xffffffff, !P0 ;  /* 0xffffffffc8c87807 */ /* 0x000fc80004000000 */
.L_x_211:
[----:B------:R-:W-:-:S13]  /*0300*/  ISETP.GE.AND P0, PT, R200, RZ, PT ;  /* 0x000000ffc800720c */ /* 0x000fda0003f06270 */
[----:B------:R-:W-:Y:S05]  /*0310*/  @!P0 EXIT ;  /* 0x000000000000894d */ /* 0x000fea0003800000 */
[----:B------:R-:W-:Y:S02]  /*0320*/  ISETP.NE.U32.AND P1, PT, RZ, c[0x0][0x370], PT ;  /* 0x0000dc00ff007a0c */ /* 0x000fe40003f25070 */
[----:B------:R-:W-:Y:S02]  /*0330*/  ISETP.NE.U32.AND P0, PT, RZ, c[0x0][0x360], PT ;  /* 0x0000d800ff007a0c */ /* 0x000fe40003f05070 */
[----:B------:R-:W-:Y:S02]  /*0340*/  ISETP.NE.AND.EX P1, PT, RZ, c[0x0][0x374], PT, P1 ;  /* 0x0000dd00ff007a0c */ /* 0x000fe40003f25310 */
[----:B------:R-:W-:Y:S02]  /*0350*/  ISETP.NE.AND.EX P0, PT, RZ, c[0x0][0x364], PT, P0 ;  /* 0x0000d900ff007a0c */ /* 0x000fe40003f05300 */
[----:B------:R-:W-:Y:S02]  /*0360*/  ISETP.NE.U32.AND P5, PT, RZ, c[0x0][0x348], PT ;  /* 0x0000d200ff007a0c */ /* 0x000fe40003fa5070 */
[----:B------:R-:W-:-:S02]  /*0370*/  ISETP.NE.U32.AND P3, PT, RZ, c[0x0][0x350], PT ;  /* 0x0000d400ff007a0c */ /* 0x000fc40003f65070 */
[----:B------:R-:W-:Y:S02]  /*0380*/  ISETP.NE.AND.EX P5, PT, RZ, c[0x0][0x34c], PT, P5 ;  /* 0x0000d300ff007a0c */ /* 0x000fe40003fa5350 */
[----:B------:R-:W-:-:S03]  /*0390*/  ISETP.NE.AND.EX P3, PT, RZ, c[0x0][0x354], PT, P3 ;  /* 0x0000d500ff007a0c */ /* 0x000fc60003f65330 */
[----:B------:R-:W-:-:S04]  /*03a0*/  @P1 IMAD.WIDE R14, R200, R5, c[0x0][0x370] ;  /* 0x0000dc00c80e1625 */ /* 0x000fc800078e0205 */
[----:B------:R-:W-:Y:S01]  /*03b0*/  @P0 IMAD.WIDE R12, R200, R5, c[0x0][0x360] ;  /* 0x0000d800c80c0625 */ /* 0x000fe200078e0205 */
[----:B------:R-:W2:Y:S01]  /*03c0*/  @P1 LDG.E R4, [R14.64] ;  /* 0x000000120e041981 */ /* 0x000ea2000c1e1900 */
[----:B-1----:R-:W-:-:S03]  /*03d0*/  CS2R R2, SRZ ;  /* 0x0000000000027805 */ /* 0x002fc6000001ff00 */
[----:B------:R-:W3:Y:S01]  /*03e0*/  @P0 LDG.E R0, [R12.64] ;  /* 0x000000120c000981 */ /* 0x000ee2000c1e1900 */
[----:B------:R-:W-:-:S04]  /*03f0*/  IMAD.WIDE R10, R200, R5, c[0x0][0x348] ;  /* 0x0000d200c80a7625 */ /* 0x000fc800078e0205 */
[----:B------:R-:W-:Y:S01]  /*0400*/  IMAD.WIDE R8, R200, R5, c[0x0][0x350] ;  /* 0x0000d400c8087625 */ /* 0x000fe200078e0205 */
[----:B------:R1:W5:Y:S04]  /*0410*/  @P5 LDG.E R2, [R10.64] ;  /* 0x000000120a025981 */ /* 0x000368000c1e1900 */
[----:B------:R1:W5:Y:S01]  /*0420*/  @P3 LDG.E R3, [R8.64] ;  /* 0x0000001208033981 */ /* 0x000362000c1e1900 */
[----:B------:R-:W-:Y:S02]  /*0430*/  UMOV UR6, URZ ;  /* 0x0000003f00067c82 */ /* 0x000fe40008000000 */
[----:B------:R-:W-:Y:S02]  /*0440*/  ULDC UR16, c[0x0][0x168] ;  /* 0x00005a0000107ab9 */ /* 0x000fe40000000800 */
[----:B------:R-:W-:Y:S01]  /*0450*/  ULDC UR9, c[0x0][0x1d0] ;  /* 0x0000740000097ab9 */ /* 0x000fe20000000800 */
[----:B--2---:R1:W2:Y:S08]  /*0460*/  @P1 R2UR UR6, R4 ;  /* 0x00000000040613c2 */ /* 0x0042b000000e0000 */
[----:B---3--:R1:W3:Y:S02]  /*0470*/  @P0 R2UR UR16, R0 ;  /* 0x00000000001003c2 */ /* 0x0082e400000e0000 */
[----:B-12---:R-:W-:Y:S05]  /*0480*/  @P0 BRA `(.L_x_215) ;  /* 0x0000006000000947 */ /* 0x006fea0003800000 */
[----:B------:R-:W-:Y:S05]  /*0490*/  @!P5 BRA `(.L_x_215) ;  /* 0x000000500000d947 */ /* 0x000fea0003800000 */
[----:B------:R-:W2:Y:S04]  /*04a0*/  LDG.E R0, [R10.64] ;  /* 0x000000120a007981 */ /* 0x000ea8000c1e1900 */
[----:B------:R-:W4:Y:S01]  /*04b0*/  LDG.E R4, [R10.64+0x4] ;  /* 0x000004120a047981 */ /* 0x000f22000c1e1900 */
[----:B--23--:R-:W1:Y:S08]  /*04c0*/  R2UR UR16, R0 ;  /* 0x00000000001073c2 */ /* 0x00ce7000000e0000 */
[----:B----4-:R-:W1:Y:S02]  /*04d0*/  R2UR UR4, R4 ;  /* 0x00000000040473c2 */ /* 0x010e6400000e0000 */
[----:B-1----:R-:W-:-:S06]  /*04e0*/  UIADD3 UR16, -UR16, UR4, URZ ;  /* 0x0000000410107290 */ /* 0x002fcc000fffe13f */
.L_x_215:
[----:B------:R-:W-:-:S04]  /*04f0*/  ISETP.NE.U32.AND P0, PT, RZ, c[0x0][0x368], PT ;  /* 0x0000da00ff007a0c */ /* 0x000fc80003f05070 */
[----:B------:R-:W-:-:S13]  /*0500*/  ISETP.NE.AND.EX P0, PT, RZ, c[0x0][0x36c], PT, P0 ;  /* 0x0000db00ff007a0c */ /* 0x000fda0003f05300 */
[----:B------:R-:W-:Y:S05]  /*0510*/  @!P0 BRA `(.L_x_216) ;  /* 0x0000004000008947 */ /* 0x000fea0003800000 */
[----:B------:R-:W-:-:S05]  /*0520*/  IMAD.WIDE R8, R200, R5, c[0x0][0x368] ;  /* 0x0000da00c8087625 */ /* 0x000fca00078e0205 */
[----:B------:R-:W2:Y:S02]  /*0530*/  LDG.E R0, [R8.64] ;  /* 0x0000001208007981 */ /* 0x000ea4000c1e1900 */
[----:B--2---:R1:W2:Y:S02]  /*0540*/  R2UR UR9, R0 ;  /* 0x00000000000973c2 */ /* 0x0042a400000e0000 */
[----:B-12---:R-:W-:Y:S05]  /*0550*/  BRA `(.L_x_217) ;  /* 0x0000006000007947 */ /* 0x006fea0003800000 */
.L_x_216:
[----:B------:R-:W-:Y:S05]  /*0560*/  @!P3 BRA `(.L_x_217) ;  /* 0x000000500000b947 */ /* 0x000fea0003800000 */
[----:B------:R-:W2:Y:S04]  /*0570*/  LDG.E R0, [R8.64] ;  /* 0x0000001208007981 */ /* 0x000ea8000c1e1900 */
[----:B------:R-:W4:Y:S01]  /*0580*/  LDG.E R4, [R8.64+0x4] ;  /* 0x0000041208047981 */ /* 0x000f22000c1e1900 */
[----:B--2---:R-:W1:Y:S08]  /*0590*/  R2UR UR9, R0 ;  /* 0x00000000000973c2 */ /* 0x004e7000000e0000 */
[----:B----4-:R-:W1:Y:S02]  /*05a0*/  R2UR UR4, R4 ;  /* 0x00000000040473c2 */ /* 0x010e6400000e0000 */
[----:B-1----:R-:W-:-:S06]  /*05b0*/  UIADD3 UR9, -UR9, UR4, URZ ;  /* 0x0000000409097290 */ /* 0x002fcc000fffe13f */
.L_x_217:
[----:B------:R-:W-:Y:S01]  /*05c0*/  ULDC UR4, c[0x0][0x2c4] ;  /* 0x0000b10000047ab9 */ /* 0x000fe20000000800 */
[----:B-----5:R-:W-:Y:S01]  /*05d0*/  IADD3 R0, R3, UR6, RZ ;  /* 0x0000000603007c10 */ /* 0x020fe2000fffe0ff */
[----:B------:R-:W-:-:S02]  /*05e0*/  UISETP.NE.AND UP2, UPT, UR4, 0x1, UPT ;  /* 0x000000010400788c */ /* 0x000fc4000bf45270 */
[----:B------:R-:W-:Y:S02]  /*05f0*/  ULDC.64 UR10, c[0x0][0x2c8] ;  /* 0x0000b200000a7ab9 */ /* 0x000fe40000000a00 */
[----:B------:R-:W-:Y:S02]  /*0600*/  ULDC.64 UR4, c[0x0][0x328] ;  /* 0x0000ca0000047ab9 */ /* 0x000fe40000000a00 */
[----:B------:R-:W-:Y:S02]  /*0610*/  UISETP.GE.AND UP1, UPT, UR5, 0x1, UPT ;  /* 0x000000010500788c */ /* 0x000fe4000bf26270 */
[----:B------:R-:W-:-:S03]  /*0620*/  UIADD3 UR9, -UR6, UR9, URZ ;  /* 0x0000000906097290 */ /* 0x000fc6000fffe13f */
[----:B------:R-:W-:Y:S01]  /*0630*/  @UP2 UIADD3 UR12, UR7, 0x7f, URZ ;  /* 0x0000007f070c2890 */ /* 0x000fe2000fffe03f */
[----:B------:R-:W-:Y:S01]  /*0640*/  PLOP3.LUT P0, PT, PT, PT, UP1, 0x40, 0x0 ;  /* 0x000000000000781c */ /* 0x000fe20003f0e818 */
[----:B---3--:R-:W-:Y:S02]  /*0650*/  UIADD3 UR8, UR9, 0x1, -UR16 ;  /* 0x0000000109087890 */ /* 0x008fe4000fffe810 */
[----:B------:R-:W-:Y:S02]  /*0660*/  UIMAD.WIDE.U32 UR12, UR12, UR10, URZ ;  /* 0x0000000a0c0c72a5 */ /* 0x000fe4000f8e003f */
[----:B------:R-:W-:Y:S02]  /*0670*/  UIADD3 UR10, UR7, 0x7f, URZ ;  /* 0x0000007f070a7890 */ /* 0x000fe4000fffe03f */
[----:B------:R-:W-:-:S04]  /*0680*/  @UP2 USHF.R.U32.HI UR10, URZ, UR11, UR13 ;  /* 0x0000000b3f0a2299 */ /* 0x000fc8000801160d */
[----:B------:R-:W-:-:S04]  /*0690*/  UIADD3 UR8, UR8, UR10, URZ ;  /* 0x0000000a08087290 */ /* 0x000fc8000fffe03f */
[----:B------:R-:W-:Y:S01]  /*06a0*/  UIADD3 UR4, UR8, UR4, URZ ;  /* 0x0000000408047290 */ /* 0x000fe2000fffe03f */
[----:B------:R-:W-:Y:S05]  /*06b0*/  @P0 BRA `(.L_x_218) ;  /* 0x0000012000000947 */ /* 0x000fea0003800000 */
[----:B------:R-:W-:Y:S01]  /*06c0*/  ISETP.LT.AND P0, PT, RZ, UR8, PT ;  /* 0x00000008ff007c0c */ /* 0x000fe2000bf01270 */
[----:B------:R-:W-:-:S12]  /*06d0*/  UIADD3 UR6, UR8, -0x1, URZ ;  /* 0xffffffff08067890 */ /* 0x000fd8000fffe03f */
[----:B------:R-:W-:Y:S05]  /*06e0*/  @P0 BRA `(.L_x_219) ;  /* 0x0000007000000947 */ /* 0x000fea0003800000 */
[----:B------:R-:W-:Y:S02]  /*06f0*/  UISETP.NE.AND UP0, UPT, UR5, 0x1, UPT ;  /* 0x000000010500788c */ /* 0x000fe4000bf05270 */
[----:B------:R-:W-:Y:S02]  /*0700*/  UIADD3 UR6, -UR8, URZ, URZ ;  /* 0x0000003f08067290 */ /* 0x000fe4000fffe13f */
[----:B------:R-:W-:Y:S02]  /*0710*/  ULDC.64 UR10, c[0x0][0x330] ;  /* 0x0000cc00000a7ab9 */ /* 0x000fe40000000a00 */
[----:B------:R-:W-:-:S05]  /*0720*/  UIMAD.WIDE.U32 UR12, UR6, UR10, URZ ;  /* 0x0000000a060c72a5 */ /* 0x000fca000f8e003f */
[----:B------:R-:W-:-:S04]  /*0730*/  @UP0 USHF.R.U32.HI UR6, URZ, UR11, UR13 ;  /* 0x0000000b3f060299 */ /* 0x000fc8000801160d */
[----:B------:R-:W-:Y:S01]  /*0740*/  ULOP3.LUT UR6, URZ, UR6, URZ, 0x33, !UPT ;  /* 0x000000063f067292 */ /* 0x000fe2000f8e333f */
[----:B------:R-:W-:Y:S05]  /*0750*/  BRA `(.L_x_220) ;  /* 0x0000004000007947 */ /* 0x000fea0003800000 */
.L_x_219:
[----:B------:R-:W-:Y:S02]  /*0760*/  UISETP.NE.AND UP0, UPT, UR5, 0x1, UPT ;  /* 0x000000010500788c */ /* 0x000fe4000bf05270 */
[----:B------:R-:W-:Y:S02]  /*0770*/  ULDC.64 UR10, c[0x0][0x330] ;  /* 0x0000cc00000a7ab9 */ /* 0x000fe40000000a00 */
[----:B------:R-:W-:-:S07]  /*0780*/  UIMAD.WIDE.U32 UR12, UR6, UR10, URZ ;  /* 0x0000000a060c72a5 */ /* 0x000fce000f8e003f */
[----:B------:R-:W-:Y:S02]  /*0790*/  @UP0 USHF.R.U32.HI UR6, URZ, UR11, UR13 ;  /* 0x0000000b3f060299 */ /* 0x000fe4000801160d */
.L_x_220:
[----:B------:R-:W-:Y:S02]  /*07a0*/  ULDC UR8, c[0x0][0x32c] ;  /* 0x0000cb0000087ab9 */ /* 0x000fe40000000800 */
[----:B------:R-:W-:-:S04]  /*07b0*/  UIMAD UR8, UR6, UR5, UR8 ;  /* 0x00000005060872a4 */ /* 0x000fc8000f8e0208 */
[----:B------:R-:W-:-:S04]  /*07c0*/  UISETP.LT.AND UP0, UPT, UR4, UR8, UPT ;  /* 0x000000080400728c */ /* 0x000fc8000bf01270 */
[----:B------:R-:W-:Y:S02]  /*07d0*/  USEL UR4, UR4, UR8, UP0 ;  /* 0x0000000804047287 */ /* 0x000fe40008000000 */
.L_x_218:
[----:B------:R-:W-:Y:S01]  /*07e0*/  UIADD3 UR12, UR9, 0x3f, URZ ;  /* 0x0000003f090c7890 */ /* 0x000fe2000fffe03f */
[----:B------:R-:W-:Y:S01]  /*07f0*/  PLOP3.LUT P0, PT, PT, PT, UP1, 0x40, 0x0 ;  /* 0x000000000000781c */ /* 0x000fe20003f0e818 */
[----:B------:R-:W-:Y:S02]  /*0800*/  UIADD3 UR6, UR4, 0x3f, URZ ;  /* 0x0000003f04067890 */ /* 0x000fe4000fffe03f */
[----:B------:R-:W-:Y:S02]  /*0810*/  ULDC.64 UR10, c[0x0][0x2c8] ;  /* 0x0000b200000a7ab9 */ /* 0x000fe40000000a00 */
[----:B------:R-:W-:Y:S02]  /*0820*/  UIMAD.WIDE.U32 UR14, UR7, UR10, URZ ;  /* 0x0000000a070e72a5 */ /* 0x000fe4000f8e003f */
[----:B------:R-:W-:Y:S02]  /*0830*/  USHF.R.S32.HI UR8, URZ, 0x1f, UR12 ;  /* 0x0000001f3f087899 */ /* 0x000fe4000801140c */
[----:B------:R-:W-:-:S02]  /*0840*/  USHF.R.S32.HI UR10, URZ, 0x1f, UR6 ;  /* 0x0000001f3f0a7899 */ /* 0x000fc40008011406 */
[----:B------:R-:W-:Y:S02]  /*0850*/  ULEA.HI UR8, UR8, UR12, URZ, 0x6 ;  /* 0x0000000c08087291 */ /* 0x000fe4000f8f303f */
[----:B------:R-:W-:Y:S02]  /*0860*/  ULEA.HI UR10, UR10, UR6, URZ, 0x6 ;  /* 0x000000060a0a7291 */ /* 0x000fe4000f8f303f */
[----:B------:R-:W-:Y:S02]  /*0870*/  UMOV UR4, UR7 ;  /* 0x0000000700047c82 */ /* 0x000fe40008000000 */
[----:B------:R-:W-:Y:S02]  /*0880*/  @UP2 USHF.R.U32.HI UR4, URZ, UR11, UR15 ;  /* 0x0000000b3f042299 */ /* 0x000fe4000801160f */
[----:B------:R-:W-:Y:S02]  /*0890*/  USHF.R.S32.HI UR14, URZ, 0x6, UR8 ;  /* 0x000000063f0e7899 */ /* 0x000fe40008011408 */
[----:B------:R-:W-:-:S02]  /*08a0*/  USHF.R.S32.HI UR11, URZ, 0x6, UR10 ;  /* 0x000000063f0b7899 */ /* 0x000fc4000801140a */
[----:B------:R-:W-:Y:S02]  /*08b0*/  UIADD3 UR6, UR9, -UR16, URZ ;  /* 0x8000001009067290 */ /* 0x000fe4000fffe03f */
[----:B------:R-:W-:Y:S02]  /*08c0*/  UISETP.LT.AND UP0, UPT, UR14, UR11, UPT ;  /* 0x0000000b0e00728c */ /* 0x000fe4000bf01270 */
[----:B------:R-:W-:Y:S02]  /*08d0*/  UIADD3 UR10, UR6, UR4, URZ ;  /* 0x00000004060a7290 */ /* 0x000fe4000fffe03f */
[----:B------:R-:W-:Y:S02]  /*08e0*/  ULDC UR8, c[0x0][0x324] ;  /* 0x0000c90000087ab9 */ /* 0x000fe40000000800 */
[----:B------:R-:W-:Y:S02]  /*08f0*/  USEL UR14, UR14, UR11, UP0 ;  /* 0x0000000b0e0e7287 */ /* 0x000fe40008000000 */
[----:B------:R-:W-:Y:S01]  /*0900*/  UIADD3 UR8, UR10, -UR8, URZ ;  /* 0x800000080a087290 */ /* 0x000fe2000fffe03f */
[----:B------:R-:W-:Y:S05]  /*0910*/  @P0 BRA `(.L_x_221) ;  /* 0x0000014000000947 */ /* 0x000fea0003800000 */
[----:B------:R-:W-:-:S06]  /*0920*/  UISETP.GT.AND UP0, UPT, UR10, -0x1, UPT ;  /* 0xffffffff0a00788c */ /* 0x000fcc000bf04270 */
[----:B------:R-:W-:-:S13]  /*0930*/  PLOP3.LUT P0, PT, PT, PT, UP0, 0x80, 0x0 ;  /* 0x000000000000781c */ /* 0x000fda0003f0f008 */
[----:B------:R-:W-:Y:S05]  /*0940*/  @P0 BRA `(.L_x_222) ;  /* 0x0000008000000947 */ /* 0x000fea0003800000 */
        /* <DEDUP_REMOVED lines=8> */
.L_x_222:
[----:B------:R-:W-:-:S03]  /*09d0*/  UISETP.NE.AND UP0, UPT, UR5, 0x1, UPT ;  /* 0x000000010500788c */ /* 0x000fc6000bf05270 */
[----:B------:R-:W-:Y:S02]  /*09e0*/  ULDC.64 UR4, c[0x0][0x330] ;  /* 0x0000cc0000047ab9 */ /* 0x000fe40000000a00 */
[----:B------:R-:W-:-:S07]  /*09f0*/  UIMAD.WIDE.U32 UR12, UR10, UR4, URZ ;  /* 0x000000040a0c72a5 */ /* 0x000fce000f8e003f */
[----:B------:R-:W-:Y:S02]  /*0a00*/  @UP0 UMOV UR11, UR13 ;  /* 0x0000000d000b0c82 */ /* 0x000fe40008000000 */
[----:B------:R-:W-:Y:S02]  /*0a10*/  @UP0 USHF.R.U32.HI UR10, URZ, UR5, UR11 ;  /* 0x000000053f0a0299 */ /* 0x000fe4000801160b */
.L_x_223:
[----:B------:R-:W-:Y:S02]  /*0a20*/  ULDC UR4, c[0x0][0x32c] ;  /* 0x0000cb0000047ab9 */ /* 0x000fe40000000800 */
[----:B------:R-:W-:-:S04]  /*0a30*/  UIMAD UR4, UR10, UR4, URZ ;  /* 0x000000040a0472a4 */ /* 0x000fc8000f8e023f */
[----:B------:R-:W-:-:S04]  /*0a40*/  UISETP.LT.AND UP0, UPT, UR8, UR4, UPT ;  /* 0x000000040800728c */ /* 0x000fc8000bf01270 */
[----:B------:R-:W-:-:S04]  /*0a50*/  USEL UR8, UR8, UR4, !UP0 ;  /* 0x0000000408087287 */ /* 0x000fc8000c000000 */
.L_x_221:
[----:B------:R-:W-:Y:S01]  /*0a60*/  USHF.R.S32.HI UR4, URZ, 0x1f, UR8 ;  /* 0x0000001f3f047899 */ /* 0x000fe20008011408 */
[----:B------:R-:W-:Y:S01]  /*0a70*/  PLOP3.LUT P1, PT, PT, PT, PT, 0x80, 0x0 ;  /* 0x000000000000781c */ /* 0x000fe20003f2f070 */
[----:B------:R-:W-:Y:S01]  /*0a80*/  IMAD.MOV.U32 R3, RZ, RZ, RZ ;  /* 0x000000ffff037224 */ /* 0x000fe200078e00ff */
[----:B------:R-:W-:Y:S01]  /*0a90*/  CS2R R96, SRZ ;  /* 0x0000000000607805 */ /* 0x000fe2000001ff00 */
[----:B------:R-:W-:Y:S01]  /*0aa0*/  ULEA.HI UR8, UR4, UR8, URZ, 0x6 ;  /* 0x0000000804087291 */ /* 0x000fe2000f8f303f */
[----:B------:R-:W-:Y:S01]  /*0ab0*/  IMAD.MOV.U32 R98, RZ, RZ, RZ ;  /* 0x000000ffff627224 */ /* 0x000fe200078e00ff */
[----:B------:R-:W-:Y:S01]  /*0ac0*/  CS2R R94, SRZ ;  /* 0x00000000005e7805 */ /* 0x000fe2000001ff00 */
[----:B------:R-:W-:Y:S01]  /*0ad0*/  CS2R R92, SRZ ;  /* 0x00000000005c7805 */ /* 0x000fe2000001ff00 */
        /* <DEDUP_REMOVED lines=9> */
[----:B------:R-:W-:Y:S01]  /*0b70*/  CS2R R78, SRZ ;  /* 0x00000000004e7805 */ /* 0x000fe2000001ff00 */
        /* <DEDUP_REMOVED lines=40> */
[----:B------:R-:W-:Y:S01]  /*0e00*/  IMAD.MOV.U32 R4, RZ, RZ, RZ ;  /* 0x000000ffff047224 */ /* 0x000fe200078e00ff */
[----:B------:R-:W-:Y:S05]  /*0e10*/  @!P0 BRA `(.L_x_224) ;  /* 0x0000df8000008947 */ /* 0x000fea0003800000 */
[----:B------:R-:W-:-:S04]  /*0e20*/  ISETP.NE.U32.AND P2, PT, RZ, c[0x0][0x340], PT ;  /* 0x0000d000ff007a0c */ /* 0x000fc80003f45070 */
[----:B------:R-:W-:-:S13]  /*0e30*/  ISETP.NE.AND.EX P2, PT, RZ, c[0x0][0x344], PT, P2 ;  /* 0x0000d100ff007a0c */ /* 0x000fda0003f45320 */
[----:B------:R-:W-:-:S06]  /*0e40*/  @P2 IMAD.WIDE R10, R200, R5, c[0x0][0x340] ;  /* 0x0000d000c80a2625 */ /* 0x000fcc00078e0205 */
[----:B------:R1:W2:Y:S01]  /*0e50*/  @P2 LDG.E R10, [R10.64] ;  /* 0x000000120a0a2981 */ /* 0x0002a2000c1e1900 */
[----:B------:R-:W-:Y:S01]  /*0e60*/  SHF.R.S32.HI R7, RZ, 0x1f, R2 ;  /* 0x0000001fff077819 */ /* 0x000fe20000011402 */
[C---:B------:R-:W-:Y:S01]  /*0e70*/  IMAD.WIDE.U32 R28, R2.reuse, c[0x0][0x178], RZ ;  /* 0x00005e00021c7a25 */ /* 0x040fe200078e00ff */
[----:B------:R-:W-:Y:S01]  /*0e80*/  SHF.R.S32.HI R87, RZ, 0x1f, R6 ;  /* 0x0000001fff577819 */ /* 0x000fe20000011406 */
[----:B------:R-:W3:Y:S01]  /*0e90*/  S2R R4, SR_CTAID.Y ;  /* 0x0000000000047919 */ /* 0x000ee20000002600 */
[----:B------:R-:W-:Y:S01]  /*0ea0*/  PLOP3.LUT P4, PT, PT, PT, UP2, 0x80, 0x0 ;  /* 0x000000000000781c */ /* 0x000fe20003f8f028 */
[----:B------:R-:W-:Y:S01]  /*0eb0*/  IMAD R7, R7, c[0x0][0x178], RZ ;  /* 0x00005e0007077a24 */ /* 0x000fe200078e02ff */
[CC--:B------:R-:W-:Y:S01]  /*0ec0*/  LEA.HI R5, R87.reuse, R6.reuse, RZ, 0x3 ;  /* 0x0000000657057211 */ /* 0x0c0fe200078f18ff */
[----:B------:R-:W-:Y:S01]  /*0ed0*/  ULDC UR4, c[0x0][0x2c4] ;  /* 0x0000b10000047ab9 */ /* 0x000fe20000000800 */
[----:B------:R-:W-:Y:S01]  /*0ee0*/  LEA.HI R3, R87, R6, RZ, 0x4 ;  /* 0x0000000657037211 */ /* 0x000fe200078f20ff */
[----:B------:R-:W-:Y:S01]  /*0ef0*/  IMAD R7, R2, c[0x0][0x17c], R7 ;  /* 0x00005f0002077a24 */ /* 0x000fe200078e0207 */
[----:B------:R-:W-:Y:S01]  /*0f00*/  SHF.R.S32.HI R8, RZ, 0x3, R5 ;  /* 0x00000003ff087819 */ /* 0x000fe20000011405 */
[----:B------:R-:W-:Y:S01]  /*0f10*/  UIMAD UR4, UR16, UR4, URZ ;  /* 0x00000004100472a4 */ /* 0x000fe2000f8e023f */
[----:B------:R-:W-:Y:S01]  /*0f20*/  LOP3.LUT R5, R5, 0xfffffff8, RZ, 0xc0, !PT ;  /* 0xfffffff805057812 */ /* 0x000fe200078ec0ff */
[----:B------:R-:W-:Y:S01]  /*0f30*/  IMAD.IADD R29, R29, 0x1, R7 ;  /* 0x000000011d1d7824 */ /* 0x000fe200078e0207 */
[----:B------:R-:W-:Y:S01]  /*0f40*/  SHF.R.S32.HI R2, RZ, 0x4, R3 ;  /* 0x00000004ff027819 */ /* 0x000fe20000011403 */
[----:B------:R-:W-:Y:S01]  /*0f50*/  IMAD.SHL.U32 R199, R8, 0x40, RZ ;  /* 0x0000004008c77824 */ /* 0x000fe200078e00ff */
[----:B------:R-:W-:Y:S01]  /*0f60*/  IADD3 R23, P0, R0, R8, RZ ;  /* 0x0000000800177210 */ /* 0x000fe20007f1e0ff */
[----:B------:R-:W-:Y:S01]  /*0f70*/  IMAD.IADD R24, R6, 0x1, -R5 ;  /* 0x0000000106187824 */ /* 0x000fe200078e0a05 */
[----:B------:R-:W-:Y:S01]  /*0f80*/  LEA.HI R197, R3, R2, RZ, 0x1 ;  /* 0x0000000203c57211 */ /* 0x000fe200078f08ff */
[----:B------:R-:W-:Y:S01]  /*0f90*/  BSSY B0, `(.L_x_225) ;  /* 0x0000081000007945 */ /* 0x000fe20003800000 */
[----:B------:R-:W-:Y:S01]  /*0fa0*/  SHF.R.S32.HI R5, RZ, 0x1f, R0 ;  /* 0x0000001fff057819 */ /* 0x000fe20000011400 */
[----:B------:R-:W-:Y:S01]  /*0fb0*/  IMAD.SHL.U32 R18, R24, 0x8, RZ ;  /* 0x0000000818127824 */ /* 0x000fe200078e00ff */
[----:B------:R-:W-:-:S02]  /*0fc0*/  LOP3.LUT R197, R197, 0xfffffffe, RZ, 0xc0, !PT ;  /* 0xfffffffec5c57812 */ /* 0x000fc400078ec0ff */
[----:B------:R-:W-:Y:S02]  /*0fd0*/  LEA.HI.X.SX32 R0, R8, R5, 0x1, P0 ;  /* 0x0000000508007211 */ /* 0x000fe400000f0eff */
[----:B------:R-:W-:Y:S01]  /*0fe0*/  LOP3.LUT R199, R199, 0x1c0, RZ, 0xc0, !PT ;  /* 0x000001c0c7c77812 */ /* 0x000fe200078ec0ff */
[----:B------:R-:W-:Y:S01]  /*0ff0*/  IMAD.IADD R197, R2, 0x1, -R197 ;  /* 0x0000000102c57824 */ /* 0x000fe200078e0ac5 */
[----:B------:R-:W-:Y:S01]  /*1000*/  IADD3 R5, R18, 0x80, RZ ;  /* 0x0000008012057810 */ /* 0x000fe20007ffe0ff */
[C---:B------:R-:W-:Y:S01]  /*1010*/  IMAD R2, R0.reuse, c[0x0][0x1e0], RZ ;  /* 0x0000780000027a24 */ /* 0x040fe200078e02ff */
[----:B------:R-:W-:Y:S01]  /*1020*/  LOP3.LUT R12, R199, 0x38, R18, 0xf8, !PT ;  /* 0x00000038c70c7812 */ /* 0x000fe200078ef812 */
[----:B------:R-:W-:Y:S01]  /*1030*/  IMAD R0, R0, c[0x0][0x208], RZ ;  /* 0x0000820000007a24 */ /* 0x000fe200078e02ff */
[----:B------:R-:W-:Y:S01]  /*1040*/  SHF.R.U32.HI R199, RZ, 0x3, R199 ;  /* 0x00000003ffc77819 */ /* 0x000fe200000116c7 */
[----:B------:R-:W-:Y:S01]  /*1050*/  IMAD R9, R23, c[0x0][0x1e4], R2 ;  /* 0x0000790017097a24 */ /* 0x000fe200078e0202 */
[----:B------:R-:W-:Y:S01]  /*1060*/  LOP3.LUT R3, R3, 0xfffffff0, RZ, 0xc0, !PT ;  /* 0xfffffff003037812 */ /* 0x000fe200078ec0ff */
[----:B------:R-:W-:Y:S01]  /*1070*/  IMAD R7, R23, c[0x0][0x20c], R0 ;  /* 0x0000830017077a24 */ /* 0x000fe200078e0200 */
[----:B------:R-:W-:Y:S01]  /*1080*/  LOP3.LUT R199, R12, R199, RZ, 0x3c, !PT ;  /* 0x000000c70cc77212 */ /* 0x000fe200078e3cff */
[----:B------:R-:W-:Y:S01]  /*1090*/  IMAD R0, R24, 0x20, R8 ;  /* 0x0000002018007824 */ /* 0x000fe200078e0208 */
[----:B---3--:R-:W-:Y:S01]  /*10a0*/  SHF.R.S32.HI R12, RZ, 0x1f, R4 ;  /* 0x0000001fff0c7819 */ /* 0x008fe20000011404 */
[----:B------:R-:W-:Y:S01]  /*10b0*/  IMAD.IADD R16, R6, 0x1, -R3 ;  /* 0x0000000106107824 */ /* 0x000fe200078e0a03 */
[----:B------:R-:W-:Y:S01]  /*10c0*/  PLOP3.LUT P0, PT, PT, PT, UP2, 0x80, 0x0 ;  /* 0x000000000000781c */ /* 0x000fe20003f0f028 */
[----:B------:R-:W-:Y:S01]  /*10d0*/  IMAD.WIDE.U32 R28, R4, c[0x0][0x1b8], R28 ;  /* 0x00006e00041c7a25 */ /* 0x000fe200078e001c */
[----:B------:R-:W-:-:S02]  /*10e0*/  ISETP.GE.AND P1, PT, R5, c[0x0][0x1d4], PT ;  /* 0x0000750005007a0c */ /* 0x000fc40003f26270 */
[----:B------:R-:W-:Y:S01]  /*10f0*/  IADD3 R0, R0, UR7, RZ ;  /* 0x0000000700007c10 */ /* 0x000fe2000fffe0ff */
[----:B------:R-:W-:Y:S01]  /*1100*/  IMAD R5, R12, c[0x0][0x1b8], RZ ;  /* 0x00006e000c057a24 */ /* 0x000fe200078e02ff */
[----:B------:R-:W-:Y:S02]  /*1110*/  SHF.R.S32.HI R3, RZ, 0x1f, R200 ;  /* 0x0000001fff037819 */ /* 0x000fe400000114c8 */
[--C-:B------:R-:W-:Y:S01]  /*1120*/  SHF.R.S32.HI R19, RZ, 0x1f, R18.reuse ;  /* 0x0000001fff137819 */ /* 0x100fe20000011412 */
[----:B------:R-:W-:Y:S01]  /*1130*/  IMAD R20, R4, c[0x0][0x1bc], R5 ;  /* 0x00006f0004147a24 */ /* 0x000fe200078e0205 */
[----:B------:R-:W-:Y:S01]  /*1140*/  SEL R2, R3, RZ, !P5 ;  /* 0x000000ff03027207 */ /* 0x000fe20006800000 */
[----:B------:R-:W-:Y:S01]  /*1150*/  @P4 IMAD.HI.U32 R13, R0, c[0x0][0x2c8], RZ ;  /* 0x0000b200000d4a27 */ /* 0x000fe200078e00ff */
[----:B-1----:R-:W-:Y:S02]  /*1160*/  SEL R11, R200, RZ, !P5 ;  /* 0x000000ffc80b7207 */ /* 0x002fe40006800000 */
[----:B------:R-:W-:Y:S01]  /*1170*/  IADD3 R21, R29, R20, RZ ;  /* 0x000000141d157210 */ /* 0x000fe20007ffe0ff */
[----:B------:R-:W-:Y:S01]  /*1180*/  IMAD.WIDE.U32 R26, R23, c[0x0][0x1e0], R18 ;  /* 0x00007800171a7a25 */ /* 0x000fe200078e0012 */
[----:B------:R-:W-:-:S03]  /*1190*/  SHF.R.S32.HI R5, RZ, 0x1f, R16 ;  /* 0x0000001fff057819 */ /* 0x000fc60000011410 */
[----:B------:R-:W-:Y:S01]  /*11a0*/  IMAD.MOV.U32 R14, RZ, RZ, R0 ;  /* 0x000000ffff0e7224 */ /* 0x000fe200078e0000 */
[----:B------:R-:W-:Y:S01]  /*11b0*/  @P0 SHF.R.U32.HI R14, RZ, c[0x0][0x2cc], R13 ;  /* 0x0000b300ff0e0a19 */ /* 0x000fe2000001160d */
[----:B------:R-:W-:Y:S01]  /*11c0*/  IMAD.WIDE.U32 R22, R23, c[0x0][0x208], R18 ;  /* 0x0000820017167a25 */ /* 0x000fe200078e0012 */
[----:B------:R-:W-:-:S03]  /*11d0*/  LEA.HI R5, R5, R16, RZ, 0x3 ;  /* 0x0000001005057211 */ /* 0x000fc600078f18ff */
[----:B------:R-:W-:Y:S01]  /*11e0*/  IMAD R2, R2, c[0x0][0x1c0], RZ ;  /* 0x0000700002027a24 */ /* 0x000fe200078e02ff */
[----:B------:R-:W-:Y:S01]  /*11f0*/  LOP3.LUT R15, R5, 0xfffffff8, RZ, 0xc0, !PT ;  /* 0xfffffff8050f7812 */ /* 0x000fe200078ec0ff */
[----:B------:R-:W-:Y:S02]  /*1200*/  IMAD.MOV.U32 R20, RZ, RZ, R28 ;  /* 0x000000ffff147224 */ /* 0x000fe400078e001c */
[----:B------:R-:W-:Y:S02]  /*1210*/  IMAD.IADD R23, R23, 0x1, R7 ;  /* 0x0000000117177824 */ /* 0x000fe400078e0207 */
[C---:B------:R-:W-:Y:S02]  /*1220*/  IMAD R2, R11.reuse, c[0x0][0x1c4], R2 ;  /* 0x000071000b027a24 */ /* 0x040fe400078e0202 */
[----:B------:R-:W-:-:S04]  /*1230*/  IMAD.WIDE.U32 R20, R11, c[0x0][0x1c0], R20 ;  /* 0x000070000b147a25 */ /* 0x000fc800078e0014 */
[----:B------:R-:W-:Y:S01]  /*1240*/  IMAD.IADD R27, R27, 0x1, R9 ;  /* 0x000000011b1b7824 */ /* 0x000fe200078e0209 */
[--C-:B------:R-:W-:Y:S01]  /*1250*/  SHF.R.S32.HI R9, RZ, 0x1f, R14.reuse ;  /* 0x0000001fff097819 */ /* 0x100fe2000001140e */
[----:B------:R-:W-:Y:S01]  /*1260*/  IMAD.MOV R7, RZ, RZ, -R14 ;  /* 0x000000ffff077224 */ /* 0x000fe200078e0a0e */
[----:B------:R-:W-:Y:S01]  /*1270*/  IADD3 R21, R21, R2, RZ ;  /* 0x0000000215157210 */ /* 0x000fe20007ffe0ff */
[----:B------:R-:W-:Y:S02]  /*1280*/  IMAD.IADD R15, R16, 0x1, -R15 ;  /* 0x00000001100f7824 */ /* 0x000fe400078e0a0f */
[----:B------:R-:W-:Y:S02]  /*1290*/  IMAD R7, R7, c[0x0][0x2c4], R0 ;  /* 0x0000b10007077a24 */ /* 0x000fe400078e0200 */
[----:B------:R-:W-:Y:S01]  /*12a0*/  IMAD R9, R9, c[0x0][0x1b0], RZ ;  /* 0x00006c0009097a24 */ /* 0x000fe200078e02ff */
[----:B------:R-:W-:Y:S01]  /*12b0*/  LOP3.LUT P4, RZ, R15, 0x4, RZ, 0xc0, !PT ;  /* 0x000000040fff7812 */ /* 0x000fe2000788c0ff */
[----:B------:R-:W-:Y:S01]  /*12c0*/  IMAD.WIDE.U32 R20, R14, c[0x0][0x1b0], R20 ;  /* 0x00006c000e147a25 */ /* 0x000fe200078e0014 */
[----:B------:R-:W-:-:S02]  /*12d0*/  SHF.R.S32.HI R0, RZ, 0x1f, R7 ;  /* 0x0000001fff007819 */ /* 0x000fc40000011407 */
[----:B------:R-:W-:Y:S01]  /*12e0*/  LOP3.LUT P5, RZ, R15, 0x2, RZ, 0xc0, !PT ;  /* 0x000000020fff7812 */ /* 0x000fe200078ac0ff */
[----:B------:R-:W-:Y:S02]  /*12f0*/  IMAD R9, R14, c[0x0][0x1b4], R9 ;  /* 0x00006d000e097a24 */ /* 0x000fe400078e0209 */
[----:B------:R-:W-:Y:S02]  /*1300*/  IMAD R0, R0, c[0x0][0x1a8], RZ ;  /* 0x00006a0000007a24 */ /* 0x000fe400078e02ff */
[----:B------:R-:W-:Y:S02]  /*1310*/  IMAD.IADD R21, R21, 0x1, R9 ;  /* 0x0000000115157824 */ /* 0x000fe400078e0209 */
[C---:B------:R-:W-:Y:S02]  /*1320*/  IMAD R11, R12.reuse, c[0x0][0x1e8], RZ ;  /* 0x00007a000c0b7a24 */ /* 0x040fe400078e02ff */
[----:B------:R-:W-:Y:S02]  /*1330*/  IMAD R13, R12, c[0x0][0x210], RZ ;  /* 0x000084000c0d7a24 */ /* 0x000fe400078e02ff */
[----:B------:R-:W-:-:S02]  /*1340*/  IMAD R0, R7, c[0x0][0x1ac], R0 ;  /* 0x00006b0007007a24 */ /* 0x000fc400078e0200 */
[----:B------:R-:W-:-:S04]  /*1350*/  IMAD.WIDE.U32 R16, R7, c[0x0][0x1a8], R20 ;  /* 0x00006a0007107a25 */ /* 0x000fc800078e0014 */
[C---:B------:R-:W-:Y:S01]  /*1360*/  IMAD R11, R4.reuse, c[0x0][0x1ec], R11 ;  /* 0x00007b00040b7a24 */ /* 0x040fe200078e020b */
[----:B------:R-:W-:Y:S01]  /*1370*/  IADD3 R0, R17, R0, RZ ;  /* 0x0000000011007210 */ /* 0x000fe20007ffe0ff */
[----:B------:R-:W-:Y:S01]  /*1380*/  IMAD R13, R4, c[0x0][0x214], R13 ;  /* 0x00008500040d7a24 */ /* 0x000fe200078e020d */
[----:B------:R-:W-:Y:S01]  /*1390*/  LEA R12, P0, R16, c[0x0][0x160], 0x1 ;  /* 0x00005800100c7a11 */ /* 0x000fe200078008ff */
[----:B------:R-:W-:-:S04]  /*13a0*/  IMAD.WIDE.U32 R204, R4, c[0x0][0x1e8], R26 ;  /* 0x00007a0004cc7a25 */ /* 0x000fc800078e001a */
[----:B------:R-:W-:Y:S01]  /*13b0*/  IMAD.WIDE.U32 R22, R4, c[0x0][0x210], R22 ;  /* 0x0000840004167a25 */ /* 0x000fe200078e0016 */
[----:B------:R1:W3:Y:S03]  /*13c0*/  SHFL.IDX PT, R20, R12, RZ, 0x181f ;  /* 0x00181fff0c147589 */ /* 0x0002e600000e0000 */
[----:B------:R-:W-:Y:S02]  /*13d0*/  IMAD.SHL.U32 R4, R15, 0x40, RZ ;  /* 0x000000400f047824 */ /* 0x000fe400078e00ff */
[----:B------:R-:W-:Y:S01]  /*13e0*/  IMAD.IADD R205, R205, 0x1, R11 ;  /* 0x00000001cdcd7824 */ /* 0x000fe200078e020b */
[----:B------:R-:W-:Y:S01]  /*13f0*/  LEA.HI.X R11, R16, c[0x0][0x164], R0, 0x1, P0 ;  /* 0x00005900100b7a11 */ /* 0x000fe200000f0c00 */
[----:B------:R-:W-:Y:S01]  /*1400*/  IMAD.SHL.U32 R9, R197, 0x8, RZ ;  /* 0x00000008c5097824 */ /* 0x000fe200078e00ff */
[----:B------:R-:W-:Y:S01]  /*1410*/  LOP3.LUT R4, R4, 0x1c0, RZ, 0xc0, !PT ;  /* 0x000001c004047812 */ /* 0x000fe200078ec0ff */
[----:B------:R-:W-:Y:S01]  /*1420*/  IMAD.MOV.U32 R2, RZ, RZ, 0x10 ;  /* 0x00000010ff027424 */ /* 0x000fe200078e00ff */
[----:B------:R-:W-:Y:S01]  /*1430*/  LEA.HI R16, R87, R6, RZ, 0x6 ;  /* 0x0000000657107211 */ /* 0x000fe200078f30ff */
[----:B------:R-:W-:Y:S01]  /*1440*/  IMAD.IADD R23, R23, 0x1, R13 ;  /* 0x0000000117177824 */ /* 0x000fe200078e020d */
[----:B------:R-:W-:Y:S01]  /*1450*/  IADD3 R13, R18, 0x40, RZ ;  /* 0x00000040120d7810 */ /* 0x000fe20007ffe0ff */
[----:B------:R-:W-:Y:S01]  /*1460*/  IMAD.SHL.U32 R5, R5, 0x40, RZ ;  /* 0x0000004005057824 */ /* 0x000fe200078e00ff */
[----:B------:R-:W-:Y:S01]  /*1470*/  LOP3.LUT R7, R4, 0x8, R9, 0xf8, !PT ;  /* 0x0000000804077812 */ /* 0x000fe200078ef809 */
[----:B------:R-:W-:Y:S01]  /*1480*/  IMAD.SHL.U32 R9, R24, 0x8, RZ ;  /* 0x0000000818097824 */ /* 0x000fe200078e00ff */
[----:B------:R-:W-:Y:S01]  /*1490*/  SEL R2, R2, 0xfffffff0, !P5 ;  /* 0xfffffff002027807 */ /* 0x000fe20006800000 */
[----:B------:R1:W4:Y:S01]  /*14a0*/  SHFL.IDX PT, R21, R11, RZ, 0x181f ;  /* 0x00181fff0b157589 */ /* 0x00032200000e0000 */
[----:B------:R-:W-:-:S02]  /*14b0*/  SHF.R.U32.HI R4, RZ, 0x3, R4 ;  /* 0x00000003ff047819 */ /* 0x000fc40000011604 */
[----:B------:R-:W-:Y:S02]  /*14c0*/  ISETP.GE.AND P5, PT, R13, c[0x0][0x198], PT ;  /* 0x000066000d007a0c */ /* 0x000fe40003fa6270 */
[----:B------:R-:W-:Y:S02]  /*14d0*/  LOP3.LUT R4, R7, R4, RZ, 0x3c, !PT ;  /* 0x0000000407047212 */ /* 0x000fe400078e3cff */
[----:B------:R-:W-:Y:S02]  /*14e0*/  SHF.L.U32 R16, R16, 0x3, RZ ;  /* 0x0000000310107819 */ /* 0x000fe400000006ff */
[C---:B------:R-:W-:Y:S02]  /*14f0*/  IADD3 R0, R9.reuse, 0x80, RZ ;  /* 0x0000008009007810 */ /* 0x040fe40007ffe0ff */
[----:B------:R-:W-:Y:S02]  /*1500*/  ISETP.GE.AND P6, PT, R9, c[0x0][0x198], PT ;  /* 0x0000660009007a0c */ /* 0x000fe40003fc6270 */
[----:B------:R-:W-:-:S02]  /*1510*/  LOP3.LUT R199, R199, 0xfffffe00, R16, 0xf8, !PT ;  /* 0xfffffe00c7c77812 */ /* 0x000fc400078ef810 */
[----:B------:R-:W-:Y:S02]  /*1520*/  LOP3.LUT R4, R4, 0xfffffe00, R5, 0xf8, !PT ;  /* 0xfffffe0004047812 */ /* 0x000fe400078ef805 */
[--C-:B--2---:R-:W-:Y:S01]  /*1530*/  @P2 SHF.R.S32.HI R15, RZ, 0x1f, R10.reuse ;  /* 0x0000001fff0f2819 */ /* 0x104fe2000001140a */
[----:B------:R-:W-:Y:S01]  /*1540*/  @P2 IMAD.MOV.U32 R14, RZ, RZ, R10 ;  /* 0x000000ffff0e2224 */ /* 0x000fe200078e000a */
[----:B------:R-:W-:Y:S01]  /*1550*/  IADD3 R10, R8, UR7, RZ ;  /* 0x00000007080a7c10 */ /* 0x000fe2000fffe0ff */
[----:B------:R-:W-:Y:S02]  /*1560*/  @!P2 IMAD.MOV.U32 R15, RZ, RZ, R3 ;  /* 0x000000ffff0fa224 */ /* 0x000fe400078e0003 */
[----:B------:R-:W-:Y:S01]  /*1570*/  @!P2 IMAD.MOV.U32 R14, RZ, RZ, R200 ;  /* 0x000000ffff0ea224 */ /* 0x000fe200078e00c8 */
[----:B------:R-:W-:Y:S01]  /*1580*/  ISETP.GE.AND P0, PT, R10, UR4, PT ;  /* 0x000000040a007c0c */ /* 0x000fe2000bf06270 */
[----:B------:R-:W-:Y:S01]  /*1590*/  IMAD.MOV.U32 R3, RZ, RZ, 0x20 ;  /* 0x00000020ff037424 */ /* 0x000fe200078e00ff */
[----:B------:R-:W-:-:S02]  /*15a0*/  SEL R207, R15, RZ, !P3 ;  /* 0x000000ff0fcf7207 */ /* 0x000fc40005800000 */
[----:B------:R-:W-:Y:S02]  /*15b0*/  SEL R202, R14, RZ, !P3 ;  /* 0x000000ff0eca7207 */ /* 0x000fe40005800000 */
[----:B------:R-:W-:Y:S01]  /*15c0*/  P2R R14, PR, RZ, 0x20 ;  /* 0x00000020ff0e7803 */ /* 0x000fe20000000000 */
[----:B------:R-:W-:Y:S01]  /*15d0*/  IMAD R211, R207, c[0x0][0x1f0], RZ ;  /* 0x00007c00cfd37a24 */ /* 0x000fe200078e02ff */
[----:B------:R-:W-:Y:S01]  /*15e0*/  SEL R3, R3, 0xffffffe0, !P4 ;  /* 0xffffffe003037807 */ /* 0x000fe20006000000 */
[----:B------:R-:W-:Y:S01]  /*15f0*/  IMAD R207, R207, c[0x0][0x218], RZ ;  /* 0x00008600cfcf7a24 */ /* 0x000fe200078e02ff */
[----:B------:R-:W-:Y:S01]  /*1600*/  ISETP.GE.AND P3, PT, R18, c[0x0][0x1d4], PT ;  /* 0x0000750012007a0c */ /* 0x000fe20003f66270 */
[C---:B------:R-:W-:Y:S01]  /*1610*/  IMAD R211, R202.reuse, c[0x0][0x1f4], R211 ;  /* 0x00007d00cad37a24 */ /* 0x040fe200078e02d3 */
[----:B------:R-:W-:Y:S01]  /*1620*/  ISETP.GE.AND P2, PT, R13, c[0x0][0x1d4], PT ;  /* 0x000075000d007a0c */ /* 0x000fe20003f46270 */
[----:B------:R-:W-:Y:S01]  /*1630*/  IMAD R207, R202, c[0x0][0x21c], R207 ;  /* 0x00008700cacf7a24 */ /* 0x000fe200078e02cf */
[----:B------:R-:W-:Y:S01]  /*1640*/  ISETP.NE.AND P4, PT, R14, RZ, PT ;  /* 0x000000ff0e00720c */ /* 0x000fe20003f85270 */
[----:B------:R-:W-:Y:S01]  /*1650*/  IMAD.WIDE.U32 R204, R202, c[0x0][0x1f0], R204 ;  /* 0x00007c00cacc7a25 */ /* 0x000fe200078e00cc */
[----:B------:R-:W-:-:S03]  /*1660*/  ISETP.GE.AND P5, PT, R0, c[0x0][0x198], PT ;  /* 0x0000660000007a0c */ /* 0x000fc60003fa6270 */
[----:B------:R-:W-:-:S04]  /*1670*/  IMAD.WIDE.U32 R202, R202, c[0x0][0x218], R22 ;  /* 0x00008600caca7a25 */ /* 0x000fc800078e0016 */
[----:B------:R-:W-:Y:S02]  /*1680*/  IMAD.IADD R211, R205, 0x1, R211 ;  /* 0x00000001cdd37824 */ /* 0x000fe400078e02d3 */
[----:B------:R-:W-:Y:S01]  /*1690*/  IMAD.IADD R207, R203, 0x1, R207 ;  /* 0x00000001cbcf7824 */ /* 0x000fe200078e02cf */
[----:B------:R-:W-:Y:S05]  /*16a0*/  @P0 BRA `(.L_x_226) ;  /* 0x000000f000000947 */ /* 0x000fea0003800000 */
[----:B-1-34-:R-:W-:Y:S02]  /*16b0*/  SHF.R.S32.HI R16, RZ, 0x1f, R13 ;  /* 0x0000001fff107819 */ /* 0x01afe4000001140d */
[----:B------:R-:W-:Y:S02]  /*16c0*/  SHF.R.S32.HI R5, RZ, 0x1f, R0 ;  /* 0x0000001fff057819 */ /* 0x000fe40000011400 */
[----:B------:R-:W-:Y:S02]  /*16d0*/  LEA.HI R7, R16, R13, RZ, 0x3 ;  /* 0x0000000d10077211 */ /* 0x000fe400078f18ff */
[----:B------:R-:W-:Y:S01]  /*16e0*/  LEA.HI R5, R5, R0, RZ, 0x3 ;  /* 0x0000000005057211 */ /* 0x000fe200078f18ff */
[----:B------:R-:W-:Y:S01]  /*16f0*/  IMAD.SHL.U32 R0, R199, 0x2, RZ ;  /* 0x00000002c7007824 */ /* 0x000fe200078e00ff */
[----:B------:R-:W-:-:S02]  /*1700*/  LEA R16, P0, R9, R20, 0x1 ;  /* 0x0000001409107211 */ /* 0x000fc400078008ff */
[----:B------:R-:W-:Y:S02]  /*1710*/  LOP3.LUT R7, R7, 0xfffffff8, RZ, 0xc0, !PT ;  /* 0xfffffff807077812 */ /* 0x000fe400078ec0ff */
[----:B------:R-:W-:Y:S02]  /*1720*/  LOP3.LUT R5, R5, 0xfffffff8, RZ, 0xc0, !PT ;  /* 0xfffffff805057812 */ /* 0x000fe400078ec0ff */
[----:B------:R-:W-:Y:S01]  /*1730*/  LEA.HI.X R17, R9, R21, R19, 0x1, P0 ;  /* 0x0000001509117211 */ /* 0x000fe200000f0c13 */
[----:B------:R-:W-:-:S04]  /*1740*/  IMAD.WIDE R22, R7, 0x2, R20 ;  /* 0x0000000207167825 */ /* 0x000fc800078e0214 */
[----:B------:R-:W-:Y:S01]  /*1750*/  IMAD.WIDE R20, R5, 0x2, R20 ;  /* 0x0000000205147825 */ /* 0x000fe200078e0214 */
[----:B------:R-:W-:Y:S01]  /*1760*/  @!PT LDS RZ, [RZ] ;  /* 0x00000000fffff984 */ /* 0x000fe20000000800 */
[----:B------:R1:W-:Y:S04]  /*1770*/  LDGSTS.E.BYPASS.LTC128B.128 [R0+0xc100], [R16.64], !P6 ;  /* 0x0c10000010007fae */ /* 0x0003e8000f101d52 */
[----:B------:R1:W-:Y:S04]  /*1780*/  LDGSTS.E.BYPASS.LTC128B.128 [R0+0x10100], [R22.64], !P4 ;  /* 0x1010000016007fae */ /* 0x0003e8000e101d52 */
[----:B------:R1:W-:Y:S02]  /*1790*/  LDGSTS.E.BYPASS.LTC128B.128 [R0+0x14100], [R20.64], !P5 ;  /* 0x1410000014007fae */ /* 0x0003e4000e901d52 */
.L_x_226:
[----:B-1-34-:R-:W-:Y:S05]  /*17a0*/  BSYNC B0 ;  /* 0x0000000000007941 */ /* 0x01afea0003800000 */
.L_x_225:
[----:B------:R-:W-:Y:S01]  /*17b0*/  IADD3 R0, R10, 0x20, RZ ;  /* 0x000000200a007810 */ /* 0x000fe20007ffe0ff */
[----:B------:R1:W2:Y:S01]  /*17c0*/  SHFL.IDX PT, R21, R11, 0x1, 0x181f ;  /* 0x00381f000b157f89 */ /* 0x0002a200000e0000 */
[----:B------:R-:W-:Y:S02]  /*17d0*/  BSSY B0, `(.L_x_227) ;  /* 0x0000014000007945 */ /* 0x000fe40003800000 */
[----:B------:R-:W-:Y:S01]  /*17e0*/  ISETP.GE.AND P0, PT, R0, UR4, PT ;  /* 0x0000000400007c0c */ /* 0x000fe2000bf06270 */
        /* <DEDUP_REMOVED lines=18> */
.L_x_228:
[----:B------:R-:W-:Y:S05]  /*1910*/  BSYNC B0 ;  /* 0x0000000000007941 */ /* 0x000fea0003800000 */
.L_x_227:
[----:B------:R-:W-:Y:S01]  /*1920*/  IADD3 R0, R10, 0x40, RZ ;  /* 0x000000400a007810 */ /* 0x000fe20007ffe0ff */
[----:B--2---:R2:W4:Y:S01]  /*1930*/  SHFL.IDX PT, R21, R11, 0x2, 0x181f ;  /* 0x00581f000b157f89 */ /* 0x00452200000e0000 */
[----:B------:R-:W-:Y:S02]  /*1940*/  BSSY B0, `(.L_x_229) ;  /* 0x0000014000007945 */ /* 0x000fe40003800000 */
[----:B------:R-:W-:Y:S01]  /*1950*/  ISETP.GE.AND P0, PT, R0, UR4, PT ;  /* 0x0000000400007c0c */ /* 0x000fe2000bf06270 */
        /* <DEDUP_REMOVED lines=18> */
.L_x_230:
[----:B------:R-:W-:Y:S05]  /*1a80*/  BSYNC B0 ;  /* 0x0000000000007941 */ /* 0x000fea0003800000 */
.L_x_229:
[----:B---3--:R-:W3:Y:S01]  /*1a90*/  SHFL.IDX PT, R16, R12, 0x3, 0x181f ;  /* 0x00781f000c107f89 */ /* 0x008ee200000e0000 */
[----:B------:R-:W-:Y:S01]  /*1aa0*/  IADD3 R10, R10, 0x60, RZ ;  /* 0x000000600a0a7810 */ /* 0x000fe20007ffe0ff */
[----:B------:R-:W-:Y:S01]  /*1ab0*/  UIADD3 UR20, UR14, -0x1, URZ ;  /* 0xffffffff0e147890 */ /* 0x000fe2000fffe03f */
[----:B------:R-:W-:Y:S01]  /*1ac0*/  IMAD.SHL.U32 R199, R199, 0x2, RZ ;  /* 0x00000002c7c77824 */ /* 0x000fe200078e00ff */
[----:B------:R-:W5:Y:S01]  /*1ad0*/  SHFL.IDX PT, R17, R11, 0x3, 0x181f ;  /* 0x00781f000b117f89 */ /* 0x000f6200000e0000 */
[----:B------:R-:W-:Y:S01]  /*1ae0*/  ISETP.GE.AND P4, PT, R10, UR4, PT ;  /* 0x000000040a007c0c */ /* 0x000fe2000bf86270 */
[----:B------:R-:W-:Y:S01]  /*1af0*/  USHF.L.U32 UR15, UR20, 0x6, URZ ;  /* 0x00000006140f7899 */ /* 0x000fe2000800063f */
[----:B------:R-:W-:Y:S01]  /*1b00*/  IMAD.MOV.U32 R210, RZ, RZ, R204 ;  /* 0x000000ffffd27224 */ /* 0x000fe200078e00cc */
[----:B------:R-:W-:Y:S01]  /*1b10*/  ULDC.64 UR4, c[0x0][0x1e0] ;  /* 0x0000780000047ab9 */ /* 0x000fe20000000a00 */
[----:B------:R-:W-:Y:S01]  /*1b20*/  LEA.HI R84, R87, R6, RZ, 0x5 ;  /* 0x0000000657547211 */ /* 0x000fe200078f28ff */
[----:B------:R-:W-:-:S02]  /*1b30*/  UMOV UR10, 0x6 ;  /* 0x00000006000a7882 */ /* 0x000fc40000000000 */
[----:B------:R-:W-:Y:S01]  /*1b40*/  IMAD.U32 R5, RZ, RZ, UR15 ;  /* 0x0000000fff057e24 */ /* 0x000fe2000f8e00ff */
[----:B------:R-:W-:Y:S01]  /*1b50*/  USHF.L.U32 UR22, UR4, 0x6, URZ ;  /* 0x0000000604167899 */ /* 0x000fe2000800063f */
[----:B------:R-:W-:Y:S01]  /*1b60*/  SHF.R.S32.HI R85, RZ, 0x5, R84 ;  /* 0x00000005ff557819 */ /* 0x000fe20000011454 */
[----:B------:R-:W-:Y:S02]  /*1b70*/  USHF.L.U64.HI UR21, UR4, UR10, UR5 ;  /* 0x0000000a04157299 */ /* 0x000fe40008010205 */
[----:B------:R-:W-:Y:S01]  /*1b80*/  USHF.R.S32.HI UR11, URZ, 0x1f, UR20 ;  /* 0x0000001f3f0b7899 */ /* 0x000fe20008011414 */
[----:B------:R-:W-:Y:S01]  /*1b90*/  @!P4 SHF.R.S32.HI R10, RZ, 0x1f, R13 ;  /* 0x0000001fff0ac819 */ /* 0x000fe2000001140d */
[----:B------:R-:W-:Y:S01]  /*1ba0*/  UIMAD UR23, UR21, UR20, URZ ;  /* 0x00000014151772a4 */ /* 0x000fe2000f8e023f */
[----:B------:R-:W-:Y:S01]  /*1bb0*/  IMAD R198, R85, 0x400, R4 ;  /* 0x0000040055c67824 */ /* 0x000fe200078e0204 */
[----:B------:R-:W-:Y:S01]  /*1bc0*/  USHF.L.U32 UR13, UR4, 0x5, URZ ;  /* 0x00000005040d7899 */ /* 0x000fe2000800063f */
[----:B------:R-:W-:Y:S01]  /*1bd0*/  @!P4 LEA.HI R7, R10, R13, RZ, 0x3 ;  /* 0x0000000d0a07c211 */ /* 0x000fe200078f18ff */
[----:B------:R-:W-:Y:S01]  /*1be0*/  UIMAD UR23, UR11, UR22, UR23 ;  /* 0x000000160b1772a4 */ /* 0x000fe2000f8e0217 */
[----:B---3--:R-:W-:Y:S01]  /*1bf0*/  @!P4 LEA R18, P0, R9, R16, 0x1 ;  /* 0x000000100912c211 */ /* 0x008fe200078008ff */
[----:B------:R-:W-:Y:S01]  /*1c00*/  UMOV UR12, 0x5 ;  /* 0x00000005000c7882 */ /* 0x000fe20000000000 */
[----:B------:R-:W-:Y:S01]  /*1c10*/  @!P4 LOP3.LUT R7, R7, 0xfffffff8, RZ, 0xc0, !PT ;  /* 0xfffffff80707c812 */ /* 0x000fe200078ec0ff */
[----:B------:R-:W-:Y:S01]  /*1c20*/  USHF.L.U64.HI UR12, UR4, UR12, UR5 ;  /* 0x0000000c040c7299 */ /* 0x000fe20008010205 */
[C---:B-----5:R-:W-:Y:S01]  /*1c30*/  @!P4 LEA.HI.X R19, R9.reuse, R17, R19, 0x1, P0 ;  /* 0x000000110913c211 */ /* 0x060fe200000f0c13 */
[----:B------:R-:W-:Y:S01]  /*1c40*/  IMAD.SHL.U32 R198, R198, 0x2, RZ ;  /* 0x00000002c6c67824 */ /* 0x000fe200078e00ff */
[----:B------:R-:W-:Y:S01]  /*1c50*/  @!P4 IADD3 R9, R9, 0x80, RZ ;  /* 0x000000800909c810 */ /* 0x000fe20007ffe0ff */
[----:B-12---:R-:W-:Y:S01]  /*1c60*/  @!P4 IMAD.WIDE R12, R7, 0x2, R16 ;  /* 0x00000002070cc825 */ /* 0x006fe200078e0210 */
[----:B------:R-:W-:Y:S01]  /*1c70*/  ISETP.NE.AND P0, PT, R14, RZ, PT ;  /* 0x000000ff0e00720c */ /* 0x000fe20003f05270 */
[----:B------:R-:W-:Y:S01]  /*1c80*/  @!PT LDS RZ, [RZ] ;  /* 0x00000000fffff984 */ /* 0x000fe20000000800 */
[----:B------:R1:W-:Y:S01]  /*1c90*/  @!P4 LDGSTS.E.BYPASS.LTC128B.128 [R199+0xf100], [R18.64], !P6 ;  /* 0x0f10000012c7cfae */ /* 0x0003e2000f101d52 */
[----:B------:R-:W-:Y:S01]  /*1ca0*/  @!P4 SHF.R.S32.HI R0, RZ, 0x1f, R9 ;  /* 0x0000001fff00c819 */ /* 0x000fe20000011409 */
[----:B------:R-:W-:Y:S01]  /*1cb0*/  IMAD.U32 R7, RZ, RZ, UR22 ;  /* 0x00000016ff077e24 */ /* 0x000fe2000f8e00ff */
[----:B------:R-:W-:Y:S01]  /*1cc0*/  ULDC.64 UR4, c[0x0][0x208] ;  /* 0x0000820000047ab9 */ /* 0x000fe20000000a00 */
[----:B------:R-:W-:Y:S01]  /*1cd0*/  IMAD R194, R2, 0x2, R198 ;  /* 0x0000000202c27824 */ /* 0x000fe200078e02c6 */
[----:B------:R-:W-:Y:S01]  /*1ce0*/  @!P4 LEA.HI R0, R0, R9, RZ, 0x3 ;  /* 0x000000090000c211 */ /* 0x000fe200078f18ff */
[----:B------:R-:W-:Y:S01]  /*1cf0*/  UIMAD UR11, UR11, UR4, URZ ;  /* 0x000000040b0b72a4 */ /* 0x000fe2000f8e023f */
[----:B------:R-:W-:Y:S01]  /*1d00*/  IADD3 R9, -R5, UR9, -R8 ;  /* 0x0000000905097c10 */ /* 0x000fe2000fffe908 */
[----:B------:R-:W-:Y:S01]  /*1d10*/  UIMAD.WIDE.U32 UR24, UR20, UR4, URZ ;  /* 0x00000004141872a5 */ /* 0x000fe2000f8e003f */
[----:B------:R-:W-:Y:S01]  /*1d20*/  @!P4 LOP3.LUT R11, R0, 0xfffffff8, RZ, 0xc0, !PT ;  /* 0xfffffff8000bc812 */ /* 0x000fe200078ec0ff */
[----:B------:R-:W-:Y:S01]  /*1d30*/  UIMAD UR11, UR20, UR5, UR11 ;  /* 0x00000005140b72a4 */ /* 0x000fe2000f8e020b */
[C---:B------:R-:W-:Y:S01]  /*1d40*/  ISETP.GE.AND P6, PT, R9.reuse, 0x1, PT ;  /* 0x000000010900780c */ /* 0x040fe20003fc6270 */
[----:B------:R2:W-:Y:S01]  /*1d50*/  @!P4 LDGSTS.E.BYPASS.LTC128B.128 [R199+0x13100], [R12.64], !P0 ;  /* 0x131000000cc7cfae */ /* 0x0005e2000c101d52 */
[----:B------:R-:W-:Y:S01]  /*1d60*/  ISETP.GE.AND P0, PT, R9, 0x21, PT ;  /* 0x000000210900780c */ /* 0x000fe20003f06270 */
[----:B------:R-:W-:Y:S01]  /*1d70*/  @!P4 IMAD.WIDE R16, R11, 0x2, R16 ;  /* 0x000000020b10c825 */ /* 0x000fe200078e0210 */
[----:B------:R-:W-:-:S02]  /*1d80*/  UIADD3 UR11, UR25, UR11, URZ ;  /* 0x0000000b190b7290 */ /* 0x000fc4000fffe03f */
[----:B------:R-:W-:Y:S01]  /*1d90*/  USHF.L.U64.HI UR10, UR4, UR10, UR5 ;  /* 0x0000000a040a7299 */ /* 0x000fe20008010205 */
[----:B------:R-:W-:Y:S01]  /*1da0*/  IMAD.WIDE.U32 R10, R7, UR20, R210 ;  /* 0x00000014070a7c25 */ /* 0x000fe2000f8e00d2 */
[----:B------:R1:W-:Y:S01]  /*1db0*/  @!P4 LDGSTS.E.BYPASS.LTC128B.128 [R199+0x17100], [R16.64], !P5 ;  /* 0x1710000010c7cfae */ /* 0x0003e2000e901d52 */
[----:B------:R-:W-:Y:S02]  /*1dc0*/  UISETP.GT.AND UP0, UPT, UR20, UR8, UPT ;  /* 0x000000081400728c */ /* 0x000fe4000bf04270 */
[----:B------:R-:W-:Y:S01]  /*1dd0*/  IMAD R193, R3, 0x2, R198 ;  /* 0x0000000203c17824 */ /* 0x000fe200078e02c6 */
[----:B------:R-:W0:Y:S01]  /*1de0*/  LDGDEPBAR ;  /* 0x00000000000079af */ /* 0x000e220000000000 */
[----:B------:R-:W-:Y:S01]  /*1df0*/  IADD3 R0, R11, UR23, RZ ;  /* 0x000000170b007c10 */ /* 0x000fe2000fffe0ff */
[----:B------:R-:W-:Y:S02]  /*1e00*/  IMAD.SHL.U32 R11, R24, 0x40, RZ ;  /* 0x00000040180b7824 */ /* 0x000fe400078e00ff */
[----:B------:R-:W-:Y:S01]  /*1e10*/  BAR.SYNC.DEFER_BLOCKING 0x0 ;  /* 0x0000000000007b1d */ /* 0x000fe20000010000 */
[----:B------:R-:W-:Y:S01]  /*1e20*/  @P0 IADD3 R9, P4, R10, UR13, RZ ;  /* 0x0000000d0a090c10 */ /* 0x000fe2000ff9e0ff */
[----:B------:R-:W-:Y:S01]  /*1e30*/  IMAD R191, R3, 0x2, R194 ;  /* 0x0000000203bf7824 */ /* 0x000fe200078e02c2 */
[----:B------:R-:W-:Y:S01]  /*1e40*/  LOP3.LUT R11, R11, 0x1c0, RZ, 0xc0, !PT ;  /* 0x000001c00b0b7812 */ /* 0x000fe200078ec0ff */
[----:B------:R-:W-:-:S02]  /*1e50*/  @UP0 UIADD3 UR5, UR14, -0x2, URZ ;  /* 0xfffffffe0e050890 */ /* 0x000fc4000fffe03f */
[----:B------:R-:W-:Y:S01]  /*1e60*/  UIADD3 UR15, UR9, 0x1, -UR15 ;  /* 0x00000001090f7890 */ /* 0x000fe2000fffe80f */
[----:B--2---:R-:W-:-:S04]  /*1e70*/  @P6 LEA R12, P5, R10, c[0x0][0x1c8], 0x1 ;  /* 0x000072000a0c6a11 */ /* 0x004fc800078a08ff */
[----:B------:R-:W-:Y:S01]  /*1e80*/  @P6 LEA.HI.X R13, R10, c[0x0][0x1cc], R0, 0x1, P5 ;  /* 0x000073000a0d6a11 */ /* 0x000fe200028f0c00 */
[----:B------:R-:W-:Y:S01]  /*1e90*/  IMAD.SHL.U32 R10, R8, 0x8, RZ ;  /* 0x00000008080a7824 */ /* 0x000fe200078e00ff */
[----:B------:R-:W-:Y:S02]  /*1ea0*/  @P0 IADD3.X R0, R0, UR12, RZ, P4, !PT ;  /* 0x0000000c00000c10 */ /* 0x000fe4000a7fe4ff */
[----:B------:R-:W-:Y:S02]  /*1eb0*/  @P0 LEA R14, P4, R9, c[0x0][0x1c8], 0x1 ;  /* 0x00007200090e0a11 */ /* 0x000fe400078808ff */
[----:B------:R-:W-:Y:S02]  /*1ec0*/  LOP3.LUT R10, R11, 0x8, R10, 0xf8, !PT ;  /* 0x000000080b0a7812 */ /* 0x000fe400078ef80a */
[----:B------:R-:W-:Y:S01]  /*1ed0*/  @P0 LEA.HI.X R15, R9, c[0x0][0x1cc], R0, 0x1, P4 ;  /* 0x00007300090f0a11 */ /* 0x000fe200020f0c00 */
[----:B------:R-:W-:Y:S01]  /*1ee0*/  @!PT LDS RZ, [RZ] ;  /* 0x00000000fffff984 */ /* 0x000fe20000000800 */
[----:B------:R-:W-:Y:S01]  /*1ef0*/  @!PT LDS RZ, [RZ] ;  /* 0x00000000fffff984 */ /* 0x000fe20000000800 */
[----:B------:R-:W-:Y:S01]  /*1f00*/  @!PT LDS RZ, [RZ] ;  /* 0x00000000fffff984 */ /* 0x000fe20000000800 */
[----:B------:R2:W-:Y:S01]  /*1f10*/  @P6 LDGSTS.E.BYPASS.LTC128B.128 [R199+0x6100], [R12.64], !P3 ;  /* 0x061000000cc76fae */ /* 0x0005e2000d901d52 */
[----:B------:R-:W-:-:S02]  /*1f20*/  SHF.R.U32.HI R11, RZ, 0x3, R11 ;  /* 0x00000003ff0b7819 */ /* 0x000fc4000001160b */
[----:B------:R-:W-:Y:S01]  /*1f30*/  SEL R9, RZ, 0x1, P3 ;  /* 0x00000001ff097807 */ /* 0x000fe20001800000 */
[----:B------:R2:W-:Y:S01]  /*1f40*/  @P6 LDGSTS.E.BYPASS.LTC128B.128 [R199+0x8100], [R12.64+0x80], !P2 ;  /* 0x081000800cc76fae */ /* 0x0005e2000d101d52 */
[----:B------:R-:W-:Y:S02]  /*1f50*/  LOP3.LUT R10, R10, R11, RZ, 0x3c, !PT ;  /* 0x0000000b0a0a7212 */ /* 0x000fe400078e3cff */
[----:B------:R-:W-:Y:S01]  /*1f60*/  SEL R0, RZ, 0x2, P2 ;  /* 0x00000002ff007807 */ /* 0x000fe20001000000 */
[----:B------:R2:W-:Y:S01]  /*1f70*/  @P6 LDGSTS.E.BYPASS.LTC128B.128 [R199+0xa100], [R12.64+0x100], !P1 ;  /* 0x0a1001000cc76fae */ /* 0x0005e2000c901d52 */
[----:B------:R-:W-:Y:S01]  /*1f80*/  LOP3.LUT P4, RZ, R24, 0x2, RZ, 0xc0, !PT ;  /* 0x0000000218ff7812 */ /* 0x000fe2000788c0ff */
[----:B------:R-:W-:Y:S01]  /*1f90*/  IMAD R197, R197, 0x200, R10 ;  /* 0x00000200c5c57824 */ /* 0x000fe200078e020a */
[----:B------:R-:W-:Y:S01]  /*1fa0*/  SEL R10, RZ, 0x4, P1 ;  /* 0x00000004ff0a7807 */ /* 0x000fe20000800000 */
[----:B------:R3:W-:Y:S02]  /*1fb0*/  @P0 LDGSTS.E.BYPASS.LTC128B.128 [R199+0x7100], [R14.64], !P3 ;  /* 0x071000000ec70fae */ /* 0x0007e4000d901d52 */
[----:B------:R-:W-:Y:S01]  /*1fc0*/  IMAD.SHL.U32 R197, R197, 0x2, RZ ;  /* 0x00000002c5c57824 */ /* 0x000fe200078e00ff */
[----:B------:R-:W-:Y:S01]  /*1fd0*/  IADD3 R9, R10, R0, R9 ;  /* 0x000000000a097210 */ /* 0x000fe20007ffe009 */
[----:B------:R3:W-:Y:S01]  /*1fe0*/  @P0 LDGSTS.E.BYPASS.LTC128B.128 [R199+0x9100], [R14.64+0x80], !P2 ;  /* 0x091000800ec70fae */ /* 0x0007e2000d101d52 */
[----:B------:R-:W-:-:S02]  /*1ff0*/  IADD3 R0, -R8, UR9, -R5 ;  /* 0x0000000908007c10 */ /* 0x000fc4000fffe905 */
[----:B------:R-:W-:Y:S01]  /*2000*/  IADD3 R196, R197, 0x6120, RZ ;  /* 0x00006120c5c47810 */ /* 0x000fe20007ffe0ff */
[----:B------:R3:W-:Y:S01]  /*2010*/  @P0 LDGSTS.E.BYPASS.LTC128B.128 [R199+0xb100], [R14.64+0x100], !P1 ;  /* 0x0b1001000ec70fae */ /* 0x0007e2000c901d52 */
[----:B------:R-:W-:Y:S02]  /*2020*/  ISETP.LT.OR P6, PT, R0, 0x1, P3 ;  /* 0x000000010000780c */ /* 0x000fe40001fc1670 */
[----:B------:R-:W-:Y:S01]  /*2030*/  LOP3.LUT P5, RZ, R9, 0x2, RZ, 0xc0, !PT ;  /* 0x0000000209ff7812 */ /* 0x000fe200078ac0ff */
[----:B------:R-:W0:Y:S01]  /*2040*/  LDGDEPBAR ;  /* 0x00000000000079af */ /* 0x000e220000000000 */
[----:B--2---:R-:W-:Y:S02]  /*2050*/  IMAD.U32 R12, RZ, RZ, UR24 ;  /* 0x00000018ff0c7e24 */ /* 0x004fe4000f8e00ff */
[----:B------:R-:W-:Y:S02]  /*2060*/  IMAD.U32 R13, RZ, RZ, UR25 ;  /* 0x00000019ff0d7e24 */ /* 0x000fe4000f8e00ff */
[----:B------:R-:W-:Y:S01]  /*2070*/  IMAD.U32 R13, RZ, RZ, UR11 ;  /* 0x0000000bff0d7e24 */ /* 0x000fe2000f8e00ff */
[----:B------:R-:W-:Y:S01]  /*2080*/  LEA R11, P0, R12, R202, 0x6 ;  /* 0x000000ca0c0b7211 */ /* 0x000fe200078030ff */
[----:B------:R-:W-:-:S02]  /*2090*/  USHF.L.U32 UR11, UR4, 0x6, URZ ;  /* 0x00000006040b7899 */ /* 0x000fc4000800063f */
[----:B------:R-:W-:Y:S01]  /*20a0*/  @UP0 USHF.R.S32.HI UR4, URZ, 0x1f, UR5 ;  /* 0x0000001f3f040899 */ /* 0x000fe20008011405 */
[----:B------:R-:W-:Y:S02]  /*20b0*/  LEA.HI.X R10, R12, R207, R13, 0x6, P0 ;  /* 0x000000cf0c0a7211 */ /* 0x000fe400000f340d */
[----:B------:R-:W-:Y:S01]  /*20c0*/  IADD3 R12, R197, 0x6100, RZ ;  /* 0x00006100c50c7810 */ /* 0x000fe20007ffe0ff */
[----:B------:R-:W-:-:S04]  /*20d0*/  DEPBAR.LE SB0, 0x1 ;  /* 0x000080400000791a */ /* 0x000fc80000000000 */
[----:B------:R-:W-:-:S04]  /*20e0*/  DEPBAR.LE SB0, 0x0 ;  /* 0x000080000000791a */ /* 0x000fc80000000000 */
[----:B------:R-:W-:Y:S01]  /*20f0*/  BAR.SYNC.DEFER_BLOCKING 0x0 ;  /* 0x0000000000007b1d */ /* 0x000fe20000010000 */
[C---:B------:R-:W-:Y:S02]  /*2100*/  LEA R26, P0, R11.reuse, c[0x0][0x1f8], 0x1 ;  /* 0x00007e000b1a7a11 */ /* 0x040fe400078008ff */
[----:B------:R-:W-:Y:S02]  /*2110*/  @P4 IADD3 R196, R12, -0x20, RZ ;  /* 0xffffffe00cc44810 */ /* 0x000fe40007ffe0ff */
[----:B------:R-:W-:Y:S02]  /*2120*/  LEA.HI.X R27, R11, c[0x0][0x1fc], R10, 0x1, P0 ;  /* 0x00007f000b1b7a11 */ /* 0x000fe400000f0c0a */
[----:B------:R-:W-:Y:S02]  /*2130*/  IADD3 R76, P0, R26, UR11, RZ ;  /* 0x0000000b1a4c7c10 */ /* 0x000fe4000ff1e0ff */
[----:B------:R-:W-:Y:S02]  /*2140*/  LOP3.LUT P4, RZ, R9, 0x4, RZ, 0xc0, !PT ;  /* 0x0000000409ff7812 */ /* 0x000fe4000788c0ff */
[----:B------:R-:W-:-:S02]  /*2150*/  IADD3.X R77, R27, UR10, RZ, P0, !PT ;  /* 0x0000000a1b4d7c10 */ /* 0x000fc400087fe4ff */
[C---:B------:R-:W-:Y:S02]  /*2160*/  ISETP.LT.OR P0, PT, R0.reuse, 0x1, !P5 ;  /* 0x000000010000780c */ /* 0x040fe40006f01670 */
[----:B------:R-:W-:Y:S02]  /*2170*/  ISETP.LT.OR P5, PT, R0, 0x21, !P5 ;  /* 0x000000210000780c */ /* 0x000fe40006fa1670 */
[C---:B------:R-:W-:Y:S02]  /*2180*/  IADD3 R187, R196.reuse, 0x800, RZ ;  /* 0x00000800c4bb7810 */ /* 0x040fe40007ffe0ff */
[C---:B------:R-:W-:Y:S02]  /*2190*/  IADD3 R186, R196.reuse, 0x1000, RZ ;  /* 0x00001000c4ba7810 */ /* 0x040fe40007ffe0ff */
[C---:B------:R-:W-:Y:S02]  /*21a0*/  IADD3 R185, R196.reuse, 0x1800, RZ ;  /* 0x00001800c4b97810 */ /* 0x040fe40007ffe0ff */
[C---:B------:R-:W-:Y:S01]  /*21b0*/  IADD3 R183, R196.reuse, 0x2000, RZ ;  /* 0x00002000c4b77810 */ /* 0x040fe20007ffe0ff */
[----:B------:R-:W-:Y:S01]  /*21c0*/  LDSM.16.M88.4 R44, [R198+0xc100] ;  /* 0x00c10000c62c783b */ /* 0x000fe20000000200 */
[----:B------:R-:W-:-:S02]  /*21d0*/  IADD3 R182, R196, 0x2800, RZ ;  /* 0x00002800c4b67810 */ /* 0x000fc40007ffe0ff */
[C---:B------:R-:W-:Y:S01]  /*21e0*/  IADD3 R181, R196.reuse, 0x3000, RZ ;  /* 0x00003000c4b57810 */ /* 0x040fe20007ffe0ff */
[----:B------:R-:W2:Y:S01]  /*21f0*/  LDSM.16.M88.4 R52, [R197+0x7100] ;  /* 0x00710000c534783b */ /* 0x000ea20000000200 */
[C---:B------:R-:W-:Y:S02]  /*2200*/  IADD3 R180, R196.reuse, 0x3800, RZ ;  /* 0x00003800c4b47810 */ /* 0x040fe40007ffe0ff */
[C---:B------:R-:W-:Y:S01]  /*2210*/  IADD3 R179, R196.reuse, 0x4000, RZ ;  /* 0x00004000c4b37810 */ /* 0x040fe20007ffe0ff */
[----:B-1----:R-:W1:Y:S01]  /*2220*/  LDSM.16.M88.4 R16, [R197+0x6100] ;  /* 0x00610000c510783b */ /* 0x002e620000000200 */
[C---:B------:R-:W-:Y:S02]  /*2230*/  IADD3 R178, R196.reuse, 0x4800, RZ ;  /* 0x00004800c4b27810 */ /* 0x040fe40007ffe0ff */
[C---:B------:R-:W-:Y:S01]  /*2240*/  IADD3 R177, R196.reuse, 0x5000, RZ ;  /* 0x00005000c4b17810 */ /* 0x040fe20007ffe0ff */
[----:B------:R-:W5:Y:S01]  /*2250*/  LDSM.16.M88.4 R60, [R197+0x6900] ;  /* 0x00690000c53c783b */ /* 0x000f620000000200 */
[----:B------:R-:W-:-:S03]  /*2260*/  IADD3 R176, R196, 0x5800, RZ ;  /* 0x00005800c4b07810 */ /* 0x000fc60007ffe0ff */
[----:B------:R-:W4:Y:S04]  /*2270*/  LDSM.16.M88.4 R68, [R197+0x7900] ;  /* 0x00790000c544783b */ /* 0x000f280000000200 */
[----:B---3--:R-:W-:Y:S04]  /*2280*/  LDSM.16.M88.4 R12, [R194+0xc100] ;  /* 0x00c10000c20c783b */ /* 0x008fe80000000200 */
[----:B------:R-:W3:Y:S04]  /*2290*/  LDSM.16.M88.4 R8, [R196+0x1000] ;  /* 0x00100000c408783b */ /* 0x000ee80000000200 */
[----:B------:R-:W3:Y:S04]  /*22a0*/  LDSM.16.M88.4 R36, [R196] ;  /* 0x00000000c424783b */ /* 0x000ee80000000200 */
[----:B------:R-:W3:Y:S04]  /*22b0*/  LDSM.16.M88.4 R32, [R196+0x800] ;  /* 0x00080000c420783b */ /* 0x000ee80000000200 */
[----:B------:R-:W3:Y:S04]  /*22c0*/  LDSM.16.M88.4 R28, [R196+0x1800] ;  /* 0x00180000c41c783b */ /* 0x000ee80000000200 */
[----:B------:R-:W-:Y:S01]  /*22d0*/  @!PT LDS RZ, [RZ] ;  /* 0x00000000fffff984 */ /* 0x000fe20000000800 */
[----:B------:R-:W-:Y:S01]  /*22e0*/  @!PT LDS RZ, [RZ] ;  /* 0x00000000fffff984 */ /* 0x000fe20000000800 */
[----:B------:R-:W-:Y:S01]  /*22f0*/  @!PT LDS RZ, [RZ] ;  /* 0x00000000fffff984 */ /* 0x000fe20000000800 */
[----:B------:R3:W-:Y:S01]  /*2300*/  LDGSTS.E.BYPASS.LTC128B.128 [R199+0x100], [R26.64], !P6 ;  /* 0x001000001ac77fae */ /* 0x0007e2000f101d52 */
[----:B------:R-:W-:-:S02]  /*2310*/  ISETP.LT.OR P6, PT, R0, 0x1, !P4 ;  /* 0x000000010000780c */ /* 0x000fc400067c1670 */
[----:B------:R-:W-:Y:S01]  /*2320*/  ISETP.LT.OR P4, PT, R0, 0x21, !P4 ;  /* 0x000000210000780c */ /* 0x000fe20006781670 */
[----:B--2---:R-:W-:Y:S01]  /*2330*/  HMMA.16816.F32 R56, R44, R52, RZ ;  /* 0x000000342c38723c */ /* 0x004fe200000018ff */
[----:B------:R3:W-:Y:S01]  /*2340*/  LDGSTS.E.BYPASS.LTC128B.128 [R199+0x2100], [R26.64+0x80], !P0 ;  /* 0x021000801ac77fae */ /* 0x0007e2000c101d52 */
[----:B------:R-:W-:-:S06]  /*2350*/  LOP3.LUT P0, RZ, R24, 0x4, RZ, 0xc0, !PT ;  /* 0x0000000418ff7812 */ /* 0x000fcc000780c0ff */
[----:B------:R-:W-:Y:S02]  /*2360*/  HMMA.16816.F32 R52, R44, R54, RZ ;  /* 0x000000362c34723c */ /* 0x000fe400000018ff */
[----:B------:R3:W-:Y:S01]  /*2370*/  LDGSTS.E.BYPASS.LTC128B.128 [R199+0x4100], [R26.64+0x100], !P6 ;  /* 0x041001001ac77fae */ /* 0x0007e2000f101d52 */
[----:B------:R-:W-:Y:S01]  /*2380*/  ISETP.LT.OR P6, PT, R0, 0x21, P3 ;  /* 0x000000210000780c */ /* 0x000fe20001fc1670 */
[----:B------:R-:W-:-:S04]  /*2390*/  IMAD.MOV.U32 R0, RZ, RZ, 0x40 ;  /* 0x00000040ff007424 */ /* 0x000fc800078e00ff */
[----:B-1--4-:R-:W-:Y:S01]  /*23a0*/  HMMA.16816.F32 R20, R44, R16, RZ ;  /* 0x000000102c14723c */ /* 0x012fe200000018ff */
[----:B------:R-:W-:-:S05]  /*23b0*/  SEL R0, R0, 0xffffffc0, !P0 ;  /* 0xffffffc000007807 */ /* 0x000fca0004000000 */
[----:B------:R-:W-:Y:S02]  /*23c0*/  IMAD.IADD R192, R197, 0x1, R0 ;  /* 0x00000001c5c07824 */ /* 0x000fe400078e0200 */
[C---:B------:R-:W-:Y:S01]  /*23d0*/  HMMA.16816.F32 R16, R44.reuse, R18, RZ ;  /* 0x000000122c10723c */ /* 0x040fe200000018ff */
[----:B------:R1:W-:Y:S01]  /*23e0*/  LDGSTS.E.BYPASS.LTC128B.128 [R199+0x1100], [R76.64], !P6 ;  /* 0x011000004cc77fae */ /* 0x0003e2000f101d52 */
[----:B------:R-:W-:Y:S01]  /*23f0*/  IMAD.IADD R184, R0, 0x1, R196 ;  /* 0x0000000100b87824 */ /* 0x000fe200078e02c4 */
[----:B------:R-:W-:Y:S02]  /*2400*/  SHF.R.S32.HI R0, RZ, 0x1f, R85 ;  /* 0x0000001fff007819 */ /* 0x000fe40000011455 */
[----:B------:R1:W-:Y:S01]  /*2410*/  LDGSTS.E.BYPASS.LTC128B.128 [R199+0x3100], [R76.64+0x80], !P5 ;  /* 0x031000804cc77fae */ /* 0x0003e2000e901d52 */
[----:B------:R-:W-:Y:S02]  /*2420*/  PLOP3.LUT P5, PT, PT, PT, UP0, 0x80, 0x0 ;  /* 0x000000000000781c */ /* 0x000fe40003faf008 */
[----:B-----5:R-:W-:Y:S01]  /*2430*/  HMMA.16816.F32 R64, R44, R60, RZ ;  /* 0x0000003c2c40723c */ /* 0x020fe200000018ff */
[----:B------:R1:W-:Y:S01]  /*2440*/  LDGSTS.E.BYPASS.LTC128B.128 [R199+0x5100], [R76.64+0x100], !P4 ;  /* 0x051001004cc77fae */ /* 0x0003e2000e101d52 */
[----:B------:R-:W-:-:S02]  /*2450*/  LEA.HI R0, R0, R85, RZ, 0x3 ;  /* 0x0000005500007211 */ /* 0x000fc400078f18ff */
[----:B------:R-:W-:Y:S01]  /*2460*/  PLOP3.LUT P4, PT, PT, PT, UP2, 0x80, 0x0 ;  /* 0x000000000000781c */ /* 0x000fe20003f8f028 */
[----:B------:R-:W-:Y:S01]  /*2470*/  LDSM.16.M88.4 R40, [R193+0xc100] ;  /* 0x00c10000c128783b */ /* 0x000fe20000000200 */
[----:B------:R-:W-:Y:S02]  /*2480*/  LOP3.LUT R0, R0, 0xffffff8, RZ, 0xc0, !PT ;  /* 0x0ffffff800007812 */ /* 0x000fe400078ec0ff */
[C---:B------:R-:W-:Y:S01]  /*2490*/  HMMA.16816.F32 R60, R44.reuse, R62, RZ ;  /* 0x0000003e2c3c723c */ /* 0x040fe200000018ff */
[----:B---3--:R-:W2:Y:S02]  /*24a0*/  LDSM.16.M88.4 R24, [R192+0x6100] ;  /* 0x00610000c018783b */ /* 0x008ea40000000200 */
[----:B------:R-:W-:Y:S02]  /*24b0*/  IMAD.IADD R85, R85, 0x1, -R0 ;  /* 0x0000000155557824 */ /* 0x000fe400078e0a00 */
[----:B------:R-:W-:Y:S03]  /*24c0*/  LDSM.16.M88.4 R72, [R192+0x6900] ;  /* 0x00690000c048783b */ /* 0x000fe60000000200 */
[C---:B------:R-:W-:Y:S01]  /*24d0*/  HMMA.16816.F32 R48, R44.reuse, R68, RZ ;  /* 0x000000442c30723c */ /* 0x040fe200000018ff */
[----:B------:R-:W-:Y:S04]  /*24e0*/  LDSM.16.M88.4 R80, [R198+0x10100] ;  /* 0x01010000c650783b */ /* 0x000fe80000000200 */
[----:B------:R-:W0:Y:S03]  /*24f0*/  LDGDEPBAR ;  /* 0x00000000000079af */ /* 0x000e260000000000 */
[----:B------:R-:W-:Y:S01]  /*2500*/  HMMA.16816.F32 R44, R44, R70, RZ ;  /* 0x000000462c2c723c */ /* 0x000fe200000018ff */
[----:B------:R-:W-:Y:S04]  /*2510*/  LDSM.16.M88.4 R68, [R192+0x7900] ;  /* 0x00790000c044783b */ /* 0x000fe80000000200 */
[----:B-1----:R-:W-:Y:S03]  /*2520*/  LDSM.16.M88.4 R76, [R197+0x8900] ;  /* 0x00890000c54c783b */ /* 0x002fe60000000200 */
[C---:B------:R-:W-:Y:S08]  /*2530*/  HMMA.16816.F32 R56, R12.reuse, R8, R56 ;  /* 0x000000080c38723c */ /* 0x040ff00000001838 */
[C---:B------:R-:W-:Y:S01]  /*2540*/  HMMA.16816.F32 R52, R12.reuse, R10, R52 ;  /* 0x0000000a0c34723c */ /* 0x040fe20000001834 */
[----:B------:R-:W1:Y:S07]  /*2550*/  LDSM.16.M88.4 R8, [R192+0x7100] ;  /* 0x00710000c008783b */ /* 0x000e6e0000000200 */
[C---:B------:R-:W-:Y:S08]  /*2560*/  HMMA.16816.F32 R20, R12.reuse, R36, R20 ;  /* 0x000000240c14723c */ /* 0x040ff00000001814 */
[C---:B------:R-:W-:Y:S01]  /*2570*/  HMMA.16816.F32 R16, R12.reuse, R38, R16 ;  /* 0x000000260c10723c */ /* 0x040fe20000001810 */
[----:B------:R-:W-:Y:S07]  /*2580*/  LDSM.16.M88.4 R36, [R184] ;  /* 0x00000000b824783b */ /* 0x000fee0000000200 */
[C---:B------:R-:W-:Y:S08]  /*2590*/  HMMA.16816.F32 R64, R12.reuse, R32, R64 ;  /* 0x000000200c40723c */ /* 0x040ff00000001840 */
[C---:B------:R-:W-:Y:S01]  /*25a0*/  HMMA.16816.F32 R60, R12.reuse, R34, R60 ;  /* 0x000000220c3c723c */ /* 0x040fe2000000183c */
[----:B------:R-:W-:Y:S07]  /*25b0*/  LDSM.16.M88.4 R32, [R184+0x800] ;  /* 0x00080000b820783b */ /* 0x000fee0000000200 */
[C---:B------:R-:W-:Y:S08]  /*25c0*/  HMMA.16816.F32 R48, R12.reuse, R28, R48 ;  /* 0x0000001c0c30723c */ /* 0x040ff00000001830 */
[----:B------:R-:W-:Y:S01]  /*25d0*/  HMMA.16816.F32 R44, R12, R30, R44 ;  /* 0x0000001e0c2c723c */ /* 0x000fe2000000182c */
[----:B------:R-:W3:Y:S04]  /*25e0*/  LDSM.16.M88.4 R12, [R191+0xc100] ;  /* 0x00c10000bf0c783b */ /* 0x000ee80000000200 */
[----:B------:R-:W-:Y:S03]  /*25f0*/  LDSM.16.M88.4 R28, [R184+0x1000] ;  /* 0x00100000b81c783b */ /* 0x000fe60000000200 */
[C---:B--2---:R-:W-:Y:S08]  /*2600*/  HMMA.16816.F32 R20, R40.reuse, R24, R20 ;  /* 0x000000182814723c */ /* 0x044ff00000001814 */
[C---:B------:R-:W-:Y:S01]  /*2610*/  HMMA.16816.F32 R16, R40.reuse, R26, R16 ;  /* 0x0000001a2810723c */ /* 0x040fe20000001810 */
[----:B------:R-:W2:Y:S07]  /*2620*/  LDSM.16.M88.4 R24, [R184+0x1800] ;  /* 0x00180000b818783b */ /* 0x000eae0000000200 */
[C---:B-1----:R-:W-:Y:S08]  /*2630*/  HMMA.16816.F32 R56, R40.reuse, R8, R56 ;  /* 0x000000082838723c */ /* 0x042ff00000001838 */
[C---:B------:R-:W-:Y:S01]  /*2640*/  HMMA.16816.F32 R52, R40.reuse, R10, R52 ;  /* 0x0000000a2834723c */ /* 0x040fe20000001834 */
[----:B------:R-:W1:Y:S07]  /*2650*/  LDSM.16.M88.4 R8, [R197+0x8100] ;  /* 0x00810000c508783b */ /* 0x000e6e0000000200 */
[C---:B------:R-:W-:Y:S08]  /*2660*/  HMMA.16816.F32 R64, R40.reuse, R72, R64 ;  /* 0x000000482840723c */ /* 0x040ff00000001840 */
[C---:B------:R-:W-:Y:S01]  /*2670*/  HMMA.16816.F32 R60, R40.reuse, R74, R60 ;  /* 0x0000004a283c723c */ /* 0x040fe2000000183c */
[----:B------:R-:W-:Y:S07]  /*2680*/  LDSM.16.M88.4 R72, [R197+0x9100] ;  /* 0x00910000c548783b */ /* 0x000fee0000000200 */
[C---:B------:R-:W-:Y:S08]  /*2690*/  HMMA.16816.F32 R48, R40.reuse, R68, R48 ;  /* 0x000000442830723c */ /* 0x040ff00000001830 */
[----:B------:R-:W-:Y:S01]  /*26a0*/  HMMA.16816.F32 R44, R40, R70, R44 ;  /* 0x00000046282c723c */ /* 0x000fe2000000182c */
[----:B------:R-:W4:Y:S04]  /*26b0*/  LDSM.16.M88.4 R68, [R197+0x9900] ;  /* 0x00990000c544783b */ /* 0x000f280000000200 */
[----:B------:R-:W-:Y:S03]  /*26c0*/  LDSM.16.M88.4 R40, [R194+0x10100] ;  /* 0x01010000c228783b */ /* 0x000fe60000000200 */
[C---:B---3--:R-:W-:Y:S08]  /*26d0*/  HMMA.16816.F32 R20, R12.reuse, R36, R20 ;  /* 0x000000240c14723c */ /* 0x048ff00000001814 */
[C---:B------:R-:W-:Y:S01]  /*26e0*/  HMMA.16816.F32 R16, R12.reuse, R38, R16 ;  /* 0x000000260c10723c */ /* 0x040fe20000001810 */
[----:B------:R-:W3:Y:S07]  /*26f0*/  LDSM.16.M88.4 R36, [R196+0x2000] ;  /* 0x00200000c424783b */ /* 0x000eee0000000200 */
[C---:B------:R-:W-:Y:S08]  /*2700*/  HMMA.16816.F32 R64, R12.reuse, R32, R64 ;  /* 0x000000200c40723c */ /* 0x040ff00000001840 */
[C---:B------:R-:W-:Y:S01]  /*2710*/  HMMA.16816.F32 R60, R12.reuse, R34, R60 ;  /* 0x000000220c3c723c */ /* 0x040fe2000000183c */
[----:B------:R-:W5:Y:S07]  /*2720*/  LDSM.16.M88.4 R32, [R196+0x2800] ;  /* 0x00280000c420783b */ /* 0x000f6e0000000200 */
[C---:B--2---:R-:W-:Y:S08]  /*2730*/  HMMA.16816.F32 R48, R12.reuse, R24, R48 ;  /* 0x000000180c30723c */ /* 0x044ff00000001830 */
[C---:B------:R-:W-:Y:S01]  /*2740*/  HMMA.16816.F32 R44, R12.reuse, R26, R44 ;  /* 0x0000001a0c2c723c */ /* 0x040fe2000000182c */
[----:B------:R-:W2:Y:S07]  /*2750*/  LDSM.16.M88.4 R24, [R196+0x3800] ;  /* 0x00380000c418783b */ /* 0x000eae0000000200 */
[C---:B------:R-:W-:Y:S08]  /*2760*/  HMMA.16816.F32 R56, R12.reuse, R28, R56 ;  /* 0x0000001c0c38723c */ /* 0x040ff00000001838 */
[----:B------:R-:W-:Y:S01]  /*2770*/  HMMA.16816.F32 R52, R12, R30, R52 ;  /* 0x0000001e0c34723c */ /* 0x000fe20000001834 */
[----:B------:R-:W2:Y:S04]  /*2780*/  LDSM.16.M88.4 R28, [R196+0x3000] ;  /* 0x00300000c41c783b */ /* 0x000ea80000000200 */
[----:B------:R-:W-:Y:S03]  /*2790*/  LDSM.16.M88.4 R12, [R193+0x10100] ;  /* 0x01010000c10c783b */ /* 0x000fe60000000200 */
[C---:B-1----:R-:W-:Y:S08]  /*27a0*/  HMMA.16816.F32 R20, R80.reuse, R8, R20 ;  /* 0x000000085014723c */ /* 0x042ff00000001814 */
[C---:B------:R-:W-:Y:S01]  /*27b0*/  HMMA.16816.F32 R16, R80.reuse, R10, R16 ;  /* 0x0000000a5010723c */ /* 0x040fe20000001810 */
[----:B------:R-:W1:Y:S07]  /*27c0*/  LDSM.16.M88.4 R8, [R192+0x8100] ;  /* 0x00810000c008783b */ /* 0x000e6e0000000200 */
[C---:B------:R-:W-:Y:S08]  /*27d0*/  HMMA.16816.F32 R64, R80.reuse, R76, R64 ;  /* 0x0000004c5040723c */ /* 0x040ff00000001840 */
[C---:B------:R-:W-:Y:S08]  /*27e0*/  HMMA.16816.F32 R60, R80.reuse, R78, R60 ;  /* 0x0000004e503c723c */ /* 0x040ff0000000183c */
[C---:B----4-:R-:W-:Y:S08]  /*27f0*/  HMMA.16816.F32 R48, R80.reuse, R68, R48 ;  /* 0x000000445030723c */ /* 0x050ff00000001830 */
[C---:B------:R-:W-:Y:S01]  /*2800*/  HMMA.16816.F32 R44, R80.reuse, R70, R44 ;  /* 0x00000046502c723c */ /* 0x040fe2000000182c */
[----:B------:R-:W-:Y:S07]  /*2810*/  LDSM.16.M88.4 R68, [R192+0x9100] ;  /* 0x00910000c044783b */ /* 0x000fee0000000200 */
[C---:B------:R-:W-:Y:S08]  /*2820*/  HMMA.16816.F32 R56, R80.reuse, R72, R56 ;  /* 0x000000485038723c */ /* 0x040ff00000001838 */
[----:B------:R-:W-:Y:S08]  /*2830*/  HMMA.16816.F32 R52, R80, R74, R52 ;  /* 0x0000004a5034723c */ /* 0x000ff00000001834 */
[C---:B---3--:R-:W-:Y:S08]  /*2840*/  HMMA.16816.F32 R20, R40.reuse, R36, R20 ;  /* 0x000000242814723c */ /* 0x048ff00000001814 */
[C---:B------:R-:W-:Y:S01]  /*2850*/  HMMA.16816.F32 R16, R40.reuse, R38, R16 ;  /* 0x000000262810723c */ /* 0x040fe20000001810 */
[----:B------:R-:W3:Y:S07]  /*2860*/  LDSM.16.M88.4 R36, [R192+0x8900] ;  /* 0x00890000c024783b */ /* 0x000eee0000000200 */
[C---:B-----5:R-:W-:Y:S08]  /*2870*/  HMMA.16816.F32 R64, R40.reuse, R32, R64 ;  /* 0x000000202840723c */ /* 0x060ff00000001840 */
[C---:B------:R-:W-:Y:S01]  /*2880*/  HMMA.16816.F32 R60, R40.reuse, R34, R60 ;  /* 0x00000022283c723c */ /* 0x040fe2000000183c */
[----:B------:R-:W-:Y:S07]  /*2890*/  LDSM.16.M88.4 R32, [R184+0x2800] ;  /* 0x00280000b820783b */ /* 0x000fee0000000200 */
[C---:B--2---:R-:W-:Y:S08]  /*28a0*/  HMMA.16816.F32 R48, R40.reuse, R24, R48 ;  /* 0x000000182830723c */ /* 0x044ff00000001830 */
[C---:B------:R-:W-:Y:S01]  /*28b0*/  HMMA.16816.F32 R44, R40.reuse, R26, R44 ;  /* 0x0000001a282c723c */ /* 0x040fe2000000182c */
[----:B------:R-:W2:Y:S07]  /*28c0*/  LDSM.16.M88.4 R24, [R192+0x9900] ;  /* 0x00990000c018783b */ /* 0x000eae0000000200 */
[C---:B------:R-:W-:Y:S08]  /*28d0*/  HMMA.16816.F32 R56, R40.reuse, R28, R56 ;  /* 0x0000001c2838723c */ /* 0x040ff00000001838 */
[----:B------:R-:W-:Y:S01]  /*28e0*/  HMMA.16816.F32 R52, R40, R30, R52 ;  /* 0x0000001e2834723c */ /* 0x000fe20000001834 */
[----:B------:R-:W-:Y:S04]  /*28f0*/  LDSM.16.M88.4 R28, [R191+0x10100] ;  /* 0x01010000bf1c783b */ /* 0x000fe80000000200 */
[----:B------:R-:W-:Y:S03]  /*2900*/  LDSM.16.M88.4 R40, [R184+0x3000] ;  /* 0x00300000b828783b */ /* 0x000fe60000000200 */
[C---:B-1----:R-:W-:Y:S08]  /*2910*/  HMMA.16816.F32 R20, R12.reuse, R8, R20 ;  /* 0x000000080c14723c */ /* 0x042ff00000001814 */
[C---:B------:R-:W-:Y:S01]  /*2920*/  HMMA.16816.F32 R16, R12.reuse, R10, R16 ;  /* 0x0000000a0c10723c */ /* 0x040fe20000001810 */
[----:B------:R-:W1:Y:S07]  /*2930*/  LDSM.16.M88.4 R8, [R184+0x2000] ;  /* 0x00200000b808783b */ /* 0x000e6e0000000200 */
[C---:B---3--:R-:W-:Y:S08]  /*2940*/  HMMA.16816.F32 R64, R12.reuse, R36, R64 ;  /* 0x000000240c40723c */ /* 0x048ff00000001840 */
[C---:B------:R-:W-:Y:S01]  /*2950*/  HMMA.16816.F32 R60, R12.reuse, R38, R60 ;  /* 0x000000260c3c723c */ /* 0x040fe2000000183c */
[----:B------:R-:W3:Y:S07]  /*2960*/  LDSM.16.M88.4 R36, [R184+0x3800] ;  /* 0x00380000b824783b */ /* 0x000eee0000000200 */
[C---:B--2---:R-:W-:Y:S08]  /*2970*/  HMMA.16816.F32 R48, R12.reuse, R24, R48 ;  /* 0x000000180c30723c */ /* 0x044ff00000001830 */
[C---:B------:R-:W-:Y:S01]  /*2980*/  HMMA.16816.F32 R44, R12.reuse, R26, R44 ;  /* 0x0000001a0c2c723c */ /* 0x040fe2000000182c */
[----:B------:R-:W-:Y:S07]  /*2990*/  LDSM.16.M88.4 R24, [R197+0xb100] ;  /* 0x00b10000c518783b */ /* 0x000fee0000000200 */
[C---:B------:R-:W-:Y:S08]  /*29a0*/  HMMA.16816.F32 R56, R12.reuse, R68, R56 ;  /* 0x000000440c38723c */ /* 0x040ff00000001838 */
[----:B------:R-:W-:Y:S01]  /*29b0*/  HMMA.16816.F32 R72, R12, R70, R52 ;  /* 0x000000460c48723c */ /* 0x000fe20000001834 */
[----:B------:R-:W-:Y:S04]  /*29c0*/  LDSM.16.M88.4 R68, [R198+0x14100] ;  /* 0x01410000c644783b */ /* 0x000fe80000000200 */
[----:B------:R-:W2:Y:S03]  /*29d0*/  LDSM.16.M88.4 R52, [R197+0xa100] ;  /* 0x00a10000c534783b */ /* 0x000ea60000000200 */
[C---:B-1----:R-:W-:Y:S01]  /*29e0*/  HMMA.16816.F32 R20, R28.reuse, R8, R20 ;  /* 0x000000081c14723c */ /* 0x042fe20000001814 */
[----:B------:R-:W-:Y:S07]  /*29f0*/  LDSM.16.M88.4 R12, [R197+0xa900] ;  /* 0x00a90000c50c783b */ /* 0x000fee0000000200 */
[C---:B------:R-:W-:Y:S01]  /*2a00*/  HMMA.16816.F32 R16, R28.reuse, R10, R16 ;  /* 0x0000000a1c10723c */ /* 0x040fe20000001810 */
[----:B------:R-:W1:Y:S07]  /*2a10*/  LDSM.16.M88.4 R8, [R197+0xb900] ;  /* 0x00b90000c508783b */ /* 0x000e6e0000000200 */
[C---:B---3--:R-:W-:Y:S08]  /*2a20*/  HMMA.16816.F32 R48, R28.reuse, R36, R48 ;  /* 0x000000241c30723c */ /* 0x048ff00000001830 */
[C---:B------:R-:W-:Y:S01]  /*2a30*/  HMMA.16816.F32 R44, R28.reuse, R38, R44 ;  /* 0x000000261c2c723c */ /* 0x040fe2000000182c */
[----:B------:R-:W-:Y:S07]  /*2a40*/  LDSM.16.M88.4 R36, [R196+0x4800] ;  /* 0x00480000c424783b */ /* 0x000fee0000000200 */
[C---:B------:R-:W-:Y:S08]  /*2a50*/  HMMA.16816.F32 R64, R28.reuse, R32, R64 ;  /* 0x000000201c40723c */ /* 0x040ff00000001840 */
[C---:B------:R-:W-:Y:S01]  /*2a60*/  HMMA.16816.F32 R60, R28.reuse, R34, R60 ;  /* 0x000000221c3c723c */ /* 0x040fe2000000183c */
[----:B------:R-:W-:Y:S07]  /*2a70*/  LDSM.16.M88.4 R32, [R194+0x14100] ;  /* 0x01410000c220783b */ /* 0x000fee0000000200 */
[C---:B------:R-:W-:Y:S08]  /*2a80*/  HMMA.16816.F32 R56, R28.reuse, R40, R56 ;  /* 0x000000281c38723c */ /* 0x040ff00000001838 */
[----:B------:R-:W-:Y:S01]  /*2a90*/  HMMA.16816.F32 R72, R28, R42, R72 ;  /* 0x0000002a1c48723c */ /* 0x000fe20000001848 */
[----:B------:R-:W3:Y:S04]  /*2aa0*/  LDSM.16.M88.4 R28, [R196+0x4000] ;  /* 0x00400000c41c783b */ /* 0x000ee80000000200 */
[----:B------:R-:W4:Y:S03]  /*2ab0*/  LDSM.16.M88.4 R40, [R196+0x5800] ;  /* 0x00580000c428783b */ /* 0x000f260000000200 */
[C---:B--2---:R-:W-:Y:S08]  /*2ac0*/  HMMA.16816.F32 R20, R68.reuse, R52, R20 ;  /* 0x000000344414723c */ /* 0x044ff00000001814 */
[C---:B------:R-:W-:Y:S01]  /*2ad0*/  HMMA.16816.F32 R16, R68.reuse, R54, R16 ;  /* 0x000000364410723c */ /* 0x040fe20000001810 */
[----:B------:R-:W2:Y:S07]  /*2ae0*/  LDSM.16.M88.4 R52, [R196+0x5000] ;  /* 0x00500000c434783b */ /* 0x000eae0000000200 */
[C---:B-1----:R-:W-:Y:S08]  /*2af0*/  HMMA.16816.F32 R48, R68.reuse, R8, R48 ;  /* 0x000000084430723c */ /* 0x042ff00000001830 */
[C---:B------:R-:W-:Y:S01]  /*2b00*/  HMMA.16816.F32 R44, R68.reuse, R10, R44 ;  /* 0x0000000a442c723c */ /* 0x040fe2000000182c */
[----:B------:R-:W-:Y:S07]  /*2b10*/  LDSM.16.M88.4 R8, [R192+0xa900] ;  /* 0x00a90000c008783b */ /* 0x000fee0000000200 */
[C---:B------:R-:W-:Y:S08]  /*2b20*/  HMMA.16816.F32 R64, R68.reuse, R12, R64 ;  /* 0x0000000c4440723c */ /* 0x040ff00000001840 */
[C---:B------:R-:W-:Y:S01]  /*2b30*/  HMMA.16816.F32 R60, R68.reuse, R14, R60 ;  /* 0x0000000e443c723c */ /* 0x040fe2000000183c */
[----:B------:R-:W-:Y:S07]  /*2b40*/  LDSM.16.M88.4 R12, [R192+0xa100] ;  /* 0x00a10000c00c783b */ /* 0x000fee0000000200 */
[C---:B------:R-:W-:Y:S08]  /*2b50*/  HMMA.16816.F32 R56, R68.reuse, R24, R56 ;  /* 0x000000184438723c */ /* 0x040ff00000001838 */
        /* <DEDUP_REMOVED lines=9> */
[C---:B------:R-:W-:Y:S08]  /*2bf0*/  HMMA.16816.F32 R64, R32.reuse, R36, R64 ;  /* 0x000000242040723c */ /* 0x040ff00000001840 */
[C---:B------:R-:W-:Y:S01]  /*2c00*/  HMMA.16816.F32 R60, R32.reuse, R38, R60 ;  /* 0x00000026203c723c */ /* 0x040fe2000000183c */
[----:B------:R-:W-:Y:S07]  /*2c10*/  LDSM.16.M88.4 R36, [R184+0x4000] ;  /* 0x00400000b824783b */ /* 0x000fee0000000200 */
[----:B------:R-:W-:Y:S01]  /*2c20*/  HMMA.16816.F32 R72, R32, R54, R72 ;  /* 0x000000362048723c */ /* 0x000fe20000001848 */
[----:B------:R-:W-:Y:S04]  /*2c30*/  LDSM.16.M88.4 R32, [R191+0x14100] ;  /* 0x01410000bf20783b */ /* 0x000fe80000000200 */
[----:B------:R-:W-:Y:S03]  /*2c40*/  LDSM.16.M88.4 R52, [R184+0x4800] ;  /* 0x00480000b834783b */ /* 0x000fe60000000200 */
[C---:B-1----:R-:W-:Y:S08]  /*2c50*/  HMMA.16816.F32 R20, R24.reuse, R12, R20 ;  /* 0x0000000c1814723c */ /* 0x042ff00000001814 */
[C---:B------:R-:W-:Y:S01]  /*2c60*/  HMMA.16816.F32 R16, R24.reuse, R14, R16 ;  /* 0x0000000e1810723c */ /* 0x040fe20000001810 */
[----:B------:R-:W1:Y:S07]  /*2c70*/  LDSM.16.M88.4 R12, [R184+0x5000] ;  /* 0x00500000b80c783b */ /* 0x000e6e0000000200 */
[C---:B---3--:R-:W-:Y:S08]  /*2c80*/  HMMA.16816.F32 R56, R24.reuse, R28, R56 ;  /* 0x0000001c1838723c */ /* 0x048ff00000001838 */
[C---:B------:R-:W-:Y:S08]  /*2c90*/  HMMA.16816.F32 R64, R24.reuse, R8, R64 ;  /* 0x000000081840723c */ /* 0x040ff00000001840 */
[----:B------:R-:W-:Y:S01]  /*2ca0*/  HMMA.16816.F32 R60, R24, R10, R60 ;  /* 0x0000000a183c723c */ /* 0x000fe2000000183c */
[----:B------:R-:W2:Y:S01]  /*2cb0*/  LDSM.16.M88.4 R8, [R184+0x5800] ;  /* 0x00580000b808783b */ /* 0x000ea20000000200 */
[----:B------:R-:W-:-:S06]  /*2cc0*/  DEPBAR.LE SB0, 0x0 ;  /* 0x000080000000791a */ /* 0x000fcc0000000000 */
[C---:B------:R-:W-:Y:S08]  /*2cd0*/  HMMA.16816.F32 R72, R24.reuse, R30, R72 ;  /* 0x0000001e1848723c */ /* 0x040ff00000001848 */
[C---:B----4-:R-:W-:Y:S08]  /*2ce0*/  HMMA.16816.F32 R48, R24.reuse, R40, R48 ;  /* 0x000000281830723c */ /* 0x050ff00000001830 */
[----:B------:R-:W-:Y:S07]  /*2cf0*/  HMMA.16816.F32 R44, R24, R42, R44 ;  /* 0x0000002a182c723c */ /* 0x000fee000000182c */
[----:B------:R-:W-:Y:S01]  /*2d00*/  LEA.HI R25, R87, R6, RZ, 0x2 ;  /* 0x0000000657197211 */ /* 0x000fe200078f10ff */
[----:B-1----:R-:W-:Y:S01]  /*2d10*/  HMMA.16816.F32 R56, R32, R12, R56 ;  /* 0x0000000c2038723c */ /* 0x002fe20000001838 */
[----:B------:R-:W-:-:S02]  /*2d20*/  LOP3.LUT R27, R84, 0xffffffe0, RZ, 0xc0, !PT ;  /* 0xffffffe0541b7812 */ /* 0x000fc400078ec0ff */
[----:B------:R-:W-:-:S03]  /*2d30*/  LOP3.LUT R25, R25, 0xfffffffc, RZ, 0xc0, !PT ;  /* 0xfffffffc19197812 */ /* 0x000fc600078ec0ff */
[C---:B------:R-:W-:Y:S02]  /*2d40*/  IMAD.IADD R24, R6.reuse, 0x1, -R27 ;  /* 0x0000000106187824 */ /* 0x040fe400078e0a1b */
[----:B------:R-:W-:Y:S01]  /*2d50*/  @P5 IMAD.WIDE.U32 R26, R7, UR5, R210 ;  /* 0x00000005071a5c25 */ /* 0x000fe2000f8e00d2 */
[----:B------:R-:W-:Y:S01]  /*2d60*/  @UP0 UIMAD UR5, UR21, UR5, URZ ;  /* 0x00000005150502a4 */ /* 0x000fe2000f8e023f */
[C---:B------:R-:W-:Y:S01]  /*2d70*/  HMMA.16816.F32 R72, R32.reuse, R14, R72 ;  /* 0x0000000e2048723c */ /* 0x040fe20000001848 */
[----:B------:R-:W-:Y:S01]  /*2d80*/  SHF.R.S32.HI R7, RZ, 0x1f, R24 ;  /* 0x0000001fff077819 */ /* 0x000fe20000011418 */
[----:B------:R-:W-:Y:S01]  /*2d90*/  IMAD.IADD R25, R6, 0x1, -R25 ;  /* 0x0000000106197824 */ /* 0x000fe200078e0a19 */
[----:B------:R-:W-:Y:S01]  /*2da0*/  @UP0 UIMAD UR4, UR4, UR22, UR5 ;  /* 0x00000016040402a4 */ /* 0x000fe2000f8e0205 */
[----:B------:R-:W-:Y:S02]  /*2db0*/  @P5 LEA R12, P0, R26, c[0x0][0x1c8], 0x1 ;  /* 0x000072001a0c5a11 */ /* 0x000fe400078008ff */
[----:B------:R-:W-:Y:S01]  /*2dc0*/  LEA.HI R0, R7, R24, RZ, 0x2 ;  /* 0x0000001807007211 */ /* 0x000fe200078f10ff */
[----:B------:R-:W-:Y:S01]  /*2dd0*/  IMAD.U32 R15, RZ, RZ, UR12 ;  /* 0x0000000cff0f7e24 */ /* 0x000fe2000f8e00ff */
[----:B------:R-:W-:Y:S01]  /*2de0*/  LEA.HI R28, R25, R25, RZ, 0x1 ;  /* 0x00000019191c7211 */ /* 0x000fe200078f08ff */
[----:B--2---:R-:W-:Y:S01]  /*2df0*/  HMMA.16816.F32 R48, R32, R8, R48 ;  /* 0x000000082030723c */ /* 0x004fe20000001830 */
[----:B------:R-:W-:-:S02]  /*2e00*/  LEA.HI.SX32 R6, R0, UR7, 0x1e ;  /* 0x0000000700067c11 */ /* 0x000fc4000f8ff2ff */
[----:B------:R-:W-:Y:S02]  /*2e10*/  LOP3.LUT R28, R28, 0x1ffffffe, RZ, 0xc0, !PT ;  /* 0x1ffffffe1c1c7812 */ /* 0x000fe400078ec0ff */
[----:B------:R-:W-:Y:S01]  /*2e20*/  @P5 IADD3 R7, R27, UR4, RZ ;  /* 0x000000041b075c10 */ /* 0x000fe2000fffe0ff */
[----:B------:R-:W-:Y:S02]  /*2e30*/  IMAD R85, R85, 0x10, R6 ;  /* 0x0000001055557824 */ /* 0x000fe400078e0206 */
[----:B------:R-:W-:Y:S01]  /*2e40*/  IMAD.IADD R28, R25, 0x1, -R28 ;  /* 0x00000001191c7824 */ /* 0x000fe200078e0a1c */
[----:B------:R-:W-:Y:S01]  /*2e50*/  @P5 LEA.HI.X R13, R26, c[0x0][0x1cc], R7, 0x1, P0 ;  /* 0x000073001a0d5a11 */ /* 0x000fe200000f0c07 */
[----:B------:R-:W-:Y:S01]  /*2e60*/  IMAD.U32 R7, RZ, RZ, UR13 ;  /* 0x0000000dff077e24 */ /* 0x000fe2000f8e00ff */
[----:B------:R-:W-:Y:S01]  /*2e70*/  PLOP3.LUT P0, PT, PT, PT, UP2, 0x80, 0x0 ;  /* 0x000000000000781c */ /* 0x000fe20003f0f028 */
[----:B------:R-:W-:Y:S01]  /*2e80*/  IMAD R201, R28, 0x8, R85 ;  /* 0x000000081cc97824 */ /* 0x000fe200078e0255 */
[----:B------:R-:W-:Y:S01]  /*2e90*/  LOP3.LUT R25, R0, 0x7ffffffc, RZ, 0xc0, !PT ;  /* 0x7ffffffc00197812 */ /* 0x000fe200078ec0ff */
[----:B------:R-:W-:Y:S01]  /*2ea0*/  BAR.SYNC.DEFER_BLOCKING 0x0 ;  /* 0x0000000000007b1d */ /* 0x000fe20000010000 */
[----:B------:R-:W-:Y:S01]  /*2eb0*/  @P5 LEA R14, P6, R7, R12, 0x1 ;  /* 0x0000000c070e5211 */ /* 0x000fe200078c08ff */
[----:B------:R-:W-:Y:S01]  /*2ec0*/  @P4 IMAD.HI.U32 R7, R201, c[0x0][0x2c8], RZ ;  /* 0x0000b200c9074a27 */ /* 0x000fe200078e00ff */
[----:B------:R-:W-:Y:S03]  /*2ed0*/  HMMA.16816.F32 R44, R32, R10, R44 ;  /* 0x0000000a202c723c */ /* 0x000fe6000000182c */
[----:B------:R-:W-:-:S02]  /*2ee0*/  IMAD.MOV.U32 R0, RZ, RZ, R201 ;  /* 0x000000ffff007224 */ /* 0x000fc400078e00c9 */
[----:B------:R-:W-:Y:S02]  /*2ef0*/  IMAD.IADD R208, R24, 0x1, -R25 ;  /* 0x0000000118d07824 */ /* 0x000fe400078e0a19 */
[----:B------:R-:W-:Y:S01]  /*2f00*/  @P0 SHF.R.U32.HI R0, RZ, c[0x0][0x2cc], R7 ;  /* 0x0000b300ff000a19 */ /* 0x000fe20000011607 */
[----:B------:R-:W-:Y:S01]  /*2f10*/  IMAD.U32 R9, RZ, RZ, UR15 ;  /* 0x0000000fff097e24 */ /* 0x000fe2000f8e00ff */
[----:B------:R-:W-:Y:S01]  /*2f20*/  PLOP3.LUT P0, PT, PT, PT, UP1, 0x40, 0x0 ;  /* 0x000000000000781c */ /* 0x000fe20003f0e818 */
[----:B------:R-:W-:Y:S01]  /*2f30*/  IMAD.SHL.U32 R208, R208, 0x2, RZ ;  /* 0x00000002d0d07824 */ /* 0x000fe200078e00ff */
[----:B------:R-:W-:Y:S01]  /*2f40*/  ULDC UR15, c[0x0][0x324] ;  /* 0x0000c900000f7ab9 */ /* 0x000fe20000000800 */
[----:B------:R-:W1:Y:S01]  /*2f50*/  SHFL.IDX PT, R7, R0, RZ, 0x1c1f ;  /* 0x001c1fff00077589 */ /* 0x000e6200000e0000 */
[----:B------:R-:W-:Y:S01]  /*2f60*/  IMAD.U32 R6, RZ, RZ, UR13 ;  /* 0x0000000dff067e24 */ /* 0x000fe2000f8e00ff */
[----:B------:R-:W-:Y:S01]  /*2f70*/  ULOP3.LUT UR15, URZ, UR15, URZ, 0x33, !UPT ;  /* 0x0000000f3f0f7292 */ /* 0x000fe2000f8e333f */
[----:B------:R-:W-:Y:S01]  /*2f80*/  IADD3 R8, R9, -UR16, -R208 ;  /* 0x8000001009087c10 */ /* 0x000fe2000fffe8d0 */
[----:B------:R-:W-:Y:S02]  /*2f90*/  HMMA.16816.F32 R20, R32, R36, R20 ;  /* 0x000000242014723c */ /* 0x000fe40000001814 */
[----:B------:R-:W-:-:S02]  /*2fa0*/  @P5 LEA.HI.X R15, R6, R13, R15, 0x1, P6 ;  /* 0x0000000d060f5211 */ /* 0x000fc400030f0c0f */
[C---:B------:R-:W-:Y:S01]  /*2fb0*/  IADD3 R10, R8.reuse, c[0x0][0x328], RZ ;  /* 0x0000ca00080a7a10 */ /* 0x040fe20007ffe0ff */
[----:B------:R-:W-:Y:S01]  /*2fc0*/  @!PT LDS RZ, [RZ] ;  /* 0x00000000fffff984 */ /* 0x000fe20000000800 */
[----:B------:R-:W-:Y:S01]  /*2fd0*/  @!PT LDS RZ, [RZ] ;  /* 0x00000000fffff984 */ /* 0x000fe20000000800 */
[----:B------:R2:W-:Y:S01]  /*2fe0*/  @P5 LDGSTS.E.BYPASS.LTC128B.128 [R199+0x6100], [R12.64], !P3 ;  /* 0x061000000cc75fae */ /* 0x0005e2000d901d52 */
[----:B------:R-:W-:Y:S02]  /*2ff0*/  IADD3 R8, R8, UR15, RZ ;  /* 0x0000000f08087c10 */ /* 0x000fe4000fffe0ff */
[----:B------:R-:W-:Y:S01]  /*3000*/  IADD3 R6, -R208, UR9, -R5 ;  /* 0x00000009d0067c10 */ /* 0x000fe2000fffe905 */
[----:B------:R2:W-:Y:S01]  /*3010*/  @P5 LDGSTS.E.BYPASS.LTC128B.128 [R199+0x8100], [R12.64+0x80], !P2 ;  /* 0x081000800cc75fae */ /* 0x0005e2000d101d52 */
[C---:B------:R-:W-:Y:S03]  /*3020*/  HMMA.16816.F32 R16, R32.reuse, R38, R16 ;  /* 0x000000262010723c */ /* 0x040fe60000001810 */
[----:B------:R2:W-:Y:S04]  /*3030*/  @P5 LDGSTS.E.BYPASS.LTC128B.128 [R199+0xa100], [R12.64+0x100], !P1 ;  /* 0x0a1001000cc75fae */ /* 0x0005e8000c901d52 */
[----:B------:R3:W-:Y:S01]  /*3040*/  @P5 LDGSTS.E.BYPASS.LTC128B.128 [R199+0x7100], [R14.64], !P3 ;  /* 0x071000000ec75fae */ /* 0x0007e2000d901d52 */
[----:B------:R-:W-:Y:S01]  /*3050*/  HMMA.16816.F32 R64, R32, R52, R64 ;  /* 0x000000342040723c */ /* 0x000fe20000001840 */
[----:B-1----:R-:W-:-:S02]  /*3060*/  IMAD.IADD R9, R10, 0x1, R7 ;  /* 0x000000010a097824 */ /* 0x002fc400078e0207 */
[----:B------:R3:W-:Y:S04]  /*3070*/  @P5 LDGSTS.E.BYPASS.LTC128B.128 [R199+0x9100], [R14.64+0x80], !P2 ;  /* 0x091000800ec75fae */ /* 0x0007e8000d101d52 */
[----:B------:R3:W-:Y:S01]  /*3080*/  @P5 LDGSTS.E.BYPASS.LTC128B.128 [R199+0xb100], [R14.64+0x100], !P1 ;  /* 0x0b1001000ec75fae */ /* 0x0007e2000c901d52 */
[----:B------:R-:W-:Y:S03]  /*3090*/  HMMA.16816.F32 R60, R32, R54, R60 ;  /* 0x00000036203c723c */ /* 0x000fe6000000183c */
[----:B------:R-:W0:Y:S01]  /*30a0*/  LDGDEPBAR ;  /* 0x00000000000079af */ /* 0x000e220000000000 */
[----:B--2---:R-:W-:Y:S01]  /*30b0*/  IMAD.IADD R12, R8, 0x1, R7 ;  /* 0x00000001080c7824 */ /* 0x004fe200078e0207 */
[----:B---3--:R-:W-:Y:S01]  /*30c0*/  IMNMX R14, R9, R6, PT ;  /* 0x00000006090e7217 */ /* 0x008fe20003800200 */
[----:B------:R-:W-:Y:S05]  /*30d0*/  @P0 BRA `(.L_x_231) ;  /* 0x0000016000000947 */ /* 0x000fea0003800000 */
[----:B------:R-:W-:Y:S01]  /*30e0*/  IMAD.U32 R24, RZ, RZ, UR16 ;  /* 0x00000010ff187e24 */ /* 0x000fe2000f8e00ff */
[----:B------:R-:W-:Y:S04]  /*30f0*/  BSSY B0, `(.L_x_232) ;  /* 0x000000f000007945 */ /* 0x000fe80003800000 */
[----:B------:R-:W-:-:S04]  /*3100*/  IADD3 R24, -R24, UR9, R7 ;  /* 0x0000000918187c10 */ /* 0x000fc8000fffe107 */
[----:B------:R-:W-:-:S13]  /*3110*/  ISETP.GT.AND P0, PT, R24, -0x1, PT ;  /* 0xffffffff1800780c */ /* 0x000fda0003f04270 */
[----:B------:R-:W-:Y:S05]  /*3120*/  @P0 BRA `(.L_x_233) ;  /* 0x0000007000000947 */ /* 0x000fea0003800000 */
[----:B------:R-:W-:Y:S01]  /*3130*/  IMAD.MOV.U32 R7, RZ, RZ, c[0x0][0x32c] ;  /* 0x0000cb00ff077624 */ /* 0x000fe200078e00ff */
[----:B------:R-:W-:-:S04]  /*3140*/  LOP3.LUT R24, RZ, R24, RZ, 0x33, !PT ;  /* 0x00000018ff187212 */ /* 0x000fc800078e33ff */
[----:B------:R-:W-:-:S13]  /*3150*/  ISETP.NE.AND P0, PT, R7, 0x1, PT ;  /* 0x000000010700780c */ /* 0x000fda0003f05270 */
[----:B------:R-:W-:-:S05]  /*3160*/  @P0 IMAD.HI.U32 R7, R24, c[0x0][0x330], RZ ;  /* 0x0000cc0018070a27 */ /* 0x000fca00078e00ff */
[----:B------:R-:W-:-:S04]  /*3170*/  @P0 SHF.R.U32.HI R24, RZ, c[0x0][0x334], R7 ;  /* 0x0000cd00ff180a19 */ /* 0x000fc80000011607 */
[----:B------:R-:W-:Y:S01]  /*3180*/  LOP3.LUT R24, RZ, R24, RZ, 0x33, !PT ;  /* 0x00000018ff187212 */ /* 0x000fe200078e33ff */
[----:B------:R-:W-:Y:S05]  /*3190*/  BRA `(.L_x_234) ;  /* 0x0000004000007947 */ /* 0x000fea0003800000 */
.L_x_233:
[----:B------:R-:W-:-:S04]  /*31a0*/  MOV R7, c[0x0][0x32c] ;  /* 0x0000cb0000077a02 */ /* 0x000fc80000000f00 */
[----:B------:R-:W-:-:S13]  /*31b0*/  ISETP.NE.AND P0, PT, R7, 0x1, PT ;  /* 0x000000010700780c */ /* 0x000fda0003f05270 */
[----:B------:R-:W-:-:S05]  /*31c0*/  @P0 IMAD.HI.U32 R7, R24, c[0x0][0x330], RZ ;  /* 0x0000cc0018070a27 */ /* 0x000fca00078e00ff */
[----:B------:R-:W-:Y:S02]  /*31d0*/  @P0 SHF.R.U32.HI R24, RZ, c[0x0][0x334], R7 ;  /* 0x0000cd00ff180a19 */ /* 0x000fe40000011607 */
.L_x_234:
[----:B------:R-:W-:Y:S05]  /*31e0*/  BSYNC B0 ;  /* 0x0000000000007941 */ /* 0x000fea0003800000 */
.L_x_232:
[----:B------:R-:W-:-:S04]  /*31f0*/  IMAD R9, R24, c[0x0][0x32c], -R5 ;  /* 0x0000cb0018097a24 */ /* 0x000fc800078e0a05 */
[----:B------:R-:W-:-:S05]  /*3200*/  IMAD.IADD R9, R9, 0x1, -R208 ;  /* 0x0000000109097824 */ /* 0x000fca00078e0ad0 */
[----:B------:R-:W-:Y:S02]  /*3210*/  IADD3 R7, R9, c[0x0][0x32c], RZ ;  /* 0x0000cb0009077a10 */ /* 0x000fe40007ffe0ff */
[----:B------:R-:W-:Y:S02]  /*3220*/  IMNMX R12, R12, R9, !PT ;  /* 0x000000090c0c7217 */ /* 0x000fe40007800200 */
[----:B------:R-:W-:Y:S02]  /*3230*/  IMNMX R14, R14, R7, PT ;  /* 0x000000070e0e7217 */ /* 0x000fe40003800200 */
.L_x_231:
[----:B------:R-:W-:Y:S01]  /*3240*/  ISETP.LT.AND P0, PT, RZ, UR14, PT ;  /* 0x0000000eff007c0c */ /* 0x000fe2000bf01270 */
[----:B------:R-:W1:Y:S03]  /*3250*/  SHFL.IDX PT, R25, R0, 0x1, 0x1c1f ;  /* 0x003c1f0000197f89 */ /* 0x000e6600000e0000 */
        /* <DEDUP_REMOVED lines=9> */
[----:B------:R-:W-:Y:S02]  /*32f0*/  ISETP.GT.AND P5, PT, R12, 0x9, P0 ;  /* 0x000000090c00780c */ /* 0x000fe400007a4270 */
[----:B------:R-:W-:Y:S01]  /*3300*/  FSEL R13, R64, -INF , !P4 ;  /* 0xff800000400d7808 */ /* 0x000fe20006000000 */
[----:B-1----:R-:W-:Y:S01]  /*3310*/  IMAD.IADD R27, R10, 0x1, R25 ;  /* 0x000000010a1b7824 */ /* 0x002fe200078e0219 */
        /* <DEDUP_REMOVED lines=16> */
[----:B------:R-:W-:Y:S02]  /*3420*/  ISETP.GT.AND P5, PT, R12, 0x21, P0 ;  /* 0x000000210c00780c */ /* 0x000fe400007a4270 */
        /* <DEDUP_REMOVED lines=17> */
[----:B------:R-:W-:Y:S01]  /*3540*/  IMAD.IADD R12, R8, 0x1, R25 ;  /* 0x00000001080c7824 */ /* 0x000fe200078e0219 */
[C---:B------:R-:W-:Y:S02]  /*3550*/  ISETP.LT.OR P6, PT, R14.reuse, 0x39, P6 ;  /* 0x000000390e00780c */ /* 0x040fe400037c1670 */
[----:B------:R-:W-:Y:S02]  /*3560*/  ISETP.LT.OR P5, PT, R14, 0x3a, P5 ;  /* 0x0000003a0e00780c */ /* 0x000fe40002fa1670 */
[----:B------:R-:W-:Y:S02]  /*3570*/  IMNMX R0, R27, R6, PT ;  /* 0x000000061b007217 */ /* 0x000fe40003800200 */
[----:B------:R-:W-:Y:S02]  /*3580*/  FSEL R143, R44, -INF , !P6 ;  /* 0xff8000002c8f7808 */ /* 0x000fe40007000000 */
[----:B------:R-:W-:Y:S01]  /*3590*/  FSEL R141, R45, -INF , !P5 ;  /* 0xff8000002d8d7808 */ /* 0x000fe20006800000 */
        /* <DEDUP_REMOVED lines=13> */
.L_x_237:
[----:B------:R-:W-:-:S04]  /*3670*/  MOV R6, c[0x0][0x32c] ;  /* 0x0000cb0000067a02 */ /* 0x000fc80000000f00 */
[----:B------:R-:W-:-:S13]  /*3680*/  ISETP.NE.AND P4, PT, R6, 0x1, PT ;  /* 0x000000010600780c */ /* 0x000fda0003f85270 */
[----:B------:R-:W-:-:S05]  /*3690*/  @P4 IMAD.HI.U32 R6, R8, c[0x0][0x330], RZ ;  /* 0x0000cc0008064a27 */ /* 0x000fca00078e00ff */
[----:B------:R-:W-:Y:S02]  /*36a0*/  @P4 SHF.R.U32.HI R8, RZ, c[0x0][0x334], R6 ;  /* 0x0000cd00ff084a19 */ /* 0x000fe40000011606 */
.L_x_238:
[----:B------:R-:W-:Y:S05]  /*36b0*/  BSYNC B0 ;  /* 0x0000000000007941 */ /* 0x000fea0003800000 */
.L_x_236:
[----:B------:R-:W-:-:S04]  /*36c0*/  IMAD R25, R8, c[0x0][0x32c], -R5 ;  /* 0x0000cb0008197a24 */ /* 0x000fc800078e0a05 */
[----:B------:R-:W-:-:S05]  /*36d0*/  IMAD.IADD R25, R25, 0x1, -R208 ;  /* 0x0000000119197824 */ /* 0x000fca00078e0ad0 */
[----:B------:R-:W-:Y:S02]  /*36e0*/  IADD3 R5, R25, c[0x0][0x32c], RZ ;  /* 0x0000cb0019057a10 */ /* 0x000fe40007ffe0ff */
[----:B------:R-:W-:Y:S02]  /*36f0*/  IMNMX R12, R12, R25, !PT ;  /* 0x000000190c0c7217 */ /* 0x000fe40007800200 */
[----:B------:R-:W-:Y:S02]  /*3700*/  IMNMX R0, R0, R5, PT ;  /* 0x0000000500007217 */ /* 0x000fe40003800200 */
.L_x_235:
[----:B------:R-:W-:Y:S01]  /*3710*/  ISETP.GT.AND P5, PT, R12, 0x8, P0 ;  /* 0x000000080c00780c */ /* 0x000fe200007a4270 */
[----:B------:R-:W-:Y:S01]  /*3720*/  IMAD.SHL.U32 R195, R4, 0x2, RZ ;  /* 0x0000000204c37824 */ /* 0x000fe200078e00ff */
[----:B------:R-:W-:Y:S01]  /*3730*/  ISETP.GT.AND P6, PT, R12, 0x10, P0 ;  /* 0x000000100c00780c */ /* 0x000fe200007c4270 */
[----:B------:R-:W-:Y:S01]  /*3740*/  @UP2 USHF.L.U32 UR17, UR17, 0x7, URZ ;  /* 0x0000000711112899 */ /* 0x000fe2000800063f */
[C---:B------:R-:W-:Y:S01]  /*3750*/  ISETP.LT.OR P5, PT, R0.reuse, 0x9, P5 ;  /* 0x000000090000780c */ /* 0x040fe20002fa1670 */
[C-C-:B------:R-:W-:Y:S01]  /*3760*/  IMAD R189, R3.reuse, 0x2, R195.reuse ;  /* 0x0000000203bd7824 */ /* 0x140fe200078e02c3 */
[----:B------:R-:W-:Y:S01]  /*3770*/  ISETP.LT.OR P6, PT, R0, 0x11, P6 ;  /* 0x000000110000780c */ /* 0x000fe200037c1670 */
[----:B------:R-:W-:Y:S01]  /*3780*/  LDSM.16.MT88.4 R40, [R195+0x2100] ;  /* 0x00210000c328783b */ /* 0x000fe20000004200 */
[----:B------:R-:W-:Y:S01]  /*3790*/  FSEL R14, R18, -INF , !P5 ;  /* 0xff800000120e7808 */ /* 0x000fe20006800000 */
[----:B------:R-:W-:Y:S01]  /*37a0*/  IMAD R190, R2, 0x2, R195 ;  /* 0x0000000202be7824 */ /* 0x000fe200078e02c3 */
[----:B------:R-:W-:Y:S01]  /*37b0*/  FSEL R18, R66, -INF , !P6 ;  /* 0xff80000042127808 */ /* 0x000fe20007000000 */
[----:B------:R-:W-:Y:S01]  /*37c0*/  LDSM.16.MT88.4 R124, [R195+0x100] ;  /* 0x00010000c37c783b */ /* 0x000fe20000004200 */
[C---:B------:R-:W-:Y:S01]  /*37d0*/  ISETP.GT.AND P5, PT, R12.reuse, 0x1, P0 ;  /* 0x000000010c00780c */ /* 0x040fe200007a4270 */
[----:B------:R-:W-:Y:S01]  /*37e0*/  IMAD R188, R3, 0x2, R190 ;  /* 0x0000000203bc7824 */ /* 0x000fe200078e02be */
[C---:B------:R-:W-:Y:S01]  /*37f0*/  ISETP.GT.AND P6, PT, R12.reuse, RZ, P0 ;  /* 0x000000ff0c00720c */ /* 0x040fe200007c4270 */
[----:B------:R-:W-:Y:S01]  /*3800*/  LDSM.16.MT88.4 R104, [R190+0x100] ;  /* 0x00010000be68783b */ /* 0x000fe20000004200 */
[----:B------:R-:W-:Y:S01]  /*3810*/  ISETP.GT.AND P4, PT, R12, 0x9, P0 ;  /* 0x000000090c00780c */ /* 0x000fe20000784270 */
[----:B------:R-:W-:Y:S01]  /*3820*/  ULDC.64 UR4, c[0x0][0x2c8] ;  /* 0x0000b20000047ab9 */ /* 0x000fe20000000a00 */
[C---:B------:R-:W-:Y:S01]  /*3830*/  ISETP.LT.OR P5, PT, R0.reuse, 0x2, P5 ;  /* 0x000000020000780c */ /* 0x040fe20002fa1670 */
[----:B------:R-:W-:Y:S01]  /*3840*/  LDSM.16.MT88.4 R112, [R189+0x100] ;  /* 0x00010000bd70783b */ /* 0x000fe20000004200 */
[----:B------:R-:W-:Y:S01]  /*3850*/  ISETP.LT.OR P6, PT, R0, 0x1, P6 ;  /* 0x000000010000780c */ /* 0x000fe200037c1670 */
[----:B------:R-:W-:Y:S01]  /*3860*/  UIMAD.WIDE.U32 UR20, UR17, UR4, URZ ;  /* 0x00000004111472a5 */ /* 0x000fe2000f8e003f */
[----:B------:R-:W-:Y:S01]  /*3870*/  FMNMX.FTZ R8, R20, R21, !PT ;  /* 0x0000001514087209 */ /* 0x000fe20007810000 */
[----:B------:R-:W-:Y:S01]  /*3880*/  LDSM.16.MT88.4 R120, [R188+0x100] ;  /* 0x00010000bc78783b */ /* 0x000fe20000004200 */
[----:B------:R-:W-:Y:S01]  /*3890*/  ISETP.LT.OR P4, PT, R0, 0xa, P4 ;  /* 0x0000000a0000780c */ /* 0x000fe20002781670 */
[----:B------:R-:W-:Y:S01]  /*38a0*/  UIADD3 UR14, UR14, -0x2, URZ ;  /* 0xfffffffe0e0e7890 */ /* 0x000fe2000fffe03f */
[----:B------:R-:W-:Y:S01]  /*38b0*/  FSEL R24, R23, -INF , !P5 ;  /* 0xff80000017187808 */ /* 0x000fe20006800000 */
[----:B------:R-:W-:Y:S01]  /*38c0*/  LDSM.16.MT88.4 R80, [R190+0x4100] ;  /* 0x00410000be50783b */ /* 0x000fe20000004200 */
[----:B------:R-:W-:Y:S01]  /*38d0*/  FSEL R22, R22, -INF , !P6 ;  /* 0xff80000016167808 */ /* 0x000fe20007000000 */
[----:B------:R-:W-:Y:S01]  /*38e0*/  @UP2 UMOV UR17, UR21 ;  /* 0x0000001500112c82 */ /* 0x000fe20008000000 */
[----:B------:R-:W-:Y:S01]  /*38f0*/  FMNMX.FTZ R8, R15, R8, !PT ;  /* 0x000000080f087209 */ /* 0x000fe20007810000 */
[----:B------:R-:W-:Y:S01]  /*3900*/  LDSM.16.MT88.4 R88, [R189+0x4100] ;  /* 0x00410000bd58783b */ /* 0x000fe20000004200 */
[----:B------:R-:W-:Y:S01]  /*3910*/  FSEL R6, R19, -INF , !P4 ;  /* 0xff80000013067808 */ /* 0x000fe20006000000 */
[----:B------:R-:W-:Y:S01]  /*3920*/  @UP2 USHF.R.U32.HI UR7, URZ, UR5, UR17 ;  /* 0x000000053f072299 */ /* 0x000fe20008011611 */
[----:B------:R-:W-:Y:S01]  /*3930*/  FMNMX.FTZ R5, R22, R24, !PT ;  /* 0x0000001816057209 */ /* 0x000fe20007810000 */
[----:B------:R-:W-:Y:S01]  /*3940*/  LDSM.16.MT88.4 R136, [R190+0x900] ;  /* 0x00090000be88783b */ /* 0x000fe20000004200 */
[----:B------:R-:W-:Y:S01]  /*3950*/  FMNMX.FTZ R8, R17, R8, !PT ;  /* 0x0000000811087209 */ /* 0x000fe20007810000 */
[----:B------:R-:W-:Y:S01]  /*3960*/  UIADD3 UR4, UR6, UR7, URZ ;  /* 0x0000000706047290 */ /* 0x000fe2000fffe03f */
[----:B------:R-:W-:Y:S01]  /*3970*/  ISETP.GT.AND P4, PT, R12, 0x11, P0 ;  /* 0x000000110c00780c */ /* 0x000fe20000784270 */
[----:B------:R-:W-:Y:S01]  /*3980*/  LDSM.16.MT88.4 R132, [R189+0x900] ;  /* 0x00090000bd84783b */ /* 0x000fe20000004200 */
[----:B------:R-:W-:Y:S01]  /*3990*/  FMNMX.FTZ R5, R14, R5, !PT ;  /* 0x000000050e057209 */ /* 0x000fe20007810000 */
[----:B------:R-:W-:Y:S01]  /*39a0*/  ULDC UR7, c[0x0][0x328] ;  /* 0x0000ca0000077ab9 */ /* 0x000fe20000000800 */
[----:B------:R-:W-:Y:S01]  /*39b0*/  FMNMX.FTZ R8, R13, R8, !PT ;  /* 0x000000080d087209 */ /* 0x000fe20007810000 */
[----:B------:R-:W-:Y:S01]  /*39c0*/  LDSM.16.MT88.4 R32, [R188+0x900] ;  /* 0x00090000bc20783b */ /* 0x000fe20000004200 */
[----:B------:R-:W-:Y:S01]  /*39d0*/  ISETP.LT.OR P4, PT, R0, 0x12, P4 ;  /* 0x000000120000780c */ /* 0x000fe20002781670 */
[----:B------:R-:W-:Y:S01]  /*39e0*/  UIADD3 UR7, UR4, UR7, URZ ;  /* 0x0000000704077290 */ /* 0x000fe2000fffe03f */
[----:B------:R-:W-:Y:S01]  /*39f0*/  ISETP.GT.AND P5, PT, R12, 0x18, P0 ;  /* 0x000000180c00780c */ /* 0x000fe200007a4270 */
[----:B------:R-:W-:Y:S01]  /*3a00*/  LDSM.16.MT88.4 R28, [R190+0x2900] ;  /* 0x00290000be1c783b */ /* 0x000fe20000004200 */
[----:B------:R-:W-:-:S02]  /*3a10*/  FMNMX.FTZ R5, R6, R5, !PT ;  /* 0x0000000506057209 */ /* 0x000fc40007810000 */
[----:B------:R-:W-:Y:S02]  /*3a20*/  FMNMX.FTZ R8, R11, R8, !PT ;  /* 0x000000080b087209 */ /* 0x000fe40007810000 */
[----:B------:R-:W-:Y:S02]  /*3a30*/  FSEL R16, R67, -INF , !P4 ;  /* 0xff80000043107808 */ /* 0x000fe40006000000 */
[----:B------:R-:W-:Y:S01]  /*3a40*/  ISETP.GT.AND P4, PT, R12, 0x19, P0 ;  /* 0x000000190c00780c */ /* 0x000fe20000784270 */
[----:B------:R-:W-:Y:S01]  /*3a50*/  LDSM.16.MT88.4 R64, [R188+0x2100] ;  /* 0x00210000bc40783b */ /* 0x000fe20000004200 */
[----:B------:R-:W-:Y:S02]  /*3a60*/  ISETP.LT.OR P5, PT, R0, 0x19, P5 ;  /* 0x000000190000780c */ /* 0x000fe40002fa1670 */
[----:B------:R-:W-:Y:S02]  /*3a70*/  FMNMX.FTZ R5, R18, R5, !PT ;  /* 0x0000000512057209 */ /* 0x000fe40007810000 */
[----:B------:R-:W-:-:S02]  /*3a80*/  FMNMX.FTZ R8, R9, R8, !PT ;  /* 0x0000000809087209 */ /* 0x000fc40007810000 */
[----:B------:R-:W-:Y:S02]  /*3a90*/  ISETP.LT.OR P4, PT, R0, 0x1a, P4 ;  /* 0x0000001a0000780c */ /* 0x000fe40002781670 */
[----:B------:R-:W-:Y:S02]  /*3aa0*/  FSEL R10, R62, -INF , !P5 ;  /* 0xff8000003e0a7808 */ /* 0x000fe40006800000 */
[----:B------:R-:W-:Y:S02]  /*3ab0*/  ISETP.GT.AND P5, PT, R12, 0x20, P0 ;  /* 0x000000200c00780c */ /* 0x000fe400007a4270 */
[----:B------:R-:W-:Y:S02]  /*3ac0*/  FMNMX.FTZ R5, R16, R5, !PT ;  /* 0x0000000510057209 */ /* 0x000fe40007810000 */
[----:B------:R-:W-:Y:S02]  /*3ad0*/  FMNMX.FTZ R26, R7, R8, !PT ;  /* 0x00000008071a7209 */ /* 0x000fe40007810000 */
[----:B------:R-:W-:-:S02]  /*3ae0*/  FSEL R8, R63, -INF , !P4 ;  /* 0xff8000003f087808 */ /* 0x000fc40006000000 */
[----:B------:R-:W-:Y:S02]  /*3af0*/  ISETP.GT.AND P4, PT, R12, 0x21, P0 ;  /* 0x000000210c00780c */ /* 0x000fe40000784270 */
[----:B------:R-:W-:Y:S02]  /*3b00*/  ISETP.LT.OR P5, PT, R0, 0x21, P5 ;  /* 0x000000210000780c */ /* 0x000fe40002fa1670 */
[----:B------:R-:W-:Y:S02]  /*3b10*/  FMNMX.FTZ R5, R10, R5, !PT ;  /* 0x000000050a057209 */ /* 0x000fe40007810000 */
[----:B------:R-:W-:Y:S02]  /*3b20*/  FMNMX.FTZ R26, R155, R26, !PT ;  /* 0x0000001a9b1a7209 */ /* 0x000fe40007810000 */
[----:B------:R-:W-:Y:S02]  /*3b30*/  ISETP.LT.OR P4, PT, R0, 0x22, P4 ;  /* 0x000000220000780c */ /* 0x000fe40002781670 */
[----:B------:R-:W-:-:S02]  /*3b40*/  FSEL R172, R58, -INF , !P5 ;  /* 0xff8000003aac7808 */ /* 0x000fc40006800000 */
[----:B------:R-:W-:Y:S02]  /*3b50*/  ISETP.GT.AND P5, PT, R12, 0x28, P0 ;  /* 0x000000280c00780c */ /* 0x000fe400007a4270 */
[----:B------:R-:W-:Y:S02]  /*3b60*/  FMNMX.FTZ R19, R8, R5, !PT ;  /* 0x0000000508137209 */ /* 0x000fe40007810000 */
[----:B------:R-:W-:Y:S02]  /*3b70*/  FMNMX.FTZ R26, R163, R26, !PT ;  /* 0x0000001aa31a7209 */ /* 0x000fe40007810000 */
[----:B------:R-:W-:Y:S02]  /*3b80*/  FSEL R162, R59, -INF , !P4 ;  /* 0xff8000003ba27808 */ /* 0x000fe40006000000 */
[----:B------:R-:W-:Y:S01]  /*3b90*/  ISETP.GT.AND P4, PT, R12, 0x29, P0 ;  /* 0x000000290c00780c */ /* 0x000fe20000784270 */
[----:B------:R-:W-:Y:S01]  /*3ba0*/  LDSM.16.MT88.4 R56, [R189+0x2100] ;  /* 0x00210000bd38783b */ /* 0x000fe20000004200 */
[----:B------:R-:W-:-:S02]  /*3bb0*/  ISETP.LT.OR P5, PT, R0, 0x29, P5 ;  /* 0x000000290000780c */ /* 0x000fc40002fa1670 */
[----:B------:R-:W-:Y:S02]  /*3bc0*/  FMNMX.FTZ R19, R172, R19, !PT ;  /* 0x00000013ac137209 */ /* 0x000fe40007810000 */
[----:B------:R-:W-:Y:S02]  /*3bd0*/  FMNMX.FTZ R26, R161, R26, !PT ;  /* 0x0000001aa11a7209 */ /* 0x000fe40007810000 */
[----:B------:R-:W-:Y:S02]  /*3be0*/  ISETP.GT.AND P6, PT, R12, 0x30, P0 ;  /* 0x000000300c00780c */ /* 0x000fe400007c4270 */
[----:B------:R-:W-:Y:S02]  /*3bf0*/  ISETP.LT.OR P4, PT, R0, 0x2a, P4 ;  /* 0x0000002a0000780c */ /* 0x000fe40002781670 */
[----:B------:R-:W-:Y:S02]  /*3c00*/  FSEL R170, R74, -INF , !P5 ;  /* 0xff8000004aaa7808 */ /* 0x000fe40006800000 */
        /* <DEDUP_REMOVED lines=8> */
[----:B------:R-:W-:Y:S02]  /*3c90*/  ISETP.GT.AND P4, PT, R12, 0x38, P0 ;  /* 0x000000380c00780c */ /* 0x000fe40000784270 */
[----:B------:R-:W-:Y:S02]  /*3ca0*/  ISETP.LT.OR P5, PT, R0, 0x32, P5 ;  /* 0x000000320000780c */ /* 0x000fe40002fa1670 */
[----:B------:R-:W-:Y:S02]  /*3cb0*/  FSEL R166, R50, -INF , !P6 ;  /* 0xff80000032a67808 */ /* 0x000fe40007000000 */
[----:B------:R-:W-:Y:S02]  /*3cc0*/  FMNMX.FTZ R19, R164, R19, !PT ;  /* 0x00000013a4137209 */ /* 0x000fe40007810000 */
[----:B------:R-:W-:Y:S02]  /*3cd0*/  FMNMX.FTZ R26, R165, R26, !PT ;  /* 0x0000001aa51a7209 */ /* 0x000fe40007810000 */
[----:B------:R-:W-:-:S02]  /*3ce0*/  ISETP.GT.AND P0, PT, R12, 0x39, P0 ;  /* 0x000000390c00780c */ /* 0x000fc40000704270 */
[----:B------:R-:W-:Y:S02]  /*3cf0*/  FSEL R142, R51, -INF , !P5 ;  /* 0xff800000338e7808 */ /* 0x000fe40006800000 */
[----:B------:R-:W-:Y:S01]  /*3d00*/  ISETP.LT.OR P4, PT, R0, 0x39, P4 ;  /* 0x000000390000780c */ /* 0x000fe20002781670 */
[----:B------:R-:W-:Y:S01]  /*3d10*/  LDSM.16.MT88.4 R48, [R190+0x2100] ;  /* 0x00210000be30783b */ /* 0x000fe20000004200 */
[----:B------:R-:W-:Y:S02]  /*3d20*/  FMNMX.FTZ R19, R166, R19, !PT ;  /* 0x00000013a6137209 */ /* 0x000fe40007810000 */
[----:B------:R-:W-:Y:S02]  /*3d30*/  FMNMX.FTZ R26, R143, R26, !PT ;  /* 0x0000001a8f1a7209 */ /* 0x000fe40007810000 */
[----:B------:R-:W-:Y:S02]  /*3d40*/  ISETP.LT.OR P0, PT, R0, 0x3a, P0 ;  /* 0x0000003a0000780c */ /* 0x000fe40000701670 */
[----:B------:R-:W-:-:S02]  /*3d50*/  FSEL R140, R46, -INF , !P4 ;  /* 0xff8000002e8c7808 */ /* 0x000fc40006000000 */
[----:B------:R-:W-:Y:S02]  /*3d60*/  FMNMX.FTZ R19, R142, R19, !PT ;  /* 0x000000138e137209 */ /* 0x000fe40007810000 */
[----:B------:R-:W-:Y:S02]  /*3d70*/  FMNMX.FTZ R5, R141, R26, !PT ;  /* 0x0000001a8d057209 */ /* 0x000fe40007810000 */
[----:B------:R-:W-:Y:S02]  /*3d80*/  FSEL R160, R47, -INF , !P0 ;  /* 0xff8000002fa07808 */ /* 0x000fe40004000000 */
[----:B------:R-:W-:Y:S01]  /*3d90*/  FMNMX.FTZ R19, R140, R19, !PT ;  /* 0x000000138c137209 */ /* 0x000fe20007810000 */
[----:B------:R-:W1:Y:S03]  /*3da0*/  SHFL.BFLY PT, R26, R5, 0x2, 0x1f ;  /* 0x0c401f00051a7f89 */ /* 0x000e6600000e0000 */
[----:B------:R-:W-:-:S05]  /*3db0*/  FMNMX.FTZ R19, R160, R19, !PT ;  /* 0x00000013a0137209 */ /* 0x000fca0007810000 */
[----:B------:R-:W2:Y:S01]  /*3dc0*/  SHFL.BFLY PT, R12, R19, 0x2, 0x1f ;  /* 0x0c401f00130c7f89 */ /* 0x000ea200000e0000 */
[----:B-1----:R-:W-:-:S05]  /*3dd0*/  FMNMX.FTZ R23, R5, R26, !PT ;  /* 0x0000001a05177209 */ /* 0x002fca0007810000 */
[----:B------:R-:W1:Y:S01]  /*3de0*/  SHFL.BFLY PT, R0, R23, 0x1, 0x1f ;  /* 0x0c201f0017007f89 */ /* 0x000e6200000e0000 */
[----:B--2---:R-:W-:-:S05]  /*3df0*/  FMNMX.FTZ R5, R19, R12, !PT ;  /* 0x0000000c13057209 */ /* 0x004fca0007810000 */
[----:B------:R-:W2:Y:S01]  /*3e00*/  SHFL.BFLY PT, R12, R5, 0x1, 0x1f ;  /* 0x0c201f00050c7f89 */ /* 0x000ea200000e0000 */
[----:B-1----:R-:W-:-:S04]  /*3e10*/  FMNMX.FTZ R0, R23, R0, !PT ;  /* 0x0000000017007209 */ /* 0x002fc80007810000 */
[C---:B------:R-:W-:Y:S01]  /*3e20*/  FSETP.NEU.FTZ.AND P0, PT, R0.reuse, -INF , PT ;  /* 0xff8000000000780b */ /* 0x040fe20003f1d000 */
[----:B------:R-:W-:Y:S01]  /*3e30*/  FMUL.FTZ R168, R0, c[0x0][0x2d0] ;  /* 0x0000b40000a87a20 */ /* 0x000fe20000410000 */
[----:B--2---:R-:W-:-:S04]  /*3e40*/  FMNMX.FTZ R12, R5, R12, !PT ;  /* 0x0000000c050c7209 */ /* 0x004fc80007810000 */
[----:B------:R-:W-:Y:S02]  /*3e50*/  FSEL R168, R168, RZ, P0 ;  /* 0x000000ffa8a87208 */ /* 0x000fe40000000000 */
[C---:B------:R-:W-:Y:S01]  /*3e60*/  FSETP.NEU.FTZ.AND P0, PT, R12.reuse, -INF , PT ;  /* 0xff8000000c00780b */ /* 0x040fe20003f1d000 */
[----:B------:R-:W-:Y:S02]  /*3e70*/  FMUL.FTZ R159, R12, c[0x0][0x2d0] ;  /* 0x0000b4000c9f7a20 */ /* 0x000fe40000410000 */
[--C-:B------:R-:W-:Y:S02]  /*3e80*/  FFMA.FTZ R152, R15, c[0x0][0x2d0], -R168.reuse ;  /* 0x0000b4000f987a23 */ /* 0x100fe400000108a8 */
[--C-:B------:R-:W-:Y:S01]  /*3e90*/  FFMA.FTZ R154, R20, c[0x0][0x2d0], -R168.reuse ;  /* 0x0000b400149a7a23 */ /* 0x100fe200000108a8 */
[----:B------:R-:W-:Y:S01]  /*3ea0*/  FSEL R159, R159, RZ, P0 ;  /* 0x000000ff9f9f7208 */ /* 0x000fe20000000000 */
[--C-:B------:R-:W-:Y:S01]  /*3eb0*/  FFMA.FTZ R153, R21, c[0x0][0x2d0], -R168.reuse ;  /* 0x0000b40015997a23 */ /* 0x100fe200000108a8 */
[----:B------:R-:W-:Y:S01]  /*3ec0*/  PLOP3.LUT P0, PT, PT, PT, UP1, 0x40, 0x0 ;  /* 0x000000000000781c */ /* 0x000fe20003f0e818 */
[----:B------:R-:W-:Y:S01]  /*3ed0*/  FFMA.FTZ R147, R17, c[0x0][0x2d0], -R168 ;  /* 0x0000b40011937a23 */ /* 0x000fe200000108a8 */
[----:B------:R-:W-:Y:S01]  /*3ee0*/  MUFU.EX2 R152, R152 ;  /* 0x0000009800987308 */ /* 0x000fe20000000800 */
[----:B------:R-:W-:-:S02]  /*3ef0*/  FFMA.FTZ R148, R22, c[0x0][0x2d0], -R159 ;  /* 0x0000b40016947a23 */ /* 0x000fc4000001089f */
[--C-:B------:R-:W-:Y:S01]  /*3f00*/  FFMA.FTZ R149, R24, c[0x0][0x2d0], -R159.reuse ;  /* 0x0000b40018957a23 */ /* 0x100fe2000001089f */
[----:B------:R-:W-:Y:S01]  /*3f10*/  LDSM.16.MT88.4 R20, [R189+0x2900] ;  /* 0x00290000bd14783b */ /* 0x000fe20000004200 */
[--C-:B------:R-:W-:Y:S02]  /*3f20*/  FFMA.FTZ R150, R14, c[0x0][0x2d0], -R159.reuse ;  /* 0x0000b4000e967a23 */ /* 0x100fe4000001089f */
[--C-:B------:R-:W-:Y:S01]  /*3f30*/  FFMA.FTZ R15, R6, c[0x0][0x2d0], -R159.reuse ;  /* 0x0000b400060f7a23 */ /* 0x100fe2000001089f */
[----:B------:R-:W-:Y:S01]  /*3f40*/  MUFU.EX2 R154, R154 ;  /* 0x0000009a009a7308 */ /* 0x000fe20000000800 */
[--C-:B------:R-:W-:Y:S01]  /*3f50*/  FFMA.FTZ R14, R7, c[0x0][0x2d0], -R168.reuse ;  /* 0x0000b400070e7a23 */ /* 0x100fe200000108a8 */
[----:B------:R-:W-:Y:S01]  /*3f60*/  LDSM.16.MT88.4 R24, [R195+0x900] ;  /* 0x00090000c318783b */ /* 0x000fe20000004200 */
[--C-:B------:R-:W-:Y:S02]  /*3f70*/  FFMA.FTZ R146, R11, c[0x0][0x2d0], -R168.reuse ;  /* 0x0000b4000b927a23 */ /* 0x100fe400000108a8 */
[----:B------:R-:W-:Y:S01]  /*3f80*/  FFMA.FTZ R145, R9, c[0x0][0x2d0], -R168 ;  /* 0x0000b40009917a23 */ /* 0x000fe200000108a8 */
[----:B------:R-:W1:Y:S01]  /*3f90*/  LDSM.16.MT88.4 R4, [R188+0x4100] ;  /* 0x00410000bc04783b */ /* 0x000e620000004200 */
[--C-:B------:R-:W-:Y:S01]  /*3fa0*/  FFMA.FTZ R3, R10, c[0x0][0x2d0], -R159.reuse ;  /* 0x0000b4000a037a23 */ /* 0x100fe2000001089f */
[----:B------:R-:W2:Y:S01]  /*3fb0*/  MUFU.EX2 R153, R153 ;  /* 0x0000009900997308 */ /* 0x000ea20000000800 */
[----:B------:R-:W-:-:S02]  /*3fc0*/  FFMA.FTZ R2, R8, c[0x0][0x2d0], -R159 ;  /* 0x0000b40008027a23 */ /* 0x000fc4000001089f */
[----:B------:R-:W3:Y:S01]  /*3fd0*/  LDSM.16.MT88.4 R8, [R195+0x2900] ;  /* 0x00290000c308783b */ /* 0x000ee20000004200 */
[--C-:B------:R-:W-:Y:S02]  /*3fe0*/  FFMA.FTZ R151, R13, c[0x0][0x2d0], -R168.reuse ;  /* 0x0000b4000d977a23 */ /* 0x100fe400000108a8 */
[--C-:B------:R-:W-:Y:S02]  /*3ff0*/  FFMA.FTZ R144, R18, c[0x0][0x2d0], -R159.reuse ;  /* 0x0000b40012907a23 */ /* 0x100fe4000001089f */
[----:B------:R-:W4:Y:S01]  /*4000*/  MUFU.EX2 R147, R147 ;  /* 0x0000009300937308 */ /* 0x000f220000000800 */
[----:B------:R-:W-:Y:S02]  /*4010*/  FFMA.FTZ R13, R16, c[0x0][0x2d0], -R159 ;  /* 0x0000b400100d7a23 */ /* 0x000fe4000001089f */
[----:B------:R-:W5:Y:S01]  /*4020*/  LDSM.16.MT88.4 R16, [R188+0x2900] ;  /* 0x00290000bc10783b */ /* 0x000f620000004200 */
[--C-:B------:R-:W-:Y:S02]  /*4030*/  FFMA.FTZ R158, R163, c[0x0][0x2d0], -R168.reuse ;  /* 0x0000b400a39e7a23 */ /* 0x100fe400000108a8 */
[----:B------:R-:W-:-:S02]  /*4040*/  FFMA.FTZ R156, R161, c[0x0][0x2d0], -R168 ;  /* 0x0000b400a19c7a23 */ /* 0x000fc400000108a8 */
[----:B------:R-:W-:Y:S01]  /*4050*/  MUFU.EX2 R148, R148 ;  /* 0x0000009400947308 */ /* 0x000fe20000000800 */
[----:B--2---:R-:W-:Y:S01]  /*4060*/  F2FP.PACK_AB R96, R153, R154 ;  /* 0x0000009a9960723e */ /* 0x004fe200000000ff */
[--C-:B------:R-:W-:Y:S02]  /*4070*/  FFMA.FTZ R155, R155, c[0x0][0x2d0], -R168.reuse ;  /* 0x0000b4009b9b7a23 */ /* 0x100fe400000108a8 */
[----:B------:R-:W-:Y:S02]  /*4080*/  FFMA.FTZ R157, R157, c[0x0][0x2d0], -R168 ;  /* 0x0000b4009d9d7a23 */ /* 0x000fe400000108a8 */
[--C-:B------:R-:W-:Y:S02]  /*4090*/  FFMA.FTZ R161, R172, c[0x0][0x2d0], -R159.reuse ;  /* 0x0000b400aca17a23 */ /* 0x100fe4000001089f */
[----:B------:R-:W2:Y:S01]  /*40a0*/  MUFU.EX2 R149, R149 ;  /* 0x0000009500957308 */ /* 0x000ea20000000800 */
[----:B----4-:R-:W-:Y:S01]  /*40b0*/  F2FP.PACK_AB R98, R147, R152 ;  /* 0x000000989362723e */ /* 0x010fe200000000ff */
[----:B------:R-:W-:-:S02]  /*40c0*/  FFMA.FTZ R162, R162, c[0x0][0x2d0], -R159 ;  /* 0x0000b400a2a27a23 */ /* 0x000fc4000001089f */
[--C-:B------:R-:W-:Y:S02]  /*40d0*/  FFMA.FTZ R163, R170, c[0x0][0x2d0], -R159.reuse ;  /* 0x0000b400aaa37a23 */ /* 0x100fe4000001089f */
[--C-:B------:R-:W-:Y:S02]  /*40e0*/  FFMA.FTZ R164, R164, c[0x0][0x2d0], -R159.reuse ;  /* 0x0000b400a4a47a23 */ /* 0x100fe4000001089f */
[----:B------:R-:W-:Y:S01]  /*40f0*/  MUFU.EX2 R150, R150 ;  /* 0x0000009600967308 */ /* 0x000fe20000000800 */
[--C-:B------:R-:W-:Y:S02]  /*4100*/  FFMA.FTZ R170, R165, c[0x0][0x2d0], -R168.reuse ;  /* 0x0000b400a5aa7a23 */ /* 0x100fe400000108a8 */
[--C-:B------:R-:W-:Y:S02]  /*4110*/  FFMA.FTZ R167, R167, c[0x0][0x2d0], -R168.reuse ;  /* 0x0000b400a7a77a23 */ /* 0x100fe400000108a8 */
[--C-:B------:R-:W-:Y:S02]  /*4120*/  FFMA.FTZ R165, R143, c[0x0][0x2d0], -R168.reuse ;  /* 0x0000b4008fa57a23 */ /* 0x100fe400000108a8 */
[----:B------:R-:W-:Y:S01]  /*4130*/  FFMA.FTZ R212, R141, c[0x0][0x2d0], -R168 ;  /* 0x0000b4008dd47a23 */ /* 0x000fe200000108a8 */
[----:B------:R-:W4:Y:S01]  /*4140*/  MUFU.EX2 R15, R15 ;  /* 0x0000000f000f7308 */ /* 0x000f220000000800 */
[----:B--2---:R-:W-:Y:S01]  /*4150*/  F2FP.PACK_AB R97, R149, R148 ;  /* 0x000000949561723e */ /* 0x004fe200000000ff */
[----:B------:R-:W-:-:S02]  /*4160*/  FFMA.FTZ R166, R166, c[0x0][0x2d0], -R159 ;  /* 0x0000b400a6a67a23 */ /* 0x000fc4000001089f */
[--C-:B------:R-:W-:Y:S02]  /*4170*/  FFMA.FTZ R169, R142, c[0x0][0x2d0], -R159.reuse ;  /* 0x0000b4008ea97a23 */ /* 0x100fe4000001089f */
[--C-:B------:R-:W-:Y:S02]  /*4180*/  FFMA.FTZ R168, R140, c[0x0][0x2d0], -R159.reuse ;  /* 0x0000b4008ca87a23 */ /* 0x100fe4000001089f */
[----:B------:R-:W-:Y:S01]  /*4190*/  MUFU.EX2 R151, R151 ;  /* 0x0000009700977308 */ /* 0x000fe20000000800 */
[----:B------:R-:W-:Y:S01]  /*41a0*/  FFMA.FTZ R209, R160, c[0x0][0x2d0], -R159 ;  /* 0x0000b400a0d17a23 */ /* 0x000fe2000001089f */
[----:B------:R-:W-:Y:S01]  /*41b0*/  LDSM.16.MT88.4 R140, [R190+0x1900] ;  /* 0x00190000be8c783b */ /* 0x000fe20000004200 */
[----:B------:R-:W-:Y:S02]  /*41c0*/  FADD.FTZ R153, R154, R153 ;  /* 0x000000999a997221 */ /* 0x000fe40000010000 */
[----:B------:R-:W-:Y:S02]  /*41d0*/  FADD.FTZ R149, R148, R149 ;  /* 0x0000009594957221 */ /* 0x000fe40000010000 */
[----:B------:R-:W-:Y:S01]  /*41e0*/  FADD.FTZ R152, R152, R153 ;  /* 0x0000009998987221 */ /* 0x000fe20000010000 */
[----:B----4-:R-:W-:Y:S01]  /*41f0*/  F2FP.PACK_AB R99, R15, R150 ;  /* 0x000000960f63723e */ /* 0x010fe200000000ff */
[----:B------:R-:W2:Y:S01]  /*4200*/  MUFU.EX2 R146, R146 ;  /* 0x0000009200927308 */ /* 0x000ea20000000800 */
[----:B------:R-:W-:-:S02]  /*4210*/  FADD.FTZ R150, R150, R149 ;  /* 0x0000009596967221 */ /* 0x000fc40000010000 */
[----:B------:R-:W-:Y:S02]  /*4220*/  FADD.FTZ R152, R147, R152 ;  /* 0x0000009893987221 */ /* 0x000fe40000010000 */
[----:B------:R-:W-:Y:S01]  /*4230*/  FADD.FTZ R15, R15, R150 ;  /* 0x000000960f0f7221 */ /* 0x000fe20000010000 */
[C---:B------:R-:W-:Y:S02]  /*4240*/  HMMA.16816.F32 R36, R96.reuse, R40, RZ ;  /* 0x000000286024723c */ /* 0x040fe400000018ff */
[----:B------:R-:W-:Y:S06]  /*4250*/  MUFU.EX2 R145, R145 ;  /* 0x0000009100917308 */ /* 0x000fec0000000800 */
[C---:B------:R-:W-:Y:S02]  /*4260*/  HMMA.16816.F32 R52, R96.reuse, R56, RZ ;  /* 0x000000386034723c */ /* 0x040fe400000018ff */
[----:B------:R-:W-:Y:S06]  /*4270*/  MUFU.EX2 R14, R14 ;  /* 0x0000000e000e7308 */ /* 0x000fec0000000800 */
[C---:B------:R-:W-:Y:S02]  /*4280*/  HMMA.16816.F32 R40, R96.reuse, R42, RZ ;  /* 0x0000002a6028723c */ /* 0x040fe400000018ff */
        /* <DEDUP_REMOVED lines=38> */
[----:B------:R-:W3:Y:S06]  /*44f0*/  MUFU.EX2 R209, R209 ;  /* 0x000000d100d17308 */ /* 0x000eec0000000800 */
[C---:B-1----:R-:W-:Y:S07]  /*4500*/  HMMA.16816.F32 R92, R96.reuse, R4, RZ ;  /* 0x00000004605c723c */ /* 0x042fee00000018ff */
[----:B--2---:R-:W-:Y:S01]  /*4510*/  F2FP.PACK_AB R4, R146, R151 ;  /* 0x000000979204723e */ /* 0x004fe200000000ff */
[----:B------:R-:W-:Y:S01]  /*4520*/  HMMA.16816.F32 R96, R96, R6, RZ ;  /* 0x000000066060723c */ /* 0x000fe200000018ff */
[----:B----4-:R-:W-:Y:S01]  /*4530*/  F2FP.PACK_AB R5, R13, R144 ;  /* 0x000000900d05723e */ /* 0x010fe200000000ff */
[----:B------:R-:W-:-:S02]  /*4540*/  FADD.FTZ R151, R151, R152 ;  /* 0x0000009897977221 */ /* 0x000fc40000010000 */
[----:B------:R-:W-:Y:S02]  /*4550*/  FADD.FTZ R144, R144, R15 ;  /* 0x0000000f90907221 */ /* 0x000fe40000010000 */
[----:B------:R-:W-:Y:S01]  /*4560*/  FADD.FTZ R146, R146, R151 ;  /* 0x0000009792927221 */ /* 0x000fe20000010000 */
[----:B------:R-:W-:Y:S01]  /*4570*/  F2FP.PACK_AB R6, R14, R145 ;  /* 0x000000910e06723e */ /* 0x000fe200000000ff */
[----:B------:R-:W-:Y:S01]  /*4580*/  FADD.FTZ R144, R13, R144 ;  /* 0x000000900d907221 */ /* 0x000fe20000010000 */
[----:B------:R-:W-:Y:S01]  /*4590*/  F2FP.PACK_AB R7, R2, R3 ;  /* 0x000000030207723e */ /* 0x000fe200000000ff */
[----:B------:R-:W-:Y:S02]  /*45a0*/  FADD.FTZ R145, R145, R146 ;  /* 0x0000009291917221 */ /* 0x000fe40000010000 */
[----:B------:R-:W-:Y:S02]  /*45b0*/  FADD.FTZ R3, R3, R144 ;  /* 0x0000009003037221 */ /* 0x000fe40000010000 */
[----:B------:R-:W-:-:S02]  /*45c0*/  FADD.FTZ R14, R14, R145 ;  /* 0x000000910e0e7221 */ /* 0x000fc40000010000 */
[----:B---3--:R-:W-:Y:S01]  /*45d0*/  HMMA.16816.F32 R36, R4, R8, R36 ;  /* 0x000000080424723c */ /* 0x008fe20000001824 */
        /* <DEDUP_REMOVED lines=125> */
[----:B------:R-:W-:-:S02]  /*4db0*/  UIADD3 UR17, UR4, -0x1, URZ ;  /* 0xffffffff04117890 */ /* 0x000fc4000fffe03f */
[----:B------:R-:W-:-:S10]  /*4dc0*/  ULDC UR6, c[0x0][0x32c] ;  /* 0x0000cb0000067ab9 */ /* 0x000fd40000000800 */
[----:B------:R-:W-:Y:S05]  /*4dd0*/  @P0 BRA `(.L_x_240) ;  /* 0x0000007000000947 */ /* 0x000fea0003800000 */
[----:B------:R-:W-:Y:S02]  /*4de0*/  UISETP.NE.AND UP0, UPT, UR6, 0x1, UPT ;  /* 0x000000010600788c */ /* 0x000fe4000bf05270 */
[----:B------:R-:W-:-:S03]  /*4df0*/  UIADD3 UR17, -UR4, URZ, URZ ;  /* 0x0000003f04117290 */ /* 0x000fc6000fffe13f */
[----:B------:R-:W-:Y:S02]  /*4e00*/  ULDC.64 UR4, c[0x0][0x330] ;  /* 0x0000cc0000047ab9 */ /* 0x000fe40000000a00 */
[----:B------:R-:W-:-:S04]  /*4e10*/  UIMAD.WIDE.U32 UR20, UR17, UR4, URZ ;  /* 0x00000004111472a5 */ /* 0x000fc8000f8e003f */
[----:B------:R-:W-:-:S04]  /*4e20*/  @UP0 USHF.R.U32.HI UR17, URZ, UR5, UR21 ;  /* 0x000000053f110299 */ /* 0x000fc80008011615 */
[----:B------:R-:W-:Y:S01]  /*4e30*/  ULOP3.LUT UR17, URZ, UR17, URZ, 0x33, !UPT ;  /* 0x000000113f117292 */ /* 0x000fe2000f8e333f */
[----:B------:R-:W-:Y:S05]  /*4e40*/  BRA `(.L_x_241) ;  /* 0x0000004000007947 */ /* 0x000fea0003800000 */
.L_x_240:
[----:B------:R-:W-:Y:S02]  /*4e50*/  UISETP.NE.AND UP0, UPT, UR6, 0x1, UPT ;  /* 0x000000010600788c */ /* 0x000fe4000bf05270 */
[----:B------:R-:W-:Y:S02]  /*4e60*/  ULDC.64 UR4, c[0x0][0x330] ;  /* 0x0000cc0000047ab9 */ /* 0x000fe40000000a00 */
[----:B------:R-:W-:-:S07]  /*4e70*/  UIMAD.WIDE.U32 UR20, UR17, UR4, URZ ;  /* 0x00000004111472a5 */ /* 0x000fce000f8e003f */
[----:B------:R-:W-:Y:S02]  /*4e80*/  @UP0 USHF.R.U32.HI UR17, URZ, UR5, UR21 ;  /* 0x000000053f110299 */ /* 0x000fe40008011615 */
.L_x_241:
[----:B------:R-:W-:Y:S02]  /*4e90*/  ULDC UR4, c[0x0][0x32c] ;  /* 0x0000cb0000047ab9 */ /* 0x000fe40000000800 */
[----:B------:R-:W-:-:S04]  /*4ea0*/  UIMAD UR4, UR17, UR6, UR4 ;  /* 0x00000006110472a4 */ /* 0x000fc8000f8e0204 */
[----:B------:R-:W-:-:S04]  /*4eb0*/  UISETP.LT.AND UP0, UPT, UR7, UR4, UPT ;  /* 0x000000040700728c */ /* 0x000fc8000bf01270 */
[----:B------:R-:W-:-:S04]  /*4ec0*/  USEL UR7, UR7, UR4, UP0 ;  /* 0x0000000407077287 */ /* 0x000fc80008000000 */
.L_x_239:
        /* <DEDUP_REMOVED lines=21> */
[----:B------:R-:W-:Y:S01]  /*5020*/  IMAD.X R214, RZ, RZ, R211, P6 ;  /* 0x000000ffffd67224 */ /* 0x000fe200030e06d3 */
[----:B------:R-:W-:Y:S01]  /*5030*/  @P0 SHF.R.U32.HI R213, RZ, c[0x0][0x2cc], R213 ;  /* 0x0000b300ffd50a19 */ /* 0x000fe200000116d5 */
[----:B------:R-:W-:Y:S02]  /*5040*/  IMAD.X R216, RZ, RZ, R211, P4 ;  /* 0x000000ffffd87224 */ /* 0x000fe400020e06d3 */
.L_x_251:
        /* <DEDUP_REMOVED lines=20> */
[C---:B------:R-:W-:Y:S02]  /*5190*/  @!P0 LEA R230, P6, R223.reuse, c[0x0][0x1f8], 0x1 ;  /* 0x00007e00dfe68a11 */ /* 0x040fe400078c08ff */
[----:B------:R-:W-:Y:S02]  /*51a0*/  @!P0 IADD3.X R222, R220, UR20, RZ, P5, !PT ;  /* 0x00000014dcde8c10 */ /* 0x000fe4000affe4ff */
[----:B------:R-:W4:Y:S01]  /*51b0*/  LDSM.16.M88.4 R148, [R197+0x7900] ;  /* 0x00790000c594783b */ /* 0x000f220000000200 */
[----:B------:R-:W-:Y:S02]  /*51c0*/  @!P0 LEA.HI.X R231, R223, c[0x0][0x1fc], R0, 0x1, P6 ;  /* 0x00007f00dfe78a11 */ /* 0x000fe400030f0c00 */
[C---:B------:R-:W-:Y:S02]  /*51d0*/  @!P0 LEA R228, P5, R225.reuse, c[0x0][0x1f8], 0x1 ;  /* 0x00007e00e1e48a11 */ /* 0x040fe400078a08ff */
        /* <DEDUP_REMOVED lines=12> */
[C---:B------:R-:W-:Y:S02]  /*52a0*/  @!P0 LEA R232, P6, R0.reuse, c[0x0][0x1f8], 0x1 ;  /* 0x00007e0000e88a11 */ /* 0x040fe400078c08ff */
        /* <DEDUP_REMOVED lines=39> */
[----:B------:R-:W4:Y:S05]  /*5520*/  LDSM.16.M88.4 R168, [R192+0x6100] ;  /* 0x00610000c0a8783b */ /* 0x000f2a0000000200 */
[----:B------:R-:W4:Y:S02]  /*5530*/  LDSM.16.M88.4 R172, [R192+0x6900] ;  /* 0x00690000c0ac783b */ /* 0x000f240000000200 */
[C---:B-----5:R-:W-:Y:S03]  /*5540*/  HMMA.16816.F32 R4, R152.reuse, R156, R4 ;  /* 0x0000009c9804723c */ /* 0x060fe60000001804 */
[----:B------:R-:W5:Y:S02]  /*5550*/  LDSM.16.M88.4 R132, [R192+0x7100] ;  /* 0x00710000c084783b */ /* 0x000f640000000200 */
[C---:B-1----:R-:W-:Y:S02]  /*5560*/  @P0 LEA R222, P4, R0.reuse, c[0x0][0x1c8], 0x1 ;  /* 0x0000720000de0a11 */ /* 0x042fe400078808ff */
[----:B------:R-:W-:Y:S01]  /*5570*/  @P0 IADD3.X R223, R211, UR20, RZ, P5, !PT ;  /* 0x00000014d3df0c10 */ /* 0x000fe2000affe4ff */
[C---:B------:R-:W-:Y:S01]  /*5580*/  HMMA.16816.F32 R8, R152.reuse, R158, R8 ;  /* 0x0000009e9808723c */ /* 0x040fe20000001808 */
[----:B------:R-:W1:Y:S03]  /*5590*/  LDSM.16.M88.4 R144, [R192+0x7900] ;  /* 0x00790000c090783b */ /* 0x000e660000000200 */
[----:B------:R-:W-:Y:S02]  /*55a0*/  @P0 LEA.HI.X R223, R0, c[0x0][0x1cc], R223, 0x1, P4 ;  /* 0x0000730000df0a11 */ /* 0x000fe400020f0cdf */
[----:B------:R-:W-:Y:S01]  /*55b0*/  LDSM.16.M88.4 R148, [R184] ;  /* 0x00000000b894783b */ /* 0x000fe20000000200 */
[----:B------:R-:W-:Y:S01]  /*55c0*/  @P0 IADD3 R0, P4, R217, UR21, RZ ;  /* 0x00000015d9000c10 */ /* 0x000fe2000ff9e0ff */
[C---:B------:R-:W-:Y:S03]  /*55d0*/  HMMA.16816.F32 R12, R152.reuse, R160, R12 ;  /* 0x000000a0980c723c */ /* 0x040fe6000000180c */
[----:B------:R-:W-:Y:S01]  /*55e0*/  LDSM.16.M88.4 R156, [R184+0x1000] ;  /* 0x00100000b89c783b */ /* 0x000fe20000000200 */
[----:B------:R-:W-:Y:S02]  /*55f0*/  @P0 LEA R226, P6, R0, c[0x0][0x1c8], 0x1 ;  /* 0x0000720000e20a11 */ /* 0x000fe400078c08ff */
[----:B--2---:R-:W-:Y:S01]  /*5600*/  @P0 IADD3 R229, P5, R215, UR21, RZ ;  /* 0x00000015d7e50c10 */ /* 0x004fe2000ffbe0ff */
[----:B------:R-:W-:Y:S01]  /*5610*/  @UP3 UIADD3 UR21, UP0, UR13, UR21, URZ ;  /* 0x000000150d153290 */ /* 0x000fe2000ff1e03f */
[C---:B------:R-:W-:Y:S01]  /*5620*/  HMMA.16816.F32 R16, R152.reuse, R162, R16 ;  /* 0x000000a29810723c */ /* 0x040fe20000001810 */
[----:B------:R-:W-:Y:S03]  /*5630*/  LDSM.16.M88.4 R160, [R184+0x1800] ;  /* 0x00180000b8a0783b */ /* 0x000fe60000000200 */
[----:B---3--:R-:W-:Y:S02]  /*5640*/  @P0 IADD3.X R225, R216, UR20, RZ, P4, !PT ;  /* 0x00000014d8e10c10 */ /* 0x008fe4000a7fe4ff */
[C---:B------:R-:W-:Y:S02]  /*5650*/  @P0 LEA R224, P4, R229.reuse, c[0x0][0x1c8], 0x1 ;  /* 0x00007200e5e00a11 */ /* 0x040fe400078808ff */
[C---:B------:R-:W-:Y:S04]  /*5660*/  HMMA.16816.F32 R20, R152.reuse, R136, R20 ;  /* 0x000000889814723c */ /* 0x040fe80000001814 */
[----:B------:R-:W-:Y:S02]  /*5670*/  @P0 LEA.HI.X R227, R0, c[0x0][0x1cc], R225, 0x1, P6 ;  /* 0x0000730000e30a11 */ /* 0x000fe400030f0ce1 */
[----:B------:R-:W-:Y:S01]  /*5680*/  @P0 IADD3.X R228, R214, UR20, RZ, P5, !PT ;  /* 0x00000014d6e40c10 */ /* 0x000fe2000affe4ff */
[----:B------:R-:W-:Y:S01]  /*5690*/  @UP3 UIADD3.X UR20, UR12, UR20, URZ, UP0, !UPT ;  /* 0x000000140c143290 */ /* 0x000fe200087fe43f */
[C---:B------:R-:W-:Y:S01]  /*56a0*/  HMMA.16816.F32 R24, R152.reuse, R138, R24 ;  /* 0x0000008a9818723c */ /* 0x040fe20000001818 */
[----:B------:R-:W2:Y:S03]  /*56b0*/  LDSM.16.M88.4 R136, [R191+0xc100] ;  /* 0x00c10000bf88783b */ /* 0x000ea60000000200 */
[----:B------:R-:W-:Y:S02]  /*56c0*/  @P0 LEA.HI.X R225, R229, c[0x0][0x1cc], R228, 0x1, P4 ;  /* 0x00007300e5e10a11 */ /* 0x000fe400020f0ce4 */
[----:B------:R-:W-:Y:S02]  /*56d0*/  @P0 IADD3 R232, P5, R217, UR21, RZ ;  /* 0x00000015d9e80c10 */ /* 0x000fe4000ffbe0ff */
[C---:B------:R-:W-:Y:S04]  /*56e0*/  HMMA.16816.F32 R28, R152.reuse, R164, R28 ;  /* 0x000000a4981c723c */ /* 0x040fe8000000181c */
[----:B------:R-:W-:Y:S02]  /*56f0*/  @P0 IADD3 R0, P6, R204, UR21, RZ ;  /* 0x00000015cc000c10 */ /* 0x000fe4000ffde0ff */
[----:B------:R-:W-:Y:S02]  /*5700*/  @P0 IADD3.X R231, R216, UR20, RZ, P5, !PT ;  /* 0x00000014d8e70c10 */ /* 0x000fe4000affe4ff */
[----:B------:R-:W-:Y:S01]  /*5710*/  HMMA.16816.F32 R32, R152, R166, R32 ;  /* 0x000000a69820723c */ /* 0x000fe20000001820 */
[----:B------:R-:W3:Y:S03]  /*5720*/  LDSM.16.M88.4 R152, [R184+0x800] ;  /* 0x00080000b898783b */ /* 0x000ee60000000200 */
[----:B------:R-:W-:Y:S02]  /*5730*/  @P0 LEA R230, P5, R232, c[0x0][0x1c8], 0x1 ;  /* 0x00007200e8e60a11 */ /* 0x000fe400078a08ff */
[----:B------:R-:W-:Y:S01]  /*5740*/  LDSM.16.M88.4 R164, [R197+0x8100] ;  /* 0x00810000c5a4783b */ /* 0x000fe20000000200 */
[----:B------:R-:W-:Y:S01]  /*5750*/  @P0 IADD3.X R229, R211, UR20, RZ, P6, !PT ;  /* 0x00000014d3e50c10 */ /* 0x000fe2000b7fe4ff */
[C---:B----4-:R-:W-:Y:S05]  /*5760*/  HMMA.16816.F32 R4, R140.reuse, R168, R4 ;  /* 0x000000a88c04723c */ /* 0x050fea0000001804 */
[----:B------:R-:W-:Y:S02]  /*5770*/  @P0 LEA R236, P6, R0, c[0x0][0x1c8], 0x1 ;  /* 0x0000720000ec0a11 */ /* 0x000fe400078c08ff */
[----:B------:R-:W-:Y:S01]  /*5780*/  @P0 LEA.HI.X R231, R232, c[0x0][0x1cc], R231, 0x1, P5 ;  /* 0x00007300e8e70a11 */ /* 0x000fe200028f0ce7 */
[C---:B------:R-:W-:Y:S01]  /*5790*/  HMMA.16816.F32 R8, R140.reuse, R170, R8 ;  /* 0x000000aa8c08723c */ /* 0x040fe20000001808 */
[----:B------:R-:W-:Y:S01]  /*57a0*/  LDSM.16.M88.4 R168, [R198+0x14100] ;  /* 0x01410000c6a8783b */ /* 0x000fe20000000200 */
[----:B------:R-:W-:Y:S02]  /*57b0*/  PLOP3.LUT P5, PT, PT, PT, UP2, 0x80, 0x0 ;  /* 0x000000000000781c */ /* 0x000fe40003faf028 */
[----:B------:R-:W-:Y:S01]  /*57c0*/  @P0 LEA.HI.X R237, R0, c[0x0][0x1cc], R229, 0x1, P6 ;  /* 0x0000730000ed0a11 */ /* 0x000fe200030f0ce5 */
[----:B------:R-:W-:Y:S01]  /*57d0*/  IMAD.MOV.U32 R0, RZ, RZ, R201 ;  /* 0x000000ffff007224 */ /* 0x000fe200078e00c9 */
[----:B------:R-:W-:Y:S02]  /*57e0*/  @P0 IADD3 R234, P4, R215, UR21, RZ ;  /* 0x00000015d7ea0c10 */ /* 0x000fe4000ff9e0ff */
[C---:B------:R-:W-:Y:S04]  /*57f0*/  HMMA.16816.F32 R12, R140.reuse, R172, R12 ;  /* 0x000000ac8c0c723c */ /* 0x040fe8000000180c */
[----:B------:R-:W-:Y:S01]  /*5800*/  @P0 IADD3.X R233, R214, UR20, RZ, P4, !PT ;  /* 0x00000014d6e90c10 */ /* 0x000fe2000a7fe4ff */
[----:B------:R-:W-:Y:S01]  /*5810*/  USHF.L.U32 UR20, UR14, 0x6, URZ ;  /* 0x000000060e147899 */ /* 0x000fe2000800063f */
[C---:B------:R-:W-:Y:S01]  /*5820*/  @P0 LEA R228, P4, R234.reuse, c[0x0][0x1c8], 0x1 ;  /* 0x00007200eae40a11 */ /* 0x040fe200078808ff */
[----:B------:R-:W-:Y:S01]  /*5830*/  @P5 IMAD.MOV.U32 R0, RZ, RZ, R213 ;  /* 0x000000ffff005224 */ /* 0x000fe200078e00d5 */
[C---:B------:R-:W-:Y:S01]  /*5840*/  HMMA.16816.F32 R16, R140.reuse, R174, R16 ;  /* 0x000000ae8c10723c */ /* 0x040fe20000001810 */
[----:B------:R-:W-:Y:S03]  /*5850*/  LDSM.16.M88.4 R172, [R197+0xa100] ;  /* 0x00a10000c5ac783b */ /* 0x000fe60000000200 */
[----:B------:R-:W-:Y:S02]  /*5860*/  @P0 LEA.HI.X R229, R234, c[0x0][0x1cc], R233, 0x1, P4 ;  /* 0x00007300eae50a11 */ /* 0x000fe400020f0ce9 */
[----:B------:R-:W-:Y:S02]  /*5870*/  SHFL.IDX PT, R232, R0, RZ, 0x1c1f ;  /* 0x001c1fff00e87589 */ /* 0x000fe400000e0000 */
[C---:B-----5:R-:W-:Y:S08]  /*5880*/  HMMA.16816.F32 R20, R140.reuse, R132, R20 ;  /* 0x000000848c14723c */ /* 0x060ff00000001814 */
[C---:B------:R-:W-:Y:S01]  /*5890*/  HMMA.16816.F32 R24, R140.reuse, R134, R24 ;  /* 0x000000868c18723c */ /* 0x040fe20000001818 */
[----:B------:R-:W4:Y:S07]  /*58a0*/  LDSM.16.M88.4 R132, [R198+0x10100] ;  /* 0x01010000c684783b */ /* 0x000f2e0000000200 */
[C---:B-1----:R-:W-:Y:S08]  /*58b0*/  HMMA.16816.F32 R28, R140.reuse, R144, R28 ;  /* 0x000000908c1c723c */ /* 0x042ff0000000181c */
[----:B------:R-:W-:Y:S01]  /*58c0*/  HMMA.16816.F32 R32, R140, R146, R32 ;  /* 0x000000928c20723c */ /* 0x000fe20000001820 */
[----:B------:R-:W1:Y:S05]  /*58d0*/  LDSM.16.M88.4 R140, [R197+0x8900] ;  /* 0x00890000c58c783b */ /* 0x000e6a0000000200 */
[----:B------:R-:W5:Y:S02]  /*58e0*/  LDSM.16.M88.4 R144, [R197+0x9100] ;  /* 0x00910000c590783b */ /* 0x000f640000000200 */
[C---:B--2---:R-:W-:Y:S08]  /*58f0*/  HMMA.16816.F32 R4, R136.reuse, R148, R4 ;  /* 0x000000948804723c */ /* 0x044ff00000001804 */
[C---:B------:R-:W-:Y:S01]  /*5900*/  HMMA.16816.F32 R8, R136.reuse, R150, R8 ;  /* 0x000000968808723c */ /* 0x040fe20000001808 */
[----:B------:R-:W2:Y:S07]  /*5910*/  LDSM.16.M88.4 R148, [R197+0x9900] ;  /* 0x00990000c594783b */ /* 0x000eae0000000200 */
[C---:B---3--:R-:W-:Y:S08]  /*5920*/  HMMA.16816.F32 R12, R136.reuse, R152, R12 ;  /* 0x00000098880c723c */ /* 0x048ff0000000180c */
[C---:B------:R-:W-:Y:S01]  /*5930*/  HMMA.16816.F32 R16, R136.reuse, R154, R16 ;  /* 0x0000009a8810723c */ /* 0x040fe20000001810 */
[----:B------:R-:W-:Y:S07]  /*5940*/  LDSM.16.M88.4 R152, [R183] ;  /* 0x00000000b798783b */ /* 0x000fee0000000200 */
[C---:B------:R-:W-:Y:S08]  /*5950*/  HMMA.16816.F32 R20, R136.reuse, R156, R20 ;  /* 0x0000009c8814723c */ /* 0x040ff00000001814 */
[C---:B------:R-:W-:Y:S01]  /*5960*/  HMMA.16816.F32 R24, R136.reuse, R158, R24 ;  /* 0x0000009e8818723c */ /* 0x040fe20000001818 */
[----:B------:R-:W-:Y:S07]  /*5970*/  LDSM.16.M88.4 R156, [R182] ;  /* 0x00000000b69c783b */ /* 0x000fee0000000200 */
[C---:B------:R-:W-:Y:S08]  /*5980*/  HMMA.16816.F32 R28, R136.reuse, R160, R28 ;  /* 0x000000a0881c723c */ /* 0x040ff0000000181c */
[----:B------:R-:W-:Y:S01]  /*5990*/  HMMA.16816.F32 R32, R136, R162, R32 ;  /* 0x000000a28820723c */ /* 0x000fe20000001820 */
[----:B------:R-:W3:Y:S05]  /*59a0*/  LDSM.16.M88.4 R136, [R194+0x10100] ;  /* 0x01010000c288783b */ /* 0x000eea0000000200 */
[----:B------:R-:W2:Y:S02]  /*59b0*/  LDSM.16.M88.4 R160, [R181] ;  /* 0x00000000b5a0783b */ /* 0x000ea40000000200 */
[C---:B----4-:R-:W-:Y:S08]  /*59c0*/  HMMA.16816.F32 R4, R132.reuse, R164, R4 ;  /* 0x000000a48404723c */ /* 0x050ff00000001804 */
[C---:B------:R-:W-:Y:S01]  /*59d0*/  HMMA.16816.F32 R8, R132.reuse, R166, R8 ;  /* 0x000000a68408723c */ /* 0x040fe20000001808 */
[----:B------:R-:W4:Y:S07]  /*59e0*/  LDSM.16.M88.4 R164, [R180] ;  /* 0x00000000b4a4783b */ /* 0x000f2e0000000200 */
[C---:B-1----:R-:W-:Y:S08]  /*59f0*/  HMMA.16816.F32 R12, R132.reuse, R140, R12 ;  /* 0x0000008c840c723c */ /* 0x042ff0000000180c */
[C---:B------:R-:W-:Y:S01]  /*5a00*/  HMMA.16816.F32 R16, R132.reuse, R142, R16 ;  /* 0x0000008e8410723c */ /* 0x040fe20000001810 */
[----:B------:R-:W-:Y:S07]  /*5a10*/  LDSM.16.M88.4 R140, [R193+0x10100] ;  /* 0x01010000c18c783b */ /* 0x000fee0000000200 */
[C---:B-----5:R-:W-:Y:S08]  /*5a20*/  HMMA.16816.F32 R20, R132.reuse, R144, R20 ;  /* 0x000000908414723c */ /* 0x060ff00000001814 */
[C---:B------:R-:W-:Y:S01]  /*5a30*/  HMMA.16816.F32 R24, R132.reuse, R146, R24 ;  /* 0x000000928418723c */ /* 0x040fe20000001818 */
[----:B------:R-:W1:Y:S07]  /*5a40*/  LDSM.16.M88.4 R144, [R192+0x8100] ;  /* 0x00810000c090783b */ /* 0x000e6e0000000200 */
[C---:B--2---:R-:W-:Y:S08]  /*5a50*/  HMMA.16816.F32 R28, R132.reuse, R148, R28 ;  /* 0x00000094841c723c */ /* 0x044ff0000000181c */
[----:B------:R-:W-:Y:S01]  /*5a60*/  HMMA.16816.F32 R32, R132, R150, R32 ;  /* 0x000000968420723c */ /* 0x000fe20000001820 */
[----:B------:R-:W2:Y:S05]  /*5a70*/  LDSM.16.M88.4 R132, [R192+0x8900] ;  /* 0x00890000c084783b */ /* 0x000eaa0000000200 */
[----:B------:R-:W5:Y:S02]  /*5a80*/  LDSM.16.M88.4 R148, [R192+0x9100] ;  /* 0x00910000c094783b */ /* 0x000f640000000200 */
[C---:B---3--:R-:W-:Y:S08]  /*5a90*/  HMMA.16816.F32 R4, R136.reuse, R152, R4 ;  /* 0x000000988804723c */ /* 0x048ff00000001804 */
        /* <DEDUP_REMOVED lines=8> */
[C---:B----4-:R-:W-:Y:S08]  /*5b20*/  HMMA.16816.F32 R28, R136.reuse, R164, R28 ;  /* 0x000000a4881c723c */ /* 0x050ff0000000181c */
[----:B------:R-:W-:Y:S01]  /*5b30*/  HMMA.16816.F32 R32, R136, R166, R32 ;  /* 0x000000a68820723c */ /* 0x000fe20000001820 */
[----:B------:R-:W3:Y:S05]  /*5b40*/  LDSM.16.M88.4 R136, [R192+0x9900] ;  /* 0x00990000c088783b */ /* 0x000eea0000000200 */
[----:B------:R-:W-:Y:S02]  /*5b50*/  LDSM.16.M88.4 R164, [R184+0x3800] ;  /* 0x00380000b8a4783b */ /* 0x000fe40000000200 */
[C---:B-1----:R-:W-:Y:S08]  /*5b60*/  HMMA.16816.F32 R4, R140.reuse, R144, R4 ;  /* 0x000000908c04723c */ /* 0x042ff00000001804 */
[C---:B------:R-:W-:Y:S01]  /*5b70*/  HMMA.16816.F32 R8, R140.reuse, R146, R8 ;  /* 0x000000928c08723c */ /* 0x040fe20000001808 */
[----:B------:R-:W1:Y:S07]  /*5b80*/  LDSM.16.M88.4 R144, [R184+0x3000] ;  /* 0x00300000b890783b */ /* 0x000e6e0000000200 */
[C---:B--2---:R-:W-:Y:S08]  /*5b90*/  HMMA.16816.F32 R12, R140.reuse, R132, R12 ;  /* 0x000000848c0c723c */ /* 0x044ff0000000180c */
[C---:B------:R-:W-:Y:S01]  /*5ba0*/  HMMA.16816.F32 R16, R140.reuse, R134, R16 ;  /* 0x000000868c10723c */ /* 0x040fe20000001810 */
[----:B------:R-:W2:Y:S07]  /*5bb0*/  LDSM.16.M88.4 R132, [R197+0xa900] ;  /* 0x00a90000c584783b */ /* 0x000eae0000000200 */
[C---:B-----5:R-:W-:Y:S08]  /*5bc0*/  HMMA.16816.F32 R20, R140.reuse, R148, R20 ;  /* 0x000000948c14723c */ /* 0x060ff00000001814 */
[C---:B------:R-:W-:Y:S01]  /*5bd0*/  HMMA.16816.F32 R24, R140.reuse, R150, R24 ;  /* 0x000000968c18723c */ /* 0x040fe20000001818 */
[----:B------:R-:W-:Y:S07]  /*5be0*/  LDSM.16.M88.4 R148, [R194+0x14100] ;  /* 0x01410000c294783b */ /* 0x000fee0000000200 */
[C---:B---3--:R-:W-:Y:S08]  /*5bf0*/  HMMA.16816.F32 R28, R140.reuse, R136, R28 ;  /* 0x000000888c1c723c */ /* 0x048ff0000000181c */
[----:B------:R-:W-:Y:S01]  /*5c00*/  HMMA.16816.F32 R32, R140, R138, R32 ;  /* 0x0000008a8c20723c */ /* 0x000fe20000001820 */
[----:B------:R-:W3:Y:S05]  /*5c10*/  LDSM.16.M88.4 R136, [R197+0xb100] ;  /* 0x00b10000c588783b */ /* 0x000eea0000000200 */
        /* <DEDUP_REMOVED lines=16> */
[C---:B--2---:R-:W-:Y:S08]  /*5d20*/  HMMA.16816.F32 R12, R168.reuse, R132, R12 ;  /* 0x00000084a80c723c */ /* 0x044ff0000000180c */
[C---:B------:R-:W-:Y:S01]  /*5d30*/  HMMA.16816.F32 R16, R168.reuse, R134, R16 ;  /* 0x00000086a810723c */ /* 0x040fe20000001810 */
[----:B------:R-:W2:Y:S07]  /*5d40*/  LDSM.16.M88.4 R132, [R176] ;  /* 0x00000000b084783b */ /* 0x000eae0000000200 */
[C---:B---3--:R-:W-:Y:S08]  /*5d50*/  HMMA.16816.F32 R20, R168.reuse, R136, R20 ;  /* 0x00000088a814723c */ /* 0x048ff00000001814 */
[C---:B------:R-:W-:Y:S01]  /*5d60*/  HMMA.16816.F32 R24, R168.reuse, R138, R24 ;  /* 0x0000008aa818723c */ /* 0x040fe20000001818 */
[----:B------:R-:W-:Y:S07]  /*5d70*/  LDSM.16.M88.4 R136, [R193+0x14100] ;  /* 0x01410000c188783b */ /* 0x000fee0000000200 */
[C---:B----4-:R-:W-:Y:S08]  /*5d80*/  HMMA.16816.F32 R28, R168.reuse, R140, R28 ;  /* 0x0000008ca81c723c */ /* 0x050ff0000000181c */
[----:B------:R-:W-:Y:S01]  /*5d90*/  HMMA.16816.F32 R32, R168, R142, R32 ;  /* 0x0000008ea820723c */ /* 0x000fe20000001820 */
[----:B------:R-:W3:Y:S07]  /*5da0*/  LDSM.16.M88.4 R140, [R192+0xa100] ;  /* 0x00a10000c08c783b */ /* 0x000eee0000000200 */
        /* <DEDUP_REMOVED lines=9> */
[C---:B--2---:R-:W-:Y:S08]  /*5e40*/  HMMA.16816.F32 R28, R148.reuse, R132, R28 ;  /* 0x00000084941c723c */ /* 0x044ff0000000181c */
[----:B------:R-:W-:Y:S01]  /*5e50*/  HMMA.16816.F32 R32, R148, R134, R32 ;  /* 0x000000869420723c */ /* 0x000fe20000001820 */
[----:B------:R-:W2:Y:S07]  /*5e60*/  LDSM.16.M88.4 R132, [R184+0x4800] ;  /* 0x00480000b884783b */ /* 0x000eae0000000200 */
[C---:B---3--:R-:W-:Y:S08]  /*5e70*/  HMMA.16816.F32 R4, R136.reuse, R140, R4 ;  /* 0x0000008c8804723c */ /* 0x048ff00000001804 */
[C---:B------:R-:W-:Y:S01]  /*5e80*/  HMMA.16816.F32 R8, R136.reuse, R142, R8 ;  /* 0x0000008e8808723c */ /* 0x040fe20000001808 */
[----:B------:R-:W-:Y:S07]  /*5e90*/  LDSM.16.M88.4 R140, [R184+0x5800] ;  /* 0x00580000b88c783b */ /* 0x000fee0000000200 */
[C---:B----4-:R-:W-:Y:S08]  /*5ea0*/  HMMA.16816.F32 R12, R136.reuse, R156, R12 ;  /* 0x0000009c880c723c */ /* 0x050ff0000000180c */
[C---:B------:R-:W-:Y:S08]  /*5eb0*/  HMMA.16816.F32 R16, R136.reuse, R158, R16 ;  /* 0x0000009e8810723c */ /* 0x040ff00000001810 */
[C---:B------:R-:W-:Y:S08]  /*5ec0*/  HMMA.16816.F32 R20, R136.reuse, R160, R20 ;  /* 0x000000a08814723c */ /* 0x040ff00000001814 */
[C---:B------:R-:W-:Y:S08]  /*5ed0*/  HMMA.16816.F32 R24, R136.reuse, R162, R24 ;  /* 0x000000a28818723c */ /* 0x040ff00000001818 */
[C---:B-1----:R-:W-:Y:S08]  /*5ee0*/  HMMA.16816.F32 R28, R136.reuse, R144, R28 ;  /* 0x00000090881c723c */ /* 0x042ff0000000181c */
[----:B------:R-:W-:Y:S01]  /*5ef0*/  HMMA.16816.F32 R32, R136, R146, R32 ;  /* 0x000000928820723c */ /* 0x000fe20000001820 */
[----:B------:R-:W1:Y:S01]  /*5f00*/  LDSM.16.M88.4 R136, [R184+0x5000] ;  /* 0x00500000b888783b */ /* 0x000e620000000200 */
[----:B------:R-:W-:Y:S04]  /*5f10*/  DEPBAR.LE SB0, 0x0 ;  /* 0x000080000000791a */ /* 0x000fe80000000000 */
[----:B------:R-:W-:Y:S02]  /*5f20*/  BAR.SYNC.DEFER_BLOCKING 0x0 ;  /* 0x0000000000007b1d */ /* 0x000fe40000010000 */
[C---:B-----5:R-:W-:Y:S08]  /*5f30*/  HMMA.16816.F32 R4, R152.reuse, R164, R4 ;  /* 0x000000a49804723c */ /* 0x060ff00000001804 */
[C---:B------:R-:W-:Y:S08]  /*5f40*/  HMMA.16816.F32 R8, R152.reuse, R166, R8 ;  /* 0x000000a69808723c */ /* 0x040ff00000001808 */
[C---:B--2---:R-:W-:Y:S01]  /*5f50*/  HMMA.16816.F32 R12, R152.reuse, R132, R12 ;  /* 0x00000084980c723c */ /* 0x044fe2000000180c */
[----:B------:R-:W-:Y:S01]  /*5f60*/  @!PT LDS RZ, [RZ] ;  /* 0x00000000fffff984 */ /* 0x000fe20000000800 */
[----:B------:R-:W-:Y:S01]  /*5f70*/  @!PT LDS RZ, [RZ] ;  /* 0x00000000fffff984 */ /* 0x000fe20000000800 */
[----:B------:R-:W-:Y:S01]  /*5f80*/  @!PT LDS RZ, [RZ] ;  /* 0x00000000fffff984 */ /* 0x000fe20000000800 */
[----:B------:R2:W-:Y:S07]  /*5f90*/  @P0 LDGSTS.E.BYPASS.LTC128B.128 [R199+0x6100], [R222.64], !P3 ;  /* 0x06100000dec70fae */ /* 0x0005ee000d901d52 */
[C---:B------:R-:W-:Y:S01]  /*5fa0*/  HMMA.16816.F32 R16, R152.reuse, R134, R16 ;  /* 0x000000869810723c */ /* 0x040fe20000001810 */
[----:B------:R3:W-:Y:S05]  /*5fb0*/  @P0 LDGSTS.E.BYPASS.LTC128B.128 [R199+0x8100], [R226.64], !P2 ;  /* 0x08100000e2c70fae */ /* 0x0007ea000d101d52 */
[----:B------:R4:W-:Y:S02]  /*5fc0*/  @P0 LDGSTS.E.BYPASS.LTC128B.128 [R199+0xa100], [R224.64], !P1 ;  /* 0x0a100000e0c70fae */ /* 0x0009e4000c901d52 */
[C---:B-1----:R-:W-:Y:S03]  /*5fd0*/  HMMA.16816.F32 R20, R152.reuse, R136, R20 ;  /* 0x000000889814723c */ /* 0x042fe60000001814 */
[----:B------:R3:W-:Y:S05]  /*5fe0*/  @P0 LDGSTS.E.BYPASS.LTC128B.128 [R199+0x7100], [R236.64], !P3 ;  /* 0x07100000ecc70fae */ /* 0x0007ea000d901d52 */
[C---:B------:R-:W-:Y:S01]  /*5ff0*/  HMMA.16816.F32 R24, R152.reuse, R138, R24 ;  /* 0x0000008a9818723c */ /* 0x040fe20000001818 */
[----:B------:R3:W-:Y:S05]  /*6000*/  @P0 LDGSTS.E.BYPASS.LTC128B.128 [R199+0x9100], [R230.64], !P2 ;  /* 0x09100000e6c70fae */ /* 0x0007ea000d101d52 */
[----:B------:R3:W-:Y:S01]  /*6010*/  @P0 LDGSTS.E.BYPASS.LTC128B.128 [R199+0xb100], [R228.64], !P1 ;  /* 0x0b100000e4c70fae */ /* 0x0007e2000c901d52 */
[----:B------:R-:W-:Y:S01]  /*6020*/  PLOP3.LUT P0, PT, PT, PT, UP1, 0x40, 0x0 ;  /* 0x000000000000781c */ /* 0x000fe20003f0e818 */
[C---:B------:R-:W-:Y:S01]  /*6030*/  HMMA.16816.F32 R28, R152.reuse, R140, R28 ;  /* 0x0000008c981c723c */ /* 0x040fe2000000181c */
[----:B--2---:R-:W-:Y:S02]  /*6040*/  IMAD.U32 R223, RZ, RZ, UR20 ;  /* 0x00000014ffdf7e24 */ /* 0x004fe4000f8e00ff */
[----:B------:R-:W0:Y:S01]  /*6050*/  LDGDEPBAR ;  /* 0x00000000000079af */ /* 0x000e220000000000 */
[----:B------:R-:W-:Y:S02]  /*6060*/  IMAD.U32 R222, RZ, RZ, UR16 ;  /* 0x00000010ffde7e24 */ /* 0x000fe4000f8e00ff */
[----:B------:R-:W-:Y:S02]  /*6070*/  IADD3 R223, -R208, 0x1, -R223 ;  /* 0x00000001d0df7810 */ /* 0x000fe40007ffe9df */
[----:B------:R-:W-:Y:S04]  /*6080*/  HMMA.16816.F32 R32, R152, R142, R32 ;  /* 0x0000008e9820723c */ /* 0x000fe80000001820 */
[----:B------:R-:W-:Y:S04]  /*6090*/  IADD3 R222, -R222, UR9, R223 ;  /* 0x00000009dede7c10 */ /* 0x000fe8000fffe1df */
[C---:B----4-:R-:W-:Y:S04]  /*60a0*/  IADD3 R225, R222.reuse, c[0x0][0x328], RZ ;  /* 0x0000ca00dee17a10 */ /* 0x050fe80007ffe0ff */
[----:B------:R-:W-:Y:S01]  /*60b0*/  IADD3 R223, R222, UR15, RZ ;  /* 0x0000000fdedf7c10 */ /* 0x000fe2000fffe0ff */
[--C-:B------:R-:W-:Y:S04]  /*60c0*/  IMAD.IADD R224, R225, 0x1, R232.reuse ;  /* 0x00000001e1e07824 */ /* 0x100fe800078e02e8 */
[----:B------:R-:W-:Y:S01]  /*60d0*/  IMAD.IADD R222, R223, 0x1, R232 ;  /* 0x00000001dfde7824 */ /* 0x000fe200078e02e8 */
[----:B------:R-:W-:-:S05]  /*60e0*/  @P0 BRA `(.L_x_243) ;  /* 0x000001a000000947 */ /* 0x000fca0003800000 */
[----:B---3--:R-:W-:Y:S01]  /*60f0*/  IMAD.U32 R133, RZ, RZ, UR16 ;  /* 0x00000010ff857e24 */ /* 0x008fe2000f8e00ff */
[----:B------:R-:W-:Y:S04]  /*6100*/  BSSY B0, `(.L_x_244) ;  /* 0x0000012000007945 */ /* 0x000fe80003800000 */
[----:B------:R-:W-:Y:S04]  /*6110*/  IADD3 R133, -R133, UR9, R232 ;  /* 0x0000000985857c10 */ /* 0x000fe8000fffe1e8 */
        /* <DEDUP_REMOVED lines=11> */
.L_x_245:
[----:B------:R-:W-:Y:S04]  /*61d0*/  MOV R132, c[0x0][0x32c] ;  /* 0x0000cb0000847a02 */ /* 0x000fe80000000f00 */
[----:B------:R-:W-:Y:S11]  /*61e0*/  ISETP.NE.AND P0, PT, R132, 0x1, PT ;  /* 0x000000018400780c */ /* 0x000ff60003f05270 */
[----:B------:R-:W-:Y:S02]  /*61f0*/  @!UPT UIADD3 URZ, URZ, URZ, URZ ;  /* 0x0000003f3f3ff290 */ /* 0x000fe4000fffe03f */
[----:B------:R-:W-:Y:S05]  /*6200*/  @P0 IMAD.HI.U32 R132, R133, c[0x0][0x330], RZ ;  /* 0x0000cc0085840a27 */ /* 0x000fea00078e00ff */
[----:B------:R-:W-:Y:S02]  /*6210*/  @P0 SHF.R.U32.HI R133, RZ, c[0x0][0x334], R132 ;  /* 0x0000cd00ff850a19 */ /* 0x000fe40000011684 */
.L_x_246:
[----:B------:R-:W-:Y:S05]  /*6220*/  BSYNC B0 ;  /* 0x0000000000007941 */ /* 0x000fea0003800000 */
.L_x_244:
[----:B------:R-:W-:Y:S04]  /*6230*/  IMAD.MOV.U32 R132, RZ, RZ, c[0x0][0x32c] ;  /* 0x0000cb00ff847624 */ /* 0x000fe800078e00ff */
[----:B------:R-:W-:Y:S04]  /*6240*/  IMAD R135, R133, R132, -UR20 ;  /* 0x8000001485877e24 */ /* 0x000fe8000f8e0284 */
[----:B------:R-:W-:Y:S05]  /*6250*/  IMAD.IADD R135, R135, 0x1, -R208 ;  /* 0x0000000187877824 */ /* 0x000fea00078e0ad0 */
[----:B------:R-:W-:Y:S02]  /*6260*/  IADD3 R133, R135, c[0x0][0x32c], RZ ;  /* 0x0000cb0087857a10 */ /* 0x000fe40007ffe0ff */
[----:B------:R-:W-:Y:S02]  /*6270*/  IMNMX R222, R222, R135, !PT ;  /* 0x00000087dede7217 */ /* 0x000fe40007800200 */
[----:B------:R-:W-:Y:S02]  /*6280*/  IMNMX R224, R224, R133, PT ;  /* 0x00000085e0e07217 */ /* 0x000fe40003800200 */
.L_x_243:
[----:B---3--:R-:W-:Y:S01]  /*6290*/  UISETP.GT.AND UP0, UPT, UR14, -0x1, UPT ;  /* 0xffffffff0e00788c */ /* 0x008fe2000bf04270 */
[----:B------:R-:W1:Y:S05]  /*62a0*/  SHFL.IDX PT, R0, R0, 0x1, 0x1c1f ;  /* 0x003c1f0000007f89 */ /* 0x000e6a00000e0000 */
[----:B------:R-:W-:Y:S04]  /*62b0*/  PLOP3.LUT P0, PT, PT, PT, UP0, 0x80, 0x0 ;  /* 0x000000000000781c */ /* 0x000fe80003f0f008 */
[C---:B------:R-:W-:Y:S02]  /*62c0*/  ISETP.GT.AND P4, PT, R222.reuse, 0x1, P0 ;  /* 0x00000001de00780c */ /* 0x040fe40000784270 */
[----:B------:R-:W-:Y:S02]  /*62d0*/  ISETP.GT.AND P5, PT, R222, RZ, P0 ;  /* 0x000000ffde00720c */ /* 0x000fe400007a4270 */
[C---:B------:R-:W-:Y:S02]  /*62e0*/  ISETP.LT.OR P4, PT, R224.reuse, 0x2, P4 ;  /* 0x00000002e000780c */ /* 0x040fe40002781670 */
[----:B------:R-:W-:Y:S02]  /*62f0*/  ISETP.LT.OR P5, PT, R224, 0x1, P5 ;  /* 0x00000001e000780c */ /* 0x000fe40002fa1670 */
[----:B------:R-:W-:Y:S02]  /*6300*/  FSEL R136, R5, -INF , !P4 ;  /* 0xff80000005887808 */ /* 0x000fe40006000000 */
[C---:B------:R-:W-:Y:S02]  /*6310*/  ISETP.GT.AND P4, PT, R222.reuse, 0x10, P0 ;  /* 0x00000010de00780c */ /* 0x040fe40000784270 */
[----:B------:R-:W-:Y:S02]  /*6320*/  ISETP.GT.AND P6, PT, R222, 0x8, P0 ;  /* 0x00000008de00780c */ /* 0x000fe400007c4270 */
[----:B------:R-:W-:Y:S01]  /*6330*/  ISETP.LT.OR P4, PT, R224, 0x11, P4 ;  /* 0x00000011e000780c */ /* 0x000fe20002781670 */
[--C-:B-1----:R-:W-:Y:S01]  /*6340*/  IMAD.IADD R225, R225, 0x1, R0.reuse ;  /* 0x00000001e1e17824 */ /* 0x102fe200078e0200 */
[----:B------:R-:W-:Y:S01]  /*6350*/  FSEL R138, R4, -INF , !P5 ;  /* 0xff800000048a7808 */ /* 0x000fe20006800000 */
[----:B------:R-:W-:Y:S01]  /*6360*/  IMAD.IADD R223, R223, 0x1, R0 ;  /* 0x00000001dfdf7824 */ /* 0x000fe200078e0200 */
[----:B------:R-:W-:Y:S02]  /*6370*/  ISETP.GT.AND P5, PT, R222, 0x9, P0 ;  /* 0x00000009de00780c */ /* 0x000fe400007a4270 */
        /* <DEDUP_REMOVED lines=26> */
[----:B------:R-:W-:Y:S02]  /*6520*/  ISETP.GT.AND P5, PT, R222, 0x30, P0 ;  /* 0x00000030de00780c */ /* 0x000fe400007a4270 */
[----:B------:R-:W-:Y:S02]  /*6530*/  FSEL R150, R29, -INF , !P4 ;  /* 0xff8000001d967808 */ /* 0x000fe40006000000 */
[----:B------:R-:W-:Y:S02]  /*6540*/  PLOP3.LUT P4, PT, PT, PT, UP1, 0x40, 0x0 ;  /* 0x000000000000781c */ /* 0x000fe40003f8e818 */
[C---:B------:R-:W-:Y:S02]  /*6550*/  ISETP.LT.OR P6, PT, R224.reuse, 0x2a, P6 ;  /* 0x0000002ae000780c */ /* 0x040fe400037c1670 */
[----:B------:R-:W-:Y:S02]  /*6560*/  ISETP.LT.OR P5, PT, R224, 0x31, P5 ;  /* 0x00000031e000780c */ /* 0x000fe40002fa1670 */
[----:B------:R-:W-:Y:S02]  /*6570*/  FSEL R152, R25, -INF , !P6 ;  /* 0xff80000019987808 */ /* 0x000fe40007000000 */
[----:B------:R-:W-:Y:S02]  /*6580*/  ISETP.GT.AND P6, PT, R222, 0x38, P0 ;  /* 0x00000038de00780c */ /* 0x000fe400007c4270 */
[----:B------:R-:W-:Y:S02]  /*6590*/  FSEL R151, R28, -INF , !P5 ;  /* 0xff8000001c977808 */ /* 0x000fe40006800000 */
[----:B------:R-:W-:Y:S02]  /*65a0*/  ISETP.GT.AND P5, PT, R222, 0x39, P0 ;  /* 0x00000039de00780c */ /* 0x000fe400007a4270 */
[C---:B------:R-:W-:Y:S02]  /*65b0*/  ISETP.LT.OR P6, PT, R224.reuse, 0x39, P6 ;  /* 0x00000039e000780c */ /* 0x040fe400037c1670 */
[----:B------:R-:W-:Y:S02]  /*65c0*/  ISETP.LT.OR P5, PT, R224, 0x3a, P5 ;  /* 0x0000003ae000780c */ /* 0x000fe40002fa1670 */
[----:B------:R-:W-:Y:S02]  /*65d0*/  FSEL R148, R32, -INF , !P6 ;  /* 0xff80000020947808 */ /* 0x000fe40007000000 */
[----:B------:R-:W-:Y:S01]  /*65e0*/  FSEL R146, R33, -INF , !P5 ;  /* 0xff80000021927808 */ /* 0x000fe20006800000 */
[----:B------:R-:W-:-:S05]  /*65f0*/  @P4 BRA `(.L_x_247) ;  /* 0x000001a000004947 */ /* 0x000fca0003800000 */
[----:B------:R-:W-:Y:S01]  /*6600*/  IMAD.U32 R5, RZ, RZ, UR16 ;  /* 0x00000010ff057e24 */ /* 0x000fe2000f8e00ff */
        /* <DEDUP_REMOVED lines=13> */
.L_x_249:
[----:B------:R-:W-:Y:S04]  /*66e0*/  MOV R0, c[0x0][0x32c] ;  /* 0x0000cb0000007a02 */ /* 0x000fe80000000f00 */
[----:B------:R-:W-:Y:S11]  /*66f0*/  ISETP.NE.AND P4, PT, R0, 0x1, PT ;  /* 0x000000010000780c */ /* 0x000ff60003f85270 */
[----:B------:R-:W-:Y:S02]  /*6700*/  @!UPT UIADD3 URZ, URZ, URZ, URZ ;  /* 0x0000003f3f3ff290 */ /* 0x000fe4000fffe03f */
[----:B------:R-:W-:Y:S05]  /*6710*/  @P4 IMAD.HI.U32 R0, R5, c[0x0][0x330], RZ ;  /* 0x0000cc0005004a27 */ /* 0x000fea00078e00ff */
[----:B------:R-:W-:Y:S02]  /*6720*/  @P4 SHF.R.U32.HI R5, RZ, c[0x0][0x334], R0 ;  /* 0x0000cd00ff054a19 */ /* 0x000fe40000011600 */
.L_x_250:
[----:B------:R-:W-:Y:S05]  /*6730*/  BSYNC B0 ;  /* 0x0000000000007941 */ /* 0x000fea0003800000 */
.L_x_248:
[----:B------:R-:W-:Y:S04]  /*6740*/  IMAD.MOV.U32 R0, RZ, RZ, c[0x0][0x32c] ;  /* 0x0000cb00ff007624 */ /* 0x000fe800078e00ff */
[----:B------:R-:W-:Y:S04]  /*6750*/  IMAD R5, R5, R0, -UR20 ;  /* 0x8000001405057e24 */ /* 0x000fe8000f8e0200 */
[----:B------:R-:W-:Y:S05]  /*6760*/  IMAD.IADD R4, R5, 0x1, -R208 ;  /* 0x0000000105047824 */ /* 0x000fea00078e0ad0 */
[----:B------:R-:W-:Y:S02]  /*6770*/  IADD3 R0, R4, c[0x0][0x32c], RZ ;  /* 0x0000cb0004007a10 */ /* 0x000fe40007ffe0ff */
[----:B------:R-:W-:Y:S02]  /*6780*/  IMNMX R223, R223, R4, !PT ;  /* 0x00000004dfdf7217 */ /* 0x000fe40007800200 */
[----:B------:R-:W-:Y:S02]  /*6790*/  IMNMX R225, R225, R0, PT ;  /* 0x00000000e1e17217 */ /* 0x000fe40003800200 */
.L_x_247:
[----:B------:R-:W-:Y:S01]  /*67a0*/  FMNMX.FTZ R5, R138, R3, !PT ;  /* 0x000000038a057209 */ /* 0x000fe20007810000 */
[----:B------:R-:W-:Y:S01]  /*67b0*/  UISETP.GT.AND UP0, UPT, UR14, UR17, UPT ;  /* 0x000000110e00728c */ /* 0x000fe2000bf04270 */
[C---:B------:R-:W-:Y:S01]  /*67c0*/  ISETP.GT.AND P6, PT, R223.reuse, RZ, P0 ;  /* 0x000000ffdf00720c */ /* 0x040fe200007c4270 */
[----:B------:R-:W-:Y:S01]  /*67d0*/  UIADD3 UR14, UR14, -0x1, URZ ;  /* 0xffffffff0e0e7890 */ /* 0x000fe2000fffe03f */
[----:B------:R-:W-:Y:S02]  /*67e0*/  FMNMX.FTZ R5, R136, R5, !PT ;  /* 0x0000000588057209 */ /* 0x000fe40007810000 */
[----:B------:R-:W-:Y:S02]  /*67f0*/  ISETP.GT.AND P5, PT, R223, 0x1, P0 ;  /* 0x00000001df00780c */ /* 0x000fe400007a4270 */
[----:B------:R-:W-:Y:S02]  /*6800*/  FMNMX.FTZ R5, R134, R5, !PT ;  /* 0x0000000586057209 */ /* 0x000fe40007810000 */
[C---:B------:R-:W-:Y:S02]  /*6810*/  ISETP.LT.OR P6, PT, R225.reuse, 0x1, P6 ;  /* 0x00000001e100780c */ /* 0x040fe400037c1670 */
        /* <DEDUP_REMOVED lines=57> */
[----:B------:R-:W-:Y:S02]  /*6bb0*/  ISETP.GT.AND P6, PT, R223, 0x30, P0 ;  /* 0x00000030df00780c */ /* 0x000fe400007c4270 */
        /* <DEDUP_REMOVED lines=43> */
[--C-:B------:R-:W-:Y:S02]  /*6e70*/  FFMA.FTZ R228, R151, c[0x0][0x2d0], -R153.reuse ;  /* 0x0000b40097e47a23 */ /* 0x100fe40000010899 */
        /* <DEDUP_REMOVED lines=351> */
.L_x_242:
[----:B------:R-:W1:Y:S01]  /*8470*/  S2UR UR6, SR_CTAID.X ;  /* 0x00000000000679c3 */ /* 0x000e620000002500 */
[----:B------:R-:W-:Y:S01]  /*8480*/  ULDC.64 UR4, c[0x0][0x2c8] ;  /* 0x0000b20000047ab9 */ /* 0x000fe20000000a00 */
[----:B------:R-:W-:Y:S01]  /*8490*/  PLOP3.LUT P0, PT, PT, PT, UP1, 0x40, 0x0 ;  /* 0x000000000000781c */ /* 0x000fe20003f0e818 */
[----:B-1----:R-:W-:-:S04]  /*84a0*/  ULEA UR6, UR6, 0x7f, 0x7 ;  /* 0x0000007f06067891 */ /* 0x002fc8000f8e383f */
[----:B------:R-:W-:Y:S02]  /*84b0*/  UIMAD.WIDE.U32 UR20, UR6, UR4, URZ ;  /* 0x00000004061472a5 */ /* 0x000fe4000f8e003f */
[----:B------:R-:W-:Y:S02]  /*84c0*/  UIADD3 UR4, UR9, 0x1, -UR16 ;  /* 0x0000000109047890 */ /* 0x000fe4000fffe810 */
[----:B------:R-:W-:-:S04]  /*84d0*/  @UP2 USHF.R.U32.HI UR6, URZ, UR5, UR21 ;  /* 0x000000053f062299 */ /* 0x000fc80008011615 */
[----:B------:R-:W-:-:S03]  /*84e0*/  UIADD3 UR7, UR4, UR6, URZ ;  /* 0x0000000604077290 */ /* 0x000fc6000fffe03f */
[----:B------:R-:W-:Y:S02]  /*84f0*/  ULDC UR6, c[0x0][0x324] ;  /* 0x0000c90000067ab9 */ /* 0x000fe40000000800 */
        /* <DEDUP_REMOVED lines=14> */
.L_x_253:
[----:B------:R-:W-:Y:S02]  /*85e0*/  ULDC UR4, c[0x0][0x32c] ;  /* 0x0000cb0000047ab9 */ /* 0x000fe40000000800 */
[----:B------:R-:W-:-:S03]  /*85f0*/  UISETP.NE.AND UP0, UPT, UR4, 0x1, UPT ;  /* 0x000000010400788c */ /* 0x000fc6000bf05270 */
[----:B------:R-:W-:Y:S02]  /*8600*/  ULDC.64 UR4, c[0x0][0x330] ;  /* 0x0000cc0000047ab9 */ /* 0x000fe40000000a00 */
[----:B------:R-:W-:-:S07]  /*8610*/  UIMAD.WIDE.U32 UR20, UR7, UR4, URZ ;  /* 0x00000004071472a5 */ /* 0x000fce000f8e003f */
[----:B------:R-:W-:Y:S02]  /*8620*/  @UP0 UMOV UR17, UR21 ;  /* 0x0000001500110c82 */ /* 0x000fe40008000000 */
[----:B------:R-:W-:Y:S02]  /*8630*/  @UP0 USHF.R.U32.HI UR7, URZ, UR5, UR17 ;  /* 0x000000053f070299 */ /* 0x000fe40008011611 */
.L_x_254:
[----:B------:R-:W-:Y:S02]  /*8640*/  ULDC UR4, c[0x0][0x32c] ;  /* 0x0000cb0000047ab9 */ /* 0x000fe40000000800 */
[----:B------:R-:W-:-:S04]  /*8650*/  UIMAD UR4, UR7, UR4, URZ ;  /* 0x00000004070472a4 */ /* 0x000fc8000f8e023f */
[----:B------:R-:W-:-:S04]  /*8660*/  UISETP.LT.AND UP0, UPT, UR6, UR4, UPT ;  /* 0x000000040600728c */ /* 0x000fc8000bf01270 */
[----:B------:R-:W-:-:S04]  /*8670*/  USEL UR6, UR6, UR4, !UP0 ;  /* 0x0000000406067287 */ /* 0x000fc8000c000000 */
.L_x_252:
        /* <DEDUP_REMOVED lines=22> */
.L_x_256:
        /* <DEDUP_REMOVED lines=21> */
[----:B------:R-:W-:Y:S02]  /*8930*/  @!P0 LEA R168, P4, R0, c[0x0][0x1f8], 0x1 ;  /* 0x00007e0000a88a11 */ /* 0x000fe400078808ff */
        /* <DEDUP_REMOVED lines=14> */
[----:B------:R-:W-:Y:S01]  /*8a20*/  @!P0 IADD3.X R25, R218, UR14, RZ, P6, !PT ;  /* 0x0000000eda198c10 */ /* 0x000fe2000b7fe4ff */
        /* <DEDUP_REMOVED lines=257> */
[----:B------:R-:W-:Y:S01]  /*9a40*/  @P0 LEA R150, P6, R4, c[0x0][0x1c8], 0x1 ;  /* 0x0000720004960a11 */ /* 0x000fe200078c08ff */
[C---:B------:R-:W-:Y:S01]  /*9a50*/  FMUL.FTZ R101, R3.reuse, R101 ;  /* 0x0000006503657220 */ /* 0x040fe20000410000 */
        /* <DEDUP_REMOVED lines=359> */
.L_x_255:
        /* <DEDUP_REMOVED lines=18> */
.L_x_266:
        /* <DEDUP_REMOVED lines=214> */
[C---:B------:R-:W-:Y:S04]  /*bf50*/  HMMA.16816.F32 R16, R136.reuse, R142, R16 ;  /* 0x0000008e8810723c */ /* 0x040fe80000001810 */
[----:B------:R-:W-:Y:S02]  /*bf60*/  @P4 SHF.R.U32.HI R0, RZ, c[0x0][0x2cc], R140 ;  /* 0x0000b300ff004a19 */ /* 0x000fe4000001168c */
[----:B------:R-:W2:Y:S01]  /*bf70*/  LDSM.16.M88.4 R140, [R184+0x5800] ;  /* 0x00580000b88c783b */ /* 0x000ea20000000200 */
[----:B------:R-:W-:Y:S01]  /*bf80*/  @P0 IADD3 R152, P5, R216, UR7, RZ ;  /* 0x00000007d8980c10 */ /* 0x000fe2000ffbe0ff */
[----:B------:R-:W-:Y:S04]  /*bf90*/  DEPBAR.LE SB0, 0x0 ;  /* 0x000080000000791a */ /* 0x000fe80000000000 */
[----:B------:R-:W-:Y:S01]  /*bfa0*/  BAR.SYNC.DEFER_BLOCKING 0x0 ;  /* 0x0000000000007b1d */ /* 0x000fe20000010000 */
[----:B------:R-:W-:Y:S01]  /*bfb0*/  @P0 IADD3 R154, P4, R214, UR7, RZ ;  /* 0x00000007d69a0c10 */ /* 0x000fe2000ff9e0ff */
[C---:B-1----:R-:W-:Y:S05]  /*bfc0*/  HMMA.16816.F32 R20, R136.reuse, R132, R20 ;  /* 0x000000848814723c */ /* 0x042fea0000001814 */
[----:B------:R-:W-:Y:S02]  /*bfd0*/  @P0 IADD3.X R147, R215, UR6, RZ, P5, !PT ;  /* 0x00000006d7930c10 */ /* 0x000fe4000affe4ff */
[C---:B------:R-:W-:Y:S01]  /*bfe0*/  @P0 LEA R148, P5, R152.reuse, c[0x0][0x1c8], 0x1 ;  /* 0x0000720098940a11 */ /* 0x040fe200078a08ff */
[C---:B------:R-:W-:Y:S04]  /*bff0*/  HMMA.16816.F32 R24, R136.reuse, R134, R24 ;  /* 0x000000868818723c */ /* 0x040fe80000001818 */
[----:B------:R-:W-:Y:S02]  /*c000*/  @P0 LEA.HI.X R149, R152, c[0x0][0x1cc], R147, 0x1, P5 ;  /* 0x0000730098950a11 */ /* 0x000fe400028f0c93 */
[----:B------:R-:W-:Y:S01]  /*c010*/  @P0 IADD3.X R153, R213, UR6, RZ, P4, !PT ;  /* 0x00000006d5990c10 */ /* 0x000fe2000a7fe4ff */
[----:B------:R-:W-:Y:S01]  /*c020*/  @UP3 UIADD3.X UR6, UR12, UR6, URZ, UP0, !UPT ;  /* 0x000000060c063290 */ /* 0x000fe200087fe43f */
[C---:B------:R-:W-:Y:S04]  /*c030*/  @P0 LEA R146, P4, R154.reuse, c[0x0][0x1c8], 0x1 ;  /* 0x000072009a920a11 */ /* 0x040fe800078808ff */
[----:B------:R-:W-:Y:S01]  /*c040*/  @P0 LEA.HI.X R147, R154, c[0x0][0x1cc], R153, 0x1, P4 ;  /* 0x000073009a930a11 */ /* 0x000fe200020f0c99 */
[----:B------:R-:W-:Y:S01]  /*c050*/  @!PT LDS RZ, [RZ] ;  /* 0x00000000fffff984 */ /* 0x000fe20000000800 */
[----:B------:R-:W-:Y:S01]  /*c060*/  @!PT LDS RZ, [RZ] ;  /* 0x00000000fffff984 */ /* 0x000fe20000000800 */
[----:B------:R-:W-:Y:S01]  /*c070*/  @!PT LDS RZ, [RZ] ;  /* 0x00000000fffff984 */ /* 0x000fe20000000800 */
[----:B------:R1:W-:Y:S01]  /*c080*/  @P0 LDGSTS.E.BYPASS.LTC128B.128 [R199+0x6100], [R150.64], !P3 ;  /* 0x0610000096c70fae */ /* 0x0003e2000d901d52 */
[----:B------:R-:W-:Y:S02]  /*c090*/  @P0 IADD3.X R133, R211, UR6, RZ, P6, !PT ;  /* 0x00000006d3850c10 */ /* 0x000fe4000b7fe4ff */
[----:B------:R-:W-:Y:S02]  /*c0a0*/  @P0 LEA R158, P6, R144, c[0x0][0x1c8], 0x1 ;  /* 0x00007200909e0a11 */ /* 0x000fe400078c08ff */
[----:B------:R1:W-:Y:S01]  /*c0b0*/  @P0 LDGSTS.E.BYPASS.LTC128B.128 [R199+0x8100], [R148.64], !P2 ;  /* 0x0810000094c70fae */ /* 0x0003e2000d101d52 */
[----:B------:R-:W-:Y:S02]  /*c0c0*/  @P0 IADD3 R145, P5, R216, UR17, RZ ;  /* 0x00000011d8910c10 */ /* 0x000fe4000ffbe0ff */
[----:B------:R-:W-:Y:S01]  /*c0d0*/  @P0 LEA.HI.X R159, R144, c[0x0][0x1cc], R133, 0x1, P6 ;  /* 0x00007300909f0a11 */ /* 0x000fe200030f0c85 */
[----:B------:R-:W-:Y:S01]  /*c0e0*/  IMAD.U32 R133, RZ, RZ, UR16 ;  /* 0x00000010ff857e24 */ /* 0x000fe2000f8e00ff */
[----:B------:R1:W-:Y:S01]  /*c0f0*/  @P0 LDGSTS.E.BYPASS.LTC128B.128 [R199+0xa100], [R146.64], !P1 ;  /* 0x0a10000092c70fae */ /* 0x0003e2000c901d52 */
[----:B------:R-:W-:Y:S01]  /*c100*/  @P0 IADD3.X R132, R215, UR6, RZ, P5, !PT ;  /* 0x00000006d7840c10 */ /* 0x000fe2000affe4ff */
[C---:B--2---:R-:W-:Y:S03]  /*c110*/  HMMA.16816.F32 R28, R136.reuse, R140, R28 ;  /* 0x0000008c881c723c */ /* 0x044fe6000000181c */
[----:B------:R1:W-:Y:S01]  /*c120*/  @P0 LDGSTS.E.BYPASS.LTC128B.128 [R199+0x7100], [R158.64], !P3 ;  /* 0x071000009ec70fae */ /* 0x0003e2000d901d52 */
[C---:B------:R-:W-:Y:S02]  /*c130*/  @P0 LEA R156, P5, R145.reuse, c[0x0][0x1c8], 0x1 ;  /* 0x00007200919c0a11 */ /* 0x040fe400078a08ff */
[----:B------:R-:W-:Y:S02]  /*c140*/  @P0 IADD3 R153, P4, R214, UR17, RZ ;  /* 0x00000011d6990c10 */ /* 0x000fe4000ff9e0ff */
[----:B------:R-:W-:Y:S01]  /*c150*/  @P0 LEA.HI.X R157, R145, c[0x0][0x1cc], R132, 0x1, P5 ;  /* 0x00007300919d0a11 */ /* 0x000fe200028f0c84 */
[----:B------:R-:W-:Y:S01]  /*c160*/  HMMA.16816.F32 R32, R136, R142, R32 ;  /* 0x0000008e8820723c */ /* 0x000fe20000001820 */
[----:B------:R-:W2:Y:S02]  /*c170*/  SHFL.IDX PT, R132, R0, RZ, 0x1c1f ;  /* 0x001c1fff00847589 */ /* 0x000ea400000e0000 */
[----:B------:R-:W-:Y:S01]  /*c180*/  @P0 IADD3.X R152, R213, UR6, RZ, P4, !PT ;  /* 0x00000006d5980c10 */ /* 0x000fe2000a7fe4ff */
[----:B------:R-:W-:Y:S01]  /*c190*/  USHF.L.U32 UR6, UR14, 0x6, URZ ;  /* 0x000000060e067899 */ /* 0x000fe2000800063f */
[C---:B------:R-:W-:Y:S01]  /*c1a0*/  @P0 LEA R154, P4, R153.reuse, c[0x0][0x1c8], 0x1 ;  /* 0x00007200999a0a11 */ /* 0x040fe200078808ff */
[----:B------:R1:W-:Y:S03]  /*c1b0*/  @P0 LDGSTS.E.BYPASS.LTC128B.128 [R199+0x9100], [R156.64], !P2 ;  /* 0x091000009cc70fae */ /* 0x0003e6000d101d52 */
[----:B------:R-:W-:Y:S03]  /*c1c0*/  @P0 LEA.HI.X R155, R153, c[0x0][0x1cc], R152, 0x1, P4 ;  /* 0x00007300999b0a11 */ /* 0x000fe600020f0c98 */
[----:B------:R-:W-:Y:S02]  /*c1d0*/  IMAD.U32 R135, RZ, RZ, UR6 ;  /* 0x00000006ff877e24 */ /* 0x000fe4000f8e00ff */
[----:B------:R1:W-:Y:S01]  /*c1e0*/  @P0 LDGSTS.E.BYPASS.LTC128B.128 [R199+0xb100], [R154.64], !P1 ;  /* 0x0b1000009ac70fae */ /* 0x0003e2000c901d52 */
[----:B------:R-:W-:Y:S02]  /*c1f0*/  PLOP3.LUT P0, PT, PT, PT, UP1, 0x40, 0x0 ;  /* 0x000000000000781c */ /* 0x000fe40003f0e818 */
[----:B------:R-:W-:Y:S02]  /*c200*/  IADD3 R134, -R208, 0x1, -R135 ;  /* 0x00000001d0867810 */ /* 0x000fe40007ffe987 */
[----:B------:R-:W0:Y:S02]  /*c210*/  LDGDEPBAR ;  /* 0x00000000000079af */ /* 0x000e240000000000 */
[----:B------:R-:W-:Y:S04]  /*c220*/  IADD3 R133, -R133, UR9, R134 ;  /* 0x0000000985857c10 */ /* 0x000fe8000fffe186 */
[C---:B------:R-:W-:Y:S02]  /*c230*/  IADD3 R135, R133.reuse, c[0x0][0x328], RZ ;  /* 0x0000ca0085877a10 */ /* 0x040fe40007ffe0ff */
[----:B------:R-:W-:Y:S03]  /*c240*/  IADD3 R133, R133, UR15, RZ ;  /* 0x0000000f85857c10 */ /* 0x000fe6000fffe0ff */
[--C-:B--2---:R-:W-:Y:S02]  /*c250*/  IMAD.IADD R139, R135, 0x1, R132.reuse ;  /* 0x00000001878b7824 */ /* 0x104fe400078e0284 */
[----:B------:R-:W-:Y:S01]  /*c260*/  IMAD.IADD R137, R133, 0x1, R132 ;  /* 0x0000000185897824 */ /* 0x000fe200078e0284 */
        /* <DEDUP_REMOVED lines=15> */
.L_x_260:
[----:B------:R-:W-:Y:S04]  /*c360*/  MOV R132, c[0x0][0x32c] ;  /* 0x0000cb0000847a02 */ /* 0x000fe80000000f00 */
[----:B------:R-:W-:Y:S11]  /*c370*/  ISETP.NE.AND P0, PT, R132, 0x1, PT ;  /* 0x000000018400780c */ /* 0x000ff60003f05270 */
[----:B------:R-:W-:Y:S02]  /*c380*/  @!UPT UIADD3 URZ, URZ, URZ, URZ ;  /* 0x0000003f3f3ff290 */ /* 0x000fe4000fffe03f */
[----:B------:R-:W-:Y:S05]  /*c390*/  @P0 IMAD.HI.U32 R132, R141, c[0x0][0x330], RZ ;  /* 0x0000cc008d840a27 */ /* 0x000fea00078e00ff */
[----:B------:R-:W-:Y:S02]  /*c3a0*/  @P0 SHF.R.U32.HI R141, RZ, c[0x0][0x334], R132 ;  /* 0x0000cd00ff8d0a19 */ /* 0x000fe40000011684 */
.L_x_261:
[----:B------:R-:W-:Y:S05]  /*c3b0*/  BSYNC B0 ;  /* 0x0000000000007941 */ /* 0x000fea0003800000 */
.L_x_259:
[----:B------:R-:W-:Y:S04]  /*c3c0*/  IMAD.MOV.U32 R132, RZ, RZ, c[0x0][0x32c] ;  /* 0x0000cb00ff847624 */ /* 0x000fe800078e00ff */
[----:B------:R-:W-:Y:S04]  /*c3d0*/  IMAD R141, R141, R132, -UR6 ;  /* 0x800000068d8d7e24 */ /* 0x000fe8000f8e0284 */
[----:B------:R-:W-:Y:S05]  /*c3e0*/  IMAD.IADD R134, R141, 0x1, -R208 ;  /* 0x000000018d867824 */ /* 0x000fea00078e0ad0 */
[----:B------:R-:W-:Y:S02]  /*c3f0*/  IADD3 R132, R134, c[0x0][0x32c], RZ ;  /* 0x0000cb0086847a10 */ /* 0x000fe40007ffe0ff */
[----:B------:R-:W-:Y:S02]  /*c400*/  IMNMX R137, R137, R134, !PT ;  /* 0x0000008689897217 */ /* 0x000fe40007800200 */
[----:B------:R-:W-:Y:S02]  /*c410*/  IMNMX R139, R139, R132, PT ;  /* 0x000000848b8b7217 */ /* 0x000fe40003800200 */
.L_x_258:
        /* <DEDUP_REMOVED lines=69> */
.L_x_264:
[----:B------:R-:W-:Y:S04]  /*c870*/  MOV R5, c[0x0][0x32c] ;  /* 0x0000cb0000057a02 */ /* 0x000fe80000000f00 */
[----:B------:R-:W-:Y:S11]  /*c880*/  ISETP.NE.AND P4, PT, R5, 0x1, PT ;  /* 0x000000010500780c */ /* 0x000ff60003f85270 */
[----:B------:R-:W-:Y:S02]  /*c890*/  @!UPT UIADD3 URZ, URZ, URZ, URZ ;  /* 0x0000003f3f3ff290 */ /* 0x000fe4000fffe03f */
[----:B------:R-:W-:Y:S05]  /*c8a0*/  @P4 IMAD.HI.U32 R5, R12, c[0x0][0x330], RZ ;  /* 0x0000cc000c054a27 */ /* 0x000fea00078e00ff */
[----:B------:R-:W-:Y:S02]  /*c8b0*/  @P4 SHF.R.U32.HI R12, RZ, c[0x0][0x334], R5 ;  /* 0x0000cd00ff0c4a19 */ /* 0x000fe40000011605 */
.L_x_265:
[----:B------:R-:W-:Y:S05]  /*c8c0*/  BSYNC B0 ;  /* 0x0000000000007941 */ /* 0x000fea0003800000 */
.L_x_263:
[----:B------:R-:W-:Y:S04]  /*c8d0*/  IMAD.MOV.U32 R5, RZ, RZ, c[0x0][0x32c] ;  /* 0x0000cb00ff057624 */ /* 0x000fe800078e00ff */
[----:B------:R-:W-:Y:S04]  /*c8e0*/  IMAD R5, R12, R5, -UR6 ;  /* 0x800000060c057e24 */ /* 0x000fe8000f8e0205 */
[----:B------:R-:W-:Y:S05]  /*c8f0*/  IMAD.IADD R9, R5, 0x1, -R208 ;  /* 0x0000000105097824 */ /* 0x000fea00078e0ad0 */
[----:B------:R-:W-:Y:S02]  /*c900*/  IADD3 R5, R9, c[0x0][0x32c], RZ ;  /* 0x0000cb0009057a10 */ /* 0x000fe40007ffe0ff */
[----:B------:R-:W-:Y:S02]  /*c910*/  IMNMX R4, R4, R9, !PT ;  /* 0x0000000904047217 */ /* 0x000fe40007800200 */
[----:B------:R-:W-:Y:S02]  /*c920*/  IMNMX R0, R0, R5, PT ;  /* 0x0000000500007217 */ /* 0x000fe40003800200 */
.L_x_262:
        /* <DEDUP_REMOVED lines=460> */
.L_x_257:
[----:B------:R-:W1:Y:S01]  /*e5f0*/  SHFL.BFLY PT, R3, R212, 0x2, 0x1f ;  /* 0x0c401f00d4037f89 */ /* 0x000e6200000e0000 */
[----:B------:R-:W-:-:S02]  /*e600*/  MOV R4, RZ ;  /* 0x000000ff00047202 */ /* 0x000fc40000000f00 */
[----:B------:R-:W-:Y:S01]  /*e610*/  PLOP3.LUT P1, PT, PT, PT, PT, 0x8, 0x0 ;  /* 0x000000000000781c */ /* 0x000fe20003f2e170 */
[----:B------:R-:W2:Y:S01]  /*e620*/  SHFL.BFLY PT, R2, R209, 0x2, 0x1f ;  /* 0x0c401f00d1027f89 */ /* 0x000ea200000e0000 */
[----:B-1----:R-:W-:Y:S01]  /*e630*/  FADD.FTZ R6, R3, R212 ;  /* 0x000000d403067221 */ /* 0x002fe20000010000 */
[----:B------:R-:W-:Y:S01]  /*e640*/  MOV R3, RZ ;  /* 0x000000ff00037202 */ /* 0x000fe20000000f00 */
        /* <DEDUP_REMOVED lines=23> */
[C---:B------:R-:W-:Y:S02]  /*e7c0*/  FMUL.FTZ R105, R4.reuse, R105 ;  /* 0x0000006904697220 */ /* 0x040fe40000410000 */
        /* <DEDUP_REMOVED lines=42> */
[----:B------:R-:W-:Y:S01]  /*ea70*/  MOV R4, 0xff800000 ;  /* 0xff80000000047802 */ /* 0x000fe20000000f00 */
        /* <DEDUP_REMOVED lines=50> */
.L_x_224:
[----:B------:R-:W-:Y:S05]  /*eda0*/  @P1 BRA `(.L_x_267) ;  /* 0x000016a000001947 */ /* 0x000fea0003800000 */
[----:B------:R-:W1:Y:S01]  /*edb0*/  S2R R0, SR_TID.X ;  /* 0x0000000000007919 */ /* 0x000e620000002100 */
[----:B------:R-:W-:Y:S02]  /*edc0*/  F2FP.PACK_AB R128, R129, R128 ;  /* 0x000000808180723e */ /* 0x000fe400000000ff */
[----:B------:R-:W-:Y:S01]  /*edd0*/  F2FP.PACK_AB R130, R131, R130 ;  /* 0x000000828382723e */ /* 0x000fe200000000ff */
[----:B------:R-:W-:Y:S01]  /*ede0*/  BAR.SYNC.DEFER_BLOCKING 0x1, 0x100 ;  /* 0x0044000000007b1d */ /* 0x000fe20000010000 */
        /* <DEDUP_REMOVED lines=10> */
[----:B-1----:R-:W-:Y:S02]  /*ee90*/  SHF.R.S32.HI R5, RZ, 0x1f, R0 ;  /* 0x0000001fff057819 */ /* 0x002fe40000011400 */
[----:B------:R-:W-:Y:S02]  /*eea0*/  F2FP.PACK_AB R116, R117, R116 ;  /* 0x000000747574723e */ /* 0x000fe400000000ff */
[----:B------:R-:W-:-:S02]  /*eeb0*/  LEA.HI R2, R5, R0, RZ, 0x2 ;  /* 0x0000000005027211 */ /* 0x000fc400078f10ff */
[----:B------:R-:W-:Y:S02]  /*eec0*/  F2FP.PACK_AB R118, R119, R118 ;  /* 0x000000767776723e */ /* 0x000fe400000000ff */
[--C-:B------:R-:W-:Y:S02]  /*eed0*/  SHF.R.S32.HI R9, RZ, 0x2, R2.reuse ;  /* 0x00000002ff097819 */ /* 0x100fe40000011402 */
[----:B------:R-:W-:Y:S02]  /*eee0*/  SHF.R.S32.HI R6, RZ, 0x1f, R2 ;  /* 0x0000001fff067819 */ /* 0x000fe40000011402 */
[----:B------:R-:W-:Y:S02]  /*eef0*/  LOP3.LUT R11, R2, 0xfffffffc, RZ, 0xc0, !PT ;  /* 0xfffffffc020b7812 */ /* 0x000fe400078ec0ff */
[----:B------:R-:W-:Y:S02]  /*ef00*/  LEA.HI R6, R6, R9, RZ, 0x3 ;  /* 0x0000000906067211 */ /* 0x000fe400078f18ff */
[----:B------:R-:W-:Y:S01]  /*ef10*/  F2FP.PACK_AB R120, R121, R120 ;  /* 0x000000787978723e */ /* 0x000fe200000000ff */
[----:B------:R-:W-:Y:S01]  /*ef20*/  IMAD.IADD R11, R0, 0x1, -R11 ;  /* 0x00000001000b7824 */ /* 0x000fe200078e0a0b */
[----:B------:R-:W-:-:S02]  /*ef30*/  LOP3.LUT R6, R6, 0xfffffff8, RZ, 0xc0, !PT ;  /* 0xfffffff806067812 */ /* 0x000fc400078ec0ff */
[----:B------:R-:W-:Y:S02]  /*ef40*/  F2FP.PACK_AB R122, R123, R122 ;  /* 0x0000007a7b7a723e */ /* 0x000fe400000000ff */
[----:B------:R-:W-:Y:S01]  /*ef50*/  F2FP.PACK_AB R36, R37, R36 ;  /* 0x000000242524723e */ /* 0x000fe200000000ff */
[----:B------:R-:W-:Y:S01]  /*ef60*/  IMAD.IADD R9, R9, 0x1, -R6 ;  /* 0x0000000109097824 */ /* 0x000fe200078e0a06 */
[----:B------:R-:W-:Y:S02]  /*ef70*/  LEA.HI R6, R5, R0, RZ, 0x5 ;  /* 0x0000000005067211 */ /* 0x000fe400078f28ff */
[----:B------:R-:W-:Y:S01]  /*ef80*/  F2FP.PACK_AB R38, R39, R38 ;  /* 0x000000262726723e */ /* 0x000fe200000000ff */
[C---:B------:R-:W-:Y:S01]  /*ef90*/  IMAD.SHL.U32 R8, R9.reuse, 0x40, RZ ;  /* 0x0000004009087824 */ /* 0x040fe200078e00ff */
[----:B------:R-:W-:Y:S02]  /*efa0*/  SHF.R.S32.HI R2, RZ, 0x5, R6 ;  /* 0x00000005ff027819 */ /* 0x000fe40000011406 */
[----:B------:R-:W-:-:S02]  /*efb0*/  LOP3.LUT R12, R9, 0x1, RZ, 0xc0, !PT ;  /* 0x00000001090c7812 */ /* 0x000fc400078ec0ff */
[----:B------:R-:W-:Y:S01]  /*efc0*/  LOP3.LUT R8, R8, 0x1c0, RZ, 0xc0, !PT ;  /* 0x000001c008087812 */ /* 0x000fe200078ec0ff */
[----:B------:R-:W-:Y:S01]  /*efd0*/  IMAD R10, R2, 0x200, R11 ;  /* 0x00000200020a7824 */ /* 0x000fe200078e020b */
[----:B------:R-:W-:Y:S02]  /*efe0*/  ISETP.NE.U32.AND P0, PT, R12, 0x1, PT ;  /* 0x000000010c00780c */ /* 0x000fe40003f05070 */
[----:B------:R-:W-:Y:S02]  /*eff0*/  LEA.HI R13, R8, R8, RZ, 0x1d ;  /* 0x00000008080d7211 */ /* 0x000fe400078fe8ff */
[----:B------:R-:W-:Y:S01]  /*f000*/  R2P PR, R9, 0x6 ;  /* 0x0000000609007804 */ /* 0x000fe20000000000 */
[----:B------:R-:W-:Y:S01]  /*f010*/  IMAD.MOV.U32 R9, RZ, RZ, 0x20 ;  /* 0x00000020ff097424 */ /* 0x000fe200078e00ff */
[----:B------:R-:W-:Y:S01]  /*f020*/  F2FP.PACK_AB R40, R41, R40 ;  /* 0x000000282928723e */ /* 0x000fe200000000ff */
[----:B------:R-:W-:Y:S01]  /*f030*/  IMAD.U32 R10, R10, 0x2, R13 ;  /* 0x000000020a0a7824 */ /* 0x000fe200078e000d */
[----:B------:R-:W-:-:S02]  /*f040*/  F2FP.PACK_AB R42, R43, R42 ;  /* 0x0000002a2b2a723e */ /* 0x000fc400000000ff */
[----:B------:R-:W-:Y:S01]  /*f050*/  F2FP.PACK_AB R44, R45, R44 ;  /* 0x0000002c2d2c723e */ /* 0x000fe200000000ff */
[----:B------:R-:W-:Y:S01]  /*f060*/  IMAD.SHL.U32 R13, R10, 0x2, RZ ;  /* 0x000000020a0d7824 */ /* 0x000fe200078e00ff */
[----:B------:R-:W-:Y:S02]  /*f070*/  F2FP.PACK_AB R46, R47, R46 ;  /* 0x0000002e2f2e723e */ /* 0x000fe400000000ff */
[----:B------:R-:W-:Y:S02]  /*f080*/  F2FP.PACK_AB R48, R49, R48 ;  /* 0x000000303130723e */ /* 0x000fe400000000ff */
[C---:B------:R-:W-:Y:S01]  /*f090*/  IADD3 R8, R13.reuse, 0x80, RZ ;  /* 0x000000800d087810 */ /* 0x040fe20007ffe0ff */
[----:B------:R-:W-:Y:S01]  /*f0a0*/  STS [R13+0x80], R128 ;  /* 0x000080800d007388 */ /* 0x000fe20000000800 */
[----:B------:R-:W-:Y:S02]  /*f0b0*/  IADD3 R15, R13, 0x70, RZ ;  /* 0x000000700d0f7810 */ /* 0x000fe40007ffe0ff */
[----:B------:R-:W-:Y:S01]  /*f0c0*/  @P0 IADD3 R15, R8, 0x10, RZ ;  /* 0x00000010080f0810 */ /* 0x000fe20007ffe0ff */
[----:B------:R-:W-:Y:S01]  /*f0d0*/  STS [R13+0x480], R130 ;  /* 0x000480820d007388 */ /* 0x000fe20000000800 */
[----:B------:R-:W-:Y:S01]  /*f0e0*/  SEL R8, R9, 0xffffffe0, !P1 ;  /* 0xffffffe009087807 */ /* 0x000fe20004800000 */
[----:B------:R-:W-:Y:S01]  /*f0f0*/  IMAD.MOV.U32 R9, RZ, RZ, 0x40 ;  /* 0x00000040ff097424 */ /* 0x000fe200078e00ff */
[----:B------:R-:W-:Y:S01]  /*f100*/  F2FP.PACK_AB R50, R51, R50 ;  /* 0x000000323332723e */ /* 0x000fe200000000ff */
[----:B------:R-:W-:Y:S01]  /*f110*/  STS [R15], R124 ;  /* 0x0000007c0f007388 */ /* 0x000fe20000000800 */
[----:B------:R-:W-:Y:S01]  /*f120*/  F2FP.PACK_AB R52, R53, R52 ;  /* 0x000000343534723e */ /* 0x000fe200000000ff */
[----:B------:R-:W-:Y:S01]  /*f130*/  IMAD.IADD R17, R13, 0x1, R8 ;  /* 0x000000010d117824 */ /* 0x000fe200078e0208 */
[----:B------:R-:W-:Y:S01]  /*f140*/  SEL R10, R9, 0xffffffc0, !P2 ;  /* 0xffffffc0090a7807 */ /* 0x000fe20005000000 */
[----:B------:R-:W-:Y:S01]  /*f150*/  IMAD.IADD R9, R8, 0x1, R15 ;  /* 0x0000000108097824 */ /* 0x000fe200078e020f */
[----:B------:R-:W-:Y:S01]  /*f160*/  STS [R15+0x400], R126 ;  /* 0x0004007e0f007388 */ /* 0x000fe20000000800 */
[----:B------:R-:W-:-:S02]  /*f170*/  F2FP.PACK_AB R54, R55, R54 ;  /* 0x000000363736723e */ /* 0x000fc400000000ff */
[--C-:B------:R-:W-:Y:S01]  /*f180*/  IMAD.IADD R19, R13, 0x1, R10.reuse ;  /* 0x000000010d137824 */ /* 0x100fe200078e020a */
[----:B------:R-:W-:Y:S01]  /*f190*/  STS [R17+0x80], R100 ;  /* 0x0000806411007388 */ /* 0x000fe20000000800 */
[C---:B------:R-:W-:Y:S01]  /*f1a0*/  IMAD.IADD R21, R10.reuse, 0x1, R15 ;  /* 0x000000010a157824 */ /* 0x040fe200078e020f */
[----:B------:R-:W-:Y:S01]  /*f1b0*/  F2FP.PACK_AB R56, R57, R56 ;  /* 0x000000383938723e */ /* 0x000fe200000000ff */
[----:B------:R-:W-:Y:S01]  /*f1c0*/  IMAD.IADD R23, R10, 0x1, R17 ;  /* 0x000000010a177824 */ /* 0x000fe200078e0211 */
[----:B------:R-:W-:Y:S01]  /*f1d0*/  STS [R17+0x480], R102 ;  /* 0x0004806611007388 */ /* 0x000fe20000000800 */
[----:B------:R-:W-:Y:S01]  /*f1e0*/  IMAD.IADD R25, R9, 0x1, R10 ;  /* 0x0000000109197824 */ /* 0x000fe200078e020a */
[----:B------:R-:W-:Y:S02]  /*f1f0*/  F2FP.PACK_AB R58, R59, R58 ;  /* 0x0000003a3b3a723e */ /* 0x000fe400000000ff */
        /* <DEDUP_REMOVED lines=31> */
[----:B------:R-:W-:Y:S02]  /*f3f0*/  ISETP.NE.U32.AND P1, PT, RZ, c[0x0][0x508], PT ;  /* 0x00014200ff007a0c */ /* 0x000fe40003f25070 */
[----:B------:R-:W-:Y:S01]  /*f400*/  ISETP.NE.U32.AND P0, PT, RZ, c[0x0][0x500], PT ;  /* 0x00014000ff007a0c */ /* 0x000fe20003f05070 */
[----:B------:R-:W-:Y:S01]  /*f410*/  STS [R13+0x4480], R38 ;  /* 0x004480260d007388 */ /* 0x000fe20000000800 */
[----:B------:R-:W-:Y:S02]  /*f420*/  ISETP.NE.AND.EX P1, PT, RZ, c[0x0][0x50c], PT, P1 ;  /* 0x00014300ff007a0c */ /* 0x000fe40003f25310 */
        /* <DEDUP_REMOVED lines=18> */
[----:B------:R2:W-:Y:S04]  /*f550*/  STS [R15+0x8400], R74 ;  /* 0x0084004a0f007388 */ /* 0x0005e80000000800 */
[----:B------:R-:W-:Y:S04]  /*f560*/  STS [R17+0x8080], R76 ;  /* 0x0080804c11007388 */ /* 0x000fe80000000800 */
[----:B------:R-:W-:Y:S04]  /*f570*/  STS [R17+0x8480], R78 ;  /* 0x0084804e11007388 */ /* 0x000fe80000000800 */
[----:B------:R-:W-:Y:S04]  /*f580*/  STS [R9+0x8000], R80 ;  /* 0x0080005009007388 */ /* 0x000fe80000000800 */
[----:B------:R3:W-:Y:S01]  /*f590*/  STS [R9+0x8400], R82 ;  /* 0x0084005209007388 */ /* 0x0007e20000000800 */
[----:B-1----:R-:W-:-:S03]  /*f5a0*/  IMAD.MOV.U32 R13, RZ, RZ, 0x4 ;  /* 0x00000004ff0d7424 */ /* 0x002fc600078e00ff */
[----:B------:R-:W-:Y:S04]  /*f5b0*/  STS [R19+0x8080], R84 ;  /* 0x0080805413007388 */ /* 0x000fe80000000800 */
[----:B------:R1:W-:Y:S01]  /*f5c0*/  STS [R19+0x8480], R86 ;  /* 0x0084805613007388 */ /* 0x0003e20000000800 */
[----:B--2---:R-:W-:-:S03]  /*f5d0*/  IMAD.WIDE R14, R200, R13, c[0x0][0x500] ;  /* 0x00014000c80e7625 */ /* 0x004fc600078e020d */
        /* <DEDUP_REMOVED lines=8> */
[----:B------:R-:W-:-:S03]  /*f660*/  @P1 IMAD.WIDE R12, R200, R13, c[0x0][0x508] ;  /* 0x00014200c80c1625 */ /* 0x000fc600078e020d */
[----:B---3--:R-:W3:Y:S04]  /*f670*/  @P0 LDG.E R9, [R14.64] ;  /* 0x000000120e090981 */ /* 0x008ee8000c1e1900 */
[----:B------:R2:W5:Y:S01]  /*f680*/  @P1 LDG.E R8, [R12.64] ;  /* 0x000000120c081981 */ /* 0x000562000c1e1900 */
[----:B-1----:R-:W-:Y:S02]  /*f690*/  CS2R R18, SRZ ;  /* 0x0000000000127805 */ /* 0x002fe4000001ff00 */
[--C-:B---3--:R-:W-:Y:S01]  /*f6a0*/  @P0 SHF.R.S32.HI R19, RZ, 0x1f, R9.reuse ;  /* 0x0000001fff130819 */ /* 0x108fe20000011409 */
[----:B------:R-:W-:Y:S01]  /*f6b0*/  @P0 IMAD.MOV.U32 R18, RZ, RZ, R9 ;  /* 0x000000ffff120224 */ /* 0x000fe200078e0009 */
[----:B------:R-:W-:Y:S05]  /*f6c0*/  @P1 BRA `(.L_x_268) ;  /* 0x0000004000001947 */ /* 0x000fea0003800000 */
[----:B--2---:R-:W-:Y:S05]  /*f6d0*/  @!P0 BRA `(.L_x_268) ;  /* 0x0000003000008947 */ /* 0x004fea0003800000 */
[----:B-----5:R-:W2:Y:S04]  /*f6e0*/  LDG.E R8, [R14.64] ;  /* 0x000000120e087981 */ /* 0x020ea8000c1e1900 */
[----:B------:R-:W2:Y:S02]  /*f6f0*/  LDG.E R3, [R14.64+0x4] ;  /* 0x000004120e037981 */ /* 0x000ea4000c1e1900 */
[----:B--2---:R-:W-:-:S02]  /*f700*/  IADD3 R8, -R8, R3, RZ ;  /* 0x0000000308087210 */ /* 0x004fc40007ffe1ff */
.L_x_268:
[----:B--2---:R-:W-:Y:S01]  /*f710*/  LOP3.LUT R9, R6, 0xffffffe0, RZ, 0xc0, !PT ;  /* 0xffffffe006097812 */ /* 0x004fe200078ec0ff */
[----:B------:R-:W1:Y:S01]  /*f720*/  S2R R57, SR_CTAID.X ;  /* 0x0000000000397919 */ /* 0x000e620000002500 */
[----:B------:R-:W-:Y:S01]  /*f730*/  SHF.R.S32.HI R13, RZ, 0x1f, R2 ;  /* 0x0000001fff0d7819 */ /* 0x000fe20000011402 */
[----:B------:R-:W-:Y:S01]  /*f740*/  IMAD.MOV.U32 R3, RZ, RZ, c[0x0][0x4e8] ;  /* 0x00013a00ff037624 */ /* 0x000fe200078e00ff */
[----:B------:R-:W-:Y:S01]  /*f750*/  LEA.HI R10, R11, R11, RZ, 0x1 ;  /* 0x0000000b0b0a7211 */ /* 0x000fe200078f08ff */
[----:B------:R-:W-:Y:S01]  /*f760*/  IMAD.IADD R9, R0, 0x1, -R9 ;  /* 0x0000000100097824 */ /* 0x000fe200078e0a09 */
[----:B------:R-:W2:Y:S01]  /*f770*/  S2R R14, SR_CTAID.Y ;  /* 0x00000000000e7919 */ /* 0x000ea20000002600 */
[----:B------:R-:W-:Y:S01]  /*f780*/  LEA.HI R13, R13, R2, RZ, 0x3 ;  /* 0x000000020d0d7211 */ /* 0x000fe200078f18ff */
[----:B------:R-:W-:Y:S01]  /*f790*/  IMAD.WIDE.U32 R16, R18, c[0x0][0x3a0], RZ ;  /* 0x0000e80012107a25 */ /* 0x000fe200078e00ff */
[----:B------:R-:W-:Y:S01]  /*f7a0*/  ISETP.NE.AND P1, PT, R3, 0x1, PT ;  /* 0x000000010300780c */ /* 0x000fe20003f25270 */
[----:B------:R-:W-:Y:S01]  /*f7b0*/  BSSY B0, `(.L_x_269) ;  /* 0x0000081000007945 */ /* 0x000fe20003800000 */
[----:B------:R-:W-:Y:S01]  /*f7c0*/  SHF.R.S32.HI R6, RZ, 0x1f, R9 ;  /* 0x0000001fff067819 */ /* 0x000fe20000011409 */
[----:B------:R-:W-:Y:S01]  /*f7d0*/  IMAD.MOV.U32 R23, RZ, RZ, R19 ;  /* 0x000000ffff177224 */ /* 0x000fe200078e0013 */
[----:B------:R-:W-:-:S02]  /*f7e0*/  LOP3.LUT R13, R13, 0xffffff8, RZ, 0xc0, !PT ;  /* 0x0ffffff80d0d7812 */ /* 0x000fc400078ec0ff */
[----:B------:R-:W-:Y:S02]  /*f7f0*/  LEA.HI R3, R6, R9, RZ, 0x2 ;  /* 0x0000000906037211 */ /* 0x000fe400078f10ff */
[----:B------:R-:W-:Y:S02]  /*f800*/  LOP3.LUT R10, R10, 0x1ffffffe, RZ, 0xc0, !PT ;  /* 0x1ffffffe0a0a7812 */ /* 0x000fe400078ec0ff */
[----:B------:R-:W-:Y:S02]  /*f810*/  IADD3 R2, -R13, R2, RZ ;  /* 0x000000020d027210 */ /* 0x000fe40007ffe1ff */
[-C--:B------:R-:W-:Y:S02]  /*f820*/  LEA.HI R6, R5, R0.reuse, RZ, 0x3 ;  /* 0x0000000005067211 */ /* 0x080fe400078f18ff */
[----:B------:R-:W-:Y:S02]  /*f830*/  SHF.R.S32.HI R3, RZ, 0x2, R3 ;  /* 0x00000002ff037819 */ /* 0x000fe40000011403 */
[----:B------:R-:W-:Y:S01]  /*f840*/  LOP3.LUT P2, RZ, R9, 0x3, RZ, 0xc0, !PT ;  /* 0x0000000309ff7812 */ /* 0x000fe2000784c0ff */
[----:B------:R-:W-:Y:S01]  /*f850*/  IMAD.IADD R9, R11, 0x1, -R10 ;  /* 0x000000010b097824 */ /* 0x000fe200078e0a0a */
[----:B------:R-:W-:Y:S01]  /*f860*/  LOP3.LUT R11, R6, 0xfffffff8, RZ, 0xc0, !PT ;  /* 0xfffffff8060b7812 */ /* 0x000fe200078ec0ff */
[----:B------:R-:W-:Y:S01]  /*f870*/  IMAD R2, R2, 0x10, R3 ;  /* 0x0000001002027824 */ /* 0x000fe200078e0203 */
[-C--:B------:R-:W-:Y:S01]  /*f880*/  LEA.HI R5, R5, R0.reuse, RZ, 0x6 ;  /* 0x0000000005057211 */ /* 0x080fe200078f30ff */
[----:B------:R-:W-:Y:S01]  /*f890*/  IMAD R3, R19, c[0x0][0x3a0], RZ ;  /* 0x0000e80013037a24 */ /* 0x000fe200078e02ff */
[----:B------:R-:W-:Y:S01]  /*f8a0*/  IADD3 R11, -R11, R0, RZ ;  /* 0x000000000b0b7210 */ /* 0x000fe20007ffe1ff */
[----:B------:R-:W-:Y:S01]  /*f8b0*/  IMAD R0, R9, 0x8, R2 ;  /* 0x0000000809007824 */ /* 0x000fe200078e0202 */
[----:B--2---:R-:W-:Y:S01]  /*f8c0*/  SHF.R.S32.HI R9, RZ, 0x1f, R14 ;  /* 0x0000001fff097819 */ /* 0x004fe2000001140e */
[----:B------:R-:W-:Y:S01]  /*f8d0*/  IMAD R3, R18, c[0x0][0x3a4], R3 ;  /* 0x0000e90012037a24 */ /* 0x000fe200078e0203 */
[----:B------:R-:W-:Y:S01]  /*f8e0*/  MOV R22, R18 ;  /* 0x0000001200167202 */ /* 0x000fe20000000f00 */
[----:B-1----:R-:W-:Y:S01]  /*f8f0*/  IMAD R13, R57, 0x80, R0 ;  /* 0x00000080390d7824 */ /* 0x002fe200078e0200 */
[----:B------:R-:W-:Y:S01]  /*f900*/  SHF.R.S32.HI R6, RZ, 0x3, R6 ;  /* 0x00000003ff067819 */ /* 0x000fe20000011406 */
[----:B------:R-:W-:-:S02]  /*f910*/  IMAD R15, R9, c[0x0][0x490], RZ ;  /* 0x00012400090f7a24 */ /* 0x000fc400078e02ff */
[----:B------:R-:W-:Y:S01]  /*f920*/  @P1 IMAD.HI.U32 R0, R13, c[0x0][0x4ec], RZ ;  /* 0x00013b000d001a27 */ /* 0x000fe200078e00ff */
[----:B------:R-:W-:Y:S02]  /*f930*/  MOV R20, R13 ;  /* 0x0000000d00147202 */ /* 0x000fe40000000f00 */
[----:B------:R-:W-:Y:S01]  /*f940*/  LEA R10, R11, R6, 0x5 ;  /* 0x000000060b0a7211 */ /* 0x000fe200078e28ff */
[----:B------:R-:W-:Y:S01]  /*f950*/  IMAD.IADD R17, R17, 0x1, R3 ;  /* 0x0000000111117824 */ /* 0x000fe200078e0203 */
[----:B------:R-:W-:Y:S01]  /*f960*/  @P1 SHF.R.U32.HI R20, RZ, c[0x0][0x4f0], R0 ;  /* 0x00013c00ff141a19 */ /* 0x000fe20000011600 */
[----:B------:R-:W-:Y:S01]  /*f970*/  IMAD.WIDE.U32 R22, R14, c[0x0][0x490], R22 ;  /* 0x000124000e167a25 */ /* 0x000fe200078e0016 */
[----:B------:R-:W-:Y:S02]  /*f980*/  SHF.R.S32.HI R3, RZ, 0x1f, R200 ;  /* 0x0000001fff037819 */ /* 0x000fe400000114c8 */
[----:B------:R-:W-:Y:S01]  /*f990*/  SEL R200, R200, RZ, !P0 ;  /* 0x000000ffc8c87207 */ /* 0x000fe20004000000 */
[----:B------:R-:W-:Y:S01]  /*f9a0*/  IMAD R15, R14, c[0x0][0x494], R15 ;  /* 0x000125000e0f7a24 */ /* 0x000fe200078e020f */
[----:B------:R-:W-:Y:S01]  /*f9b0*/  SEL R3, R3, RZ, !P0 ;  /* 0x000000ff03037207 */ /* 0x000fe20004000000 */
[----:B------:R-:W-:-:S02]  /*f9c0*/  IMAD.MOV R12, RZ, RZ, -R20 ;  /* 0x000000ffff0c7224 */ /* 0x000fc400078e0a14 */
[----:B------:R-:W-:Y:S02]  /*f9d0*/  IMAD.IADD R23, R23, 0x1, R15 ;  /* 0x0000000117177824 */ /* 0x000fe400078e020f */
[----:B------:R-:W-:Y:S02]  /*f9e0*/  IMAD R9, R9, c[0x0][0x3e8], RZ ;  /* 0x0000fa0009097a24 */ /* 0x000fe400078e02ff */
[----:B------:R-:W-:Y:S02]  /*f9f0*/  IMAD R12, R12, c[0x0][0x4e8], R13 ;  /* 0x00013a000c0c7a24 */ /* 0x000fe400078e020d */
[----:B------:R-:W-:Y:S02]  /*fa00*/  IMAD R13, R3, c[0x0][0x498], RZ ;  /* 0x00012600030d7a24 */ /* 0x000fe400078e02ff */
[----:B------:R-:W-:-:S04]  /*fa10*/  IMAD.WIDE.U32 R22, R200, c[0x0][0x498], R22 ;  /* 0x00012600c8167a25 */ /* 0x000fc800078e0016 */
[C---:B------:R-:W-:Y:S02]  /*fa20*/  IMAD R9, R14.reuse, c[0x0][0x3ec], R9 ;  /* 0x0000fb000e097a24 */ /* 0x040fe400078e0209 */
[----:B------:R-:W-:Y:S01]  /*fa30*/  IMAD.WIDE.U32 R14, R14, c[0x0][0x3e8], R16 ;  /* 0x0000fa000e0e7a25 */ /* 0x000fe200078e0010 */
[----:B------:R-:W-:Y:S02]  /*fa40*/  SHF.R.S32.HI R16, RZ, 0x1f, R20 ;  /* 0x0000001fff107819 */ /* 0x000fe40000011414 */
[----:B------:R-:W-:Y:S01]  /*fa50*/  IADD3 R20, P0, R20, R22, RZ ;  /* 0x0000001614147210 */ /* 0x000fe20007f1e0ff */
[----:B------:R-:W-:Y:S01]  /*fa60*/  IMAD R13, R200, c[0x0][0x49c], R13 ;  /* 0x00012700c80d7a24 */ /* 0x000fe200078e020d */
[----:B------:R-:W-:Y:S01]  /*fa70*/  SHF.R.S32.HI R17, RZ, 0x1f, R12 ;  /* 0x0000001fff117819 */ /* 0x000fe2000001140c */
[----:B------:R-:W-:Y:S01]  /*fa80*/  IMAD.SHL.U32 R0, R6, 0x40, RZ ;  /* 0x0000004006007824 */ /* 0x000fe200078e00ff */
[----:B------:R-:W-:Y:S01]  /*fa90*/  IADD3 R15, R15, R9, RZ ;  /* 0x000000090f0f7210 */ /* 0x000fe20007ffe0ff */
[----:B------:R-:W-:Y:S01]  /*faa0*/  IMAD R10, R57, 0x80, R10 ;  /* 0x00000080390a7824 */ /* 0x000fe200078e020a */
[----:B------:R-:W-:Y:S01]  /*fab0*/  IADD3.X R21, R16, R23, R13, P0, !PT ;  /* 0x0000001710157210 */ /* 0x000fe200007fe40d */
[----:B------:R-:W-:Y:S01]  /*fac0*/  IMAD R17, R17, c[0x0][0x488], RZ ;  /* 0x0001220011117a24 */ /* 0x000fe200078e02ff */
[----:B------:R-:W-:Y:S01]  /*fad0*/  LOP3.LUT R13, R0, 0x1c0, RZ, 0xc0, !PT ;  /* 0x000001c0000d7812 */ /* 0x000fe200078ec0ff */
[----:B------:R-:W-:-:S02]  /*fae0*/  IMAD.SHL.U32 R0, R11, 0x8, RZ ;  /* 0x000000080b007824 */ /* 0x000fc400078e00ff */
[----:B------:R-:W-:-:S04]  /*faf0*/  IMAD.WIDE.U32 R20, R12, c[0x0][0x488], R20 ;  /* 0x000122000c147a25 */ /* 0x000fc800078e0014 */
[----:B------:R-:W-:Y:S01]  /*fb00*/  IMAD R17, R12, c[0x0][0x48c], R17 ;  /* 0x000123000c117a24 */ /* 0x000fe200078e0211 */
[----:B------:R-:W-:Y:S01]  /*fb10*/  LOP3.LUT R12, R13, 0x38, R0, 0xf8, !PT ;  /* 0x000000380d0c7812 */ /* 0x000fe200078ef800 */
[----:B------:R-:W-:Y:S01]  /*fb20*/  IMAD R11, R3, c[0x0][0x3f0], RZ ;  /* 0x0000fc00030b7a24 */ /* 0x000fe200078e02ff */
[----:B------:R-:W-:Y:S01]  /*fb30*/  SHF.R.U32.HI R3, RZ, 0x3, R13 ;  /* 0x00000003ff037819 */ /* 0x000fe2000001160d */
[----:B------:R-:W-:Y:S01]  /*fb40*/  @P1 IMAD.HI.U32 R18, R10, c[0x0][0x4ec], RZ ;  /* 0x00013b000a121a27 */ /* 0x000fe200078e00ff */
[----:B------:R-:W-:Y:S02]  /*fb50*/  LEA R13, P0, R20, c[0x0][0x450], 0x2 ;  /* 0x00011400140d7a11 */ /* 0x000fe400078010ff */
[----:B------:R-:W-:Y:S01]  /*fb60*/  IADD3 R17, R21, R17, RZ ;  /* 0x0000001115117210 */ /* 0x000fe20007ffe0ff */
[----:B------:R-:W-:Y:S01]  /*fb70*/  IMAD R11, R200, c[0x0][0x3f4], R11 ;  /* 0x0000fd00c80b7a24 */ /* 0x000fe200078e020b */
[----:B------:R-:W-:Y:S01]  /*fb80*/  LOP3.LUT R3, R12, R3, RZ, 0x3c, !PT ;  /* 0x000000030c037212 */ /* 0x000fe200078e3cff */
[----:B------:R-:W-:Y:S01]  /*fb90*/  IMAD.WIDE.U32 R14, R200, c[0x0][0x3f0], R14 ;  /* 0x0000fc00c80e7a25 */ /* 0x000fe200078e000e */
[----:B------:R-:W-:Y:S01]  /*fba0*/  LEA.HI.X R17, R20, c[0x0][0x454], R17, 0x2, P0 ;  /* 0x0001150014117a11 */ /* 0x000fe200000f1411 */
[----:B------:R-:W-:Y:S02]  /*fbb0*/  SHFL.IDX PT, R34, R13, RZ, 0x1c1f ;  /* 0x001c1fff0d227589 */ /* 0x000fe400000e0000 */
[----:B------:R-:W-:Y:S01]  /*fbc0*/  IMAD.MOV.U32 R9, RZ, RZ, R10 ;  /* 0x000000ffff097224 */ /* 0x000fe200078e000a */
[----:B------:R-:W-:Y:S01]  /*fbd0*/  @P1 SHF.R.U32.HI R9, RZ, c[0x0][0x4f0], R18 ;  /* 0x00013c00ff091a19 */ /* 0x000fe20000011612 */
[----:B------:R-:W1:Y:S01]  /*fbe0*/  SHFL.IDX PT, R35, R17, RZ, 0x1c1f ;  /* 0x001c1fff11237589 */ /* 0x000e6200000e0000 */
[----:B------:R-:W-:Y:S01]  /*fbf0*/  IMAD.IADD R15, R15, 0x1, R11 ;  /* 0x000000010f0f7824 */ /* 0x000fe200078e020b */
[----:B------:R-:W-:Y:S01]  /*fc00*/  LEA R11, R57, R2, 0x7 ;  /* 0x00000002390b7211 */ /* 0x000fe200078e38ff */
[----:B-----5:R-:W-:Y:S01]  /*fc10*/  IMAD R2, R8, c[0x0][0x4e8], RZ ;  /* 0x00013a0008027a24 */ /* 0x020fe200078e02ff */
[----:B------:R-:W-:Y:S01]  /*fc20*/  SHFL.IDX PT, R48, R13, 0x1, 0x1c1f ;  /* 0x003c1f000d307f89 */ /* 0x000fe200000e0000 */
[--C-:B------:R-:W-:Y:S01]  /*fc30*/  IMAD.MOV R19, RZ, RZ, -R9.reuse ;  /* 0x000000ffff137224 */ /* 0x100fe200078e0a09 */
[----:B------:R-:W-:Y:S01]  /*fc40*/  SHF.R.S32.HI R12, RZ, 0x1f, R9 ;  /* 0x0000001fff0c7819 */ /* 0x000fe20000011409 */
[----:B------:R-:W-:Y:S01]  /*fc50*/  IMAD.WIDE.U32 R14, R9, c[0x0][0x3e0], R14 ;  /* 0x0000f800090e7a25 */ /* 0x000fe200078e000e */
[----:B------:R-:W2:Y:S01]  /*fc60*/  SHFL.IDX PT, R49, R17, 0x1, 0x1c1f ;  /* 0x003c1f0011317f89 */ /* 0x000ea200000e0000 */
[----:B------:R-:W-:-:S02]  /*fc70*/  IADD3 R21, R11, 0x8, RZ ;  /* 0x000000080b157810 */ /* 0x000fc40007ffe0ff */
[----:B------:R-:W-:Y:S01]  /*fc80*/  IMAD R19, R19, c[0x0][0x4e8], R10 ;  /* 0x00013a0013137a24 */ /* 0x000fe200078e020a */
[-C--:B------:R-:W-:Y:S01]  /*fc90*/  ISETP.GE.OR P0, PT, R11, R2.reuse, P2 ;  /* 0x000000020b00720c */ /* 0x080fe20001706670 */
[----:B------:R-:W-:Y:S01]  /*fca0*/  IMAD R12, R12, c[0x0][0x3e0], RZ ;  /* 0x0000f8000c0c7a24 */ /* 0x000fe200078e02ff */
[----:B------:R-:W-:Y:S01]  /*fcb0*/  ISETP.GE.OR P2, PT, R21, R2, P2 ;  /* 0x000000021500720c */ /* 0x000fe20001746670 */
[----:B------:R-:W-:Y:S01]  /*fcc0*/  IMAD.SHL.U32 R10, R5, 0x8, RZ ;  /* 0x00000008050a7824 */ /* 0x000fe200078e00ff */
[----:B------:R-:W-:Y:S01]  /*fcd0*/  SHF.R.S32.HI R8, RZ, 0x1f, R19 ;  /* 0x0000001fff087819 */ /* 0x000fe20000011413 */
[----:B------:R-:W-:Y:S01]  /*fce0*/  IMAD R12, R9, c[0x0][0x3e4], R12 ;  /* 0x0000f900090c7a24 */ /* 0x000fe200078e020c */
[----:B------:R-:W-:Y:S02]  /*fcf0*/  LEA R57, R57, R6, 0x7 ;  /* 0x0000000639397211 */ /* 0x000fe400078e38ff */
[----:B------:R-:W-:Y:S01]  /*fd00*/  LOP3.LUT R10, R3, 0x7ffffe00, R10, 0xf8, !PT ;  /* 0x7ffffe00030a7812 */ /* 0x000fe200078ef80a */
[----:B------:R-:W-:-:S02]  /*fd10*/  IMAD.IADD R15, R15, 0x1, R12 ;  /* 0x000000010f0f7824 */ /* 0x000fc400078e020c */
[----:B------:R-:W-:Y:S01]  /*fd20*/  IMAD R8, R8, c[0x0][0x3d8], RZ ;  /* 0x0000f60008087a24 */ /* 0x000fe200078e02ff */
[----:B------:R-:W-:Y:S01]  /*fd30*/  SHF.L.U32 R58, R10, 0x1, RZ ;  /* 0x000000010a3a7819 */ /* 0x000fe200000006ff */
[----:B-1----:R1:W-:Y:S01]  /*fd40*/  @!P0 ST.E [R34.64], R4 ;  /* 0x0000000422008985 */ /* 0x0023e2000c101912 */
[----:B------:R-:W-:-:S04]  /*fd50*/  IMAD.WIDE.U32 R32, R19, c[0x0][0x3d8], R14 ;  /* 0x0000f60013207a25 */ /* 0x000fc800078e000e */
[----:B------:R-:W-:Y:S01]  /*fd60*/  IMAD R3, R19, c[0x0][0x3dc], R8 ;  /* 0x0000f70013037a24 */ /* 0x000fe200078e0208 */
[C---:B------:R-:W-:Y:S01]  /*fd70*/  LEA R56, P0, R32.reuse, c[0x0][0x380], 0x1 ;  /* 0x0000e00020387a11 */ /* 0x040fe200078008ff */
[----:B--2---:R1:W-:Y:S02]  /*fd80*/  @!P2 ST.E [R48.64], R7 ;  /* 0x000000073000a985 */ /* 0x0043e4000c101912 */
[----:B------:R-:W-:Y:S02]  /*fd90*/  IMAD.IADD R3, R33, 0x1, R3 ;  /* 0x0000000121037824 */ /* 0x000fe400078e0203 */
        /* <DEDUP_REMOVED lines=34> */
.L_x_270:
[----:B--2---:R-:W-:Y:S05]  /*ffc0*/  BSYNC B0 ;  /* 0x0000000000007941 */ /* 0x004fea0003800000 */
.L_x_269:
        /* <DEDUP_REMOVED lines=23> */
.L_x_272:
[----:B------:R-:W-:Y:S05]  /*10140*/  BSYNC B0 ;  /* 0x0000000000007941 */ /* 0x000fea0003800000 */
.L_x_271:
[----:B------:R-:W-:Y:S01]  /*10150*/  IADD3 R3, R57, 0x40, RZ ;  /* 0x0000004039037810 */ /* 0x000fe20007ffe0ff */
[----:B--2---:R2:W1:Y:S01]  /*10160*/  SHFL.IDX PT, R17, R55, 0x2, 0x181f ;  /* 0x00581f0037117f89 */ /* 0x00446200000e0000 */
        /* <DEDUP_REMOVED lines=21> */
.L_x_274:
[----:B------:R-:W-:Y:S05]  /*102c0*/  BSYNC B0 ;  /* 0x0000000000007941 */ /* 0x000fea0003800000 */
.L_x_273:
        /* <DEDUP_REMOVED lines=24> */
.L_x_267:
        /* <DEDUP_REMOVED lines=18> */
.L_x_275:
[----:B-1----:R-:W1:Y:S01]  /*10570*/  S2R R0, SR_TID.X ;  /* 0x0000000000007919 */ /* 0x002e620000002100 */
[----:B------:R-:W-:Y:S01]  /*10580*/  SHF.R.S32.HI R9, RZ, 0x1f, R200 ;  /* 0x0000001fff097819 */ /* 0x000fe200000114c8 */
[----:B------:R-:W-:Y:S01]  /*10590*/  BSSY B0, `(.L_x_276) ;  /* 0x0000028000007945 */ /* 0x000fe20003800000 */
[----:B------:R-:W-:-:S02]  /*105a0*/  SEL R200, R200, RZ, !P1 ;  /* 0x000000ffc8c87207 */ /* 0x000fc40004800000 */
[----:B------:R-:W-:Y:S02]  /*105b0*/  SEL R9, R9, RZ, !P1 ;  /* 0x000000ff09097207 */ /* 0x000fe40004800000 */
[----:B-1----:R-:W-:-:S13]  /*105c0*/  ISETP.GT.AND P0, PT, R0, 0x7f, PT ;  /* 0x0000007f0000780c */ /* 0x002fda0003f04270 */
        /* <DEDUP_REMOVED lines=9> */
[----:B------:R-:W-:Y:S01]  /*10660*/  MOV R10, R12 ;  /* 0x0000000c000a7202 */ /* 0x000fe20000000f00 */
[----:B------:R-:W-:Y:S01]  /*10670*/  IMAD.MOV.U32 R6, RZ, RZ, R7 ;  /* 0x000000ffff067224 */ /* 0x000fe200078e0007 */
[----:B------:R-:W-:-:S13]  /*10680*/  ISETP.NE.AND P0, PT, R3, 0x1, PT ;  /* 0x000000010300780c */ /* 0x000fda0003f05270 */
[----:B------:R-:W-:-:S05]  /*10690*/  @P0 IMAD.HI.U32 R5, R7, c[0x0][0x4ec], RZ ;  /* 0x00013b0007050a27 */ /* 0x000fca00078e00ff */
[----:B------:R-:W-:Y:S01]  /*106a0*/  @P0 SHF.R.U32.HI R6, RZ, c[0x0][0x4f0], R5 ;  /* 0x00013c00ff060a19 */ /* 0x000fe20000011605 */
[----:B-1----:R-:W-:Y:S01]  /*106b0*/  IMAD.WIDE.U32 R10, R4, c[0x0][0x490], R10 ;  /* 0x00012400040a7a25 */ /* 0x002fe200078e000a */
[----:B------:R-:W-:Y:S02]  /*106c0*/  SHF.R.S32.HI R3, RZ, 0x1f, R4 ;  /* 0x0000001fff037819 */ /* 0x000fe40000011404 */
[----:B------:R-:W-:-:S03]  /*106d0*/  SHF.R.S32.HI R8, RZ, 0x1f, R6 ;  /* 0x0000001fff087819 */ /* 0x000fc60000011406 */
[----:B------:R-:W-:-:S04]  /*106e0*/  IMAD R3, R3, c[0x0][0x490], RZ ;  /* 0x0001240003037a24 */ /* 0x000fc800078e02ff */
[----:B------:R-:W-:Y:S01]  /*106f0*/  IMAD R3, R4, c[0x0][0x494], R3 ;  /* 0x0001250004037a24 */ /* 0x000fe200078e0203 */
[----:B------:R-:W-:-:S03]  /*10700*/  IADD3 R4, -R6, RZ, RZ ;  /* 0x000000ff06047210 */ /* 0x000fc60007ffe1ff */
[----:B------:R-:W-:Y:S02]  /*10710*/  IMAD.IADD R11, R3, 0x1, R11 ;  /* 0x00000001030b7824 */ /* 0x000fe400078e020b */
[----:B------:R-:W-:Y:S02]  /*10720*/  IMAD R3, R9, c[0x0][0x498], RZ ;  /* 0x0001260009037a24 */ /* 0x000fe400078e02ff */
[----:B------:R-:W-:Y:S02]  /*10730*/  IMAD R4, R4, c[0x0][0x4e8], R7 ;  /* 0x00013a0004047a24 */ /* 0x000fe400078e0207 */
[----:B------:R-:W-:-:S03]  /*10740*/  IMAD.WIDE.U32 R10, R200, c[0x0][0x498], R10 ;  /* 0x00012600c80a7a25 */ /* 0x000fc600078e000a */
[----:B------:R-:W-:Y:S01]  /*10750*/  SHF.R.S32.HI R5, RZ, 0x1f, R4 ;  /* 0x0000001fff057819 */ /* 0x000fe20000011404 */
[----:B------:R-:W-:Y:S01]  /*10760*/  IMAD R3, R200, c[0x0][0x49c], R3 ;  /* 0x00012700c8037a24 */ /* 0x000fe200078e0203 */
[----:B------:R-:W-:-:S03]  /*10770*/  IADD3 R6, P0, R6, R10, RZ ;  /* 0x0000000a06067210 */ /* 0x000fc60007f1e0ff */
[----:B------:R-:W-:Y:S01]  /*10780*/  IMAD R5, R5, c[0x0][0x488], RZ ;  /* 0x0001220005057a24 */ /* 0x000fe200078e02ff */
[----:B------:R-:W-:Y:S02]  /*10790*/  IADD3.X R7, R8, R11, R3, P0, !PT ;  /* 0x0000000b08077210 */ /* 0x000fe400007fe403 */
[----:B------:R-:W-:Y:S01]  /*107a0*/  MOV R3, 0xff800000 ;  /* 0xff80000000037802 */ /* 0x000fe20000000f00 */
[C---:B------:R-:W-:Y:S02]  /*107b0*/  IMAD R5, R4.reuse, c[0x0][0x48c], R5 ;  /* 0x0001230004057a24 */ /* 0x040fe400078e0205 */
[----:B------:R-:W-:-:S05]  /*107c0*/  IMAD.WIDE.U32 R6, R4, c[0x0][0x488], R6 ;  /* 0x0001220004067a25 */ /* 0x000fca00078e0006 */
[----:B------:R-:W-:Y:S02]  /*107d0*/  IADD3 R5, R7, R5, RZ ;  /* 0x0000000507057210 */ /* 0x000fe40007ffe0ff */
[----:B------:R-:W-:-:S04]  /*107e0*/  LEA R4, P0, R6, c[0x0][0x450], 0x2 ;  /* 0x0001140006047a11 */ /* 0x000fc800078010ff */
[----:B------:R-:W-:-:S05]  /*107f0*/  LEA.HI.X R5, R6, c[0x0][0x454], R5, 0x2, P0 ;  /* 0x0001150006057a11 */ /* 0x000fca00000f1405 */
[----:B------:R1:W-:Y:S04]  /*10800*/  STG.E [R4.64], R3 ;  /* 0x0000000304007986 */ /* 0x0003e8000c101912 */
.L_x_277:
[----:B------:R-:W-:Y:S05]  /*10810*/  BSYNC B0 ;  /* 0x0000000000007941 */ /* 0x000fea0003800000 */
.L_x_276:
[----:B------:R-:W2:Y:S01]  /*10820*/  S2R R7, SR_CTAID.Y ;  /* 0x0000000000077919 */ /* 0x000ea20000002600 */
[----:B-1----:R-:W-:Y:S01]  /*10830*/  SHF.R.S32.HI R3, RZ, 0x1f, R0 ;  /* 0x0000001fff037819 */ /* 0x002fe20000011400 */
[----:B------:R-:W-:Y:S01]  /*10840*/  IMAD R5, R13, c[0x0][0x3a0], RZ ;  /* 0x0000e8000d057a24 */ /* 0x000fe200078e02ff */
[----:B------:R-:W-:Y:S01]  /*10850*/  BSSY B0, `(.L_x_278) ;  /* 0x000003f000007945 */ /* 0x000fe20003800000 */
[----:B------:R-:W1:Y:S01]  /*10860*/  S2R R8, SR_CTAID.X ;  /* 0x0000000000087919 */ /* 0x000e620000002500 */
[----:B------:R-:W-:Y:S01]  /*10870*/  LEA.HI R4, R3, R0, RZ, 0x3 ;  /* 0x0000000003047211 */ /* 0x000fe200078f18ff */
[C---:B------:R-:W-:Y:S01]  /*10880*/  IMAD R10, R12.reuse, c[0x0][0x3a4], R5 ;  /* 0x0000e9000c0a7a24 */ /* 0x040fe200078e0205 */
[----:B------:R-:W-:Y:S01]  /*10890*/  MOV R3, c[0x0][0x4e8] ;  /* 0x00013a0000037a02 */ /* 0x000fe20000000f00 */
[----:B------:R-:W-:Y:S01]  /*108a0*/  IMAD.WIDE.U32 R12, R12, c[0x0][0x3a0], RZ ;  /* 0x0000e8000c0c7a25 */ /* 0x000fe200078e00ff */
[----:B------:R-:W-:Y:S02]  /*108b0*/  LOP3.LUT R5, R4, 0xfffffff8, RZ, 0xc0, !PT ;  /* 0xfffffff804057812 */ /* 0x000fe400078ec0ff */
[----:B------:R-:W-:Y:S01]  /*108c0*/  ISETP.NE.AND P0, PT, R3, 0x1, PT ;  /* 0x000000010300780c */ /* 0x000fe20003f05270 */
[----:B------:R-:W-:Y:S01]  /*108d0*/  IMAD R9, R9, c[0x0][0x3f0], RZ ;  /* 0x0000fc0009097a24 */ /* 0x000fe200078e02ff */
[----:B------:R-:W-:Y:S01]  /*108e0*/  SHF.R.S32.HI R4, RZ, 0x3, R4 ;  /* 0x00000003ff047819 */ /* 0x000fe20000011404 */
[----:B------:R-:W-:Y:S01]  /*108f0*/  IMAD.IADD R5, R0, 0x1, -R5 ;  /* 0x0000000100057824 */ /* 0x000fe200078e0a05 */
[----:B------:R-:W-:Y:S01]  /*10900*/  IADD3 R13, R13, R10, RZ ;  /* 0x0000000a0d0d7210 */ /* 0x000fe20007ffe0ff */
[----:B------:R-:W-:-:S02]  /*10910*/  IMAD R9, R200, c[0x0][0x3f4], R9 ;  /* 0x0000fd00c8097a24 */ /* 0x000fc400078e0209 */
[----:B-----5:R-:W-:Y:S01]  /*10920*/  IMAD R2, R2, c[0x0][0x4e8], RZ ;  /* 0x00013a0002027a24 */ /* 0x020fe200078e02ff */
[C---:B------:R-:W-:Y:S02]  /*10930*/  LEA R3, R5.reuse, R4, 0x5 ;  /* 0x0000000405037211 */ /* 0x040fe400078e28ff */
[----:B------:R-:W-:Y:S02]  /*10940*/  SHF.L.U32 R11, R5, 0x3, RZ ;  /* 0x00000003050b7819 */ /* 0x000fe400000006ff */
[----:B--2---:R-:W-:Y:S01]  /*10950*/  SHF.R.S32.HI R6, RZ, 0x1f, R7 ;  /* 0x0000001fff067819 */ /* 0x004fe20000011407 */
[----:B------:R-:W-:Y:S01]  /*10960*/  IMAD.WIDE.U32 R12, R7, c[0x0][0x3e8], R12 ;  /* 0x0000fa00070c7a25 */ /* 0x000fe200078e000c */
[----:B------:R-:W-:-:S03]  /*10970*/  IADD3 R5, R11, 0x40, RZ ;  /* 0x000000400b057810 */ /* 0x000fc60007ffe0ff */
[----:B------:R-:W-:Y:S02]  /*10980*/  IMAD R6, R6, c[0x0][0x3e8], RZ ;  /* 0x0000fa0006067a24 */ /* 0x000fe400078e02ff */
[----:B-1----:R-:W-:Y:S02]  /*10990*/  IMAD R3, R8, 0x80, R3 ;  /* 0x0000008008037824 */ /* 0x002fe400078e0203 */
[----:B------:R-:W-:Y:S02]  /*109a0*/  IMAD R6, R7, c[0x0][0x3ec], R6 ;  /* 0x0000fb0007067a24 */ /* 0x000fe400078e0206 */
[----:B------:R-:W-:-:S03]  /*109b0*/  @P0 IMAD.HI.U32 R0, R3, c[0x0][0x4ec], RZ ;  /* 0x00013b0003000a27 */ /* 0x000fc600078e00ff */
[----:B------:R-:W-:Y:S02]  /*109c0*/  IADD3 R13, R6, R13, RZ ;  /* 0x0000000d060d7210 */ /* 0x000fe40007ffe0ff */
[----:B------:R-:W-:Y:S02]  /*109d0*/  MOV R6, R3 ;  /* 0x0000000300067202 */ /* 0x000fe40000000f00 */
[----:B------:R-:W-:Y:S01]  /*109e0*/  @P0 SHF.R.U32.HI R6, RZ, c[0x0][0x4f0], R0 ;  /* 0x00013c00ff060a19 */ /* 0x000fe20000011600 */
[----:B------:R-:W-:-:S03]  /*109f0*/  IMAD.WIDE.U32 R12, R200, c[0x0][0x3f0], R12 ;  /* 0x0000fc00c80c7a25 */ /* 0x000fc600078e000c */
[--C-:B------:R-:W-:Y:S01]  /*10a00*/  SHF.R.S32.HI R7, RZ, 0x1f, R6.reuse ;  /* 0x0000001fff077819 */ /* 0x100fe20000011406 */
[----:B------:R-:W-:Y:S01]  /*10a10*/  IMAD.MOV R0, RZ, RZ, -R6 ;  /* 0x000000ffff007224 */ /* 0x000fe200078e0a06 */
[----:B------:R-:W-:Y:S02]  /*10a20*/  IADD3 R13, R13, R9, RZ ;  /* 0x000000090d0d7210 */ /* 0x000fe40007ffe0ff */
[----:B------:R-:W-:Y:S01]  /*10a30*/  LEA R9, R8, R4, 0x7 ;  /* 0x0000000408097211 */ /* 0x000fe200078e38ff */
[----:B------:R-:W-:Y:S01]  /*10a40*/  IMAD R7, R7, c[0x0][0x3e0], RZ ;  /* 0x0000f80007077a24 */ /* 0x000fe200078e02ff */
[----:B------:R-:W-:Y:S01]  /*10a50*/  IADD3 R4, R11, 0x80, RZ ;  /* 0x000000800b047810 */ /* 0x000fe20007ffe0ff */
[----:B------:R-:W-:Y:S02]  /*10a60*/  IMAD R0, R0, c[0x0][0x4e8], R3 ;  /* 0x00013a0000007a24 */ /* 0x000fe400078e0203 */
        /* <DEDUP_REMOVED lines=29> */
.L_x_279:
[----:B------:R-:W-:Y:S05]  /*10c40*/  BSYNC B0 ;  /* 0x0000000000007941 */ /* 0x000fea0003800000 */
.L_x_278:
[----:B--23--:R-:W-:Y:S01]  /*10c50*/  IADD3 R7, R9, 0x20, RZ ;  /* 0x0000002009077810 */ /* 0x00cfe20007ffe0ff */
[----:B------:R2:W3:Y:S01]  /*10c60*/  SHFL.IDX PT, R13, R0, 0x1, 0x181f ;  /* 0x00381f00000d7f89 */ /* 0x0004e200000e0000 */
        /* <DEDUP_REMOVED lines=19> */
.L_x_281:
[----:B------:R-:W-:Y:S05]  /*10da0*/  BSYNC B0 ;  /* 0x0000000000007941 */ /* 0x000fea0003800000 */
.L_x_280:
        /* <DEDUP_REMOVED lines=21> */
.L_x_283:
[----:B------:R-:W-:Y:S05]  /*10f00*/  BSYNC B0 ;  /* 0x0000000000007941 */ /* 0x000fea0003800000 */
.L_x_282:
[----:B------:R-:W-:Y:S01]  /*10f10*/  IADD3 R9, R9, 0x60, RZ ;  /* 0x0000006009097810 */ /* 0x000fe20007ffe0ff */
[----:B-1----:R1:W2:Y:S03]  /*10f20*/  SHFL.IDX PT, R7, R0, 0x3, 0x181f ;  /* 0x00781f0000077f89 */ /* 0x0022a600000e0000 */
[----:B------:R-:W-:Y:S01]  /*10f30*/  ISETP.GE.AND P0, PT, R9, R2, PT ;  /* 0x000000020900720c */ /* 0x000fe20003f06270 */
[----:B------:R1:W3:-:S12]  /*10f40*/  SHFL.IDX PT, R6, R3, 0x3, 0x181f ;  /* 0x00781f0003067f89 */ /* 0x0002d800000e0000 */
[----:B------:R-:W-:Y:S05]  /*10f50*/  @P0 EXIT ;  /* 0x000000000000094d */ /* 0x000fea0003800000 */
[----:B------:R-:W-:Y:S02]  /*10f60*/  ISETP.GE.AND P0, PT, R5, c[0x0][0x3c8], PT ;  /* 0x0000f20005007a0c */ /* 0x000fe40003f06270 */
[----:B------:R-:W-:-:S11]  /*10f70*/  ISETP.GE.AND P1, PT, R11, c[0x0][0x3c8], PT ;  /* 0x0000f2000b007a0c */ /* 0x000fd60003f26270 */
[----:B-123--:R-:W-:Y:S02]  /*10f80*/  @!P0 SHF.R.S32.HI R0, RZ, 0x1f, R5 ;  /* 0x0000001fff008819 */ /* 0x00efe40000011405 */
[----:B------:R-:W-:Y:S02]  /*10f90*/  @!P1 IMAD.WIDE R8, R11, 0x2, R6 ;  /* 0x000000020b089825 */ /* 0x000fe400078e0206 */
[----:B------:R-:W-:-:S03]  /*10fa0*/  @!P0 LEA.HI R0, R0, R5, RZ, 0x3 ;  /* 0x0000000500008211 */ /* 0x000fc600078f18ff */
[----:B------:R1:W-:Y:S01]  /*10fb0*/  @!P1 ST.E.128 [R8.64], RZ ;  /* 0x000000ff08009985 */ /* 0x0003e2000c101d12 */
[----:B------:R-:W-:-:S05]  /*10fc0*/  @!P0 LOP3.LUT R3, R0, 0xfffffff8, RZ, 0xc0, !PT ;  /* 0xfffffff800038812 */ /* 0x000fca00078ec0ff */
[----:B------:R-:W-:-:S05]  /*10fd0*/  @!P0 IMAD.WIDE R2, R3, 0x2, R6 ;  /* 0x0000000203028825 */ /* 0x000fca00078e0206 */
[----:B------:R1:W-:Y:S01]  /*10fe0*/  @!P0 ST.E.128 [R2.64], RZ ;  /* 0x000000ff02008985 */ /* 0x0003e2000c101d12 */
[----:B------:R-:W-:-:S13]  /*10ff0*/  ISETP.GE.AND P0, PT, R4, c[0x0][0x3c8], PT ;  /* 0x0000f20004007a0c */ /* 0x000fda0003f06270 */
[----:B------:R-:W-:Y:S05]  /*11000*/  @P0 EXIT ;  /* 0x000000000000094d */ /* 0x000fea0003800000 */
[----:B-1----:R-:W-:-:S04]  /*11010*/  SHF.R.S32.HI R3, RZ, 0x1f, R4 ;  /* 0x0000001fff037819 */ /* 0x002fc80000011404 */
[----:B------:R-:W-:-:S04]  /*11020*/  LEA.HI R3, R3, R4, RZ, 0x3 ;  /* 0x0000000403037211 */ /* 0x000fc800078f18ff */
[----:B------:R-:W-:-:S05]  /*11030*/  LOP3.LUT R3, R3, 0xfffffff8, RZ, 0xc0, !PT ;  /* 0xfffffff803037812 */ /* 0x000fca00078ec0ff */
[----:B------:R-:W-:-:S05]  /*11040*/  IMAD.WIDE R6, R3, 0x2, R6 ;  /* 0x0000000203067825 */ /* 0x000fca00078e0206 */
[----:B------:R-:W-:Y:S01]  /*11050*/  ST.E.128 [R6.64], RZ ;  /* 0x000000ff06007985 */ /* 0x000fe2000c101d12 */
[----:B------:R-:W-:Y:S05]  /*11060*/  EXIT ;  /* 0x000000000000794d */ /* 0x000fea0003800000 */
.L_x_284:
        /* <DEDUP_REMOVED lines=9> */
.L_x_1287:


//--------------------- .text._ZN7cutlass13device_kernelIN5flash19enable_sm80_to_sm89INS1_16FlashAttnFwdSm80INS1_25CollectiveMainloopFwdSm80ILi8ELi1ELb0EN4cute5tupleIJNS5_1CILi128EEENS7_ILi64EEENS7_ILi192EEEEEELi192ENS_6half_tEfNS_4arch4Sm80ELb0ELb1ELb0ELb1ELb0ELb1ELb1ELb0EEENS1_21CollectiveEpilogueFwdINS6_IJS8_SA_S9_EEENS6_IJNS7_ILi1EEESI_SI_EEESC_SE_Li256ELb1ELb1ELb0ELb0EEENS1_19SingleTileSchedulerILb1ELb0ELb1ELi128EEEEEEEEEvNT_6ParamsE --------------------------
	.section	.text._ZN7cutlass13device_kernelIN5flash19enable_sm80_to_sm89INS1_16FlashAttnFwdSm80INS1_25CollectiveMainloopFwdSm80ILi8ELi1ELb0EN4cute5tupleIJNS5_1CILi128EEENS7_ILi64EEENS7_ILi192EEEEEELi192ENS_6half_tEfNS_4arch4Sm80ELb0ELb1ELb0ELb1ELb0ELb1ELb1ELb0EEENS1_21CollectiveEpilogueFwdINS6_IJS8_SA_S9_EEENS6_IJNS7_ILi1EEESI_SI_EEESC_SE_Li256ELb1ELb1ELb0ELb0EEENS1_19SingleTileSchedulerILb1ELb0ELb1ELi128EEEEEEEEEvNT_6ParamsE,"ax",@progbits
	.sectioninfo	@"SHI_REGISTERS=241"
	.align	128
.text._ZN7cutlass13device_kernelIN5flash19enable_sm80_to_sm89INS1_16FlashAttnFwdSm80INS1_25CollectiveMainloopFwdSm80ILi8ELi1ELb0EN4cute5tupleIJNS5_1CILi128EEENS7_ILi64EEENS7_ILi192EEEEEELi192ENS_6half_tEfNS_4arch4Sm80ELb0ELb1ELb0ELb1ELb0ELb1ELb1ELb0EEENS1_21CollectiveEpilogueFwdINS6_IJS8_SA_S9_EEENS6_IJNS7_ILi1EEESI_SI_EEESC_SE_Li256ELb1ELb1ELb0ELb0EEENS1_19SingleTileSchedulerILb1ELb0ELb1ELi128EEEEEEEEEvNT_6ParamsE:
        .type           _ZN7cutlass13device_kernelIN5flash19enable_sm80_to_sm89INS1_16FlashAttnFwdSm80INS1_25CollectiveMainloopFwdSm80ILi8ELi1ELb0EN4cute5tupleIJNS5_1CILi128EEENS7_ILi64EEENS7_ILi192EEEEEELi192ENS_6half_tEfNS_4arch4Sm80ELb0ELb1ELb0ELb1ELb0ELb1ELb1ELb0EEENS1_21CollectiveEpilogueFwdINS6_IJS8_SA_S9_EEENS6_IJNS7_ILi1EEESI_SI_EEESC_SE_Li256ELb1ELb1ELb0ELb0EEENS1_19SingleTileSchedulerILb1ELb0ELb1ELi128EEEEEEEEEvNT_6ParamsE,@function
        .size           _ZN7cutlass13device_kernelIN5flash19enable_sm80_to_sm89INS1_16FlashAttnFwdSm80INS1_25CollectiveMainloopFwdSm80ILi8ELi1ELb0EN4cute5tupleIJNS5_1CILi128EEENS7_ILi64EEENS7_ILi192EEEEEELi192ENS_6half_tEfNS_4arch4Sm80ELb0ELb1ELb0ELb1ELb0ELb1ELb1ELb0EEENS1_21CollectiveEpilogueFwdINS6_IJS8_SA_S9_EEENS6_IJNS7_ILi1EEESI_SI_EEESC_SE_Li256ELb1ELb1ELb0ELb0EEENS1_19SingleTileSchedulerILb1ELb0ELb1ELi128EEEEEEEEEvNT_6ParamsE,(.L_x_1288 - _ZN7cutlass13device_kernelIN5flash19enable_sm80_to_sm89INS1_16FlashAttnFwdSm80INS1_25CollectiveMainloopFwdSm80ILi8ELi1ELb0EN4cute5tupleIJNS5_1CILi128EEENS7_ILi64EEENS7_ILi192EEEEEELi192ENS_6half_tEfNS_4arch4Sm80ELb0ELb1ELb0ELb1ELb0ELb1ELb1ELb0EEENS1_21CollectiveEpilogueFwdINS6_IJS8_SA_S9_EEENS6_IJNS7_ILi1EEESI_SI_EEESC_SE_Li256ELb1ELb1ELb0ELb0EEENS1_19SingleTileSchedulerILb1ELb0ELb1ELi128EEEEEEEEEvNT_6ParamsE)
        .other          _ZN7cutlass13device_kernelIN5flash19enable_sm80_to_sm89INS1_16FlashAttnFwdSm80INS1_25CollectiveMainloopFwdSm80ILi8ELi1ELb0EN4cute5tupleIJNS5_1CILi128EEENS7_ILi64EEENS7_ILi192EEEEEELi192ENS_6half_tEfNS_4arch4Sm80ELb0ELb1ELb0ELb1ELb0ELb1ELb1ELb0EEENS1_21CollectiveEpilogueFwdINS6_IJS8_SA_S9_EEENS6_IJNS7_ILi1EEESI_SI_EEESC_SE_Li256ELb1ELb1ELb0ELb0EEENS1_19SingleTileSchedulerILb1ELb0ELb1ELi128EEEEEEEEEvNT_6ParamsE,@"STO_CUDA_ENTRY STV_DEFAULT"
_ZN7cutlass13device_kernelIN5flash19enable_sm80_to_sm89INS1_16FlashAttnFwdSm80INS1_25CollectiveMainloopFwdSm80ILi8ELi1ELb0EN4cute5tupleIJNS5_1CILi128EEENS7_ILi64EEENS7_ILi192EEEEEELi192ENS_6half_tEfNS_4arch4Sm80ELb0ELb1ELb0ELb1ELb0ELb1ELb1ELb0EEENS1_21CollectiveEpilogueFwdINS6_IJS8_SA_S9_EEENS6_IJNS7_ILi1EEESI_SI_EEESC_SE_Li256ELb1ELb1ELb0ELb0EEENS1_19SingleTileSchedulerILb1ELb0ELb1ELi128EEEEEEEEEvNT_6ParamsE:
[----:B------:R-:W-:Y:S02]  /*0000*/  MOV R1, c[0x0][0x28] ;  /* 0x00000a0000017a02 */ /* 0x000fe40000000f00 */
[----:B------:R-:W1:Y:S01]  /*0010*/  S2R R78, SR_TID.X ;  /* 0x00000000004e7919 */ /* 0x000e620000002100 */
[----:B------:R-:W2:Y:S01]  /*0020*/  S2UR UR24, SR_CTAID.Z ;  /* 0x00000000001879c3 */ /* 0x000ea20000002700 */
[----:B------:R-:W-:Y:S02]  /*0030*/  UMOV UR13, 0x4 ;  /* 0x00000004000d7882 */ /* 0x000fe40000000000 */
[----:B------:R-:W-:Y:S02]  /*0040*/  ULDC.64 UR4, c[0x0][0x568] ;  /* 0x00015a0000047ab9 */ /* 0x000fe40000000a00 */
[----:B------:R-:W-:-:S03]  /*0050*/  ULDC.64 UR28, c[0x0][0x118] ;  /* 0x00004600001c7ab9 */ /* 0x000fc60000000a00 */
[----:B------:R-:W3:Y:S01]  /*0060*/  S2UR UR16, SR_CTAID.X ;  /* 0x00000000001079c3 */ /* 0x000ee20000002500 */
[----:B-1----:R-:W-:Y:S01]  /*0070*/  SHF.R.U32.HI R0, RZ, 0x5, R78 ;  /* 0x00000005ff007819 */ /* 0x002fe2000001164e */
[----:B--2---:R-:W-:-:S05]  /*0080*/  UIMAD.WIDE UR4, UR24, UR13, UR4 ;  /* 0x0000000d180472a5 */ /* 0x004fca000f8e0204 */
[----:B------:R-:W1:Y:S02]  /*0090*/  SHFL.IDX PT, R0, R0, RZ, 0x1f ;  /* 0x00001fff00007589 */ /* 0x000e6400000e0000 */
[----:B-1----:R-:W-:-:S13]  /*00a0*/  ISETP.NE.AND P0, PT, R0, RZ, PT ;  /* 0x000000ff0000720c */ /* 0x002fda0003f05270 */
[----:B------:R-:W-:Y:S05]  /*00b0*/  @!P0 BRA `(.L_x_285) ;  /* 0x000001c000008947 */ /* 0x000fea0003800000 */
[----:B---3--:R-:W-:-:S04]  /*00c0*/  ISETP.NE.U32.AND P0, PT, RZ, c[0x0][0x568], PT ;  /* 0x00015a00ff007a0c */ /* 0x008fc80003f05070 */
[----:B------:R-:W-:-:S13]  /*00d0*/  ISETP.NE.AND.EX P0, PT, RZ, c[0x0][0x56c], PT, P0 ;  /* 0x00015b00ff007a0c */ /* 0x000fda0003f05300 */
[----:B------:R-:W-:Y:S05]  /*00e0*/  @!P0 BRA `(.L_x_286) ;  /* 0x0000005000008947 */ /* 0x000fea0003800000 */
[----:B------:R-:W-:Y:S02]  /*00f0*/  MOV R2, UR4 ;  /* 0x0000000400027c02 */ /* 0x000fe40008000f00 */
[----:B------:R-:W-:-:S05]  /*0100*/  MOV R3, UR5 ;  /* 0x0000000500037c02 */ /* 0x000fca0008000f00 */
[----:B------:R-:W2:Y:S02]  /*0110*/  LDG.E R2, [R2.64] ;  /* 0x0000001c02027981 */ /* 0x000ea4000c1e1900 */
[----:B--2---:R1:W2:Y:S02]  /*0120*/  R2UR UR5, R2 ;  /* 0x00000000020573c2 */ /* 0x0042a400000e0000 */
[----:B-12---:R-:W-:Y:S05]  /*0130*/  BRA `(.L_x_287) ;  /* 0x000000e000007947 */ /* 0x006fea0003800000 */
.L_x_286:
[----:B------:R-:W-:-:S04]  /*0140*/  ISETP.NE.U32.AND P0, PT, RZ, c[0x0][0x560], PT ;  /* 0x00015800ff007a0c */ /* 0x000fc80003f05070 */
[----:B------:R-:W-:-:S13]  /*0150*/  ISETP.NE.AND.EX P0, PT, RZ, c[0x0][0x564], PT, P0 ;  /* 0x00015900ff007a0c */ /* 0x000fda0003f05300 */
[----:B------:R-:W-:Y:S05]  /*0160*/  @!P0 BRA `(.L_x_288) ;  /* 0x000000a000008947 */ /* 0x000fea0003800000 */
[----:B------:R-:W-:Y:S02]  /*0170*/  ULDC.64 UR4, c[0x0][0x560] ;  /* 0x0001580000047ab9 */ /* 0x000fe40000000a00 */
[----:B------:R-:W-:-:S06]  /*0180*/  UIMAD.WIDE UR4, UR24, UR13, UR4 ;  /* 0x0000000d180472a5 */ /* 0x000fcc000f8e0204 */
[----:B------:R-:W-:Y:S02]  /*0190*/  MOV R4, UR4 ;  /* 0x0000000400047c02 */ /* 0x000fe40008000f00 */
[----:B------:R-:W-:-:S05]  /*01a0*/  MOV R5, UR5 ;  /* 0x0000000500057c02 */ /* 0x000fca0008000f00 */
[----:B------:R-:W2:Y:S04]  /*01b0*/  LDG.E R2, [R4.64] ;  /* 0x0000001c04027981 */ /* 0x000ea8000c1e1900 */
[----:B------:R-:W3:Y:S01]  /*01c0*/  LDG.E R0, [R4.64+0x4] ;  /* 0x0000041c04007981 */ /* 0x000ee2000c1e1900 */
[----:B--2---:R-:W1:Y:S08]  /*01d0*/  R2UR UR4, R2 ;  /* 0x00000000020473c2 */ /* 0x004e7000000e0000 */
[----:B---3--:R-:W1:Y:S02]  /*01e0*/  R2UR UR5, R0 ;  /* 0x00000000000573c2 */ /* 0x008e6400000e0000 */
[----:B-1----:R-:W-:Y:S01]  /*01f0*/  UIADD3 UR5, -UR4, UR5, URZ ;  /* 0x0000000504057290 */ /* 0x002fe2000fffe13f */
[----:B------:R-:W-:Y:S05]  /*0200*/  BRA `(.L_x_287) ;  /* 0x0000001000007947 */ /* 0x000fea0003800000 */
.L_x_288:
[----:B------:R-:W-:Y:S02]  /*0210*/  ULDC UR5, c[0x0][0x54c] ;  /* 0x0001530000057ab9 */ /* 0x000fe40000000800 */
.L_x_287:
[----:B------:R-:W-:Y:S02]  /*0220*/  ULDC UR4, c[0x0][0x548] ;  /* 0x0001520000047ab9 */ /* 0x000fe40000000800 */
[----:B------:R-:W-:-:S02]  /*0230*/  USHF.L.U32 UR18, UR16, 0x7, URZ ;  /* 0x0000000710127899 */ /* 0x000fc4000800063f */
[----:B------:R-:W-:-:S04]  /*0240*/  UIMAD UR4, UR5, UR4, URZ ;  /* 0x00000004050472a4 */ /* 0x000fc8000f8e023f */
[----:B------:R-:W-:-:S04]  /*0250*/  UISETP.GE.AND UP0, UPT, UR18, UR4, UPT ;  /* 0x000000041200728c */ /* 0x000fc8000bf06270 */
[----:B------:R-:W-:Y:S01]  /*0260*/  USEL UR24, UR24, 0xffffffff, !UP0 ;  /* 0xffffffff18187887 */ /* 0x000fe2000c000000 */
[----:B------:R-:W-:Y:S05]  /*0270*/  BRA `(.L_x_289) ;  /* 0x000001b000007947 */ /* 0x000fea0003800000 */
.L_x_285:
        /* <DEDUP_REMOVED lines=8> */
.L_x_290:
        /* <DEDUP_REMOVED lines=13> */
.L_x_292:
[----:B------:R-:W-:Y:S02]  /*03d0*/  ULDC UR5, c[0x0][0x54c] ;  /* 0x0001530000057ab9 */ /* 0x000fe40000000800 */
.L_x_291:
[----:B------:R-:W-:Y:S02]  /*03e0*/  ULDC UR4, c[0x0][0x548] ;  /* 0x0001520000047ab9 */ /* 0x000fe40000000800 */
[----:B------:R-:W-:-:S02]  /*03f0*/  USHF.L.U32 UR18, UR16, 0x7, URZ ;  /* 0x0000000710127899 */ /* 0x000fc4000800063f */
[----:B------:R-:W-:-:S04]  /*0400*/  UIMAD UR4, UR5, UR4, URZ ;  /* 0x00000004050472a4 */ /* 0x000fc8000f8e023f */
[----:B------:R-:W-:-:S04]  /*0410*/  UISETP.GE.AND UP0, UPT, UR18, UR4, UPT ;  /* 0x000000041200728c */ /* 0x000fc8000bf06270 */
[----:B------:R-:W-:-:S06]  /*0420*/  USEL UR24, UR24, 0xffffffff, !UP0 ;  /* 0xffffffff18187887 */ /* 0x000fcc000c000000 */
.L_x_289:
[----:B------:R-:W-:-:S13]  /*0430*/  ISETP.LE.AND P0, PT, RZ, UR24, PT ;  /* 0x00000018ff007c0c */ /* 0x000fda000bf03270 */
[----:B------:R-:W-:Y:S05]  /*0440*/  @!P0 EXIT ;  /* 0x000000000000894d */ /* 0x000fea0003800000 */
[----:B------:R-:W-:Y:S01]  /*0450*/  ULDC.64 UR4, c[0x0][0x360] ;  /* 0x0000d80000047ab9 */ /* 0x000fe20000000a00 */
[----:B------:R-:W-:Y:S01]  /*0460*/  ISETP.NE.U32.AND P4, PT, RZ, c[0x0][0x348], PT ;  /* 0x0000d200ff007a0c */ /* 0x000fe20003f85070 */
[----:B------:R-:W-:Y:S02]  /*0470*/  UISETP.NE.U32.AND UP0, UPT, URZ, UR4, UPT ;  /* 0x000000043f00728c */ /* 0x000fe4000bf05070 */
[----:B------:R-:W-:Y:S01]  /*0480*/  ULDC.64 UR8, c[0x0][0x370] ;  /* 0x0000dc0000087ab9 */ /* 0x000fe20000000a00 */
[----:B------:R-:W-:Y:S01]  /*0490*/  ISETP.NE.AND.EX P4, PT, RZ, c[0x0][0x34c], PT, P4 ;  /* 0x0000d300ff007a0c */ /* 0x000fe20003f85340 */
[----:B------:R-:W-:Y:S02]  /*04a0*/  UISETP.NE.AND.EX UP0, UPT, URZ, UR5, UPT, UP0 ;  /* 0x000000053f00728c */ /* 0x000fe4000bf05300 */
[----:B------:R-:W-:Y:S02]  /*04b0*/  UISETP.NE.U32.AND UP1, UPT, URZ, UR8, UPT ;  /* 0x000000083f00728c */ /* 0x000fe4000bf25070 */
[----:B------:R-:W-:-:S02]  /*04c0*/  ULDC.64 UR4, c[0x0][0x360] ;  /* 0x0000d80000047ab9 */ /* 0x000fc40000000a00 */
[----:B------:R-:W-:Y:S01]  /*04d0*/  ULDC.64 UR6, c[0x0][0x350] ;  /* 0x0000d40000067ab9 */ /* 0x000fe20000000a00 */
[----:B------:R-:W-:Y:S01]  /*04e0*/  PLOP3.LUT P1, PT, PT, PT, UP0, 0x80, 0x0 ;  /* 0x000000000000781c */ /* 0x000fe20003f2f008 */
[----:B------:R-:W-:Y:S02]  /*04f0*/  UISETP.NE.U32.AND UP5, UPT, URZ, UR6, UPT ;  /* 0x000000063f00728c */ /* 0x000fe4000bfa5070 */
[----:B------:R-:W-:Y:S02]  /*0500*/  UISETP.NE.AND.EX UP1, UPT, URZ, UR9, UPT, UP1 ;  /* 0x000000093f00728c */ /* 0x000fe4000bf25310 */
[----:B------:R-:W-:Y:S02]  /*0510*/  @UP0 UIMAD.WIDE UR4, UR24, UR13, UR4 ;  /* 0x0000000d180402a5 */ /* 0x000fe4000f8e0204 */
[----:B------:R-:W-:Y:S02]  /*0520*/  UISETP.NE.AND.EX UP5, UPT, URZ, UR7, UPT, UP5 ;  /* 0x000000073f00728c */ /* 0x000fe4000bfa5350 */
[----:B------:R-:W-:Y:S01]  /*0530*/  ULDC.64 UR10, c[0x0][0x370] ;  /* 0x0000dc00000a7ab9 */ /* 0x000fe20000000a00 */
[----:B------:R-:W-:Y:S01]  /*0540*/  PLOP3.LUT P3, PT, PT, PT, UP1, 0x80, 0x0 ;  /* 0x000000000000781c */ /* 0x000fe20003f6f018 */
[----:B------:R-:W-:Y:S01]  /*0550*/  IMAD.U32 R13, RZ, RZ, UR5 ;  /* 0x00000005ff0d7e24 */ /* 0x000fe2000f8e00ff */
[----:B------:R-:W-:Y:S01]  /*0560*/  MOV R12, UR4 ;  /* 0x00000004000c7c02 */ /* 0x000fe20008000f00 */
[----:B------:R-:W-:Y:S01]  /*0570*/  ULDC.64 UR4, c[0x0][0x358] ;  /* 0x0000d60000047ab9 */ /* 0x000fe20000000a00 */
[----:B------:R-:W-:Y:S01]  /*0580*/  PLOP3.LUT P2, PT, PT, PT, UP5, 0x80, 0x0 ;  /* 0x000000000000781c */ /* 0x000fe20003f4f058 */
[----:B------:R-:W-:-:S02]  /*0590*/  UISETP.NE.U32.AND UP4, UPT, URZ, UR4, UPT ;  /* 0x000000043f00728c */ /* 0x000fc4000bf85070 */
[----:B------:R-:W-:Y:S01]  /*05a0*/  ULDC.64 UR8, c[0x0][0x348] ;  /* 0x0000d20000087ab9 */ /* 0x000fe20000000a00 */
[----:B------:R-:W2:Y:S01]  /*05b0*/  @P1 LDG.E R0, [R12.64] ;  /* 0x0000001c0c001981 */ /* 0x000ea2000c1e1900 */
[----:B------:R-:W-:Y:S02]  /*05c0*/  ULDC.64 UR6, c[0x0][0x350] ;  /* 0x0000d40000067ab9 */ /* 0x000fe40000000a00 */
[----:B------:R-:W-:Y:S02]  /*05d0*/  @UP1 UIMAD.WIDE UR10, UR24, UR13, UR10 ;  /* 0x0000000d180a12a5 */ /* 0x000fe4000f8e020a */
[----:B------:R-:W-:Y:S02]  /*05e0*/  UISETP.NE.AND.EX UP4, UPT, URZ, UR5, UPT, UP4 ;  /* 0x000000053f00728c */ /* 0x000fe4000bf85340 */
[----:B------:R-:W-:Y:S02]  /*05f0*/  UIMAD.WIDE UR8, UR24, UR13, UR8 ;  /* 0x0000000d180872a5 */ /* 0x000fe4000f8e0208 */
[----:B------:R-:W-:Y:S01]  /*0600*/  UIMAD.WIDE UR6, UR24, UR13, UR6 ;  /* 0x0000000d180672a5 */ /* 0x000fe2000f8e0206 */
[----:B------:R-:W-:Y:S01]  /*0610*/  IMAD.U32 R4, RZ, RZ, UR10 ;  /* 0x0000000aff047e24 */ /* 0x000fe2000f8e00ff */
[----:B------:R-:W-:Y:S01]  /*0620*/  ULDC.64 UR4, c[0x0][0x358] ;  /* 0x0000d60000047ab9 */ /* 0x000fe20000000a00 */
[----:B------:R-:W-:Y:S01]  /*0630*/  PLOP3.LUT P0, PT, PT, PT, UP4, 0x80, 0x0 ;  /* 0x000000000000781c */ /* 0x000fe20003f0f048 */
[----:B------:R-:W-:Y:S01]  /*0640*/  IMAD.U32 R5, RZ, RZ, UR11 ;  /* 0x0000000bff057e24 */ /* 0x000fe2000f8e00ff */
[----:B------:R-:W-:Y:S01]  /*0650*/  MOV R11, UR9 ;  /* 0x00000009000b7c02 */ /* 0x000fe20008000f00 */
[----:B------:R-:W-:Y:S01]  /*0660*/  IMAD.U32 R10, RZ, RZ, UR8 ;  /* 0x00000008ff0a7e24 */ /* 0x000fe2000f8e00ff */
[----:B------:R-:W-:Y:S01]  /*0670*/  UIMAD.WIDE UR4, UR24, UR13, UR4 ;  /* 0x0000000d180472a5 */ /* 0x000fe2000f8e0204 */
[----:B------:R-:W-:Y:S01]  /*0680*/  IMAD.U32 R8, RZ, RZ, UR6 ;  /* 0x00000006ff087e24 */ /* 0x000fe2000f8e00ff */
[----:B------:R-:W3:Y:S01]  /*0690*/  @P3 LDG.E R4, [R4.64] ;  /* 0x0000001c04043981 */ /* 0x000ee2000c1e1900 */
[----:B------:R-:W-:Y:S01]  /*06a0*/  IMAD.U32 R9, RZ, RZ, UR7 ;  /* 0x00000007ff097e24 */ /* 0x000fe2000f8e00ff */
[----:B------:R-:W-:-:S02]  /*06b0*/  MOV R94, RZ ;  /* 0x000000ff005e7202 */ /* 0x000fc40000000f00 */
[----:B------:R-:W4:Y:S01]  /*06c0*/  @P4 LDG.E R3, [R10.64] ;  /* 0x0000001c0a034981 */ /* 0x000f22000c1e1900 */
[----:B------:R-:W-:Y:S01]  /*06d0*/  IMAD.U32 R6, RZ, RZ, UR4 ;  /* 0x00000004ff067e24 */ /* 0x000fe2000f8e00ff */
[----:B------:R-:W-:Y:S02]  /*06e0*/  MOV R7, UR5 ;  /* 0x0000000500077c02 */ /* 0x000fe40008000f00 */
[----:B------:R-:W4:Y:S04]  /*06f0*/  @P2 LDG.E R2, [R8.64] ;  /* 0x0000001c08022981 */ /* 0x000f28000c1e1900 */
[----:B------:R1:W5:Y:S01]  /*0700*/  @P0 LDG.E R94, [R6.64] ;  /* 0x0000001c065e0981 */ /* 0x000362000c1e1900 */
[----:B------:R-:W1:Y:S01]  /*0710*/  S2UR UR15, SR_CTAID.Y ;  /* 0x00000000000f79c3 */ /* 0x000e620000002600 */
[----:B------:R-:W-:-:S02]  /*0720*/  UMOV UR20, URZ ;  /* 0x0000003f00147c82 */ /* 0x000fc40008000000 */
[----:B------:R-:W-:Y:S02]  /*0730*/  ULDC UR23, c[0x0][0x168] ;  /* 0x00005a0000177ab9 */ /* 0x000fe40000000800 */
[----:B------:R-:W-:Y:S02]  /*0740*/  UMOV UR21, URZ ;  /* 0x0000003f00157c82 */ /* 0x000fe40008000000 */
[----:B------:R-:W-:Y:S02]  /*0750*/  UMOV UR19, URZ ;  /* 0x0000003f00137c82 */ /* 0x000fe40008000000 */
[----:B------:R-:W-:Y:S02]  /*0760*/  ULDC UR37, c[0x0][0x1d0] ;  /* 0x0000740000257ab9 */ /* 0x000fe40000000800 */
[----:B------:R-:W-:Y:S02]  /*0770*/  ULDC UR22, c[0x0][0x228] ;  /* 0x00008a0000167ab9 */ /* 0x000fe40000000800 */
[----:B-1----:R-:W-:Y:S01]  /*0780*/  USHF.R.S32.HI UR14, URZ, 0x1f, UR15 ;  /* 0x0000001f3f0e7899 */ /* 0x002fe2000801140f */
[----:B--2---:R1:W2:Y:S08]  /*0790*/  @P1 R2UR UR23, R0 ;  /* 0x00000000001713c2 */ /* 0x0042b000000e0000 */
[----:B---3--:R1:W3:Y:S08]  /*07a0*/  @P3 R2UR UR20, R4 ;  /* 0x00000000041433c2 */ /* 0x0082f000000e0000 */
[----:B----4-:R1:W4:Y:S08]  /*07b0*/  @P4 R2UR UR21, R3 ;  /* 0x00000000031543c2 */ /* 0x01033000000e0000 */
[----:B------:R1:W1:Y:S01]  /*07c0*/  @P2 R2UR UR19, R2 ;  /* 0x00000000021323c2 */ /* 0x00026200000e0000 */
[----:B------:R-:W-:Y:S05]  /*07d0*/  @P1 BRA `(.L_x_293) ;  /* 0x0000006000001947 */ /* 0x000fea0003800000 */
[----:B--2---:R-:W-:Y:S05]  /*07e0*/  @!P4 BRA `(.L_x_293) ;  /* 0x000000500000c947 */ /* 0x004fea0003800000 */
[----:B-1----:R-:W2:Y:S04]  /*07f0*/  LDG.E R0, [R10.64] ;  /* 0x0000001c0a007981 */ /* 0x002ea8000c1e1900 */
[----:B----4-:R-:W4:Y:S01]  /*0800*/  LDG.E R2, [R10.64+0x4] ;  /* 0x0000041c0a027981 */ /* 0x010f22000c1e1900 */
[----:B--2---:R-:W1:Y:S08]  /*0810*/  R2UR UR23, R0 ;  /* 0x00000000001773c2 */ /* 0x004e7000000e0000 */
[----:B----4-:R-:W1:Y:S02]  /*0820*/  R2UR UR4, R2 ;  /* 0x00000000020473c2 */ /* 0x010e6400000e0000 */
[----:B-1----:R-:W-:-:S06]  /*0830*/  UIADD3 UR23, -UR23, UR4, URZ ;  /* 0x0000000417177290 */ /* 0x002fcc000fffe13f */
.L_x_293:
[----:B--2---:R-:W-:-:S04]  /*0840*/  ISETP.NE.U32.AND P1, PT, RZ, c[0x0][0x368], PT ;  /* 0x0000da00ff007a0c */ /* 0x004fc80003f25070 */
[----:B------:R-:W-:-:S13]  /*0850*/  ISETP.NE.AND.EX P1, PT, RZ, c[0x0][0x36c], PT, P1 ;  /* 0x0000db00ff007a0c */ /* 0x000fda0003f25310 */
[----:B------:R-:W-:Y:S05]  /*0860*/  @!P1 BRA `(.L_x_294) ;  /* 0x0000007000009947 */ /* 0x000fea0003800000 */
[----:B------:R-:W-:Y:S02]  /*0870*/  ULDC.64 UR4, c[0x0][0x368] ;  /* 0x0000da0000047ab9 */ /* 0x000fe40000000a00 */
[----:B------:R-:W-:-:S06]  /*0880*/  UIMAD.WIDE UR4, UR24, UR13, UR4 ;  /* 0x0000000d180472a5 */ /* 0x000fcc000f8e0204 */
[----:B-1----:R-:W-:Y:S02]  /*0890*/  MOV R2, UR4 ;  /* 0x0000000400027c02 */ /* 0x002fe40008000f00 */
[----:B------:R-:W-:-:S05]  /*08a0*/  MOV R3, UR5 ;  /* 0x0000000500037c02 */ /* 0x000fca0008000f00 */
[----:B------:R-:W2:Y:S02]  /*08b0*/  LDG.E R0, [R2.64] ;  /* 0x0000001c02007981 */ /* 0x000ea4000c1e1900 */
[----:B--2---:R1:W2:Y:S02]  /*08c0*/  R2UR UR37, R0 ;  /* 0x00000000002573c2 */ /* 0x0042a400000e0000 */
[----:B-12---:R-:W-:Y:S05]  /*08d0*/  BRA `(.L_x_295) ;  /* 0x0000006000007947 */ /* 0x006fea0003800000 */
.L_x_294:
[----:B------:R-:W-:Y:S05]  /*08e0*/  @!P2 BRA `(.L_x_295) ;  /* 0x000000500000a947 */ /* 0x000fea0003800000 */
[----:B-1----:R-:W2:Y:S04]  /*08f0*/  LDG.E R0, [R8.64] ;  /* 0x0000001c08007981 */ /* 0x002ea8000c1e1900 */
[----:B----4-:R-:W4:Y:S01]  /*0900*/  LDG.E R2, [R8.64+0x4] ;  /* 0x0000041c08027981 */ /* 0x010f22000c1e1900 */
[----:B--2---:R-:W1:Y:S08]  /*0910*/  R2UR UR37, R0 ;  /* 0x00000000002573c2 */ /* 0x004e7000000e0000 */
[----:B----4-:R-:W1:Y:S02]  /*0920*/  R2UR UR4, R2 ;  /* 0x00000000020473c2 */ /* 0x010e6400000e0000 */
[----:B-1----:R-:W-:-:S06]  /*0930*/  UIADD3 UR37, -UR37, UR4, URZ ;  /* 0x0000000425257290 */ /* 0x002fcc000fffe13f */
.L_x_295:
[----:B-1----:R-:W2:Y:S01]  /*0940*/  @P0 LDG.E R0, [R6.64] ;  /* 0x0000001c06000981 */ /* 0x002ea2000c1e1900 */
[----:B------:R-:W-:-:S03]  /*0950*/  ULDC.64 UR4, c[0x0][0x378] ;  /* 0x0000de0000047ab9 */ /* 0x000fc60000000a00 */
[----:B----4-:R-:W4:Y:S01]  /*0960*/  @P0 LDG.E R2, [R6.64+0x4] ;  /* 0x0000041c06020981 */ /* 0x010f22000c1e1900 */
[----:B------:R-:W-:Y:S01]  /*0970*/  UISETP.NE.U32.AND UP0, UPT, URZ, UR4, UPT ;  /* 0x000000043f00728c */ /* 0x000fe2000bf05070 */
[----:B------:R-:W-:-:S03]  /*0980*/  IMAD.U32 R79, RZ, RZ, UR37 ;  /* 0x00000025ff4f7e24 */ /* 0x000fc6000f8e00ff */
[----:B------:R-:W-:-:S03]  /*0990*/  UISETP.NE.AND.EX UP0, UPT, URZ, UR5, UPT, UP0 ;  /* 0x000000053f00728c */ /* 0x000fc6000bf05300 */
[----:B------:R-:W-:-:S03]  /*09a0*/  ULDC.64 UR4, c[0x0][0x378] ;  /* 0x0000de0000047ab9 */ /* 0x000fc60000000a00 */
[----:B------:R-:W-:-:S05]  /*09b0*/  PLOP3.LUT P1, PT, PT, PT, UP0, 0x80, 0x0 ;  /* 0x000000000000781c */ /* 0x000fca0003f2f008 */
[----:B------:R-:W-:-:S06]  /*09c0*/  @UP0 UIMAD.WIDE UR4, UR24, UR13, UR4 ;  /* 0x0000000d180402a5 */ /* 0x000fcc000f8e0204 */
[----:B------:R-:W-:Y:S01]  /*09d0*/  MOV R4, UR4 ;  /* 0x0000000400047c02 */ /* 0x000fe20008000f00 */
[----:B------:R-:W-:-:S05]  /*09e0*/  IMAD.U32 R5, RZ, RZ, UR5 ;  /* 0x00000005ff057e24 */ /* 0x000fca000f8e00ff */
[----:B------:R1:W5:Y:S01]  /*09f0*/  @P1 LDG.E R79, [R4.64] ;  /* 0x0000001c044f1981 */ /* 0x000362000c1e1900 */
[----:B------:R-:W-:Y:S02]  /*0a00*/  ULDC UR4, c[0x0][0x2c4] ;  /* 0x0000b10000047ab9 */ /* 0x000fe40000000800 */
[----:B------:R-:W-:Y:S02]  /*0a10*/  UISETP.NE.AND UP3, UPT, UR4, 0x1, UPT ;  /* 0x000000010400788c */ /* 0x000fe4000bf65270 */
[----:B---3--:R-:W-:Y:S02]  /*0a20*/  UIADD3 UR8, -UR20, UR37, URZ ;  /* 0x0000002514087290 */ /* 0x008fe4000fffe13f */
[----:B------:R-:W-:-:S07]  /*0a30*/  ULDC.64 UR4, c[0x0][0x2c8] ;  /* 0x0000b20000047ab9 */ /* 0x000fce0000000a00 */
[----:B------:R-:W-:-:S04]  /*0a40*/  @UP3 UIADD3 UR10, UR18, 0x7f, URZ ;  /* 0x0000007f120a3890 */ /* 0x000fc8000fffe03f */
[----:B------:R-:W-:Y:S01]  /*0a50*/  UIMAD.WIDE.U32 UR10, UR10, UR4, URZ ;  /* 0x000000040a0a72a5 */ /* 0x000fe2000f8e003f */
[----:B--2---:R-:W2:Y:S08]  /*0a60*/  @P0 R2UR UR6, R0 ;  /* 0x00000000000603c2 */ /* 0x004eb000000e0000 */
[----:B----4-:R-:W2:Y:S02]  /*0a70*/  @P0 R2UR UR7, R2 ;  /* 0x00000000020703c2 */ /* 0x010ea400000e0000 */
[----:B--2---:R-:W-:-:S02]  /*0a80*/  @UP4 UIADD3 UR22, -UR6, UR7, URZ ;  /* 0x0000000706164290 */ /* 0x004fc4000fffe13f */
[----:B------:R-:W-:Y:S02]  /*0a90*/  UIADD3 UR6, UR18, 0x7f, URZ ;  /* 0x0000007f12067890 */ /* 0x000fe4000fffe03f */
[----:B------:R-:W-:Y:S02]  /*0aa0*/  @UP3 USHF.R.U32.HI UR6, URZ, UR5, UR11 ;  /* 0x000000053f063299 */ /* 0x000fe4000801160b */
[----:B------:R-:W-:Y:S02]  /*0ab0*/  UIADD3 UR12, UR8, UR22, URZ ;  /* 0x00000016080c7290 */ /* 0x000fe4000fffe03f */
[----:B------:R-:W-:Y:S02]  /*0ac0*/  ULDC.64 UR4, c[0x0][0x328] ;  /* 0x0000ca0000047ab9 */ /* 0x000fe40000000a00 */
[----:B------:R-:W-:Y:S02]  /*0ad0*/  UISETP.GE.AND UP2, UPT, UR5, 0x1, UPT ;  /* 0x000000010500788c */ /* 0x000fe4000bf46270 */
[----:B------:R-:W-:-:S04]  /*0ae0*/  UIADD3 UR11, UR12, 0x1, -UR23 ;  /* 0x000000010c0b7890 */ /* 0x000fc8000fffe817 */
[----:B------:R-:W-:Y:S01]  /*0af0*/  PLOP3.LUT P0, PT, PT, PT, UP2, 0x40, 0x0 ;  /* 0x000000000000781c */ /* 0x000fe20003f0e828 */
[----:B------:R-:W-:-:S04]  /*0b00*/  UIADD3 UR6, UR11, UR6, URZ ;  /* 0x000000060b067290 */ /* 0x000fc8000fffe03f */
[----:B------:R-:W-:-:S08]  /*0b10*/  UIADD3 UR17, UR6, UR4, URZ ;  /* 0x0000000406117290 */ /* 0x000fd0000fffe03f */
[----:B------:R-:W-:Y:S05]  /*0b20*/  @P0 BRA `(.L_x_296) ;  /* 0x0000014000000947 */ /* 0x000fea0003800000 */
[----:B-1----:R-:W-:Y:S01]  /*0b30*/  ISETP.LT.AND P0, PT, RZ, UR6, PT ;  /* 0x00000006ff007c0c */ /* 0x002fe2000bf01270 */
[----:B------:R-:W-:-:S12]  /*0b40*/  UIADD3 UR4, UR6, -0x1, URZ ;  /* 0xffffffff06047890 */ /* 0x000fd8000fffe03f */
[----:B------:R-:W-:Y:S05]  /*0b50*/  @P0 BRA `(.L_x_297) ;  /* 0x0000008000000947 */ /* 0x000fea0003800000 */
[----:B------:R-:W-:Y:S02]  /*0b60*/  UISETP.NE.AND UP0, UPT, UR5, 0x1, UPT ;  /* 0x000000010500788c */ /* 0x000fe4000bf05270 */
[----:B------:R-:W-:-:S03]  /*0b70*/  UIADD3 UR4, -UR6, URZ, URZ ;  /* 0x0000003f06047290 */ /* 0x000fc6000fffe13f */
[----:B------:R-:W-:Y:S02]  /*0b80*/  ULDC.64 UR6, c[0x0][0x330] ;  /* 0x0000cc0000067ab9 */ /* 0x000fe40000000a00 */
[----:B------:R-:W-:-:S07]  /*0b90*/  UIMAD.WIDE.U32 UR26, UR4, UR6, URZ ;  /* 0x00000006041a72a5 */ /* 0x000fce000f8e003f */
[----:B------:R-:W-:Y:S02]  /*0ba0*/  @UP0 UMOV UR9, UR27 ;  /* 0x0000001b00090c82 */ /* 0x000fe40008000000 */
[----:B------:R-:W-:-:S04]  /*0bb0*/  @UP0 USHF.R.U32.HI UR4, URZ, UR7, UR9 ;  /* 0x000000073f040299 */ /* 0x000fc80008011609 */
[----:B------:R-:W-:Y:S01]  /*0bc0*/  ULOP3.LUT UR4, URZ, UR4, URZ, 0x33, !UPT ;  /* 0x000000043f047292 */ /* 0x000fe2000f8e333f */
[----:B------:R-:W-:Y:S05]  /*0bd0*/  BRA `(.L_x_298) ;  /* 0x0000005000007947 */ /* 0x000fea0003800000 */
.L_x_297:
[----:B------:R-:W-:Y:S02]  /*0be0*/  UISETP.NE.AND UP0, UPT, UR5, 0x1, UPT ;  /* 0x000000010500788c */ /* 0x000fe4000bf05270 */
[----:B------:R-:W-:Y:S02]  /*0bf0*/  ULDC.64 UR6, c[0x0][0x330] ;  /* 0x0000cc0000067ab9 */ /* 0x000fe40000000a00 */
[----:B------:R-:W-:-:S07]  /*0c00*/  UIMAD.WIDE.U32 UR26, UR4, UR6, URZ ;  /* 0x00000006041a72a5 */ /* 0x000fce000f8e003f */
[----:B------:R-:W-:Y:S02]  /*0c10*/  @UP0 UMOV UR9, UR27 ;  /* 0x0000001b00090c82 */ /* 0x000fe40008000000 */
[----:B------:R-:W-:Y:S02]  /*0c20*/  @UP0 USHF.R.U32.HI UR4, URZ, UR7, UR9 ;  /* 0x000000073f040299 */ /* 0x000fe40008011609 */
.L_x_298:
[----:B------:R-:W-:Y:S02]  /*0c30*/  ULDC UR6, c[0x0][0x32c] ;  /* 0x0000cb0000067ab9 */ /* 0x000fe40000000800 */
[----:B------:R-:W-:-:S04]  /*0c40*/  UIMAD UR6, UR4, UR5, UR6 ;  /* 0x00000005040672a4 */ /* 0x000fc8000f8e0206 */
[----:B------:R-:W-:-:S04]  /*0c50*/  UISETP.LT.AND UP0, UPT, UR17, UR6, UPT ;  /* 0x000000061100728c */ /* 0x000fc8000bf01270 */
[----:B------:R-:W-:-:S03]  /*0c60*/  USEL UR17, UR17, UR6, UP0 ;  /* 0x0000000611117287 */ /* 0x000fc60008000000 */
.L_x_296:
[----:B-1----:R-:W-:Y:S01]  /*0c70*/  ULDC.64 UR6, c[0x0][0x2c8] ;  /* 0x0000b20000067ab9 */ /* 0x002fe20000000a00 */
[----:B------:R-:W-:Y:S01]  /*0c80*/  PLOP3.LUT P0, PT, PT, PT, UP2, 0x40, 0x0 ;  /* 0x000000000000781c */ /* 0x000fe20003f0e828 */
[----:B------:R-:W-:Y:S02]  /*0c90*/  UIMAD.WIDE.U32 UR26, UR18, UR6, URZ ;  /* 0x00000006121a72a5 */ /* 0x000fe4000f8e003f */
[----:B------:R-:W-:Y:S02]  /*0ca0*/  UIADD3 UR9, UR12, 0x3f, URZ ;  /* 0x0000003f0c097890 */ /* 0x000fe4000fffe03f */
[----:B------:R-:W-:Y:S02]  /*0cb0*/  UMOV UR25, UR18 ;  /* 0x0000001200197c82 */ /* 0x000fe40008000000 */
[----:B------:R-:W-:Y:S02]  /*0cc0*/  UIADD3 UR10, UR12, -UR23, URZ ;  /* 0x800000170c0a7290 */ /* 0x000fe4000fffe03f */
[----:B------:R-:W-:-:S02]  /*0cd0*/  USHF.R.S32.HI UR4, URZ, 0x1f, UR9 ;  /* 0x0000001f3f047899 */ /* 0x000fc40008011409 */
[----:B------:R-:W-:Y:S02]  /*0ce0*/  @UP3 USHF.R.U32.HI UR25, URZ, UR7, UR27 ;  /* 0x000000073f193299 */ /* 0x000fe4000801161b */
[----:B------:R-:W-:Y:S02]  /*0cf0*/  ULEA.HI UR9, UR4, UR9, URZ, 0x6 ;  /* 0x0000000904097291 */ /* 0x000fe4000f8f303f */
[----:B------:R-:W-:Y:S02]  /*0d00*/  UIADD3 UR7, UR10, UR25, URZ ;  /* 0x000000190a077290 */ /* 0x000fe4000fffe03f */
[----:B------:R-:W-:Y:S02]  /*0d10*/  ULDC UR6, c[0x0][0x324] ;  /* 0x0000c90000067ab9 */ /* 0x000fe40000000800 */
[----:B------:R-:W-:Y:S02]  /*0d20*/  USHF.R.S32.HI UR9, URZ, 0x6, UR9 ;  /* 0x000000063f097899 */ /* 0x000fe40008011409 */
        /* <DEDUP_REMOVED lines=13> */
.L_x_300:
[----:B------:R-:W-:-:S03]  /*0e00*/  UISETP.NE.AND UP0, UPT, UR5, 0x1, UPT ;  /* 0x000000010500788c */ /* 0x000fc6000bf05270 */
[----:B------:R-:W-:Y:S02]  /*0e10*/  ULDC.64 UR4, c[0x0][0x330] ;  /* 0x0000cc0000047ab9 */ /* 0x000fe40000000a00 */
[----:B------:R-:W-:-:S07]  /*0e20*/  UIMAD.WIDE.U32 UR26, UR7, UR4, URZ ;  /* 0x00000004071a72a5 */ /* 0x000fce000f8e003f */
[----:B------:R-:W-:Y:S02]  /*0e30*/  @UP0 UMOV UR25, UR27 ;  /* 0x0000001b00190c82 */ /* 0x000fe40008000000 */
[----:B------:R-:W-:Y:S02]  /*0e40*/  @UP0 USHF.R.U32.HI UR7, URZ, UR5, UR25 ;  /* 0x000000053f070299 */ /* 0x000fe40008011619 */
.L_x_301:
[----:B------:R-:W-:Y:S02]  /*0e50*/  ULDC UR4, c[0x0][0x32c] ;  /* 0x0000cb0000047ab9 */ /* 0x000fe40000000800 */
[----:B------:R-:W-:-:S04]  /*0e60*/  UIMAD UR4, UR7, UR4, URZ ;  /* 0x00000004070472a4 */ /* 0x000fc8000f8e023f */
[----:B------:R-:W-:-:S04]  /*0e70*/  UISETP.LT.AND UP0, UPT, UR6, UR4, UPT ;  /* 0x000000040600728c */ /* 0x000fc8000bf01270 */
[----:B------:R-:W-:Y:S02]  /*0e80*/  USEL UR6, UR6, UR4, !UP0 ;  /* 0x0000000406067287 */ /* 0x000fe4000c000000 */
.L_x_299:
[----:B------:R-:W-:Y:S02]  /*0e90*/  UIADD3 UR17, UR17, 0x3f, URZ ;  /* 0x0000003f11117890 */ /* 0x000fe4000fffe03f */
[----:B------:R-:W-:Y:S02]  /*0ea0*/  USHF.R.S32.HI UR4, URZ, 0x1f, UR6 ;  /* 0x0000001f3f047899 */ /* 0x000fe40008011406 */
[----:B------:R-:W-:Y:S02]  /*0eb0*/  USHF.R.S32.HI UR5, URZ, 0x1f, UR17 ;  /* 0x0000001f3f057899 */ /* 0x000fe40008011411 */
[----:B------:R-:W-:Y:S02]  /*0ec0*/  ULEA.HI UR4, UR4, UR6, URZ, 0x6 ;  /* 0x0000000604047291 */ /* 0x000fe4000f8f303f */
[----:B------:R-:W-:Y:S02]  /*0ed0*/  ULEA.HI UR5, UR5, UR17, URZ, 0x6 ;  /* 0x0000001105057291 */ /* 0x000fe4000f8f303f */
[----:B------:R-:W-:-:S02]  /*0ee0*/  USHF.R.S32.HI UR4, URZ, 0x6, UR4 ;  /* 0x000000063f047899 */ /* 0x000fc40008011404 */
[----:B------:R-:W-:Y:S02]  /*0ef0*/  USHF.R.S32.HI UR5, URZ, 0x6, UR5 ;  /* 0x000000063f057899 */ /* 0x000fe40008011405 */
[----:B------:R-:W-:Y:S02]  /*0f00*/  UISETP.LT.AND UP1, UPT, URZ, UR4, UPT ;  /* 0x000000043f00728c */ /* 0x000fe4000bf21270 */
[----:B------:R-:W-:Y:S02]  /*0f10*/  UISETP.LT.AND UP0, UPT, UR5, UR9, UPT ;  /* 0x000000090500728c */ /* 0x000fe4000bf01270 */
[----:B------:R-:W-:Y:S02]  /*0f20*/  USEL UR4, URZ, UR4, !UP1 ;  /* 0x000000043f047287 */ /* 0x000fe4000c800000 */
[----:B------:R-:W-:Y:S02]  /*0f30*/  USEL UR5, UR5, UR9, UP0 ;  /* 0x0000000905057287 */ /* 0x000fe40008000000 */
[----:B------:R-:W-:-:S02]  /*0f40*/  ULEA UR4, UR4, -UR8, 0x6 ;  /* 0x8000000804047291 */ /* 0x000fc4000f8e303f */
[----:B------:R-:W-:Y:S02]  /*0f50*/  ULEA UR5, UR5, -UR8, 0x6 ;  /* 0x8000000805057291 */ /* 0x000fe4000f8e303f */
[----:B------:R-:W-:Y:S02]  /*0f60*/  UISETP.LT.AND UP1, UPT, URZ, UR4, UPT ;  /* 0x000000043f00728c */ /* 0x000fe4000bf21270 */
[----:B------:R-:W-:Y:S02]  /*0f70*/  UISETP.LT.AND UP0, UPT, UR5, UR22, UPT ;  /* 0x000000160500728c */ /* 0x000fe4000bf01270 */
[----:B------:R-:W-:Y:S02]  /*0f80*/  USEL UR4, URZ, UR4, !UP1 ;  /* 0x000000043f047287 */ /* 0x000fe4000c800000 */
[----:B------:R-:W-:Y:S02]  /*0f90*/  USEL UR5, UR5, UR22, UP0 ;  /* 0x0000001605057287 */ /* 0x000fe40008000000 */
[----:B------:R-:W-:-:S02]  /*0fa0*/  USHF.R.U32.HI UR8, URZ, 0x6, UR4 ;  /* 0x000000063f087899 */ /* 0x000fc40008011604 */
[----:B------:R-:W-:-:S05]  /*0fb0*/  UISETP.GT.AND UP0, UPT, UR5, UR4, UPT ;  /* 0x000000040500728c */ /* 0x000fca000bf04270 */
[----:B------:R-:W-:-:S06]  /*0fc0*/  UMOV UR6, UR8 ;  /* 0x0000000800067c82 */ /* 0x000fcc0008000000 */
[----:B------:R-:W-:-:S04]  /*0fd0*/  @UP0 UIADD3 UR5, UR5, 0x3f, URZ ;  /* 0x0000003f05050890 */ /* 0x000fc8000fffe03f */
[----:B------:R-:W-:-:S04]  /*0fe0*/  @UP0 USHF.R.S32.HI UR4, URZ, 0x1f, UR5 ;  /* 0x0000001f3f040899 */ /* 0x000fc80008011405 */
[----:B------:R-:W-:-:S04]  /*0ff0*/  @UP0 ULEA.HI UR4, UR4, UR5, URZ, 0x6 ;  /* 0x0000000504040291 */ /* 0x000fc8000f8f303f */
[----:B------:R-:W-:-:S04]  /*1000*/  @UP0 USHF.R.S32.HI UR6, URZ, 0x6, UR4 ;  /* 0x000000063f060899 */ /* 0x000fc80008011404 */
[----:B------:R-:W-:-:S06]  /*1010*/  UISETP.GT.AND UP0, UPT, UR6, UR8, UPT ;  /* 0x000000080600728c */ /* 0x000fcc000bf04270 */
[----:B------:R-:W-:-:S13]  /*1020*/  PLOP3.LUT P0, PT, PT, PT, UP0, 0x80, 0x0 ;  /* 0x000000000000781c */ /* 0x000fda0003f0f008 */
[----:B------:R-:W-:Y:S05]  /*1030*/  @!P0 BRA `(.L_x_302) ;  /* 0x000053e000008947 */ /* 0x000fea0003800000 */
[----:B------:R-:W-:Y:S02]  /*1040*/  ULDC.64 UR4, c[0x0][0x340] ;  /* 0x0000d00000047ab9 */ /* 0x000fe40000000a00 */
[----:B------:R-:W-:-:S04]  /*1050*/  UISETP.NE.U32.AND UP0, UPT, URZ, UR4, UPT ;  /* 0x000000043f00728c */ /* 0x000fc8000bf05070 */
[----:B------:R-:W-:-:S03]  /*1060*/  UISETP.NE.AND.EX UP0, UPT, URZ, UR5, UPT, UP0 ;  /* 0x000000053f00728c */ /* 0x000fc6000bf05300 */
[----:B------:R-:W-:-:S03]  /*1070*/  ULDC.64 UR4, c[0x0][0x340] ;  /* 0x0000d00000047ab9 */ /* 0x000fc60000000a00 */
[----:B------:R-:W-:-:S05]  /*1080*/  PLOP3.LUT P6, PT, PT, PT, UP0, 0x80, 0x0 ;  /* 0x000000000000781c */ /* 0x000fca0003fcf008 */
[----:B------:R-:W-:-:S06]  /*1090*/  @UP0 UIMAD.WIDE UR4, UR24, UR13, UR4 ;  /* 0x0000000d180402a5 */ /* 0x000fcc000f8e0204 */
[----:B------:R-:W-:Y:S02]  /*10a0*/  IMAD.U32 R10, RZ, RZ, UR4 ;  /* 0x00000004ff0a7e24 */ /* 0x000fe4000f8e00ff */
[----:B------:R-:W-:Y:S01]  /*10b0*/  IMAD.U32 R11, RZ, RZ, UR5 ;  /* 0x00000005ff0b7e24 */ /* 0x000fe2000f8e00ff */
[----:B------:R-:W-:Y:S01]  /*10c0*/  SHF.R.S32.HI R5, RZ, 0x1f, R78 ;  /* 0x0000001fff057819 */ /* 0x000fe2000001144e */
[----:B------:R-:W-:Y:S01]  /*10d0*/  UIADD3 UR17, UR6, -0x1, URZ ;  /* 0xffffffff06117890 */ /* 0x000fe2000fffe03f */
[----:B-----5:R-:W-:Y:S01]  /*10e0*/  SHF.R.S32.HI R2, RZ, 0x1f, R94 ;  /* 0x0000001fff027819 */ /* 0x020fe2000001145e */
[----:B------:R-:W-:Y:S01]  /*10f0*/  ULDC.64 UR4, c[0x0][0x240] ;  /* 0x0000900000047ab9 */ /* 0x000fe20000000a00 */
[----:B------:R-:W-:Y:S01]  /*1100*/  LEA.HI R7, R5, R78, RZ, 0x3 ;  /* 0x0000004e05077211 */ /* 0x000fe200078f18ff */
[----:B------:R-:W2:Y:S01]  /*1110*/  @P6 LDG.E R0, [R10.64] ;  /* 0x0000001c0a006981 */ /* 0x000ea2000c1e1900 */
[----:B------:R-:W-:Y:S01]  /*1120*/  UIMAD UR4, UR14, UR4, URZ ;  /* 0x000000040e0472a4 */ /* 0x000fe2000f8e023f */
[----:B------:R-:W-:Y:S01]  /*1130*/  IMAD.U32 R3, RZ, RZ, UR17 ;  /* 0x00000011ff037e24 */ /* 0x000fe2000f8e00ff */
[----:B------:R-:W-:Y:S01]  /*1140*/  SHF.R.S32.HI R9, RZ, 0x3, R7 ;  /* 0x00000003ff097819 */ /* 0x000fe20000011407 */
[----:B------:R-:W-:Y:S01]  /*1150*/  USHF.R.S32.HI UR13, URZ, 0x1f, UR24 ;  /* 0x0000001f3f0d7899 */ /* 0x000fe20008011418 */
[----:B------:R-:W-:Y:S01]  /*1160*/  LOP3.LUT R7, R7, 0x1ffffff8, RZ, 0xc0, !PT ;  /* 0x1ffffff807077812 */ /* 0x000fe200078ec0ff */
[----:B------:R-:W-:Y:S01]  /*1170*/  UIMAD UR6, UR15, UR5, UR4 ;  /* 0x000000050f0672a4 */ /* 0x000fe2000f8e0204 */
[C---:B------:R-:W-:Y:S01]  /*1180*/  IADD3 R92, -R9.reuse, UR22, RZ ;  /* 0x00000016095c7c10 */ /* 0x040fe2000fffe1ff */
[----:B------:R-:W-:Y:S01]  /*1190*/  USEL UR31, UR24, URZ, !UP4 ;  /* 0x0000003f181f7287 */ /* 0x000fe2000e000000 */
[----:B------:R-:W-:Y:S01]  /*11a0*/  IADD3 R94, P2, R9, R94, RZ ;  /* 0x0000005e095e7210 */ /* 0x000fe20007f5e0ff */
[----:B------:R-:W-:Y:S01]  /*11b0*/  IMAD.IADD R24, R78, 0x1, -R7 ;  /* 0x000000014e187824 */ /* 0x000fe200078e0a07 */
[----:B------:R-:W-:Y:S01]  /*11c0*/  USEL UR27, UR13, URZ, !UP4 ;  /* 0x0000003f0d1b7287 */ /* 0x000fe2000e000000 */
[----:B------:R-:W-:Y:S01]  /*11d0*/  IMAD R3, R3, -0x40, R92 ;  /* 0xffffffc003037824 */ /* 0x000fe200078e025c */
[C---:B------:R-:W-:Y:S01]  /*11e0*/  LEA.HI.X.SX32 R93, R9.reuse, R2, 0x1, P2 ;  /* 0x00000002095d7211 */ /* 0x040fe200010f0eff */
[----:B------:R-:W-:Y:S01]  /*11f0*/  IMAD.SHL.U32 R9, R9, 0x40, RZ ;  /* 0x0000004009097824 */ /* 0x000fe200078e00ff */
[----:B------:R-:W-:Y:S01]  /*1200*/  ULDC.64 UR4, c[0x0][0x248] ;  /* 0x0000920000047ab9 */ /* 0x000fe20000000a00 */
[----:B------:R-:W-:Y:S01]  /*1210*/  IMAD.SHL.U32 R24, R24, 0x8, RZ ;  /* 0x0000000818187824 */ /* 0x000fe200078e00ff */
[C---:B------:R-:W-:Y:S01]  /*1220*/  ISETP.GE.AND P1, PT, R3.reuse, 0x1, PT ;  /* 0x000000010300780c */ /* 0x040fe20003f26270 */
[----:B------:R-:W-:Y:S01]  /*1230*/  UIMAD UR4, UR27, UR4, URZ ;  /* 0x000000041b0472a4 */ /* 0x000fe2000f8e023f */
[----:B------:R-:W-:Y:S01]  /*1240*/  ISETP.GT.AND P0, PT, R3, 0x20, PT ;  /* 0x000000200300780c */ /* 0x000fe20003f04270 */
[----:B------:R-:W-:Y:S01]  /*1250*/  IMAD R3, R93, c[0x0][0x238], RZ ;  /* 0x00008e005d037a24 */ /* 0x000fe200078e02ff */
[----:B------:R-:W-:Y:S01]  /*1260*/  LOP3.LUT R9, R9, 0x1c0, RZ, 0xc0, !PT ;  /* 0x000001c009097812 */ /* 0x000fe200078ec0ff */
[----:B------:R-:W-:Y:S01]  /*1270*/  IMAD.U32 R132, RZ, RZ, UR31 ;  /* 0x0000001fff847e24 */ /* 0x000fe2000f8e00ff */
[--C-:B------:R-:W-:Y:S01]  /*1280*/  SHF.R.S32.HI R25, RZ, 0x1f, R24.reuse ;  /* 0x0000001fff197819 */ /* 0x100fe20000011418 */
[C---:B------:R-:W-:Y:S01]  /*1290*/  IMAD R3, R94.reuse, c[0x0][0x23c], R3 ;  /* 0x00008f005e037a24 */ /* 0x040fe200078e0203 */
[--C-:B------:R-:W-:Y:S01]  /*12a0*/  LOP3.LUT R7, R9, 0x38, R24.reuse, 0xf8, !PT ;  /* 0x0000003809077812 */ /* 0x100fe200078ef818 */
[----:B------:R-:W-:Y:S01]  /*12b0*/  UIMAD UR5, UR31, UR5, UR4 ;  /* 0x000000051f0572a4 */ /* 0x000fe2000f8e0204 */
[----:B------:R-:W-:Y:S01]  /*12c0*/  SHF.R.U32.HI R2, RZ, 0x3, R9 ;  /* 0x00000003ff027819 */ /* 0x000fe20000011609 */
[----:B------:R-:W-:Y:S01]  /*12d0*/  IMAD.WIDE.U32 R8, R94, c[0x0][0x238], R24 ;  /* 0x00008e005e087a25 */ /* 0x000fe200078e0018 */
[----:B------:R-:W-:Y:S01]  /*12e0*/  IADD3 R4, R24, 0x40, RZ ;  /* 0x0000004018047810 */ /* 0x000fe20007ffe0ff */
[----:B------:R-:W-:Y:S01]  /*12f0*/  UMOV UR38, 0x6 ;  /* 0x0000000600267882 */ /* 0x000fe20000000000 */
[-C--:B------:R-:W-:Y:S01]  /*1300*/  LEA.HI R20, R5, R78.reuse, RZ, 0x2 ;  /* 0x0000004e05147211 */ /* 0x080fe200078f10ff */
[----:B------:R-:W-:Y:S01]  /*1310*/  IMAD.IADD R9, R9, 0x1, R3 ;  /* 0x0000000109097824 */ /* 0x000fe200078e0203 */
[----:B------:R-:W-:Y:S01]  /*1320*/  ISETP.GE.AND P4, PT, R4, c[0x0][0x1d4], PT ;  /* 0x0000750004007a0c */ /* 0x000fe20003f86270 */
[----:B------:R-:W-:Y:S01]  /*1330*/  IMAD.U32 R3, RZ, RZ, UR15 ;  /* 0x0000000fff037e24 */ /* 0x000fe2000f8e00ff */
[C---:B------:R-:W-:Y:S01]  /*1340*/  ISETP.GE.AND P5, PT, R24.reuse, c[0x0][0x1d4], PT ;  /* 0x0000750018007a0c */ /* 0x040fe20003fa6270 */
[----:B------:R-:W-:Y:S01]  /*1350*/  USHF.R.S32.HI UR4, URZ, 0x1f, UR17 ;  /* 0x0000001f3f047899 */ /* 0x000fe20008011411 */
[----:B------:R-:W-:Y:S01]  /*1360*/  IADD3 R4, R24, 0x80, RZ ;  /* 0x0000008018047810 */ /* 0x000fe20007ffe0ff */
[----:B------:R-:W-:Y:S01]  /*1370*/  IMAD.WIDE.U32 R134, R3, c[0x0][0x240], R8 ;  /* 0x0000900003867a25 */ /* 0x000fe200078e0008 */
[----:B------:R-:W-:Y:S01]  /*1380*/  SHF.R.S32.HI R121, RZ, 0x2, R20 ;  /* 0x00000002ff797819 */ /* 0x000fe20000011414 */
[----:B------:R-:W-:Y:S01]  /*1390*/  ULDC UR32, c[0x0][0x23c] ;  /* 0x00008f0000207ab9 */ /* 0x000fe20000000800 */
[----:B------:R-:W-:Y:S01]  /*13a0*/  LEA.HI R117, R5, R78, RZ, 0x6 ;  /* 0x0000004e05757211 */ /* 0x000fe200078f30ff */
[----:B------:R-:W-:Y:S01]  /*13b0*/  IMAD.WIDE.U32 R24, R3, c[0x0][0x260], R24 ;  /* 0x0000980003187a25 */ /* 0x000fe200078e0018 */
[----:B------:R-:W-:Y:S01]  /*13c0*/  IADD3 R135, R135, UR6, RZ ;  /* 0x0000000687877c10 */ /* 0x000fe2000fffe0ff */
[----:B------:R-:W-:Y:S01]  /*13d0*/  ULDC.64 UR6, c[0x0][0x238] ;  /* 0x00008e0000067ab9 */ /* 0x000fe20000000a00 */
[----:B------:R-:W-:Y:S01]  /*13e0*/  LOP3.LUT R3, R20, 0xfffffffc, RZ, 0xc0, !PT ;  /* 0xfffffffc14037812 */ /* 0x000fe200078ec0ff */
[----:B------:R-:W-:Y:S01]  /*13f0*/  USHF.L.U32 UR26, UR6, 0x6, URZ ;  /* 0x00000006061a7899 */ /* 0x000fe2000800063f */
[----:B------:R-:W-:Y:S01]  /*1400*/  IMAD.MOV.U32 R95, RZ, RZ, c[0x0][0x27c] ;  /* 0x00009f00ff5f7624 */ /* 0x000fe200078e00ff */
[----:B------:R-:W-:Y:S01]  /*1410*/  USHF.L.U64.HI UR25, UR6, UR38, UR7 ;  /* 0x0000002606197299 */ /* 0x000fe20008010207 */
[----:B------:R-:W-:Y:S01]  /*1420*/  IMAD.WIDE.U32 R134, R132, c[0x0][0x248], R134 ;  /* 0x0000920084867a25 */ /* 0x000fe200078e0086 */
[----:B------:R-:W-:Y:S01]  /*1430*/  SHF.R.S32.HI R20, RZ, 0x1f, R20 ;  /* 0x0000001fff147819 */ /* 0x000fe20000011414 */
[----:B------:R-:W-:Y:S01]  /*1440*/  UIADD3 UR37, UR19, UR37, URZ ;  /* 0x0000002513257290 */ /* 0x000fe2000fffe03f */
[----:B------:R-:W-:Y:S01]  /*1450*/  ISETP.GE.AND P2, PT, R95, 0x1, PT ;  /* 0x000000015f00780c */ /* 0x000fe20003f46270 */
[----:B------:R-:W-:Y:S01]  /*1460*/  UIMAD UR7, UR25, UR17, URZ ;  /* 0x00000011190772a4 */ /* 0x000fe2000f8e023f */
[----:B------:R-:W-:Y:S01]  /*1470*/  IADD3 R139, R135, UR5, RZ ;  /* 0x00000005878b7c10 */ /* 0x000fe2000fffe0ff */
[----:B------:R-:W-:Y:S01]  /*1480*/  IMAD.U32 R80, RZ, RZ, UR26 ;  /* 0x0000001aff507e24 */ /* 0x000fe2000f8e00ff */
[----:B------:R-:W-:Y:S01]  /*1490*/  LEA.HI R20, R20, R121, RZ, 0x3 ;  /* 0x0000007914147211 */ /* 0x000fe200078f18ff */
[----:B------:R-:W-:Y:S01]  /*14a0*/  IMAD.IADD R18, R78, 0x1, -R3 ;  /* 0x000000014e127824 */ /* 0x000fe200078e0a03 */
[----:B------:R-:W-:Y:S01]  /*14b0*/  UIMAD UR7, UR4, UR26, UR7 ;  /* 0x0000001a040772a4 */ /* 0x000fe2000f8e0207 */
[----:B------:R-:W-:Y:S01]  /*14c0*/  IMAD.MOV.U32 R138, RZ, RZ, R134 ;  /* 0x000000ffff8a7224 */ /* 0x000fe200078e0086 */
[----:B------:R-:W-:Y:S01]  /*14d0*/  LOP3.LUT R2, R7, R2, RZ, 0x3c, !PT ;  /* 0x0000000207027212 */ /* 0x000fe200078e3cff */
[----:B------:R-:W-:Y:S01]  /*14e0*/  IMAD.SHL.U32 R16, R18, 0x4, RZ ;  /* 0x0000000412107824 */ /* 0x000fe200078e00ff */
[----:B------:R-:W-:Y:S01]  /*14f0*/  LOP3.LUT R20, R20, 0xfffffff8, RZ, 0xc0, !PT ;  /* 0xfffffff814147812 */ /* 0x000fe200078ec0ff */
[----:B------:R-:W-:Y:S01]  /*1500*/  IMAD.WIDE.U32 R8, R80, UR17, R138 ;  /* 0x0000001150087c25 */ /* 0x000fe2000f8e008a */
[----:B------:R-:W-:Y:S01]  /*1510*/  ISETP.GE.AND P3, PT, R4, c[0x0][0x1d4], PT ;  /* 0x0000750004007a0c */ /* 0x000fe20003f66270 */
[----:B------:R-:W-:Y:S01]  /*1520*/  ULDC.64 UR4, c[0x0][0x260] ;  /* 0x0000980000047ab9 */ /* 0x000fe20000000a00 */
[C---:B------:R-:W-:Y:S01]  /*1530*/  IADD3 R15, R16.reuse, 0x20, RZ ;  /* 0x00000020100f7810 */ /* 0x040fe20007ffe0ff */
[----:B------:R-:W-:Y:S01]  /*1540*/  IMAD.SHL.U32 R19, R95, 0x2, RZ ;  /* 0x000000025f137824 */ /* 0x000fe200078e00ff */
[----:B------:R-:W-:Y:S01]  /*1550*/  IADD3 R14, R16, 0x40, RZ ;  /* 0x00000040100e7810 */ /* 0x000fe20007ffe0ff */
[----:B------:R-:W-:Y:S01]  /*1560*/  IMAD.SHL.U32 R18, R18, 0x8, RZ ;  /* 0x0000000812127824 */ /* 0x000fe200078e00ff */
[----:B------:R-:W-:Y:S01]  /*1570*/  UIMAD UR4, UR14, UR4, URZ ;  /* 0x000000040e0472a4 */ /* 0x000fe2000f8e023f */
[C---:B------:R-:W-:Y:S01]  /*1580*/  IMAD.IADD R12, R16.reuse, 0x1, R15 ;  /* 0x00000001100c7824 */ /* 0x040fe200078e020f */
[----:B------:R-:W-:Y:S01]  /*1590*/  IADD3 R22, -R19, c[0x0][0x1d4], RZ ;  /* 0x0000750013167a10 */ /* 0x000fe20007ffe1ff */
[----:B------:R-:W-:Y:S01]  /*15a0*/  IMAD.SHL.U32 R117, R117, 0x8, RZ ;  /* 0x0000000875757824 */ /* 0x000fe200078e00ff */
[----:B------:R-:W-:Y:S01]  /*15b0*/  UIMAD UR4, UR15, UR5, UR4 ;  /* 0x000000050f0472a4 */ /* 0x000fe2000f8e0204 */
[----:B------:R-:W-:Y:S01]  /*15c0*/  IMAD.IADD R13, R16, 0x1, R14 ;  /* 0x00000001100d7824 */ /* 0x000fe200078e020e */
[----:B------:R-:W-:Y:S01]  /*15d0*/  USHF.R.S32.HI UR40, URZ, 0x1f, UR37 ;  /* 0x0000001f3f287899 */ /* 0x000fe20008011425 */
[----:B------:R-:W-:Y:S01]  /*15e0*/  IMAD.IADD R103, R121, 0x1, -R20 ;  /* 0x0000000179677824 */ /* 0x000fe200078e0a14 */
[----:B------:R-:W-:Y:S01]  /*15f0*/  LOP3.LUT R117, R2, 0xfffffe00, R117, 0xf8, !PT ;  /* 0xfffffe0002757812 */ /* 0x000fe200078ef875 */
[----:B------:R-:W-:Y:S01]  /*1600*/  USHF.L.U32 UR33, UR6, 0x5, URZ ;  /* 0x0000000506217899 */ /* 0x000fe2000800063f */
[----:B------:R-:W-:Y:S01]  /*1610*/  IADD3 R25, R25, UR4, RZ ;  /* 0x0000000419197c10 */ /* 0x000fe2000fffe0ff */
[----:B------:R-:W-:Y:S01]  /*1620*/  ULDC.64 UR4, c[0x0][0x210] ;  /* 0x0000840000047ab9 */ /* 0x000fe20000000a00 */
[----:B------:R-:W-:Y:S01]  /*1630*/  SHF.R.S32.HI R88, RZ, 0x1f, R121 ;  /* 0x0000001fff587819 */ /* 0x000fe20000011479 */
[----:B------:R-:W-:Y:S01]  /*1640*/  UIMAD UR4, UR14, UR4, URZ ;  /* 0x000000040e0472a4 */ /* 0x000fe2000f8e023f */
[----:B------:R-:W-:Y:S01]  /*1650*/  IMAD.SHL.U32 R117, R117, 0x2, RZ ;  /* 0x0000000275757824 */ /* 0x000fe200078e00ff */
[----:B------:R-:W-:Y:S01]  /*1660*/  IADD3 R120, R18, 0x60, RZ ;  /* 0x0000006012787810 */ /* 0x000fe20007ffe0ff */
[----:B------:R-:W-:Y:S01]  /*1670*/  IMAD.WIDE.U32 R132, R132, c[0x0][0x268], R24 ;  /* 0x00009a0084847a25 */ /* 0x000fe200078e0018 */
[----:B------:R-:W-:Y:S01]  /*1680*/  UIMAD UR4, UR15, UR5, UR4 ;  /* 0x000000050f0472a4 */ /* 0x000fe2000f8e0204 */
[----:B------:R-:W-:-:S02]  /*1690*/  IADD3 R119, R18, 0x80, RZ ;  /* 0x0000008012777810 */ /* 0x000fc40007ffe0ff */
[----:B------:R-:W-:Y:S01]  /*16a0*/  IMAD R124, R88, c[0x0][0x280], RZ ;  /* 0x0000a000587c7a24 */ /* 0x000fe200078e02ff */
[----:B------:R-:W-:Y:S01]  /*16b0*/  IADD3 R118, R18, 0xa0, RZ ;  /* 0x000000a012767810 */ /* 0x000fe20007ffe0ff */
[----:B------:R-:W-:Y:S02]  /*16c0*/  IMAD R122, R88, c[0x0][0x290], RZ ;  /* 0x0000a400587a7a24 */ /* 0x000fe400078e02ff */
[C---:B------:R-:W-:Y:S02]  /*16d0*/  IMAD R124, R121.reuse, c[0x0][0x284], R124 ;  /* 0x0000a100797c7a24 */ /* 0x040fe400078e027c */
[C---:B------:R-:W-:Y:S02]  /*16e0*/  IMAD R122, R121.reuse, c[0x0][0x294], R122 ;  /* 0x0000a500797a7a24 */ /* 0x040fe400078e027a */
[----:B------:R-:W-:Y:S01]  /*16f0*/  IMAD.WIDE.U32 R136, R121, c[0x0][0x1e0], RZ ;  /* 0x0000780079887a25 */ /* 0x000fe200078e00ff */
[----:B--2---:R1:W2:Y:S02]  /*1700*/  @P6 R2UR UR30, R0 ;  /* 0x00000000001e63c2 */ /* 0x0042a400000e0000 */
[----:B-1----:R-:W-:-:S02]  /*1710*/  P2R R0, PR, RZ, 0x4 ;  /* 0x00000004ff007803 */ /* 0x002fc40000000000 */
[----:B------:R-:W-:Y:S02]  /*1720*/  IADD3 R0, R9, UR7, RZ ;  /* 0x0000000709007c10 */ /* 0x000fe4000fffe0ff */
[----:B------:R-:W-:-:S04]  /*1730*/  @P1 LEA R10, P2, R8, c[0x0][0x220], 0x1 ;  /* 0x00008800080a1a11 */ /* 0x000fc800078408ff */
[----:B------:R-:W-:Y:S02]  /*1740*/  @P1 LEA.HI.X R11, R8, c[0x0][0x224], R0, 0x1, P2 ;  /* 0x00008900080b1a11 */ /* 0x000fe400010f0c00 */
[----:B------:R-:W-:-:S03]  /*1750*/  ISETP.GE.AND P2, PT, R18, c[0x0][0x27c], PT ;  /* 0x00009f0012007a0c */ /* 0x000fc60003f46270 */
[----:B------:R-:W-:Y:S01]  /*1760*/  @!PT LDS RZ, [RZ] ;  /* 0x00000000fffff984 */ /* 0x000fe20000000800 */
[----:B------:R-:W-:Y:S01]  /*1770*/  @!PT LDS RZ, [RZ] ;  /* 0x00000000fffff984 */ /* 0x000fe20000000800 */
[----:B------:R-:W-:Y:S01]  /*1780*/  @!PT LDS RZ, [RZ] ;  /* 0x00000000fffff984 */ /* 0x000fe20000000800 */
[----:B------:R1:W-:Y:S01]  /*1790*/  @P1 LDGSTS.E.BYPASS.LTC128B.128 [R117+0x6100], [R10.64], !P5 ;  /* 0x061000000a751fae */ /* 0x0003e2000e901d5c */
[----:B------:R-:W-:Y:S02]  /*17a0*/  SEL R9, RZ, c[0x0][0x27c], !P2 ;  /* 0x00009f00ff097a07 */ /* 0x000fe40005000000 */
[CC--:B------:R-:W-:Y:S01]  /*17b0*/  SEL R17, R19.reuse, R22.reuse, !P2 ;  /* 0x0000001613117207 */ /* 0x0c0fe20005000000 */
[----:B------:R1:W-:Y:S01]  /*17c0*/  @P1 LDGSTS.E.BYPASS.LTC128B.128 [R117+0x8100], [R10.64+0x80], !P4 ;  /* 0x081000800a751fae */ /* 0x0003e2000e101d5c */
[----:B------:R-:W-:Y:S01]  /*17d0*/  ISETP.GE.AND P2, PT, R12, c[0x0][0x27c], PT ;  /* 0x00009f000c007a0c */ /* 0x000fe20003f46270 */
[----:B------:R-:W-:Y:S01]  /*17e0*/  IMAD.IADD R9, R18, 0x1, R9 ;  /* 0x0000000112097824 */ /* 0x000fe200078e0209 */
[----:B------:R-:W-:Y:S01]  /*17f0*/  SHF.R.S32.HI R6, RZ, 0x1f, R17 ;  /* 0x0000001fff067819 */ /* 0x000fe20000011411 */
[----:B------:R1:W-:Y:S01]  /*1800*/  @P1 LDGSTS.E.BYPASS.LTC128B.128 [R117+0xa100], [R10.64+0x100], !P3 ;  /* 0x0a1001000a751fae */ /* 0x0003e2000d901d5c */
[----:B------:R-:W-:Y:S02]  /*1810*/  SEL R3, RZ, c[0x0][0x27c], !P2 ;  /* 0x00009f00ff037a07 */ /* 0x000fe40005000000 */
[----:B------:R-:W-:-:S02]  /*1820*/  SEL R7, R19, R22, !P2 ;  /* 0x0000001613077207 */ /* 0x000fc40005000000 */
[----:B------:R-:W-:Y:S01]  /*1830*/  ISETP.GE.AND P2, PT, R13, c[0x0][0x27c], PT ;  /* 0x00009f000d007a0c */ /* 0x000fe20003f46270 */
[----:B------:R-:W-:Y:S01]  /*1840*/  IMAD.IADD R2, R3, 0x1, R12 ;  /* 0x0000000103027824 */ /* 0x000fe200078e020c */
[----:B------:R-:W-:Y:S02]  /*1850*/  SHF.R.S32.HI R4, RZ, 0x1f, R7 ;  /* 0x0000001fff047819 */ /* 0x000fe40000011407 */
[----:B------:R-:W-:Y:S02]  /*1860*/  SEL R22, R19, R22, !P2 ;  /* 0x0000001613167207 */ /* 0x000fe40005000000 */
[----:B------:R-:W-:Y:S02]  /*1870*/  LEA.HI R4, R4, R7, RZ, 0x4 ;  /* 0x0000000704047211 */ /* 0x000fe400078f20ff */
[----:B------:R-:W-:Y:S02]  /*1880*/  SHF.R.S32.HI R7, RZ, 0x1f, R2 ;  /* 0x0000001fff077819 */ /* 0x000fe40000011402 */
[----:B------:R-:W-:-:S02]  /*1890*/  SEL R20, RZ, c[0x0][0x27c], !P2 ;  /* 0x00009f00ff147a07 */ /* 0x000fc40005000000 */
[C---:B------:R-:W-:Y:S01]  /*18a0*/  LOP3.LUT P2, RZ, R103.reuse, 0x4, RZ, 0xc0, !PT ;  /* 0x0000000467ff7812 */ /* 0x040fe2000784c0ff */
[----:B------:R-:W-:Y:S01]  /*18b0*/  IMAD.SHL.U32 R103, R103, 0x40, RZ ;  /* 0x0000004067677824 */ /* 0x000fe200078e00ff */
[CC--:B------:R-:W-:Y:S01]  /*18c0*/  LEA.HI R115, R7.reuse, R2.reuse, RZ, 0x3 ;  /* 0x0000000207737211 */ /* 0x0c0fe200078f18ff */
[----:B------:R-:W-:Y:S01]  /*18d0*/  IMAD.IADD R21, R20, 0x1, R13 ;  /* 0x0000000114157824 */ /* 0x000fe200078e020d */
[----:B------:R-:W-:Y:S02]  /*18e0*/  LEA.HI R6, R6, R17, RZ, 0x4 ;  /* 0x0000001106067211 */ /* 0x000fe400078f20ff */
[----:B------:R-:W-:Y:S02]  /*18f0*/  SHF.R.S32.HI R108, RZ, 0x1f, R9 ;  /* 0x0000001fff6c7819 */ /* 0x000fe40000011409 */
[----:B------:R-:W-:Y:S02]  /*1900*/  LEA.HI R7, R7, R2, RZ, 0x6 ;  /* 0x0000000207077211 */ /* 0x000fe400078f30ff */
[----:B------:R-:W-:-:S02]  /*1910*/  LOP3.LUT R103, R103, 0x1c0, RZ, 0xc0, !PT ;  /* 0x000001c067677812 */ /* 0x000fc400078ec0ff */
[----:B------:R-:W-:Y:S01]  /*1920*/  LEA.HI R116, R108, R9, RZ, 0x3 ;  /* 0x000000096c747211 */ /* 0x000fe200078f18ff */
[----:B------:R-:W-:Y:S01]  /*1930*/  IMAD.SHL.U32 R7, R7, 0x40, RZ ;  /* 0x0000004007077824 */ /* 0x000fe200078e00ff */
[----:B------:R-:W-:Y:S02]  /*1940*/  SHF.R.S32.HI R113, RZ, 0x4, R6 ;  /* 0x00000004ff717819 */ /* 0x000fe40000011406 */
[----:B------:R-:W-:Y:S02]  /*1950*/  LEA.HI R2, R5, R78, RZ, 0x5 ;  /* 0x0000004e05027211 */ /* 0x000fe400078f28ff */
[----:B------:R-:W-:Y:S02]  /*1960*/  SHF.R.U32.HI R5, RZ, 0x3, R103 ;  /* 0x00000003ff057819 */ /* 0x000fe40000011667 */
[----:B------:R-:W-:Y:S01]  /*1970*/  LOP3.LUT R6, R103, 0x38, R115, 0xf8, !PT ;  /* 0x0000003867067812 */ /* 0x000fe200078ef873 */
[----:B------:R-:W-:Y:S01]  /*1980*/  IMAD.SHL.U32 R2, R2, 0x10, RZ ;  /* 0x0000001002027824 */ /* 0x000fe200078e00ff */
[----:B------:R-:W-:-:S02]  /*1990*/  LEA.HI.SX32 R113, R116, R113, 0x1d ;  /* 0x0000007174717211 */ /* 0x000fc400078feaff */
[----:B------:R-:W-:Y:S02]  /*19a0*/  LOP3.LUT R106, R7, 0x7ffff000, RZ, 0xc0, !PT ;  /* 0x7ffff000076a7812 */ /* 0x000fe400078ec0ff */
[----:B------:R-:W-:Y:S02]  /*19b0*/  LOP3.LUT R7, R6, R5, RZ, 0x3c, !PT ;  /* 0x0000000506077212 */ /* 0x000fe400078e3cff */
[----:B------:R-:W-:Y:S02]  /*19c0*/  SHF.R.S32.HI R6, RZ, 0x1f, R113 ;  /* 0x0000001fff067819 */ /* 0x000fe40000011471 */
[----:B------:R-:W-:Y:S01]  /*19d0*/  LEA.HI R108, R108, R9, RZ, 0x6 ;  /* 0x000000096c6c7211 */ /* 0x000fe200078f30ff */
[----:B------:R-:W-:Y:S01]  /*19e0*/  IMAD.U32 R9, RZ, RZ, UR15 ;  /* 0x0000000fff097e24 */ /* 0x000fe2000f8e00ff */
[----:B------:R-:W-:Y:S02]  /*19f0*/  SHF.R.S32.HI R19, RZ, 0x1f, R18 ;  /* 0x0000001fff137819 */ /* 0x000fe40000011412 */
[----:B------:R-:W-:Y:S01]  /*1a00*/  SHF.R.S32.HI R3, RZ, 0x1f, R22 ;  /* 0x0000001fff037819 */ /* 0x000fe20000011416 */
[----:B------:R-:W-:Y:S01]  /*1a10*/  IMAD.SHL.U32 R108, R108, 0x40, RZ ;  /* 0x000000406c6c7824 */ /* 0x000fe200078e00ff */
[----:B------:R-:W-:Y:S01]  /*1a20*/  LEA.HI R6, R6, R113, RZ, 0x3 ;  /* 0x0000007106067211 */ /* 0x000fe200078f18ff */
[----:B------:R-:W-:Y:S01]  /*1a30*/  IMAD.SHL.U32 R113, R113, 0x8, RZ ;  /* 0x0000000871717824 */ /* 0x000fe200078e00ff */
[----:B------:R-:W-:Y:S01]  /*1a40*/  LOP3.LUT R20, R103, 0x38, R116, 0xf8, !PT ;  /* 0x0000003867147812 */ /* 0x000fe200078ef874 */
[----:B------:R-:W-:Y:S01]  /*1a50*/  IMAD.WIDE.U32 R130, R9, c[0x0][0x210], R18 ;  /* 0x0000840009827a25 */ /* 0x000fe200078e0012 */
[----:B------:R-:W-:-:S02]  /*1a60*/  LEA.HI R3, R3, R22, RZ, 0x4 ;  /* 0x0000001603037211 */ /* 0x000fc400078f20ff */
[----:B------:R-:W-:Y:S01]  /*1a70*/  SHF.R.S32.HI R104, RZ, 0x1f, R21 ;  /* 0x0000001fff687819 */ /* 0x000fe20000011415 */
[----:B------:R-:W-:Y:S01]  /*1a80*/  IMAD.SHL.U32 R6, R6, 0x200, RZ ;  /* 0x0000020006067824 */ /* 0x000fe200078e00ff */
[----:B------:R-:W-:Y:S01]  /*1a90*/  LOP3.LUT R9, R20, R5, RZ, 0x3c, !PT ;  /* 0x0000000514097212 */ /* 0x000fe200078e3cff */
[----:B------:R-:W-:Y:S01]  /*1aa0*/  IMAD.WIDE.U32 R28, R121, c[0x0][0x280], R18 ;  /* 0x0000a000791c7a25 */ /* 0x000fe200078e0012 */
[----:B------:R-:W-:Y:S02]  /*1ab0*/  LOP3.LUT R20, R103, 0x38, R113, 0xf8, !PT ;  /* 0x0000003867147812 */ /* 0x000fe400078ef871 */
[----:B------:R-:W-:Y:S01]  /*1ac0*/  SHF.R.S32.HI R4, RZ, 0x4, R4 ;  /* 0x00000004ff047819 */ /* 0x000fe20000011404 */
[----:B------:R-:W-:Y:S01]  /*1ad0*/  IMAD.WIDE.U32 R26, R121, c[0x0][0x290], R18 ;  /* 0x0000a400791a7a25 */ /* 0x000fe200078e0012 */
[----:B------:R-:W-:Y:S02]  /*1ae0*/  LEA.HI R114, R104, R21, RZ, 0x3 ;  /* 0x0000001568727211 */ /* 0x000fe400078f18ff */
[----:B------:R-:W-:Y:S01]  /*1af0*/  SHF.R.S32.HI R3, RZ, 0x4, R3 ;  /* 0x00000004ff037819 */ /* 0x000fe20000011403 */
[----:B------:R-:W-:Y:S01]  /*1b00*/  IMAD.IADD R125, R124, 0x1, R29 ;  /* 0x000000017c7d7824 */ /* 0x000fe200078e021d */
[----:B------:R-:W-:Y:S01]  /*1b10*/  LOP3.LUT R2, R2, 0xfffffe00, RZ, 0xc0, !PT ;  /* 0xfffffe0002027812 */ /* 0x000fe200078ec0ff */
[----:B------:R-:W-:Y:S01]  /*1b20*/  IMAD.IADD R123, R122, 0x1, R27 ;  /* 0x000000017a7b7824 */ /* 0x000fe200078e021b */
[----:B------:R-:W-:-:S02]  /*1b30*/  LOP3.LUT R107, R20, R5, RZ, 0x3c, !PT ;  /* 0x00000005146b7212 */ /* 0x000fc400078e3cff */
[----:B------:R-:W-:Y:S02]  /*1b40*/  LOP3.LUT R6, R6, 0x7ffff000, RZ, 0xc0, !PT ;  /* 0x7ffff00006067812 */ /* 0x000fe400078ec0ff */
[----:B------:R-:W-:Y:S02]  /*1b50*/  LEA.HI.SX32 R110, R115, R4, 0x1d ;  /* 0x00000004736e7211 */ /* 0x000fe400078feaff */
[----:B------:R-:W-:Y:S01]  /*1b60*/  IADD3 R131, R131, UR4, RZ ;  /* 0x0000000483837c10 */ /* 0x000fe2000fffe0ff */
[----:B------:R-:W-:Y:S01]  /*1b70*/  UMOV UR4, 0x5 ;  /* 0x0000000500047882 */ /* 0x000fe20000000000 */
[----:B------:R-:W-:Y:S01]  /*1b80*/  LEA.HI.SX32 R109, R114, R3, 0x1d ;  /* 0x00000003726d7211 */ /* 0x000fe200078feaff */
[----:B------:R-:W-:Y:S01]  /*1b90*/  USHF.L.U64.HI UR32, UR6, UR4, UR32 ;  /* 0x0000000406207299 */ /* 0x000fe20008010220 */
[----:B------:R-:W-:Y:S02]  /*1ba0*/  IADD3 R107, R107, R6, R2 ;  /* 0x000000066b6b7210 */ /* 0x000fe40007ffe002 */
[----:B------:R-:W-:Y:S01]  /*1bb0*/  SHF.R.S32.HI R3, RZ, 0x1f, R110 ;  /* 0x0000001fff037819 */ /* 0x000fe2000001146e */
[----:B------:R-:W-:Y:S01]  /*1bc0*/  ULDC.64 UR4, c[0x0][0x1e0] ;  /* 0x0000780000047ab9 */ /* 0x000fe20000000a00 */
[----:B------:R-:W-:Y:S01]  /*1bd0*/  SHF.R.S32.HI R6, RZ, 0x1f, R109 ;  /* 0x0000001fff067819 */ /* 0x000fe2000001146d */
[----:B------:R-:W-:Y:S01]  /*1be0*/  USHF.L.U64.HI UR34, UR4, UR38, UR5 ;  /* 0x0000002604227299 */ /* 0x000fe20008010205 */
[----:B------:R-:W-:Y:S01]  /*1bf0*/  LEA.HI R4, R3, R110, RZ, 0x3 ;  /* 0x0000006e03047211 */ /* 0x000fe200078f18ff */
[----:B------:R-:W-:Y:S01]  /*1c00*/  USHF.L.U32 UR35, UR4, 0x6, URZ ;  /* 0x0000000604237899 */ /* 0x000fe2000800063f */
[----:B------:R-:W-:Y:S01]  /*1c10*/  IMAD.SHL.U32 R110, R110, 0x8, RZ ;  /* 0x000000086e6e7824 */ /* 0x000fe200078e00ff */
[----:B------:R-:W-:Y:S01]  /*1c20*/  LEA.HI R3, R6, R109, RZ, 0x3 ;  /* 0x0000006d06037211 */ /* 0x000fe200078f18ff */
[----:B------:R-:W-:Y:S01]  /*1c30*/  ULDC.64 UR4, c[0x0][0x280] ;  /* 0x0000a00000047ab9 */ /* 0x000fe20000000a00 */
[----:B------:R-:W-:Y:S01]  /*1c40*/  IMAD.SHL.U32 R109, R109, 0x8, RZ ;  /* 0x000000086d6d7824 */ /* 0x000fe200078e00ff */
[----:B------:R-:W-:Y:S01]  /*1c50*/  USHF.L.U64.HI UR36, UR4, UR38, UR5 ;  /* 0x0000002604247299 */ /* 0x000fe20008010205 */
[C---:B------:R-:W-:Y:S01]  /*1c60*/  LOP3.LUT R22, R103.reuse, 0x38, R114, 0xf8, !PT ;  /* 0x0000003867167812 */ /* 0x040fe200078ef872 */
[----:B------:R-:W-:Y:S01]  /*1c70*/  USHF.L.U32 UR39, UR4, 0x6, URZ ;  /* 0x0000000604277899 */ /* 0x000fe2000800063f */
[----:B------:R-:W-:Y:S01]  /*1c80*/  LOP3.LUT R112, R103, 0x18, R18, 0xf8, !PT ;  /* 0x0000001867707812 */ /* 0x000fe200078ef812 */
[----:B------:R-:W-:Y:S01]  /*1c90*/  IMAD.SHL.U32 R3, R3, 0x200, RZ ;  /* 0x0000020003037824 */ /* 0x000fe200078e00ff */
[----:B------:R-:W-:Y:S01]  /*1ca0*/  ULDC.64 UR4, c[0x0][0x290] ;  /* 0x0000a40000047ab9 */ /* 0x000fe20000000a00 */
[C---:B------:R-:W-:Y:S01]  /*1cb0*/  LOP3.LUT R6, R103.reuse, 0x38, R110, 0xf8, !PT ;  /* 0x0000003867067812 */ /* 0x040fe200078ef86e */
[----:B------:R-:W-:Y:S01]  /*1cc0*/  USHF.L.U64.HI UR38, UR4, UR38, UR5 ;  /* 0x0000002604267299 */ /* 0x000fe20008010205 */
[----:B------:R-:W-:Y:S01]  /*1cd0*/  IMAD.SHL.U32 R4, R4, 0x200, RZ ;  /* 0x0000020004047824 */ /* 0x000fe200078e00ff */
[----:B------:R-:W-:Y:S01]  /*1ce0*/  USHF.L.U32 UR41, UR4, 0x6, URZ ;  /* 0x0000000604297899 */ /* 0x000fe2000800063f */
[----:B------:R-:W-:Y:S01]  /*1cf0*/  LOP3.LUT R103, R103, 0x38, R109, 0xf8, !PT ;  /* 0x0000003867677812 */ /* 0x000fe200078ef86d */
[----:B------:R-:W-:Y:S01]  /*1d00*/  ULDC.64 UR6, c[0x0][0x1e8] ;  /* 0x00007a0000067ab9 */ /* 0x000fe20000000a00 */
[----:B------:R-:W-:Y:S01]  /*1d10*/  LOP3.LUT R3, R3, 0x7ffff000, RZ, 0xc0, !PT ;  /* 0x7ffff00003037812 */ /* 0x000fe200078ec0ff */
[----:B------:R-:W-:Y:S01]  /*1d20*/  ULDC.64 UR4, c[0x0][0x1e0] ;  /* 0x0000780000047ab9 */ /* 0x000fe20000000a00 */
[----:B------:R-:W-:Y:S01]  /*1d30*/  LOP3.LUT R103, R103, R5, RZ, 0x3c, !PT ;  /* 0x0000000567677212 */ /* 0x000fe200078e3cff */
[----:B------:R-:W-:Y:S01]  /*1d40*/  UIMAD UR43, UR40, UR4, URZ ;  /* 0x00000004282b72a4 */ /* 0x000fe2000f8e023f */
[----:B------:R-:W-:Y:S01]  /*1d50*/  LEA.HI R104, R104, R21, RZ, 0x6 ;  /* 0x0000001568687211 */ /* 0x000fe200078f30ff */
[----:B------:R-:W-:Y:S01]  /*1d60*/  UIMAD.WIDE.U32 UR44, UR37, UR4, URZ ;  /* 0x00000004252c72a5 */ /* 0x000fe2000f8e003f */
[----:B------:R-:W-:Y:S01]  /*1d70*/  LOP3.LUT R105, R6, R5, RZ, 0x3c, !PT ;  /* 0x0000000506697212 */ /* 0x000fe200078e3cff */
[----:B------:R-:W-:Y:S01]  /*1d80*/  UIMAD UR43, UR37, UR5, UR43 ;  /* 0x00000005252b72a4 */ /* 0x000fe2000f8e022b */
[----:B------:R-:W-:Y:S01]  /*1d90*/  LOP3.LUT R4, R4, 0x7ffff000, RZ, 0xc0, !PT ;  /* 0x7ffff00004047812 */ /* 0x000fe200078ec0ff */
[----:B------:R-:W-:Y:S01]  /*1da0*/  UIMAD UR42, UR14, UR6, URZ ;  /* 0x000000060e2a72a4 */ /* 0x000fe2000f8e023f */
[----:B------:R-:W-:Y:S01]  /*1db0*/  @P0 IADD3 R8, P1, R8, UR33, RZ ;  /* 0x0000002108080c10 */ /* 0x000fe2000ff3e0ff */
[----:B------:R-:W-:Y:S01]  /*1dc0*/  ULDC.64 UR4, c[0x0][0x268] ;  /* 0x00009a0000047ab9 */ /* 0x000fe20000000a00 */
[--C-:B------:R-:W-:Y:S01]  /*1dd0*/  IADD3 R103, R103, R3, R2.reuse ;  /* 0x0000000367677210 */ /* 0x100fe20007ffe002 */
[----:B------:R-:W-:Y:S01]  /*1de0*/  UIADD3 UR45, UR45, UR43, URZ ;  /* 0x0000002b2d2d7290 */ /* 0x000fe2000fffe03f */
[--C-:B------:R-:W-:Y:S01]  /*1df0*/  IADD3 R105, R105, R4, R2.reuse ;  /* 0x0000000469697210 */ /* 0x100fe20007ffe002 */
[----:B------:R-:W-:Y:S01]  /*1e00*/  IMAD.SHL.U32 R104, R104, 0x40, RZ ;  /* 0x0000004068687824 */ /* 0x000fe200078e00ff */
[----:B------:R-:W-:Y:S01]  /*1e10*/  @P0 IADD3.X R3, R0, UR32, RZ, P1, !PT ;  /* 0x0000002000030c10 */ /* 0x000fe20008ffe4ff */
[----:B------:R-:W-:Y:S01]  /*1e20*/  UIMAD UR27, UR27, UR4, URZ ;  /* 0x000000041b1b72a4 */ /* 0x000fe2000f8e023f */
[----:B------:R-:W-:Y:S01]  /*1e30*/  @P0 LEA R4, P1, R8, c[0x0][0x220], 0x1 ;  /* 0x0000880008040a11 */ /* 0x000fe200078208ff */
[----:B------:R-:W-:Y:S01]  /*1e40*/  UIMAD UR42, UR15, UR7, UR42 ;  /* 0x000000070f2a72a4 */ /* 0x000fe2000f8e022a */
[--C-:B------:R-:W-:Y:S01]  /*1e50*/  IADD3 R106, R7, R106, R2.reuse ;  /* 0x0000006a076a7210 */ /* 0x100fe20007ffe002 */
[----:B------:R-:W-:Y:S01]  /*1e60*/  UIMAD.WIDE.U32 UR44, UR15, UR6, UR44 ;  /* 0x000000060f2c72a5 */ /* 0x000fe2000f8e002c */
[----:B------:R-:W-:Y:S01]  /*1e70*/  LOP3.LUT R7, R22, R5, RZ, 0x3c, !PT ;  /* 0x0000000516077212 */ /* 0x000fe200078e3cff */
[----:B------:R-:W-:Y:S01]  /*1e80*/  UIMAD UR27, UR31, UR5, UR27 ;  /* 0x000000051f1b72a4 */ /* 0x000fe2000f8e021b */
[----:B------:R-:W-:Y:S01]  /*1e90*/  LOP3.LUT R112, R2, R112, R5, 0xf6, !PT ;  /* 0x0000007002707212 */ /* 0x000fe200078ef605 */
[----:B--2---:R-:W-:Y:S01]  /*1ea0*/  @UP0 USHF.R.S32.HI UR31, URZ, 0x1f, UR30 ;  /* 0x0000001f3f1f0899 */ /* 0x004fe2000801141e */
[----:B------:R-:W-:Y:S01]  /*1eb0*/  @P0 LEA.HI.X R5, R8, c[0x0][0x224], R3, 0x1, P1 ;  /* 0x0000890008050a11 */ /* 0x000fe200008f0c03 */
[----:B------:R-:W-:Y:S01]  /*1ec0*/  UIADD3 UR45, UR45, UR42, URZ ;  /* 0x0000002a2d2d7290 */ /* 0x000fe2000fffe03f */
[----:B------:R-:W-:Y:S01]  /*1ed0*/  LOP3.LUT R108, R108, 0x7ffff000, RZ, 0xc0, !PT ;  /* 0x7ffff0006c6c7812 */ /* 0x000fe200078ec0ff */
[----:B------:R-:W-:Y:S01]  /*1ee0*/  @!UP0 UMOV UR30, UR24 ;  /* 0x00000018001e8c82 */ /* 0x000fe20008000000 */
[----:B------:R-:W-:Y:S01]  /*1ef0*/  LOP3.LUT R104, R104, 0x7ffff000, RZ, 0xc0, !PT ;  /* 0x7ffff00068687812 */ /* 0x000fe200078ec0ff */
[----:B------:R-:W-:Y:S01]  /*1f00*/  USEL UR42, UR30, URZ, !UP5 ;  /* 0x0000003f1e2a7287 */ /* 0x000fe2000e800000 */
[--C-:B------:R-:W-:Y:S01]  /*1f10*/  IADD3 R108, R9, R108, R2.reuse ;  /* 0x0000006c096c7210 */ /* 0x100fe20007ffe002 */
[----:B------:R2:W-:Y:S01]  /*1f20*/  @P0 LDGSTS.E.BYPASS.LTC128B.128 [R117+0x7100], [R4.64], !P5 ;  /* 0x0710000004750fae */ /* 0x0005e2000e901d5c */
[----:B------:R-:W-:Y:S01]  /*1f30*/  IADD3 R104, R7, R104, R2 ;  /* 0x0000006807687210 */ /* 0x000fe20007ffe002 */
[----:B------:R-:W-:Y:S01]  /*1f40*/  @!UP0 UMOV UR31, UR13 ;  /* 0x0000000d001f8c82 */ /* 0x000fe20008000000 */
[----:B------:R-:W-:Y:S01]  /*1f50*/  SHF.R.S32.HI R2, RZ, 0x1f, R79 ;  /* 0x0000001fff027819 */ /* 0x000fe2000001144f */
[----:B------:R2:W-:Y:S01]  /*1f60*/  @P0 LDGSTS.E.BYPASS.LTC128B.128 [R117+0x9100], [R4.64+0x80], !P4 ;  /* 0x0910008004750fae */ /* 0x0005e2000e101d5c */
[----:B------:R-:W-:Y:S01]  /*1f70*/  IMAD.U32 R3, RZ, RZ, UR42 ;  /* 0x0000002aff037e24 */ /* 0x000fe2000f8e00ff */
[----:B------:R-:W-:Y:S01]  /*1f80*/  SHF.R.S32.HI R17, RZ, 0x1f, R16 ;  /* 0x0000001fff117819 */ /* 0x000fe20000011410 */
[----:B------:R-:W-:Y:S01]  /*1f90*/  USEL UR13, UR31, URZ, !UP5 ;  /* 0x0000003f1f0d7287 */ /* 0x000fe2000e800000 */
[----:B------:R2:W-:Y:S01]  /*1fa0*/  @P0 LDGSTS.E.BYPASS.LTC128B.128 [R117+0xb100], [R4.64+0x100], !P3 ;  /* 0x0b10010004750fae */ /* 0x0005e2000d901d5c */
[----:B------:R-:W-:Y:S01]  /*1fb0*/  IMAD R0, R2, c[0x0][0x280], RZ ;  /* 0x0000a00002007a24 */ /* 0x000fe200078e02ff */
[----:B------:R-:W-:Y:S01]  /*1fc0*/  ULDC.64 UR6, c[0x0][0x1f0] ;  /* 0x00007c0000067ab9 */ /* 0x000fe20000000a00 */
[----:B------:R-:W-:Y:S01]  /*1fd0*/  IMAD.WIDE.U32 R130, R3, c[0x0][0x218], R130 ;  /* 0x0000860003827a25 */ /* 0x000fe200078e0082 */
[----:B------:R-:W0:Y:S01]  /*1fe0*/  LDGDEPBAR ;  /* 0x00000000000079af */ /* 0x000e220000000000 */
[----:B------:R-:W-:Y:S01]  /*1ff0*/  UIMAD.WIDE.U32 UR30, UR42, UR6, UR44 ;  /* 0x000000062a1e72a5 */ /* 0x000fe2000f8e002c */
[----:B------:R-:W-:Y:S01]  /*2000*/  IADD3 R89, P0, R121, UR37, RZ ;  /* 0x0000002579597c10 */ /* 0x000fe2000ff1e0ff */
[----:B------:R-:W-:Y:S01]  /*2010*/  UIMAD UR6, UR13, UR6, URZ ;  /* 0x000000060d0672a4 */ /* 0x000fe2000f8e023f */
[----:B------:R-:W-:Y:S01]  /*2020*/  IMAD R3, R79, c[0x0][0x284], R0 ;  /* 0x0000a1004f037a24 */ /* 0x000fe200078e0200 */
[----:B------:R-:W-:Y:S01]  /*2030*/  ULDC.64 UR4, c[0x0][0x218] ;  /* 0x0000860000047ab9 */ /* 0x000fe20000000a00 */
[--C-:B------:R-:W-:Y:S01]  /*2040*/  IMAD.WIDE.U32 R128, R121, c[0x0][0x280], R16.reuse ;  /* 0x0000a00079807a25 */ /* 0x100fe200078e0010 */
[----:B------:R-:W-:Y:S01]  /*2050*/  UIMAD UR4, UR13, UR4, URZ ;  /* 0x000000040d0472a4 */ /* 0x000fe2000f8e023f */
[----:B------:R-:W-:Y:S01]  /*2060*/  IADD3 R91, R133, UR27, RZ ;  /* 0x0000001b855b7c10 */ /* 0x000fe2000fffe0ff */
[----:B------:R-:W-:Y:S01]  /*2070*/  UIMAD UR6, UR42, UR7, UR6 ;  /* 0x000000072a0672a4 */ /* 0x000fe2000f8e0206 */
[----:B------:R-:W-:Y:S01]  /*2080*/  IMAD.WIDE.U32 R126, R121, c[0x0][0x290], R16 ;  /* 0x0000a400797e7a25 */ /* 0x000fe200078e0010 */
[----:B------:R-:W-:Y:S01]  /*2090*/  UIMAD UR4, UR42, UR5, UR4 ;  /* 0x000000052a0472a4 */ /* 0x000fe2000f8e0204 */
[----:B------:R-:W-:Y:S01]  /*20a0*/  LEA R112, R112, 0x100, 0x1 ;  /* 0x0000010070707811 */ /* 0x000fe200078e08ff */
[----:B------:R-:W-:Y:S01]  /*20b0*/  UIADD3 UR27, UR31, UR6, URZ ;  /* 0x000000061f1b7290 */ /* 0x000fe2000fffe03f */
[C---:B------:R-:W-:Y:S01]  /*20c0*/  IMAD R0, R88.reuse, c[0x0][0x1e0], RZ ;  /* 0x0000780058007a24 */ /* 0x040fe200078e02ff */
[----:B------:R-:W-:Y:S01]  /*20d0*/  IADD3.X R88, R88, UR40, RZ, P0, !PT ;  /* 0x0000002858587c10 */ /* 0x000fe200087fe4ff */
[----:B------:R-:W-:Y:S01]  /*20e0*/  IMAD.IADD R129, R129, 0x1, R124 ;  /* 0x0000000181817824 */ /* 0x000fe200078e027c */
[----:B------:R-:W-:Y:S01]  /*20f0*/  LOP3.LUT R116, R116, 0xfffffff8, RZ, 0xc0, !PT ;  /* 0xfffffff874747812 */ /* 0x000fe200078ec0ff */
[----:B------:R-:W-:Y:S01]  /*2100*/  IMAD.IADD R127, R127, 0x1, R122 ;  /* 0x000000017f7f7824 */ /* 0x000fe200078e027a */
[----:B------:R-:W-:Y:S01]  /*2110*/  LOP3.LUT R115, R115, 0xfffffff8, RZ, 0xc0, !PT ;  /* 0xfffffff873737812 */ /* 0x000fe200078ec0ff */
[----:B------:R-:W-:Y:S01]  /*2120*/  IMAD R2, R2, c[0x0][0x290], RZ ;  /* 0x0000a40002027a24 */ /* 0x000fe200078e02ff */
[----:B------:R-:W-:Y:S01]  /*2130*/  LOP3.LUT R114, R114, 0xfffffff8, RZ, 0xc0, !PT ;  /* 0xfffffff872727812 */ /* 0x000fe200078ec0ff */
[----:B------:R-:W-:Y:S01]  /*2140*/  IMAD R97, R121, c[0x0][0x1e4], R0 ;  /* 0x0000790079617a24 */ /* 0x000fe200078e0200 */
[----:B------:R-:W-:Y:S01]  /*2150*/  IADD3 R82, P1, P0, R136, UR30, R18 ;  /* 0x0000001e88527c10 */ /* 0x000fe2000f83e012 */
[----:B------:R-:W-:Y:S01]  /*2160*/  IMAD.MOV.U32 R124, RZ, RZ, R28 ;  /* 0x000000ffff7c7224 */ /* 0x000fe200078e001c */
[----:B------:R-:W-:Y:S01]  /*2170*/  ULDC.U8 UR5, c[0x0][0x298] ;  /* 0x0000a60000057ab9 */ /* 0x000fe20000000000 */
[----:B------:R-:W-:Y:S01]  /*2180*/  IMAD.MOV.U32 R122, RZ, RZ, R26 ;  /* 0x000000ffff7a7224 */ /* 0x000fe200078e001a */
[----:B------:R-:W-:Y:S01]  /*2190*/  IADD3 R111, R112, 0x40, RZ ;  /* 0x00000040706f7810 */ /* 0x000fe20007ffe0ff */
[----:B------:R-:W-:Y:S01]  /*21a0*/  IMAD R83, R79, c[0x0][0x294], R2 ;  /* 0x0000a5004f537a24 */ /* 0x000fe200078e0202 */
[----:B------:R-:W-:Y:S01]  /*21b0*/  ISETP.NE.AND P6, PT, RZ, UR5, PT ;  /* 0x00000005ff007c0c */ /* 0x000fe2000bfc5270 */
[----:B------:R-:W-:Y:S01]  /*21c0*/  IMAD.IADD R97, R137, 0x1, R97 ;  /* 0x0000000189617824 */ /* 0x000fe200078e0261 */
[C---:B-1----:R-:W-:Y:S01]  /*21d0*/  IADD3 R11, R16.reuse, 0x50, RZ ;  /* 0x00000050100b7810 */ /* 0x042fe20007ffe0ff */
[----:B------:R-:W-:Y:S01]  /*21e0*/  IMAD.WIDE.U32 R126, R79, c[0x0][0x290], R126 ;  /* 0x0000a4004f7e7a25 */ /* 0x000fe200078e007e */
[----:B------:R-:W-:-:S02]  /*21f0*/  IADD3 R10, R16, 0x30, RZ ;  /* 0x00000030100a7810 */ /* 0x000fc40007ffe0ff */
[----:B------:R-:W-:Y:S01]  /*2200*/  IADD3 R9, R16, 0x10, RZ ;  /* 0x0000001010097810 */ /* 0x000fe20007ffe0ff */
[C---:B------:R-:W-:Y:S01]  /*2210*/  IMAD.WIDE.U32 R128, R79.reuse, c[0x0][0x280], R128 ;  /* 0x0000a0004f807a25 */ /* 0x040fe200078e0080 */
[----:B------:R-:W-:Y:S02]  /*2220*/  SHF.R.S32.HI R102, RZ, 0x1f, R116 ;  /* 0x0000001fff667819 */ /* 0x000fe40000011474 */
[----:B------:R-:W-:Y:S01]  /*2230*/  @P2 IADD3 R111, R112, -0x40, RZ ;  /* 0xffffffc0706f2810 */ /* 0x000fe20007ffe0ff */
[C---:B------:R-:W-:Y:S01]  /*2240*/  IMAD.WIDE.U32 R124, R79.reuse, c[0x0][0x280], R124 ;  /* 0x0000a0004f7c7a25 */ /* 0x040fe200078e007c */
[----:B------:R-:W-:Y:S02]  /*2250*/  SHF.R.S32.HI R99, RZ, 0x1f, R113 ;  /* 0x0000001fff637819 */ /* 0x000fe40000011471 */
[----:B------:R-:W-:Y:S01]  /*2260*/  SHF.R.S32.HI R101, RZ, 0x1f, R115 ;  /* 0x0000001fff657819 */ /* 0x000fe20000011473 */
[----:B------:R-:W-:Y:S01]  /*2270*/  IMAD.WIDE.U32 R122, R79, c[0x0][0x290], R122 ;  /* 0x0000a4004f7a7a25 */ /* 0x000fe200078e007a */
[----:B------:R-:W-:-:S02]  /*2280*/  SHF.R.S32.HI R100, RZ, 0x1f, R114 ;  /* 0x0000001fff647819 */ /* 0x000fc40000011472 */
[----:B------:R-:W-:Y:S01]  /*2290*/  IADD3 R87, R131, UR4, RZ ;  /* 0x0000000483577c10 */ /* 0x000fe2000fffe0ff */
[----:B------:R-:W-:Y:S01]  /*22a0*/  IMAD.IADD R85, R127, 0x1, R83 ;  /* 0x000000017f557824 */ /* 0x000fe200078e0253 */
[----:B------:R-:W-:Y:S01]  /*22b0*/  SHF.R.S32.HI R98, RZ, 0x1f, R110 ;  /* 0x0000001fff627819 */ /* 0x000fe2000001146e */
[----:B------:R-:W-:Y:S01]  /*22c0*/  IMAD.IADD R86, R129, 0x1, R3 ;  /* 0x0000000181567824 */ /* 0x000fe200078e0203 */
[----:B------:R-:W-:Y:S01]  /*22d0*/  SHF.R.S32.HI R96, RZ, 0x1f, R109 ;  /* 0x0000001fff607819 */ /* 0x000fe2000001146d */
[----:B------:R-:W-:Y:S01]  /*22e0*/  IMAD.IADD R84, R3, 0x1, R125 ;  /* 0x0000000103547824 */ /* 0x000fe200078e027d */
[----:B------:R-:W-:Y:S01]  /*22f0*/  IADD3.X R81, R97, UR27, R19, P1, P0 ;  /* 0x0000001b61517c10 */ /* 0x000fe20008fe0413 */
[----:B------:R-:W-:Y:S02]  /*2300*/  IMAD.IADD R83, R83, 0x1, R123 ;  /* 0x0000000153537824 */ /* 0x000fe400078e027b */
[----:B------:R-:W-:Y:S02]  /*2310*/  IMAD.SHL.U32 R108, R108, 0x2, RZ ;  /* 0x000000026c6c7824 */ /* 0x000fe400078e00ff */
[----:B------:R-:W-:-:S02]  /*2320*/  IMAD.SHL.U32 R106, R106, 0x2, RZ ;  /* 0x000000026a6a7824 */ /* 0x000fc400078e00ff */
[----:B------:R-:W-:Y:S02]  /*2330*/  IMAD.SHL.U32 R104, R104, 0x2, RZ ;  /* 0x0000000268687824 */ /* 0x000fe400078e00ff */
[----:B------:R-:W-:Y:S02]  /*2340*/  IMAD.SHL.U32 R107, R107, 0x2, RZ ;  /* 0x000000026b6b7824 */ /* 0x000fe400078e00ff */
[----:B------:R-:W-:Y:S02]  /*2350*/  IMAD.SHL.U32 R105, R105, 0x2, RZ ;  /* 0x0000000269697824 */ /* 0x000fe400078e00ff */
[----:B------:R-:W-:Y:S01]  /*2360*/  IMAD.SHL.U32 R103, R103, 0x2, RZ ;  /* 0x0000000267677824 */ /* 0x000fe200078e00ff */
[----:B--2---:R-:W-:Y:S06]  /*2370*/  BAR.SYNC.DEFER_BLOCKING 0x0 ;  /* 0x0000000000007b1d */ /* 0x004fec0000010000 */
.L_x_327:
[----:B------:R-:W-:Y:S01]  /*2380*/  ISETP.GE.AND P2, PT, R95, 0x1, PT ;  /* 0x000000015f00780c */ /* 0x000fe20003f46270 */
[----:B------:R-:W-:Y:S01]  /*2390*/  USHF.R.S32.HI UR13, URZ, 0x1f, UR17 ;  /* 0x0000001f3f0d7899 */ /* 0x000fe20008011411 */
[----:B------:R-:W-:Y:S04]  /*23a0*/  DEPBAR.LE SB0, 0x0 ;  /* 0x000080000000791a */ /* 0x000fe80000000000 */
[----:B------:R-:W-:Y:S01]  /*23b0*/  UIMAD UR7, UR34, UR17, URZ ;  /* 0x00000011220772a4 */ /* 0x000fe2000f8e023f */
[----:B------:R-:W-:Y:S01]  /*23c0*/  BAR.SYNC.DEFER_BLOCKING 0x0 ;  /* 0x0000000000007b1d */ /* 0x000fe20000010000 */
[----:B------:R-:W-:Y:S02]  /*23d0*/  UIMAD.WIDE.U32 UR46, UR35, UR17, URZ ;  /* 0x00000011232e72a5 */ /* 0x000fe4000f8e003f */
[----:B------:R-:W-:Y:S04]  /*23e0*/  UIMAD UR7, UR13, UR35, UR7 ;  /* 0x000000230d0772a4 */ /* 0x000fe8000f8e0207 */
[----:B-1----:R-:W-:Y:S01]  /*23f0*/  IADD3 R3, P1, R82, UR46, RZ ;  /* 0x0000002e52037c10 */ /* 0x002fe2000ff3e0ff */
[----:B------:R-:W-:Y:S03]  /*2400*/  UIADD3 UR7, UR47, UR7, URZ ;  /* 0x000000072f077290 */ /* 0x000fe6000fffe03f */
[----:B------:R-:W-:Y:S03]  /*2410*/  LEA R64, P0, R3, c[0x0][0x1c8], 0x1 ;  /* 0x0000720003407a11 */ /* 0x000fe600078008ff */
[----:B------:R-:W-:Y:S04]  /*2420*/  IADD3.X R0, R81, UR7, RZ, P1, !PT ;  /* 0x0000000751007c10 */ /* 0x000fe80008ffe4ff */
[----:B------:R-:W-:Y:S01]  /*2430*/  LEA.HI.X R65, R3, c[0x0][0x1cc], R0, 0x1, P0 ;  /* 0x0000730003417a11 */ /* 0x000fe200000f0c00 */
[----:B------:R-:W-:Y:S01]  /*2440*/  BSSY B1, `(.L_x_303) ;  /* 0x0000385000017945 */ /* 0x000fe20003800000 */
[----:B------:R-:W-:-:S05]  /*2450*/  @!P2 BRA `(.L_x_304) ;  /* 0x000036b00000a947 */ /* 0x000fca0003800000 */
[----:B------:R-:W-:Y:S02]  /*2460*/  UIMAD UR6, UR36, UR17, URZ ;  /* 0x00000011240672a4 */ /* 0x000fe4000f8e023f */
[----:B------:R-:W-:Y:S02]  /*2470*/  UIMAD UR5, UR38, UR17, URZ ;  /* 0x00000011260572a4 */ /* 0x000fe4000f8e023f */
[----:B------:R-:W-:Y:S02]  /*2480*/  UIMAD UR4, UR17, -0x40, UR22 ;  /* 0xffffffc0110478a4 */ /* 0x000fe4000f8e0216 */
[----:B------:R-:W-:Y:S02]  /*2490*/  UIMAD.WIDE.U32 UR44, UR39, UR17, URZ ;  /* 0x00000011272c72a5 */ /* 0x000fe4000f8e003f */
[----:B------:R-:W-:Y:S02]  /*24a0*/  UIMAD.WIDE.U32 UR42, UR41, UR17, URZ ;  /* 0x00000011292a72a5 */ /* 0x000fe4000f8e003f */
[----:B------:R-:W-:Y:S02]  /*24b0*/  UIMAD UR6, UR13, UR39, UR6 ;  /* 0x000000270d0672a4 */ /* 0x000fe4000f8e0206 */
[----:B------:R-:W-:Y:S02]  /*24c0*/  UIMAD UR5, UR13, UR41, UR5 ;  /* 0x000000290d0572a4 */ /* 0x000fe4000f8e0205 */
[----:B------:R-:W-:Y:S02]  /*24d0*/  UISETP.LT.AND UP0, UPT, UR4, 0x40, UPT ;  /* 0x000000400400788c */ /* 0x000fe4000bf01270 */
[----:B------:R-:W-:Y:S02]  /*24e0*/  UIADD3 UR6, UR45, UR6, URZ ;  /* 0x000000062d067290 */ /* 0x000fe4000fffe03f */
[----:B------:R-:W-:Y:S02]  /*24f0*/  UIADD3 UR5, UR43, UR5, URZ ;  /* 0x000000052b057290 */ /* 0x000fe4000fffe03f */
[----:B------:R-:W-:Y:S01]  /*2500*/  USEL UR4, UR4, 0x40, UP0 ;  /* 0x0000004004047887 */ /* 0x000fe20008000000 */
[----:B------:R-:W-:-:S05]  /*2510*/  @!P6 BRA `(.L_x_305) ;  /* 0x00001b200000e947 */ /* 0x000fca0003800000 */
[----:B------:R-:W-:Y:S01]  /*2520*/  ISETP.GE.AND P1, PT, R121, UR4, PT ;  /* 0x0000000479007c0c */ /* 0x000fe2000bf26270 */
        /* <DEDUP_REMOVED lines=14> */
[----:B------:R-:W-:Y:S01]  /*2610*/  IADD3 R3, P0, R128, UR44, RZ ;  /* 0x0000002c80037c10 */ /* 0x000fe2000ff1e0ff */
[----:B------:R-:W-:Y:S01]  /*2620*/  CS2R R62, SRZ ;  /* 0x00000000003e7805 */ /* 0x000fe2000001ff00 */
[----:B------:R-:W-:Y:S01]  /*2630*/  CS2R R34, SRZ ;  /* 0x0000000000227805 */ /* 0x000fe2000001ff00 */
[----:B------:R-:W-:Y:S01]  /*2640*/  CS2R R60, SRZ ;  /* 0x00000000003c7805 */ /* 0x000fe2000001ff00 */
[----:B------:R-:W-:Y:S01]  /*2650*/  IADD3.X R0, R86, UR6, RZ, P0, !PT ;  /* 0x0000000656007c10 */ /* 0x000fe200087fe4ff */
[----:B------:R-:W-:Y:S01]  /*2660*/  CS2R R38, SRZ ;  /* 0x0000000000267805 */ /* 0x000fe2000001ff00 */
[----:B------:R-:W-:Y:S01]  /*2670*/  IADD3 R5, P0, R126, UR42, RZ ;  /* 0x0000002a7e057c10 */ /* 0x000fe2000ff1e0ff */
[----:B------:R-:W-:Y:S01]  /*2680*/  CS2R R58, SRZ ;  /* 0x00000000003a7805 */ /* 0x000fe2000001ff00 */
[----:B------:R-:W-:Y:S01]  /*2690*/  CS2R R32, SRZ ;  /* 0x0000000000207805 */ /* 0x000fe2000001ff00 */
[----:B------:R-:W-:Y:S01]  /*26a0*/  CS2R R54, SRZ ;  /* 0x0000000000367805 */ /* 0x000fe2000001ff00 */
[----:B------:R-:W-:Y:S01]  /*26b0*/  IADD3.X R2, R85, UR5, RZ, P0, !PT ;  /* 0x0000000555027c10 */ /* 0x000fe200087fe4ff */
[----:B------:R-:W-:Y:S01]  /*26c0*/  CS2R R28, SRZ ;  /* 0x00000000001c7805 */ /* 0x000fe2000001ff00 */
        /* <DEDUP_REMOVED lines=32> */
.L_x_307:
[----:B------:R-:W-:Y:S05]  /*28d0*/  BSYNC B0 ;  /* 0x0000000000007941 */ /* 0x000fea0003800000 */
.L_x_306:
        /* <DEDUP_REMOVED lines=89> */
.L_x_310:
[----:B------:R-:W-:Y:S05]  /*2e70*/  BSYNC B0 ;  /* 0x0000000000007941 */ /* 0x000fea0003800000 */
.L_x_309:
        /* <DEDUP_REMOVED lines=56> */
.L_x_312:
[----:B------:R-:W-:Y:S05]  /*3200*/  BSYNC B0 ;  /* 0x0000000000007941 */ /* 0x000fea0003800000 */
.L_x_311:
        /* <DEDUP_REMOVED lines=56> */
.L_x_314:
[----:B------:R-:W-:Y:S05]  /*3590*/  BSYNC B0 ;  /* 0x0000000000007941 */ /* 0x000fea0003800000 */
.L_x_313:
        /* <DEDUP_REMOVED lines=56> */
.L_x_316:
[----:B------:R-:W-:Y:S05]  /*3920*/  BSYNC B0 ;  /* 0x0000000000007941 */ /* 0x000fea0003800000 */
.L_x_315:
        /* <DEDUP_REMOVED lines=56> */
.L_x_318:
[----:B------:R-:W-:Y:S05]  /*3cb0*/  BSYNC B0 ;  /* 0x0000000000007941 */ /* 0x000fea0003800000 */
.L_x_317:
        /* <DEDUP_REMOVED lines=56> */
.L_x_305:
        /* <DEDUP_REMOVED lines=47> */
.L_x_320:
[----:B------:R-:W-:Y:S05]  /*4330*/  BSYNC B0 ;  /* 0x0000000000007941 */ /* 0x000fea0003800000 */
.L_x_319:
[----:B------:R-:W-:Y:S04]  /*4340*/  IADD3 R90, P0, R136, UR46, RZ ;  /* 0x0000002e885a7c10 */ /* 0x000fe8000ff1e0ff */
[----:B------:R-:W-:Y:S01]  /*4350*/  IADD3.X R141, R97, UR7, RZ, P0, !PT ;  /* 0x00000007618d7c10 */ /* 0x000fe200087fe4ff */
        /* <DEDUP_REMOVED lines=31> */
[C---:B------:R-:W-:Y:S01]  /*4550*/  IADD3 R145, P1, P0, R90.reuse, UR30, R116 ;  /* 0x0000001e5a917c10 */ /* 0x040fe2000f83e074 */
[----:B------:R-:W-:Y:S01]  /*4560*/  IMAD.MOV.U32 R41, RZ, RZ, R37 ;  /* 0x000000ffff297224 */ /* 0x000fe200078e0025 */
[----:B------:R-:W-:Y:S01]  /*4570*/  MOV R43, R36 ;  /* 0x00000024002b7202 */ /* 0x000fe20000000f00 */
[----:B------:R-:W-:Y:S01]  /*4580*/  IMAD.MOV.U32 R58, RZ, RZ, R53 ;  /* 0x000000ffff3a7224 */ /* 0x000fe200078e0035 */
[C---:B------:R-:W-:Y:S02]  /*4590*/  IADD3.X R142, R141.reuse, UR27, R102, P1, P0 ;  /* 0x0000001b8d8e7c10 */ /* 0x040fe40008fe0466 */
[----:B------:R-:W-:Y:S01]  /*45a0*/  MOV R49, R52 ;  /* 0x0000003400317202 */ /* 0x000fe20000000f00 */
[----:B------:R-:W1:Y:S04]  /*45b0*/  LDS.128 R24, [R108+0x6100] ;  /* 0x006100006c187984 */ /* 0x000e680000000c00 */
[----:B------:R-:W-:Y:S04]  /*45c0*/  @!P2 IADD3 R143, P1, P0, R90, UR30, R113 ;  /* 0x0000001e5a8fac10 */ /* 0x000fe8000f83e071 */
[----:B------:R-:W-:Y:S02]  /*45d0*/  @!P2 IADD3.X R140, R141, UR27, R99, P1, P0 ;  /* 0x0000001b8d8cac10 */ /* 0x000fe40008fe0463 */
        /* <DEDUP_REMOVED lines=25> */
[--C-:B------:R-:W-:Y:S01]  /*4770*/  @!P0 SHF.R.U32.HI R40, RZ, 0x10, R37.reuse ;  /* 0x00000010ff288819 */ /* 0x100fe20000011625 */
        /* <DEDUP_REMOVED lines=38> */
[----:B------:R-:W-:Y:S01]  /*49e0*/  @!P0 FMUL.FTZ R148, R55, R43 ;  /* 0x0000002b37948220 */ /* 0x000fe20000410000 */
        /* <DEDUP_REMOVED lines=42> */
.L_x_322:
[----:B------:R-:W-:Y:S05]  /*4c90*/  BSYNC B0 ;  /* 0x0000000000007941 */ /* 0x000fea0003800000 */
.L_x_321:
[----:B------:R-:W-:Y:S01]  /*4ca0*/  ISETP.GE.AND P0, PT, R12, c[0x0][0x1d4], PT ;  /* 0x000075000c007a0c */ /* 0x000fe20003f06270 */
[----:B------:R-:W-:Y:S01]  /*4cb0*/  @!UPT UIADD3 URZ, URZ, URZ, URZ ;  /* 0x0000003f3f3ff290 */ /* 0x000fe2000fffe03f */
[----:B------:R-:W-:Y:S11]  /*4cc0*/  BSSY B0, `(.L_x_323) ;  /* 0x0000071000007945 */ /* 0x000ff60003800000 */
[----:B------:R-:W-:-:S05]  /*4cd0*/  @P0 BRA `(.L_x_324) ;  /* 0x000006f000000947 */ /* 0x000fca0003800000 */
[----:B------:R-:W2:Y:S01]  /*4ce0*/  LDS.128 R56, [R105+0x6100] ;  /* 0x0061000069387984 */ /* 0x000ea20000000c00 */
[----:B------:R-:W-:Y:S02]  /*4cf0*/  ISETP.GE.AND P2, PT, R110, c[0x0][0x1d4], PT ;  /* 0x000075006e007a0c */ /* 0x000fe40003f46270 */
[C---:B------:R-:W-:Y:S04]  /*4d00*/  IADD3 R61, P1, P0, R90.reuse, UR30, R115 ;  /* 0x0000001e5a3d7c10 */ /* 0x040fe8000f83e073 */
[C---:B------:R-:W-:Y:S01]  /*4d10*/  IADD3.X R54, R141.reuse, UR27, R101, P1, P0 ;  /* 0x0000001b8d367c10 */ /* 0x040fe20008fe0465 */
[----:B-1----:R-:W1:Y:S06]  /*4d20*/  LDS.128 R24, [R106+0x6100] ;  /* 0x006100006a187984 */ /* 0x002e6c0000000c00 */
        /* <DEDUP_REMOVED lines=106> */
.L_x_324:
[----:B------:R-:W-:Y:S05]  /*53d0*/  BSYNC B0 ;  /* 0x0000000000007941 */ /* 0x000fea0003800000 */
.L_x_323:
[----:B------:R-:W-:Y:S11]  /*53e0*/  ISETP.GE.AND P0, PT, R13, c[0x0][0x1d4], PT ;  /* 0x000075000d007a0c */ /* 0x000ff60003f06270 */
[----:B------:R-:W-:Y:S02]  /*53f0*/  @!UPT UIADD3 URZ, URZ, URZ, URZ ;  /* 0x0000003f3f3ff290 */ /* 0x000fe4000fffe03f */
[----:B------:R-:W-:-:S05]  /*5400*/  @P0 BRA `(.L_x_308) ;  /* 0x0000088000000947 */ /* 0x000fca0003800000 */
[----:B-1----:R-:W-:Y:S01]  /*5410*/  LDS.128 R52, [R103+0x6100] ;  /* 0x0061000067347984 */ /* 0x002fe20000000c00 */
[----:B------:R-:W-:Y:S04]  /*5420*/  IADD3 R56, P1, P0, R90, UR30, R114 ;  /* 0x0000001e5a387c10 */ /* 0x000fe8000f83e072 */
[----:B------:R-:W-:Y:S02]  /*5430*/  IADD3.X R49, R141, UR27, R100, P1, P0 ;  /* 0x0000001b8d317c10 */ /* 0x000fe40008fe0464 */
[----:B------:R-:W-:Y:S01]  /*5440*/  ISETP.GE.AND P0, PT, R13, c[0x0][0x27c], PT ;  /* 0x00009f000d007a0c */ /* 0x000fe20003f06270 */
[----:B------:R-:W1:Y:S01]  /*5450*/  LDS.128 R24, [R104+0x6100] ;  /* 0x0061000068187984 */ /* 0x000e620000000c00 */
[C---:B------:R-:W-:Y:S04]  /*5460*/  LEA R58, P1, R56.reuse, c[0x0][0x1c8], 0x1 ;  /* 0x00007200383a7a11 */ /* 0x040fe800078208ff */
[----:B------:R-:W-:Y:S02]  /*5470*/  LEA.HI.X R59, R56, c[0x0][0x1cc], R49, 0x1, P1 ;  /* 0x00007300383b7a11 */ /* 0x000fe400008f0c31 */
[----:B------:R-:W-:Y:S05]  /*5480*/  ISETP.GE.AND P1, PT, R109, c[0x0][0x1d4], PT ;  /* 0x000075006d007a0c */ /* 0x000fea0003f26270 */
[----:B------:R-:W-:Y:S01]  /*5490*/  @!P0 SHF.R.U32.HI R28, RZ, 0x10, R21 ;  /* 0x00000010ff1c8819 */ /* 0x000fe20000011615 */
[----:B------:R-:W-:Y:S01]  /*54a0*/  @!P0 HADD2.F32 R29, -RZ, R33.H1_H1 ;  /* 0x30000021ff1d8230 */ /* 0x000fe20000004100 */
[----:B------:R-:W-:Y:S01]  /*54b0*/  @!P0 SHF.R.U64 R22, R22, 0x10, R23 ;  /* 0x0000001016168819 */ /* 0x000fe20000001217 */
[--C-:B------:R-:W-:Y:S01]  /*54c0*/  @!P0 HADD2.F32 R39, -RZ, R63.reuse.H1_H1 ;  /* 0x3000003fff278230 */ /* 0x100fe20000004100 */
[----:B------:R-:W-:Y:S01]  /*54d0*/  @!P0 SHF.R.U64 R21, R20, 0x10, R21 ;  /* 0x0000001014158819 */ /* 0x000fe20000001215 */
[----:B------:R-:W-:Y:S01]  /*54e0*/  @!P0 HADD2.F32 R28, -RZ, R28.H0_H0 ;  /* 0x2000001cff1c8230 */ /* 0x000fe20000004100 */
[----:B------:R-:W-:Y:S01]  /*54f0*/  @!P0 SHF.R.U32.HI R20, RZ, 0x10, R23 ;  /* 0x00000010ff148819 */ /* 0x000fe20000011617 */
[----:B------:R-:W-:Y:S01]  /*5500*/  @!P0 HADD2.F32 R35, -RZ, R63.H0_H0 ;  /* 0x2000003fff238230 */ /* 0x000fe20000004100 */
[--C-:B------:R-:W-:Y:S01]  /*5510*/  @!P0 SHF.R.U32.HI R40, RZ, 0x10, R65.reuse ;  /* 0x00000010ff288819 */ /* 0x100fe20000011641 */
[--C-:B------:R-:W-:Y:S01]  /*5520*/  @!P0 HADD2.F32 R45, -RZ, R62.reuse.H1_H1 ;  /* 0x3000003eff2d8230 */ /* 0x100fe20000004100 */
[----:B------:R-:W-:Y:S01]  /*5530*/  @!P0 SHF.R.U64 R36, R64, 0x10, R65 ;  /* 0x0000001040248819 */ /* 0x000fe20000001241 */
        /* <DEDUP_REMOVED lines=11> */
[--C-:B------:R-:W-:Y:S01]  /*55f0*/  @!P0 HADD2.F32 R30, -RZ, R23.reuse.H0_H0 ;  /* 0x20000017ff1e8230 */ /* 0x100fe20000004100 */
[----:B------:R-:W-:Y:S01]  /*5600*/  @!P0 MOV R42, R55 ;  /* 0x00000037002a8202 */ /* 0x000fe20000000f00 */
[--C-:B------:R-:W-:Y:S01]  /*5610*/  @!P0 HADD2.F32 R41, -RZ, R34.reuse.H1_H1 ;  /* 0x30000022ff298230 */ /* 0x100fe20000004100 */
[----:B------:R-:W-:Y:S01]  /*5620*/  @!P0 MOV R43, R54 ;  /* 0x00000036002b8202 */ /* 0x000fe20000000f00 */
[----:B------:R-:W-:Y:S01]  /*5630*/  @!P0 HADD2.F32 R38, -RZ, R34.H0_H0 ;  /* 0x20000022ff268230 */ /* 0x000fe20000004100 */
[-C--:B------:R-:W-:Y:S01]  /*5640*/  @!P0 FMUL.FTZ R3, R30, R29.reuse ;  /* 0x0000001d1e038220 */ /* 0x080fe20000410000 */
[----:B------:R-:W-:Y:S01]  /*5650*/  @!P0 HADD2.F32 R23, -RZ, R23.H1_H1 ;  /* 0x30000017ff178230 */ /* 0x000fe20000004100 */
[----:B------:R-:W-:Y:S01]  /*5660*/  @!P0 FMUL.FTZ R56, R41, R28 ;  /* 0x0000001c29388220 */ /* 0x000fe20000410000 */
[----:B------:R-:W-:Y:S01]  /*5670*/  @!P0 HADD2.F32 R34, -RZ, R37.H0_H0 ;  /* 0x20000025ff228230 */ /* 0x000fe20000004100 */
[----:B------:R-:W-:Y:S01]  /*5680*/  @!P0 FMUL.FTZ R49, R38, R29 ;  /* 0x0000001d26318220 */ /* 0x000fe20000410000 */
[----:B------:R-:W-:Y:S01]  /*5690*/  @!P0 MOV R29, R24 ;  /* 0x00000018001d8202 */ /* 0x000fe20000000f00 */
[C---:B------:R-:W-:Y:S01]  /*56a0*/  @!P0 FMUL.FTZ R4, R23.reuse, R28 ;  /* 0x0000001c17048220 */ /* 0x040fe20000410000 */
[----:B------:R-:W-:Y:S01]  /*56b0*/  @!P0 HADD2.F32 R28, -RZ, R21.H0_H0 ;  /* 0x20000015ff1c8230 */ /* 0x000fe20000004100 */
[----:B------:R-:W-:Y:S01]  /*56c0*/  @!P0 FFMA.FTZ R56, R23, R40, -R56 ;  /* 0x0000002817388223 */ /* 0x000fe20000010838 */
[----:B------:R-:W-:Y:S01]  /*56d0*/  @!P0 HADD2.F32 R23, -RZ, R33.H0_H0 ;  /* 0x20000021ff178230 */ /* 0x000fe20000004100 */
[----:B------:R-:W-:Y:S01]  /*56e0*/  @!P0 FFMA.FTZ R49, R30, R39, -R49 ;  /* 0x000000271e318223 */ /* 0x000fe20000010831 */
[----:B------:R-:W-:Y:S02]  /*56f0*/  @!P0 HADD2.F32 R37, -RZ, R37.H1_H1 ;  /* 0x30000025ff258230 */ /* 0x000fe40000004100 */
[--C-:B------:R-:W-:Y:S01]  /*5700*/  @!P0 HADD2.F32 R30, -RZ, R29.reuse.H0_H0 ;  /* 0x2000001dff1e8230 */ /* 0x100fe20000004100 */
[-C--:B------:R-:W-:Y:S01]  /*5710*/  @!P0 FMUL.FTZ R51, R34, R23.reuse ;  /* 0x0000001722338220 */ /* 0x080fe20000410000 */
[----:B------:R-:W-:Y:S01]  /*5720*/  @!P0 HADD2.F32 R21, -RZ, R29.H1_H1 ;  /* 0x3000001dff158230 */ /* 0x000fe20000004100 */
[----:B------:R-:W-:Y:S01]  /*5730*/  @!P0 FMUL.FTZ R60, R37, R28 ;  /* 0x0000001c253c8220 */ /* 0x000fe20000410000 */
[----:B------:R-:W-:Y:S01]  /*5740*/  @!P0 MOV R29, R26 ;  /* 0x0000001a001d8202 */ /* 0x000fe20000000f00 */
[----:B------:R-:W-:Y:S01]  /*5750*/  @!P0 FMUL.FTZ R0, R30, R23 ;  /* 0x000000171e008220 */ /* 0x000fe20000410000 */
[----:B------:R-:W-:Y:S01]  /*5760*/  @!P0 F2FP.PACK_AB R49, R56, R49 ;  /* 0x000000313831823e */ /* 0x000fe200000000ff */
[----:B------:R-:W-:Y:S01]  /*5770*/  @!P0 IMAD.MOV.U32 R23, RZ, RZ, R27 ;  /* 0x000000ffff178224 */ /* 0x000fe200078e001b */
[----:B------:R-:W-:Y:S01]  /*5780*/  @!P0 HADD2.F32 R48, -RZ, R42.H0_H0 ;  /* 0x2000002aff308230 */ /* 0x000fe20000004100 */
[----:B------:R-:W-:Y:S01]  /*5790*/  @!P0 FFMA.FTZ R51, R30, R35, -R51 ;  /* 0x000000231e338223 */ /* 0x000fe20000010833 */
[----:B------:R-:W-:Y:S01]  /*57a0*/  @!P0 MOV R25, R49 ;  /* 0x0000003100198202 */ /* 0x000fe20000000f00 */
[C---:B------:R-:W-:Y:S01]  /*57b0*/  @!P0 FMUL.FTZ R2, R21.reuse, R28 ;  /* 0x0000001c15028220 */ /* 0x040fe20000410000 */
[----:B------:R-:W-:Y:S01]  /*57c0*/  @!P0 HADD2.F32 R31, -RZ, R29.H0_H0 ;  /* 0x2000001dff1f8230 */ /* 0x000fe20000004100 */
[-C--:B------:R-:W-:Y:S01]  /*57d0*/  @!P0 FFMA.FTZ R60, R21, R36.reuse, -R60 ;  /* 0x00000024153c8223 */ /* 0x080fe2000001083c */
[--C-:B------:R-:W-:Y:S01]  /*57e0*/  @!P0 HADD2.F32 R21, -RZ, R32.reuse.H0_H0 ;  /* 0x20000020ff158230 */ /* 0x100fe20000004100 */
[----:B------:R-:W-:Y:S01]  /*57f0*/  @!P0 FFMA.FTZ R0, R34, R35, R0 ;  /* 0x0000002322008223 */ /* 0x000fe20000010000 */
[----:B------:R-:W-:Y:S01]  /*5800*/  @!P0 HADD2.F32 R28, -RZ, R32.H1_H1 ;  /* 0x30000020ff1c8230 */ /* 0x000fe20000004100 */
[----:B------:R-:W-:Y:S01]  /*5810*/  @!P0 FFMA.FTZ R2, R37, R36, R2 ;  /* 0x0000002425028223 */ /* 0x000fe20000010002 */
[----:B------:R-:W-:Y:S01]  /*5820*/  @!P0 HADD2.F32 R30, -RZ, R22.H0_H0 ;  /* 0x20000016ff1e8230 */ /* 0x000fe20000004100 */
[----:B------:R-:W-:Y:S01]  /*5830*/  @!P0 FMUL.FTZ R68, R48, R21 ;  /* 0x0000001530448220 */ /* 0x000fe20000410000 */
[----:B------:R-:W-:Y:S01]  /*5840*/  @!P0 HADD2.F32 R47, -RZ, R42.H1_H1 ;  /* 0x3000002aff2f8230 */ /* 0x000fe20000004100 */
[----:B------:R-:W-:Y:S01]  /*5850*/  @!P0 FMUL.FTZ R5, R31, R28 ;  /* 0x0000001c1f058220 */ /* 0x000fe20000410000 */
[--C-:B------:R-:W-:Y:S01]  /*5860*/  @!P0 HADD2.F32 R42, -RZ, R43.reuse.H0_H0 ;  /* 0x2000002bff2a8230 */ /* 0x100fe20000004100 */
[----:B------:R-:W-:Y:S01]  /*5870*/  @!P0 FFMA.FTZ R3, R38, R39, R3 ;  /* 0x0000002726038223 */ /* 0x000fe20000010003 */
[----:B------:R-:W-:Y:S01]  /*5880*/  @!P0 HADD2.F32 R43, -RZ, R43.H1_H1 ;  /* 0x3000002bff2b8230 */ /* 0x000fe20000004100 */
[----:B------:R-:W-:Y:S01]  /*5890*/  @!P0 FMUL.FTZ R57, R47, R20 ;  /* 0x000000142f398220 */ /* 0x000fe20000410000 */
[--C-:B------:R-:W-:Y:S01]  /*58a0*/  @!P0 HADD2.F32 R22, -RZ, R23.reuse.H0_H0 ;  /* 0x20000017ff168230 */ /* 0x100fe20000004100 */
[----:B------:R-:W-:Y:S01]  /*58b0*/  @!P0 FMUL.FTZ R70, R42, R28 ;  /* 0x0000001c2a468220 */ /* 0x000fe20000410000 */
[----:B------:R-:W-:Y:S01]  /*58c0*/  @!P0 HADD2.F32 R23, -RZ, R23.H1_H1 ;  /* 0x30000017ff178230 */ /* 0x000fe20000004100 */
[----:B------:R-:W-:Y:S01]  /*58d0*/  @!P0 FMUL.FTZ R61, R43, R30 ;  /* 0x0000001e2b3d8220 */ /* 0x000fe20000410000 */
[----:B------:R-:W-:Y:S01]  /*58e0*/  @!P0 HADD2.F32 R29, -RZ, R29.H1_H1 ;  /* 0x3000001dff1d8230 */ /* 0x000fe20000004100 */
[----:B------:R-:W-:Y:S01]  /*58f0*/  @!P0 FFMA.FTZ R68, R22, R45, -R68 ;  /* 0x0000002d16448223 */ /* 0x000fe20000010844 */
[----:B------:R-:W-:Y:S01]  /*5900*/  @!P0 F2FP.PACK_AB R60, R60, R51 ;  /* 0x000000333c3c823e */ /* 0x000fe200000000ff */
[----:B------:R-:W-:Y:S01]  /*5910*/  @!P0 FFMA.FTZ R57, R23, R50, -R57 ;  /* 0x0000003217398223 */ /* 0x000fe20000010839 */
[----:B------:R-:W-:Y:S01]  /*5920*/  @!P0 F2FP.PACK_AB R49, R2, R0 ;  /* 0x000000000231823e */ /* 0x000fe200000000ff */
[----:B------:R-:W-:Y:S02]  /*5930*/  @!P0 FFMA.FTZ R70, R31, R44, -R70 ;  /* 0x0000002c1f468223 */ /* 0x000fe40000010846 */
[----:B------:R-:W-:Y:S01]  /*5940*/  @!P0 FFMA.FTZ R61, R29, R46, -R61 ;  /* 0x0000002e1d3d8223 */ /* 0x000fe2000001083d */
[----:B------:R-:W-:Y:S01]  /*5950*/  @!P0 F2FP.PACK_AB R57, R57, R68 ;  /* 0x000000443939823e */ /* 0x000fe200000000ff */
[----:B------:R-:W-:Y:S02]  /*5960*/  @!P0 IMAD.MOV.U32 R24, RZ, RZ, R60 ;  /* 0x000000ffff188224 */ /* 0x000fe400078e003c */
[----:B------:R-:W-:Y:S01]  /*5970*/  @!P0 FMUL.FTZ R6, R29, R30 ;  /* 0x0000001e1d068220 */ /* 0x000fe20000410000 */
[----:B------:R-:W-:Y:S01]  /*5980*/  @!P0 F2FP.PACK_AB R70, R61, R70 ;  /* 0x000000463d46823e */ /* 0x000fe200000000ff */
[----:B------:R-:W-:Y:S01]  /*5990*/  @!P0 FFMA.FTZ R4, R41, R40, R4 ;  /* 0x0000002829048223 */ /* 0x000fe20000010004 */
[----:B------:R-:W-:Y:S01]  /*59a0*/  @!P0 MOV R27, R57 ;  /* 0x00000039001b8202 */ /* 0x000fe20000000f00 */
[----:B------:R-:W-:Y:S01]  /*59b0*/  @!P0 FMUL.FTZ R7, R22, R21 ;  /* 0x0000001516078220 */ /* 0x000fe20000410000 */
[----:B------:R-:W-:Y:S01]  /*59c0*/  @!P0 MOV R26, R70 ;  /* 0x00000046001a8202 */ /* 0x000fe20000000f00 */
[----:B------:R-:W-:Y:S01]  /*59d0*/  @!P0 FFMA.FTZ R5, R42, R44, R5 ;  /* 0x0000002c2a058223 */ /* 0x000fe20000010005 */
[----:B------:R-:W-:Y:S01]  /*59e0*/  @!P0 F2FP.PACK_AB R56, R4, R3 ;  /* 0x000000030438823e */ /* 0x000fe200000000ff */
[----:B------:R-:W-:Y:S02]  /*59f0*/  @!P0 FMUL.FTZ R8, R23, R20 ;  /* 0x0000001417088220 */ /* 0x000fe40000410000 */
[----:B------:R1:W-:Y:S01]  /*5a00*/  STG.E.128 [R58.64], R24 ;  /* 0x000000183a007986 */ /* 0x0003e2000c101d1c */
[----:B------:R-:W-:Y:S01]  /*5a10*/  @!P0 MOV R53, R56 ;  /* 0x0000003800358202 */ /* 0x000fe20000000f00 */
[----:B------:R-:W-:Y:S02]  /*5a20*/  @!P0 FFMA.FTZ R6, R43, R46, R6 ;  /* 0x0000002e2b068223 */ /* 0x000fe40000010006 */
        /* <DEDUP_REMOVED lines=8> */
[----:B------:R-:W-:Y:S04]  /*5ab0*/  IADD3 R90, P1, P0, R90, UR30, R109 ;  /* 0x0000001e5a5a7c10 */ /* 0x000fe8000f83e06d */
[----:B------:R-:W-:Y:S02]  /*5ac0*/  IADD3.X R141, R141, UR27, R96, P1, P0 ;  /* 0x0000001b8d8d7c10 */ /* 0x000fe40008fe0460 */
[C---:B------:R-:W-:Y:S04]  /*5ad0*/  LEA R2, P0, R90.reuse, c[0x0][0x1c8], 0x1 ;  /* 0x000072005a027a11 */ /* 0x040fe800078008ff */
[----:B------:R-:W-:Y:S05]  /*5ae0*/  LEA.HI.X R3, R90, c[0x0][0x1cc], R141, 0x1, P0 ;  /* 0x000073005a037a11 */ /* 0x000fea00000f0c8d */
[----:B------:R1:W-:Y:S01]  /*5af0*/  STG.E.128 [R2.64], R52 ;  /* 0x0000003402007986 */ /* 0x0003e2000c101d1c */
[----:B------:R-:W-:-:S05]  /*5b00*/  BRA `(.L_x_308) ;  /* 0x0000018000007947 */ /* 0x000fca0003800000 */
.L_x_304:
[----:B------:R-:W-:Y:S04]  /*5b10*/  UIMAD UR4, UR17, -0x40, UR22 ;  /* 0xffffffc0110478a4 */ /* 0x000fe8000f8e0216 */
[----:B------:R-:W-:Y:S04]  /*5b20*/  UISETP.LT.AND UP0, UPT, UR4, 0x40, UPT ;  /* 0x000000400400788c */ /* 0x000fe8000bf01270 */
[----:B------:R-:W-:Y:S06]  /*5b30*/  USEL UR4, UR4, 0x40, UP0 ;  /* 0x0000004004047887 */ /* 0x000fec0008000000 */
[----:B------:R-:W-:Y:S11]  /*5b40*/  ISETP.GE.AND P0, PT, R121, UR4, PT ;  /* 0x0000000479007c0c */ /* 0x000ff6000bf06270 */
        /* <DEDUP_REMOVED lines=20> */
.L_x_308:
[----:B------:R-:W-:Y:S05]  /*5c90*/  BSYNC B1 ;  /* 0x0000000000017941 */ /* 0x000fea0003800000 */
.L_x_303:
[----:B------:R-:W-:Y:S01]  /*5ca0*/  USHF.L.U32 UR4, UR17, 0x6, URZ ;  /* 0x0000000611047899 */ /* 0x000fe2000800063f */
[----:B------:R-:W-:Y:S01]  /*5cb0*/  BSSY B0, `(.L_x_325) ;  /* 0x0000049000007945 */ /* 0x000fe20003800000 */
[----:B------:R-:W-:Y:S02]  /*5cc0*/  USHF.L.U64.HI UR13, UR17, 0x6, UR13 ;  /* 0x00000006110d7899 */ /* 0x000fe4000801020d */
[----:B------:R-:W-:Y:S02]  /*5cd0*/  UIADD3 UR5, -UR4, UR22, URZ ;  /* 0x0000001604057290 */ /* 0x000fe4000fffe13f */
[----:B-1----:R-:W-:Y:S02]  /*5ce0*/  IADD3 R2, R92, -UR4, RZ ;  /* 0x800000045c027c10 */ /* 0x002fe4000fffe0ff */
[----:B------:R-:W-:Y:S01]  /*5cf0*/  IADD3 R3, P1, R94, UR4, RZ ;  /* 0x000000045e037c10 */ /* 0x000fe2000ff3e0ff */
[----:B------:R-:W-:Y:S01]  /*5d00*/  UISETP.LT.AND UP0, UPT, UR5, 0x40, UPT ;  /* 0x000000400500788c */ /* 0x000fe2000bf01270 */
[C---:B------:R-:W-:Y:S02]  /*5d10*/  ISETP.GE.AND P0, PT, R2.reuse, 0x21, PT ;  /* 0x000000210200780c */ /* 0x040fe40003f06270 */
[----:B------:R-:W-:Y:S01]  /*5d20*/  IADD3.X R0, R93, UR13, RZ, P1, !PT ;  /* 0x0000000d5d007c10 */ /* 0x000fe20008ffe4ff */
[----:B------:R-:W-:Y:S10]  /*5d30*/  USEL UR5, UR5, 0x40, UP0 ;  /* 0x0000004005057887 */ /* 0x000ff40008000000 */
[----:B------:R-:W-:Y:S05]  /*5d40*/  @P0 IADD3 R5, P1, R3, 0x20, RZ ;  /* 0x0000002003050810 */ /* 0x000fea0007f3e0ff */
[----:B------:R-:W-:Y:S01]  /*5d50*/  @P0 IMAD.X R4, RZ, RZ, R0, P1 ;  /* 0x000000ffff040224 */ /* 0x000fe200008e0600 */
[----:B------:R-:W-:Y:S03]  /*5d60*/  ISETP.GE.AND P1, PT, R2, 0x1, PT ;  /* 0x000000010200780c */ /* 0x000fe60003f26270 */
[----:B------:R-:W-:Y:S04]  /*5d70*/  @P0 IMAD R4, R4, c[0x0][0x258], RZ ;  /* 0x0000960004040a24 */ /* 0x000fe800078e02ff */
[----:B------:R-:W-:Y:S06]  /*5d80*/  @P0 IMAD R4, R5, c[0x0][0x25c], R4 ;  /* 0x0000970005040a24 */ /* 0x000fec00078e0204 */
[----:B------:R-:W-:Y:S02]  /*5d90*/  @P1 IMAD R0, R0, c[0x0][0x258], RZ ;  /* 0x0000960000001a24 */ /* 0x000fe400078e02ff */
[----:B------:R-:W-:Y:S02]  /*5da0*/  @P1 IMAD.MOV.U32 R90, RZ, RZ, R132 ;  /* 0x000000ffff5a1224 */ /* 0x000fe400078e0084 */
[C---:B------:R-:W-:Y:S02]  /*5db0*/  @P1 IMAD R0, R3.reuse, c[0x0][0x25c], R0 ;  /* 0x0000970003001a24 */ /* 0x040fe400078e0200 */
[----:B------:R-:W-:Y:S04]  /*5dc0*/  @P1 IMAD.WIDE.U32 R6, R3, c[0x0][0x258], R90 ;  /* 0x0000960003061a25 */ /* 0x000fe800078e005a */
[----:B------:R-:W-:Y:S01]  /*5dd0*/  @P1 IMAD.IADD R0, R7, 0x1, R0 ;  /* 0x0000000107001824 */ /* 0x000fe200078e0200 */
[C---:B------:R-:W-:Y:S01]  /*5de0*/  @P1 LEA R2, P2, R6.reuse, c[0x0][0x250], 0x1 ;  /* 0x0000940006021a11 */ /* 0x040fe200078408ff */
[----:B------:R-:W-:Y:S03]  /*5df0*/  @P0 IMAD.MOV.U32 R90, RZ, RZ, R132 ;  /* 0x000000ffff5a0224 */ /* 0x000fe600078e0084 */
[----:B------:R-:W-:Y:S01]  /*5e00*/  @P1 LEA.HI.X R3, R6, c[0x0][0x254], R0, 0x1, P2 ;  /* 0x0000950006031a11 */ /* 0x000fe200010f0c00 */
[----:B------:R-:W-:Y:S04]  /*5e10*/  @P0 IMAD.WIDE.U32 R6, R5, c[0x0][0x258], R90 ;  /* 0x0000960005060a25 */ /* 0x000fe800078e005a */
[----:B------:R-:W-:Y:S01]  /*5e20*/  @!PT LDS RZ, [RZ] ;  /* 0x00000000fffff984 */ /* 0x000fe20000000800 */
[----:B------:R-:W-:Y:S01]  /*5e30*/  @!PT LDS RZ, [RZ] ;  /* 0x00000000fffff984 */ /* 0x000fe20000000800 */
[----:B------:R-:W-:Y:S01]  /*5e40*/  @!PT LDS RZ, [RZ] ;  /* 0x00000000fffff984 */ /* 0x000fe20000000800 */
[----:B------:R1:W-:Y:S01]  /*5e50*/  @P1 LDGSTS.E.BYPASS.LTC128B.128 [R117+0x100], [R2.64], !P5 ;  /* 0x0010000002751fae */ /* 0x0003e2000e901d5c */
[----:B------:R-:W-:Y:S01]  /*5e60*/  @P0 IMAD.IADD R4, R7, 0x1, R4 ;  /* 0x0000000107040824 */ /* 0x000fe200078e0204 */
[C---:B-----5:R-:W-:Y:S02]  /*5e70*/  @P0 LEA R20, P2, R6.reuse, c[0x0][0x250], 0x1 ;  /* 0x0000940006140a11 */ /* 0x060fe400078408ff */
[----:B------:R1:W-:Y:S02]  /*5e80*/  @P1 LDGSTS.E.BYPASS.LTC128B.128 [R117+0x2100], [R2.64+0x80], !P4 ;  /* 0x0210008002751fae */ /* 0x0003e4000e101d5c */
[----:B------:R-:W-:Y:S02]  /*5e90*/  @P0 LEA.HI.X R21, R6, c[0x0][0x254], R4, 0x1, P2 ;  /* 0x0000950006150a11 */ /* 0x000fe400010f0c04 */
[----:B------:R1:W-:Y:S04]  /*5ea0*/  @P1 LDGSTS.E.BYPASS.LTC128B.128 [R117+0x4100], [R2.64+0x100], !P3 ;  /* 0x0410010002751fae */ /* 0x0003e8000d901d5c */
[----:B------:R1:W-:Y:S04]  /*5eb0*/  @P0 LDGSTS.E.BYPASS.LTC128B.128 [R117+0x1100], [R20.64], !P5 ;  /* 0x0110000014750fae */ /* 0x0003e8000e901d5c */
[----:B------:R1:W-:Y:S04]  /*5ec0*/  @P0 LDGSTS.E.BYPASS.LTC128B.128 [R117+0x3100], [R20.64+0x80], !P4 ;  /* 0x0310008014750fae */ /* 0x0003e8000e101d5c */
[----:B------:R1:W-:Y:S01]  /*5ed0*/  @P0 LDGSTS.E.BYPASS.LTC128B.128 [R117+0x5100], [R20.64+0x100], !P3 ;  /* 0x0510010014750fae */ /* 0x0003e2000d901d5c */
[----:B------:R-:W-:Y:S03]  /*5ee0*/  ISETP.GE.AND P0, PT, R121, UR5, PT ;  /* 0x0000000579007c0c */ /* 0x000fe6000bf06270 */
[----:B------:R-:W0:Y:S01]  /*5ef0*/  LDGDEPBAR ;  /* 0x00000000000079af */ /* 0x000e220000000000 */
[----:B------:R-:W-:Y:S04]  /*5f00*/  DEPBAR.LE SB0, 0x0 ;  /* 0x000080000000791a */ /* 0x000fe80000000000 */
[----:B------:R-:W-:Y:S06]  /*5f10*/  BAR.SYNC.DEFER_BLOCKING 0x0 ;  /* 0x0000000000007b1d */ /* 0x000fec0000010000 */
[----:B------:R-:W-:-:S05]  /*5f20*/  @P0 BRA `(.L_x_326) ;  /* 0x0000021000000947 */ /* 0x000fca0003800000 */
[----:B-1----:R-:W-:Y:S01]  /*5f30*/  IADD3 R3, P0, R89, UR4, RZ ;  /* 0x0000000459037c10 */ /* 0x002fe2000ff1e0ff */
[----:B------:R-:W-:Y:S01]  /*5f40*/  IMAD.MOV.U32 R20, RZ, RZ, R130 ;  /* 0x000000ffff147224 */ /* 0x000fe200078e0082 */
[----:B------:R-:W-:Y:S01]  /*5f50*/  ISETP.GE.AND P1, PT, R18, c[0x0][0x1d4], PT ;  /* 0x0000750012007a0c */ /* 0x000fe20003f26270 */
[----:B------:R-:W-:Y:S01]  /*5f60*/  IMAD.MOV.U32 R21, RZ, RZ, R87 ;  /* 0x000000ffff157224 */ /* 0x000fe200078e0057 */
[----:B------:R-:W-:Y:S03]  /*5f70*/  IADD3.X R0, R88, UR13, RZ, P0, !PT ;  /* 0x0000000d58007c10 */ /* 0x000fe600087fe4ff */
        /* <DEDUP_REMOVED lines=28> */
.L_x_326:
[----:B-1----:R-:W-:Y:S05]  /*6140*/  BSYNC B0 ;  /* 0x0000000000007941 */ /* 0x002fea0003800000 */
.L_x_325:
[----:B------:R-:W-:Y:S01]  /*6150*/  UISETP.GT.AND UP0, UPT, UR17, UR8, UPT ;  /* 0x000000081100728c */ /* 0x000fe2000bf04270 */
[----:B------:R-:W-:Y:S01]  /*6160*/  IMAD.U32 R0, RZ, RZ, UR32 ;  /* 0x00000020ff007e24 */ /* 0x000fe2000f8e00ff */
[----:B------:R-:W-:Y:S04]  /*6170*/  UIADD3 UR17, UR17, -0x1, URZ ;  /* 0xffffffff11117890 */ /* 0x000fe8000fffe03f */
[----:B------:R-:W-:Y:S02]  /*6180*/  PLOP3.LUT P0, PT, PT, PT, UP0, 0x80, 0x0 ;  /* 0x000000000000781c */ /* 0x000fe40003f0f008 */
[----:B------:R-:W-:Y:S03]  /*6190*/  PLOP3.LUT P1, PT, PT, PT, UP0, 0x80, 0x0 ;  /* 0x000000000000781c */ /* 0x000fe60003f2f008 */
[----:B------:R-:W-:Y:S02]  /*61a0*/  @UP0 USHF.R.S32.HI UR5, URZ, 0x1f, UR17 ;  /* 0x0000001f3f050899 */ /* 0x000fe40008011411 */
[----:B------:R-:W-:Y:S04]  /*61b0*/  @UP0 UIMAD UR4, UR25, UR17, URZ ;  /* 0x00000011190402a4 */ /* 0x000fe8000f8e023f */
[----:B------:R-:W-:Y:S02]  /*61c0*/  @UP0 UIMAD UR4, UR5, UR26, UR4 ;  /* 0x0000001a050402a4 */ /* 0x000fe4000f8e0204 */
[----:B------:R-:W-:Y:S02]  /*61d0*/  @P0 IMAD.MOV.U32 R2, RZ, RZ, R134 ;  /* 0x000000ffff020224 */ /* 0x000fe400078e0086 */
[----:B------:R-:W-:Y:S01]  /*61e0*/  @P0 IMAD.MOV.U32 R3, RZ, RZ, R139 ;  /* 0x000000ffff030224 */ /* 0x000fe200078e008b */
[----:B------:R-:W-:Y:S03]  /*61f0*/  PLOP3.LUT P0, PT, PT, PT, UP0, 0x80, 0x0 ;  /* 0x000000000000781c */ /* 0x000fe60003f0f008 */
[----:B------:R-:W-:Y:S01]  /*6200*/  @P1 IMAD.WIDE.U32 R2, R80, UR17, R2 ;  /* 0x0000001150021c25 */ /* 0x000fe2000f8e0002 */
[----:B------:R-:W-:Y:S09]  /*6210*/  PLOP3.LUT P1, PT, PT, PT, UP0, 0x80, 0x0 ;  /* 0x000000000000781c */ /* 0x000ff20003f2f008 */
[----:B------:R-:W-:Y:S01]  /*6220*/  @P0 IADD3 R5, R3, UR4, RZ ;  /* 0x0000000403050c10 */ /* 0x000fe2000fffe0ff */
[----:B------:R-:W-:Y:S01]  /*6230*/  IMAD.U32 R3, RZ, RZ, UR33 ;  /* 0x00000021ff037e24 */ /* 0x000fe2000f8e00ff */
[----:B------:R-:W-:Y:S02]  /*6240*/  PLOP3.LUT P0, PT, PT, PT, UP0, 0x80, 0x0 ;  /* 0x000000000000781c */ /* 0x000fe40003f0f008 */
[C---:B------:R-:W-:Y:S11]  /*6250*/  @P1 LEA R4, P1, R2.reuse, c[0x0][0x220], 0x1 ;  /* 0x0000880002041a11 */ /* 0x040ff600078208ff */
[----:B------:R-:W-:Y:S02]  /*6260*/  @!UPT UIADD3 URZ, URZ, URZ, URZ ;  /* 0x0000003f3f3ff290 */ /* 0x000fe4000fffe03f */
[----:B------:R-:W-:Y:S02]  /*6270*/  @P0 LEA.HI.X R5, R2, c[0x0][0x224], R5, 0x1, P1 ;  /* 0x0000890002050a11 */ /* 0x000fe400008f0c05 */
[----:B------:R-:W-:Y:S02]  /*6280*/  PLOP3.LUT P0, PT, PT, PT, UP0, 0x80, 0x0 ;  /* 0x000000000000781c */ /* 0x000fe40003f0f008 */
[----:B------:R-:W-:Y:S11]  /*6290*/  PLOP3.LUT P1, PT, PT, PT, UP0, 0x80, 0x0 ;  /* 0x000000000000781c */ /* 0x000ff60003f2f008 */
[C---:B------:R-:W-:Y:S11]  /*62a0*/  @P0 LEA R2, P0, R3.reuse, R4, 0x1 ;  /* 0x0000000403020211 */ /* 0x040ff600078008ff */
[----:B------:R-:W-:Y:S02]  /*62b0*/  @!UPT UIADD3 URZ, URZ, URZ, URZ ;  /* 0x0000003f3f3ff290 */ /* 0x000fe4000fffe03f */
[----:B------:R-:W-:Y:S02]  /*62c0*/  @P1 LEA.HI.X R3, R3, R5, R0, 0x1, P0 ;  /* 0x0000000503031211 */ /* 0x000fe400000f0c00 */
[----:B------:R-:W-:Y:S02]  /*62d0*/  PLOP3.LUT P1, PT, PT, PT, UP0, 0x80, 0x0 ;  /* 0x000000000000781c */ /* 0x000fe40003f2f008 */
[----:B------:R-:W-:Y:S02]  /*62e0*/  PLOP3.LUT P1, PT, PT, PT, UP0, 0x80, 0x0 ;  /* 0x000000000000781c */ /* 0x000fe40003f2f008 */
[----:B------:R-:W-:Y:S02]  /*62f0*/  PLOP3.LUT P0, PT, PT, PT, UP0, 0x80, 0x0 ;  /* 0x000000000000781c */ /* 0x000fe40003f0f008 */
[----:B------:R-:W-:Y:S09]  /*6300*/  PLOP3.LUT P0, PT, PT, PT, UP0, 0x80, 0x0 ;  /* 0x000000000000781c */ /* 0x000ff20003f0f008 */
[----:B------:R-:W-:Y:S01]  /*6310*/  @!PT LDS RZ, [RZ] ;  /* 0x00000000fffff984 */ /* 0x000fe20000000800 */
[----:B------:R-:W-:Y:S01]  /*6320*/  @!PT LDS RZ, [RZ] ;  /* 0x00000000fffff984 */ /* 0x000fe20000000800 */
[----:B------:R-:W-:Y:S01]  /*6330*/  @!PT LDS RZ, [RZ] ;  /* 0x00000000fffff984 */ /* 0x000fe20000000800 */
[----:B------:R1:W-:Y:S01]  /*6340*/  @P1 LDGSTS.E.BYPASS.LTC128B.128 [R117+0x6100], [R4.64], !P5 ;  /* 0x0610000004751fae */ /* 0x0003e2000e901d5c */
[----:B------:R-:W-:Y:S03]  /*6350*/  PLOP3.LUT P1, PT, PT, PT, UP0, 0x80, 0x0 ;  /* 0x000000000000781c */ /* 0x000fe60003f2f008 */
[----:B------:R1:W-:Y:S01]  /*6360*/  @P0 LDGSTS.E.BYPASS.LTC128B.128 [R117+0x8100], [R4.64+0x80], !P4 ;  /* 0x0810008004750fae */ /* 0x0003e2000e101d5c */
[----:B------:R-:W-:Y:S09]  /*6370*/  PLOP3.LUT P0, PT, PT, PT, UP0, 0x80, 0x0 ;  /* 0x000000000000781c */ /* 0x000ff20003f0f008 */
[----:B------:R1:W-:Y:S01]  /*6380*/  @P1 LDGSTS.E.BYPASS.LTC128B.128 [R117+0xa100], [R4.64+0x100], !P3 ;  /* 0x0a10010004751fae */ /* 0x0003e2000d901d5c */
[----:B------:R-:W-:Y:S03]  /*6390*/  PLOP3.LUT P1, PT, PT, PT, UP0, 0x80, 0x0 ;  /* 0x000000000000781c */ /* 0x000fe60003f2f008 */
[----:B------:R1:W-:Y:S01]  /*63a0*/  @P0 LDGSTS.E.BYPASS.LTC128B.128 [R117+0x7100], [R2.64], !P5 ;  /* 0x0710000002750fae */ /* 0x0003e2000e901d5c */
[----:B------:R-:W-:Y:S09]  /*63b0*/  PLOP3.LUT P0, PT, PT, PT, UP0, 0x80, 0x0 ;  /* 0x000000000000781c */ /* 0x000ff20003f0f008 */
[----:B------:R1:W-:Y:S04]  /*63c0*/  @P1 LDGSTS.E.BYPASS.LTC128B.128 [R117+0x9100], [R2.64+0x80], !P4 ;  /* 0x0910008002751fae */ /* 0x0003e8000e101d5c */
[----:B------:R1:W-:Y:S01]  /*63d0*/  @P0 LDGSTS.E.BYPASS.LTC128B.128 [R117+0xb100], [R2.64+0x100], !P3 ;  /* 0x0b10010002750fae */ /* 0x0003e2000d901d5c */
[----:B------:R-:W-:Y:S03]  /*63e0*/  PLOP3.LUT P0, PT, PT, PT, UP0, 0x80, 0x0 ;  /* 0x000000000000781c */ /* 0x000fe60003f0f008 */
[----:B------:R-:W0:Y:S10]  /*63f0*/  LDGDEPBAR ;  /* 0x00000000000079af */ /* 0x000e340000000000 */
[----:B------:R-:W-:-:S05]  /*6400*/  @P0 BRA `(.L_x_327) ;  /* 0xffffbf7000000947 */ /* 0x000fca000383ffff */
[----:B------:R-:W-:Y:S06]  /*6410*/  BAR.SYNC.DEFER_BLOCKING 0x0 ;  /* 0x0000000000007b1d */ /* 0x000fec0000010000 */
.L_x_302:
[----:B------:R-:W-:Y:S01]  /*6420*/  UIADD3 UR6, UR18, 0x7f, URZ ;  /* 0x0000007f12067890 */ /* 0x000fe2000fffe03f */
[----:B------:R-:W-:Y:S01]  /*6430*/  PLOP3.LUT P0, PT, PT, PT, UP2, 0x40, 0x0 ;  /* 0x000000000000781c */ /* 0x000fe20003f0e828 */
[----:B------:R-:W-:-:S02]  /*6440*/  ULDC.64 UR4, c[0x0][0x2c8] ;  /* 0x0000b20000047ab9 */ /* 0x000fc40000000a00 */
[----:B------:R-:W-:Y:S02]  /*6450*/  UIMAD.WIDE.U32 UR26, UR6, UR4, URZ ;  /* 0x00000004061a72a5 */ /* 0x000fe4000f8e003f */
[----:B------:R-:W-:Y:S02]  /*6460*/  ULDC UR7, c[0x0][0x328] ;  /* 0x0000ca0000077ab9 */ /* 0x000fe40000000800 */
[----:B------:R-:W-:Y:S02]  /*6470*/  @UP3 USHF.R.U32.HI UR6, URZ, UR5, UR27 ;  /* 0x000000053f063299 */ /* 0x000fe4000801161b */
[----:B------:R-:W-:Y:S02]  /*6480*/  UIADD3 UR19, UR19, UR20, URZ ;  /* 0x0000001413137290 */ /* 0x000fe4000fffe03f */
[----:B------:R-:W-:-:S04]  /*6490*/  UIADD3 UR11, UR11, UR6, URZ ;  /* 0x000000060b0b7290 */ /* 0x000fc8000fffe03f */
[----:B------:R-:W-:Y:S01]  /*64a0*/  UIADD3 UR7, UR11, UR7, URZ ;  /* 0x000000070b077290 */ /* 0x000fe2000fffe03f */
[----:B------:R-:W-:Y:S05]  /*64b0*/  @P0 BRA `(.L_x_328) ;  /* 0x0000015000000947 */ /* 0x000fea0003800000 */
[----:B------:R-:W-:Y:S01]  /*64c0*/  ISETP.LT.AND P0, PT, RZ, UR11, PT ;  /* 0x0000000bff007c0c */ /* 0x000fe2000bf01270 */
[----:B------:R-:W-:Y:S02]  /*64d0*/  UIADD3 UR8, UR11, -0x1, URZ ;  /* 0xffffffff0b087890 */ /* 0x000fe4000fffe03f */
[----:B------:R-:W-:-:S10]  /*64e0*/  ULDC UR6, c[0x0][0x32c] ;  /* 0x0000cb0000067ab9 */ /* 0x000fd40000000800 */
[----:B------:R-:W-:Y:S05]  /*64f0*/  @P0 BRA `(.L_x_329) ;  /* 0x0000008000000947 */ /* 0x000fea0003800000 */
[----:B------:R-:W-:Y:S02]  /*6500*/  UISETP.NE.AND UP0, UPT, UR6, 0x1, UPT ;  /* 0x000000010600788c */ /* 0x000fe4000bf05270 */
[----:B------:R-:W-:Y:S02]  /*6510*/  UIADD3 UR8, -UR11, URZ, URZ ;  /* 0x0000003f0b087290 */ /* 0x000fe4000fffe13f */
[----:B------:R-:W-:Y:S02]  /*6520*/  ULDC.64 UR4, c[0x0][0x330] ;  /* 0x0000cc0000047ab9 */ /* 0x000fe40000000a00 */
[----:B------:R-:W-:-:S07]  /*6530*/  UIMAD.WIDE.U32 UR26, UR8, UR4, URZ ;  /* 0x00000004081a72a5 */ /* 0x000fce000f8e003f */
[----:B------:R-:W-:Y:S02]  /*6540*/  @UP0 UMOV UR11, UR27 ;  /* 0x0000001b000b0c82 */ /* 0x000fe40008000000 */
[----:B------:R-:W-:-:S04]  /*6550*/  @UP0 USHF.R.U32.HI UR8, URZ, UR5, UR11 ;  /* 0x000000053f080299 */ /* 0x000fc8000801160b */
[----:B------:R-:W-:Y:S01]  /*6560*/  ULOP3.LUT UR8, URZ, UR8, URZ, 0x33, !UPT ;  /* 0x000000083f087292 */ /* 0x000fe2000f8e333f */
[----:B------:R-:W-:Y:S05]  /*6570*/  BRA `(.L_x_330) ;  /* 0x0000005000007947 */ /* 0x000fea0003800000 */
.L_x_329:
[----:B------:R-:W-:Y:S02]  /*6580*/  UISETP.NE.AND UP0, UPT, UR6, 0x1, UPT ;  /* 0x000000010600788c */ /* 0x000fe4000bf05270 */
[----:B------:R-:W-:Y:S02]  /*6590*/  ULDC.64 UR4, c[0x0][0x330] ;  /* 0x0000cc0000047ab9 */ /* 0x000fe40000000a00 */
[----:B------:R-:W-:-:S07]  /*65a0*/  UIMAD.WIDE.U32 UR26, UR8, UR4, URZ ;  /* 0x00000004081a72a5 */ /* 0x000fce000f8e003f */
[----:B------:R-:W-:Y:S02]  /*65b0*/  @UP0 UMOV UR11, UR27 ;  /* 0x0000001b000b0c82 */ /* 0x000fe40008000000 */
[----:B------:R-:W-:Y:S02]  /*65c0*/  @UP0 USHF.R.U32.HI UR8, URZ, UR5, UR11 ;  /* 0x000000053f080299 */ /* 0x000fe4000801160b */
.L_x_330:
[----:B------:R-:W-:Y:S02]  /*65d0*/  ULDC UR4, c[0x0][0x32c] ;  /* 0x0000cb0000047ab9 */ /* 0x000fe40000000800 */
[----:B------:R-:W-:-:S04]  /*65e0*/  UIMAD UR4, UR8, UR6, UR4 ;  /* 0x00000006080472a4 */ /* 0x000fc8000f8e0204 */
[----:B------:R-:W-:-:S04]  /*65f0*/  UISETP.LT.AND UP0, UPT, UR7, UR4, UPT ;  /* 0x000000040700728c */ /* 0x000fc8000bf01270 */
[----:B------:R-:W-:-:S04]  /*6600*/  USEL UR7, UR7, UR4, UP0 ;  /* 0x0000000407077287 */ /* 0x000fc80008000000 */
.L_x_328:
[----:B------:R-:W-:Y:S01]  /*6610*/  UIADD3 UR6, UR7, 0x3f, URZ ;  /* 0x0000003f07067890 */ /* 0x000fe2000fffe03f */
[----:B------:R-:W-:Y:S01]  /*6620*/  PLOP3.LUT P0, PT, PT, PT, UP2, 0x40, 0x0 ;  /* 0x000000000000781c */ /* 0x000fe20003f0e828 */
[----:B------:R-:W-:Y:S02]  /*6630*/  ULDC.64 UR4, c[0x0][0x2c8] ;  /* 0x0000b20000047ab9 */ /* 0x000fe40000000a00 */
[----:B------:R-:W-:Y:S02]  /*6640*/  USHF.R.S32.HI UR7, URZ, 0x1f, UR6 ;  /* 0x0000001f3f077899 */ /* 0x000fe40008011406 */
[----:B------:R-:W-:Y:S02]  /*6650*/  UIMAD.WIDE.U32 UR26, UR18, UR4, URZ ;  /* 0x00000004121a72a5 */ /* 0x000fe4000f8e003f */
[----:B------:R-:W-:Y:S02]  /*6660*/  ULEA.HI UR7, UR7, UR6, URZ, 0x6 ;  /* 0x0000000607077291 */ /* 0x000fe4000f8f303f */
[----:B------:R-:W-:-:S02]  /*6670*/  ULDC UR4, c[0x0][0x324] ;  /* 0x0000c90000047ab9 */ /* 0x000fc40000000800 */
[----:B------:R-:W-:Y:S02]  /*6680*/  UMOV UR6, UR18 ;  /* 0x0000001200067c82 */ /* 0x000fe40008000000 */
[----:B------:R-:W-:Y:S02]  /*6690*/  USHF.R.S32.HI UR7, URZ, 0x6, UR7 ;  /* 0x000000063f077899 */ /* 0x000fe40008011407 */
[----:B------:R-:W-:Y:S02]  /*66a0*/  @UP3 USHF.R.U32.HI UR6, URZ, UR5, UR27 ;  /* 0x000000053f063299 */ /* 0x000fe4000801161b */
[----:B------:R-:W-:Y:S02]  /*66b0*/  UISETP.LT.AND UP0, UPT, UR7, UR9, UPT ;  /* 0x000000090700728c */ /* 0x000fe4000bf01270 */
[----:B------:R-:W-:Y:S02]  /*66c0*/  UIADD3 UR5, UR10, UR6, URZ ;  /* 0x000000060a057290 */ /* 0x000fe4000fffe03f */
[----:B------:R-:W-:-:S02]  /*66d0*/  USEL UR9, UR7, UR9, UP0 ;  /* 0x0000000907097287 */ /* 0x000fc40008000000 */
[----:B------:R-:W-:Y:S01]  /*66e0*/  UIADD3 UR6, UR5, -UR4, URZ ;  /* 0x8000000405067290 */ /* 0x000fe2000fffe03f */
        /* <DEDUP_REMOVED lines=14> */
.L_x_332:
[----:B------:R-:W-:Y:S02]  /*67d0*/  ULDC UR4, c[0x0][0x32c] ;  /* 0x0000cb0000047ab9 */ /* 0x000fe40000000800 */
[----:B------:R-:W-:-:S03]  /*67e0*/  UISETP.NE.AND UP0, UPT, UR4, 0x1, UPT ;  /* 0x000000010400788c */ /* 0x000fc6000bf05270 */
[----:B------:R-:W-:Y:S02]  /*67f0*/  ULDC.64 UR4, c[0x0][0x330] ;  /* 0x0000cc0000047ab9 */ /* 0x000fe40000000a00 */
[----:B------:R-:W-:-:S07]  /*6800*/  UIMAD.WIDE.U32 UR26, UR7, UR4, URZ ;  /* 0x00000004071a72a5 */ /* 0x000fce000f8e003f */
[----:B------:R-:W-:Y:S02]  /*6810*/  @UP0 UMOV UR11, UR27 ;  /* 0x0000001b000b0c82 */ /* 0x000fe40008000000 */
[----:B------:R-:W-:Y:S02]  /*6820*/  @UP0 USHF.R.U32.HI UR7, URZ, UR5, UR11 ;  /* 0x000000053f070299 */ /* 0x000fe4000801160b */
.L_x_333:
[----:B------:R-:W-:Y:S02]  /*6830*/  ULDC UR4, c[0x0][0x32c] ;  /* 0x0000cb0000047ab9 */ /* 0x000fe40000000800 */
[----:B------:R-:W-:-:S04]  /*6840*/  UIMAD UR4, UR7, UR4, URZ ;  /* 0x00000004070472a4 */ /* 0x000fc8000f8e023f */
[----:B------:R-:W-:-:S04]  /*6850*/  UISETP.LT.AND UP0, UPT, UR6, UR4, UPT ;  /* 0x000000040600728c */ /* 0x000fc8000bf01270 */
[----:B------:R-:W-:-:S04]  /*6860*/  USEL UR6, UR6, UR4, !UP0 ;  /* 0x0000000406067287 */ /* 0x000fc8000c000000 */
.L_x_331:
[----:B------:R-:W-:Y:S01]  /*6870*/  USHF.R.S32.HI UR4, URZ, 0x1f, UR6 ;  /* 0x0000001f3f047899 */ /* 0x000fe20008011406 */
[----:B------:R-:W-:Y:S01]  /*6880*/  PLOP3.LUT P2, PT, PT, PT, PT, 0x80, 0x0 ;  /* 0x000000000000781c */ /* 0x000fe20003f4f070 */
[----:B-1----:R-:W-:Y:S01]  /*6890*/  IMAD.MOV.U32 R3, RZ, RZ, RZ ;  /* 0x000000ffff037224 */ /* 0x002fe200078e00ff */
[----:B------:R-:W-:Y:S01]  /*68a0*/  CS2R R96, SRZ ;  /* 0x0000000000607805 */ /* 0x000fe2000001ff00 */
[----:B------:R-:W-:Y:S01]  /*68b0*/  ULEA.HI UR4, UR4, UR6, URZ, 0x6 ;  /* 0x0000000604047291 */ /* 0x000fe2000f8f303f */
[----:B------:R-:W-:Y:S01]  /*68c0*/  IMAD.MOV.U32 R98, RZ, RZ, RZ ;  /* 0x000000ffff627224 */ /* 0x000fe200078e00ff */
[----:B-----5:R-:W-:Y:S01]  /*68d0*/  CS2R R94, SRZ ;  /* 0x00000000005e7805 */ /* 0x020fe2000001ff00 */
        /* <DEDUP_REMOVED lines=11> */
[----:B------:R-:W-:Y:S01]  /*6990*/  MOV R4, RZ ;  /* 0x000000ff00047202 */ /* 0x000fe20000000f00 */
        /* <DEDUP_REMOVED lines=41> */
[----:B------:R-:W-:Y:S02]  /*6c30*/  ULDC.64 UR4, c[0x0][0x340] ;  /* 0x0000d00000047ab9 */ /* 0x000fe40000000a00 */
[----:B------:R-:W-:-:S02]  /*6c40*/  UISETP.NE.U32.AND UP1, UPT, URZ, UR4, UPT ;  /* 0x000000043f00728c */ /* 0x000fc4000bf25070 */
[----:B------:R-:W-:Y:S02]  /*6c50*/  ULDC.64 UR6, c[0x0][0x340] ;  /* 0x0000d00000067ab9 */ /* 0x000fe40000000a00 */
[----:B------:R-:W-:-:S06]  /*6c60*/  UISETP.NE.AND.EX UP1, UPT, URZ, UR5, UPT, UP1 ;  /* 0x000000053f00728c */ /* 0x000fcc000bf25310 */
[----:B------:R-:W-:-:S05]  /*6c70*/  PLOP3.LUT P0, PT, PT, PT, UP1, 0x80, 0x0 ;  /* 0x000000000000781c */ /* 0x000fca0003f0f018 */
[----:B------:R-:W-:Y:S02]  /*6c80*/  @UP1 UMOV UR4, 0x4 ;  /* 0x0000000400041882 */ /* 0x000fe40000000000 */
[----:B------:R-:W-:-:S06]  /*6c90*/  @UP1 UIMAD.WIDE UR4, UR24, UR4, UR6 ;  /* 0x00000004180412a5 */ /* 0x000fcc000f8e0206 */
[----:B------:R-:W-:Y:S02]  /*6ca0*/  IMAD.U32 R3, RZ, RZ, UR5 ;  /* 0x00000005ff037e24 */ /* 0x000fe4000f8e00ff */
[----:B------:R-:W-:Y:S01]  /*6cb0*/  IMAD.U32 R2, RZ, RZ, UR4 ;  /* 0x00000004ff027e24 */ /* 0x000fe2000f8e00ff */
[----:B------:R-:W-:Y:S01]  /*6cc0*/  SHF.R.S32.HI R77, RZ, 0x1f, R78 ;  /* 0x0000001fff4d7819 */ /* 0x000fe2000001144e */
[----:B------:R-:W-:Y:S02]  /*6cd0*/  USHF.R.S32.HI UR6, URZ, 0x1f, UR21 ;  /* 0x0000001f3f067899 */ /* 0x000fe40008011415 */
[----:B------:R-:W-:Y:S01]  /*6ce0*/  ULDC.64 UR4, c[0x0][0x178] ;  /* 0x00005e0000047ab9 */ /* 0x000fe20000000a00 */
[----:B------:R1:W2:Y:S01]  /*6cf0*/  @P0 LDG.E R3, [R2.64] ;  /* 0x0000001c02030981 */ /* 0x0002a2000c1e1900 */
[CC--:B------:R-:W-:Y:S01]  /*6d00*/  LEA.HI R5, R77.reuse, R78.reuse, RZ, 0x3 ;  /* 0x0000004e4d057211 */ /* 0x0c0fe200078f18ff */
[----:B------:R-:W-:Y:S01]  /*6d10*/  UIMAD UR6, UR6, UR4, URZ ;  /* 0x00000004060672a4 */ /* 0x000fe2000f8e023f */
[----:B------:R-:W-:Y:S01]  /*6d20*/  LEA.HI R7, R77, R78, RZ, 0x4 ;  /* 0x0000004e4d077211 */ /* 0x000fe200078f20ff */
[----:B------:R-:W-:Y:S01]  /*6d30*/  UIMAD.WIDE.U32 UR26, UR21, UR4, URZ ;  /* 0x00000004151a72a5 */ /* 0x000fe2000f8e003f */
[----:B------:R-:W-:Y:S01]  /*6d40*/  SHF.R.S32.HI R42, RZ, 0x3, R5 ;  /* 0x00000003ff2a7819 */ /* 0x000fe20000011405 */
[----:B------:R-:W-:Y:S01]  /*6d50*/  UIMAD UR21, UR21, UR5, UR6 ;  /* 0x00000005151572a4 */ /* 0x000fe2000f8e0206 */
[----:B------:R-:W-:Y:S01]  /*6d60*/  LOP3.LUT R5, R5, 0xfffffff8, RZ, 0xc0, !PT ;  /* 0xfffffff805057812 */ /* 0x000fe200078ec0ff */
[----:B------:R-:W-:Y:S01]  /*6d70*/  USHF.R.S32.HI UR11, URZ, 0x1f, UR24 ;  /* 0x0000001f3f0b7899 */ /* 0x000fe20008011418 */
[----:B------:R-:W-:Y:S01]  /*6d80*/  SHF.R.S32.HI R4, RZ, 0x4, R7 ;  /* 0x00000004ff047819 */ /* 0x000fe20000011407 */
[----:B------:R-:W-:Y:S01]  /*6d90*/  IMAD.SHL.U32 R13, R42, 0x40, RZ ;  /* 0x000000402a0d7824 */ /* 0x000fe200078e00ff */
[----:B------:R-:W-:Y:S01]  /*6da0*/  ULDC.64 UR6, c[0x0][0x348] ;  /* 0x0000d20000067ab9 */ /* 0x000fe20000000a00 */
[----:B------:R-:W-:Y:S01]  /*6db0*/  IMAD.IADD R0, R78, 0x1, -R5 ;  /* 0x000000014e007824 */ /* 0x000fe200078e0a05 */
[----:B------:R-:W-:Y:S01]  /*6dc0*/  LEA.HI R43, R7, R4, RZ, 0x1 ;  /* 0x00000004072b7211 */ /* 0x000fe200078f08ff */
[----:B------:R-:W-:Y:S01]  /*6dd0*/  UIADD3 UR21, UR27, UR21, URZ ;  /* 0x000000151b157290 */ /* 0x000fe2000fffe03f */
[----:B------:R-:W-:Y:S01]  /*6de0*/  LOP3.LUT R13, R13, 0x1c0, RZ, 0xc0, !PT ;  /* 0x000001c00d0d7812 */ /* 0x000fe200078ec0ff */
[----:B------:R-:W-:Y:S01]  /*6df0*/  IMAD.SHL.U32 R18, R0, 0x8, RZ ;  /* 0x0000000800127824 */ /* 0x000fe200078e00ff */
[----:B------:R-:W-:Y:S01]  /*6e00*/  LOP3.LUT R43, R43, 0xfffffffe, RZ, 0xc0, !PT ;  /* 0xfffffffe2b2b7812 */ /* 0x000fe200078ec0ff */
[----:B------:R-:W-:Y:S01]  /*6e10*/  ULDC.64 UR4, c[0x0][0x1b8] ;  /* 0x00006e0000047ab9 */ /* 0x000fe20000000a00 */
[----:B------:R-:W-:Y:S01]  /*6e20*/  PLOP3.LUT P2, PT, PT, PT, UP3, 0x80, 0x0 ;  /* 0x000000000000781c */ /* 0x000fe20003f4f038 */
[----:B------:R-:W-:Y:S01]  /*6e30*/  UISETP.NE.U32.AND UP0, UPT, URZ, UR6, UPT ;  /* 0x000000063f00728c */ /* 0x000fe2000bf05070 */
[----:B------:R-:W-:Y:S01]  /*6e40*/  LOP3.LUT R7, R7, 0xfffffff0, RZ, 0xc0, !PT ;  /* 0xfffffff007077812 */ /* 0x000fe200078ec0ff */
[----:B------:R-:W-:Y:S01]  /*6e50*/  IMAD.IADD R43, R4, 0x1, -R43 ;  /* 0x00000001042b7824 */ /* 0x000fe200078e0a2b */
[----:B------:R-:W-:Y:S01]  /*6e60*/  IADD3 R4, R18, 0x80, RZ ;  /* 0x0000008012047810 */ /* 0x000fe20007ffe0ff */
[----:B------:R-:W-:Y:S01]  /*6e70*/  UMOV UR20, UR26 ;  /* 0x0000001a00147c82 */ /* 0x000fe20008000000 */
[----:B-1----:R-:W-:Y:S01]  /*6e80*/  LOP3.LUT R2, R13, 0x38, R18, 0xf8, !PT ;  /* 0x000000380d027812 */ /* 0x002fe200078ef812 */
[----:B------:R-:W-:Y:S01]  /*6e90*/  UIMAD UR6, UR14, UR4, URZ ;  /* 0x000000040e0672a4 */ /* 0x000fe2000f8e023f */
[----:B------:R-:W-:Y:S01]  /*6ea0*/  SHF.R.U32.HI R13, RZ, 0x3, R13 ;  /* 0x00000003ff0d7819 */ /* 0x000fe2000001160d */
[----:B------:R-:W-:Y:S01]  /*6eb0*/  UIMAD.WIDE.U32 UR20, UR15, UR4, UR20 ;  /* 0x000000040f1472a5 */ /* 0x000fe2000f8e0014 */
[----:B------:R-:W-:Y:S01]  /*6ec0*/  ISETP.GE.AND P3, PT, R4, c[0x0][0x1d4], PT ;  /* 0x0000750004007a0c */ /* 0x000fe20003f66270 */
[----:B------:R-:W-:Y:S01]  /*6ed0*/  USHF.R.S32.HI UR4, URZ, 0x1f, UR19 ;  /* 0x0000001f3f047899 */ /* 0x000fe20008011413 */
[----:B------:R-:W-:Y:S01]  /*6ee0*/  LOP3.LUT R13, R2, R13, RZ, 0x3c, !PT ;  /* 0x0000000d020d7212 */ /* 0x000fe200078e3cff */
[----:B------:R-:W-:Y:S01]  /*6ef0*/  IMAD R2, R0, 0x20, R42 ;  /* 0x0000002000027824 */ /* 0x000fe200078e022a */
[----:B------:R-:W-:Y:S01]  /*6f00*/  PLOP3.LUT P1, PT, PT, PT, UP3, 0x80, 0x0 ;  /* 0x000000000000781c */ /* 0x000fe20003f2f038 */
[----:B------:R-:W-:Y:S01]  /*6f10*/  UISETP.NE.AND.EX UP0, UPT, URZ, UR7, UPT, UP0 ;  /* 0x000000073f00728c */ /* 0x000fe2000bf05300 */
[----:B------:R-:W-:Y:S01]  /*6f20*/  P2R R199, PR, RZ, 0x8 ;  /* 0x00000008ffc77803 */ /* 0x000fe20000000000 */
[----:B------:R-:W-:Y:S01]  /*6f30*/  UIMAD UR6, UR15, UR5, UR6 ;  /* 0x000000050f0672a4 */ /* 0x000fe2000f8e0206 */
[----:B------:R-:W-:Y:S01]  /*6f40*/  IADD3 R15, P3, R42, UR19, RZ ;  /* 0x000000132a0f7c10 */ /* 0x000fe2000ff7e0ff */
[----:B------:R-:W-:Y:S01]  /*6f50*/  IMAD.IADD R8, R78, 0x1, -R7 ;  /* 0x000000014e087824 */ /* 0x000fe200078e0a07 */
[----:B------:R-:W-:Y:S01]  /*6f60*/  IADD3 R2, R2, UR18, RZ ;  /* 0x0000001202027c10 */ /* 0x000fe2000fffe0ff */
[----:B------:R-:W-:Y:S01]  /*6f70*/  USEL UR13, UR24, URZ, !UP0 ;  /* 0x0000003f180d7287 */ /* 0x000fe2000c000000 */
[----:B------:R-:W-:Y:S01]  /*6f80*/  LEA.HI.X.SX32 R4, R42, UR4, 0x1, P3 ;  /* 0x000000042a047c11 */ /* 0x000fe200098f0eff */
[----:B------:R-:W-:Y:S01]  /*6f90*/  UIADD3 UR21, UR21, UR6, URZ ;  /* 0x0000000615157290 */ /* 0x000fe2000fffe03f */
[----:B------:R-:W-:Y:S01]  /*6fa0*/  SHF.R.S32.HI R9, RZ, 0x1f, R8 ;  /* 0x0000001fff097819 */ /* 0x000fe20000011408 */
[----:B------:R-:W-:Y:S01]  /*6fb0*/  USEL UR7, UR11, URZ, !UP0 ;  /* 0x0000003f0b077287 */ /* 0x000fe2000c000000 */
[----:B------:R-:W-:Y:S01]  /*6fc0*/  @P2 IMAD.HI.U32 R5, R2, c[0x0][0x2c8], RZ ;  /* 0x0000b20002052a27 */ /* 0x000fe200078e00ff */
[----:B------:R-:W-:Y:S01]  /*6fd0*/  ULDC.64 UR4, c[0x0][0x1c0] ;  /* 0x0000700000047ab9 */ /* 0x000fe20000000a00 */
[----:B------:R-:W-:Y:S01]  /*6fe0*/  SHF.R.S32.HI R19, RZ, 0x1f, R18 ;  /* 0x0000001fff137819 */ /* 0x000fe20000011412 */
[----:B------:R-:W-:Y:S01]  /*6ff0*/  UIMAD.WIDE.U32 UR26, UR13, UR4, UR20 ;  /* 0x000000040d1a72a5 */ /* 0x000fe2000f8e0014 */
[C---:B------:R-:W-:Y:S01]  /*7000*/  IMAD R10, R4.reuse, c[0x0][0x1e0], RZ ;  /* 0x00007800040a7a24 */ /* 0x040fe200078e02ff */
[----:B------:R-:W-:Y:S01]  /*7010*/  UIMAD UR7, UR7, UR4, URZ ;  /* 0x00000004070772a4 */ /* 0x000fe2000f8e023f */
[----:B------:R-:W-:Y:S01]  /*7020*/  IMAD R4, R4, c[0x0][0x208], RZ ;  /* 0x0000820004047a24 */ /* 0x000fe200078e02ff */
[----:B------:R-:W-:Y:S01]  /*7030*/  LEA.HI R9, R9, R8, RZ, 0x3 ;  /* 0x0000000809097211 */ /* 0x000fe200078f18ff */
[----:B------:R-:W-:Y:S01]  /*7040*/  IMAD.MOV.U32 R6, RZ, RZ, R2 ;  /* 0x000000ffff067224 */ /* 0x000fe200078e0002 */
[----:B------:R-:W-:Y:S01]  /*7050*/  @P1 SHF.R.U32.HI R6, RZ, c[0x0][0x2cc], R5 ;  /* 0x0000b300ff061a19 */ /* 0x000fe20000011605 */
[----:B------:R-:W-:Y:S01]  /*7060*/  UIMAD UR5, UR13, UR5, UR7 ;  /* 0x000000050d0572a4 */ /* 0x000fe2000f8e0207 */
[----:B------:R-:W-:Y:S01]  /*7070*/  IMAD R5, R15, c[0x0][0x1e4], R10 ;  /* 0x000079000f057a24 */ /* 0x000fe200078e020a */
[----:B------:R-:W-:Y:S01]  /*7080*/  LOP3.LUT R7, R9, 0xfffffff8, RZ, 0xc0, !PT ;  /* 0xfffffff809077812 */ /* 0x000fe200078ec0ff */
[C---:B------:R-:W-:Y:S01]  /*7090*/  IMAD R4, R15.reuse, c[0x0][0x20c], R4 ;  /* 0x000083000f047a24 */ /* 0x040fe200078e0204 */
[----:B------:R-:W-:Y:S01]  /*70a0*/  UIADD3 UR6, UR27, UR5, URZ ;  /* 0x000000051b067290 */ /* 0x000fe2000fffe03f */
[--C-:B------:R-:W-:Y:S01]  /*70b0*/  IMAD.WIDE.U32 R16, R15, c[0x0][0x1e0], R18.reuse ;  /* 0x000078000f107a25 */ /* 0x100fe200078e0012 */
[----:B------:R-:W-:Y:S01]  /*70c0*/  LEA.HI R40, R77, R78, RZ, 0x6 ;  /* 0x0000004e4d287211 */ /* 0x000fe200078f30ff */
[----:B------:R-:W-:Y:S01]  /*70d0*/  ULDC.64 UR4, c[0x0][0x350] ;  /* 0x0000d40000047ab9 */ /* 0x000fe20000000a00 */
[----:B------:R-:W-:Y:S01]  /*70e0*/  BSSY B0, `(.L_x_335) ;  /* 0x0000064000007945 */ /* 0x000fe20003800000 */
[----:B------:R-:W-:Y:S01]  /*70f0*/  IMAD.WIDE.U32 R14, R15, c[0x0][0x208], R18 ;  /* 0x000082000f0e7a25 */ /* 0x000fe200078e0012 */
[----:B------:R-:W-:Y:S01]  /*7100*/  UISETP.NE.U32.AND UP0, UPT, URZ, UR4, UPT ;  /* 0x000000043f00728c */ /* 0x000fe2000bf05070 */
[----:B------:R-:W-:-:S02]  /*7110*/  ISETP.GE.AND P5, PT, R18, c[0x0][0x1d4], PT ;  /* 0x0000750012007a0c */ /* 0x000fc40003fa6270 */
[----:B------:R-:W-:Y:S01]  /*7120*/  IMAD.MOV R11, RZ, RZ, -R6 ;  /* 0x000000ffff0b7224 */ /* 0x000fe200078e0a06 */
[----:B------:R-:W-:Y:S01]  /*7130*/  UISETP.NE.AND.EX UP0, UPT, URZ, UR5, UPT, UP0 ;  /* 0x000000053f00728c */ /* 0x000fe2000bf05300 */
[----:B------:R-:W-:Y:S02]  /*7140*/  IMAD.IADD R17, R17, 0x1, R5 ;  /* 0x0000000111117824 */ /* 0x000fe400078e0205 */
[----:B------:R-:W-:Y:S01]  /*7150*/  IMAD.IADD R5, R15, 0x1, R4 ;  /* 0x000000010f057824 */ /* 0x000fe200078e0204 */
[----:B------:R-:W-:Y:S01]  /*7160*/  ULDC.64 UR4, c[0x0][0x210] ;  /* 0x0000840000047ab9 */ /* 0x000fe20000000a00 */
[----:B------:R-:W-:Y:S02]  /*7170*/  IMAD.MOV.U32 R4, RZ, RZ, R14 ;  /* 0x000000ffff047224 */ /* 0x000fe400078e000e */
[----:B------:R-:W-:Y:S02]  /*7180*/  IMAD.IADD R7, R8, 0x1, -R7 ;  /* 0x0000000108077824 */ /* 0x000fe400078e0a07 */
[----:B------:R-:W-:-:S02]  /*7190*/  IMAD R2, R11, c[0x0][0x2c4], R2 ;  /* 0x0000b1000b027a24 */ /* 0x000fc400078e0202 */
[----:B------:R-:W-:Y:S01]  /*71a0*/  IMAD.U32 R14, RZ, RZ, UR15 ;  /* 0x0000000fff0e7e24 */ /* 0x000fe2000f8e00ff */
[C---:B------:R-:W-:Y:S01]  /*71b0*/  LOP3.LUT P4, RZ, R7.reuse, 0x4, RZ, 0xc0, !PT ;  /* 0x0000000407ff7812 */ /* 0x040fe2000788c0ff */
[----:B------:R-:W-:Y:S01]  /*71c0*/  IMAD.U32 R11, RZ, RZ, UR27 ;  /* 0x0000001bff0b7e24 */ /* 0x000fe2000f8e00ff */
[C---:B------:R-:W-:Y:S01]  /*71d0*/  LOP3.LUT P2, RZ, R7.reuse, 0x2, RZ, 0xc0, !PT ;  /* 0x0000000207ff7812 */ /* 0x040fe2000784c0ff */
[----:B------:R-:W-:Y:S02]  /*71e0*/  IMAD.U32 R10, RZ, RZ, UR26 ;  /* 0x0000001aff0a7e24 */ /* 0x000fe4000f8e00ff */
[----:B------:R-:W-:Y:S01]  /*71f0*/  IMAD.U32 R11, RZ, RZ, UR6 ;  /* 0x00000006ff0b7e24 */ /* 0x000fe2000f8e00ff */
[----:B------:R-:W-:Y:S01]  /*7200*/  ULDC.64 UR6, c[0x0][0x1e8] ;  /* 0x00007a0000067ab9 */ /* 0x000fe20000000a00 */
[----:B------:R-:W-:Y:S01]  /*7210*/  IMAD.WIDE.U32 R14, R14, c[0x0][0x210], R4 ;  /* 0x000084000e0e7a25 */ /* 0x000fe200078e0004 */
[----:B------:R-:W-:Y:S02]  /*7220*/  UIMAD UR6, UR14, UR6, URZ ;  /* 0x000000060e0672a4 */ /* 0x000fe4000f8e023f */
[----:B------:R-:W-:Y:S01]  /*7230*/  UIMAD UR14, UR14, UR4, URZ ;  /* 0x000000040e0e72a4 */ /* 0x000fe2000f8e023f */
[----:B------:R-:W-:Y:S01]  /*7240*/  IMAD.SHL.U32 R5, R7, 0x40, RZ ;  /* 0x0000004007057824 */ /* 0x000fe200078e00ff */
[----:B------:R-:W-:Y:S01]  /*7250*/  UIMAD UR13, UR15, UR7, UR6 ;  /* 0x000000070f0d72a4 */ /* 0x000fe2000f8e0206 */
[----:B------:R-:W-:Y:S01]  /*7260*/  IMAD.U32 R204, RZ, RZ, UR15 ;  /* 0x0000000fffcc7e24 */ /* 0x000fe2000f8e00ff */
[----:B------:R-:W-:Y:S01]  /*7270*/  UIMAD UR14, UR15, UR5, UR14 ;  /* 0x000000050f0e72a4 */ /* 0x000fe2000f8e020e */
[----:B------:R-:W-:Y:S01]  /*7280*/  IMAD.SHL.U32 R4, R43, 0x8, RZ ;  /* 0x000000082b047824 */ /* 0x000fe200078e00ff */
[----:B------:R-:W-:Y:S01]  /*7290*/  ULDC.64 UR6, c[0x0][0x1f0] ;  /* 0x00007c0000067ab9 */ /* 0x000fe20000000a00 */
[----:B------:R-:W-:Y:S01]  /*72a0*/  IMAD.WIDE.U32 R204, R204, c[0x0][0x1e8], R16 ;  /* 0x00007a00cccc7a25 */ /* 0x000fe200078e0010 */
[----:B------:R-:W-:Y:S01]  /*72b0*/  ULDC.64 UR4, c[0x0][0x218] ;  /* 0x0000860000047ab9 */ /* 0x000fe20000000a00 */
[----:B------:R-:W-:-:S02]  /*72c0*/  LOP3.LUT R5, R5, 0x1c0, RZ, 0xc0, !PT ;  /* 0x000001c005057812 */ /* 0x000fc400078ec0ff */
[----:B------:R-:W-:Y:S01]  /*72d0*/  IADD3 R15, R15, UR14, RZ ;  /* 0x0000000e0f0f7c10 */ /* 0x000fe2000fffe0ff */
[----:B------:R-:W-:Y:S01]  /*72e0*/  IMAD.SHL.U32 R40, R40, 0x8, RZ ;  /* 0x0000000828287824 */ /* 0x000fe200078e00ff */
[----:B------:R-:W-:Y:S01]  /*72f0*/  IADD3 R205, R205, UR13, RZ ;  /* 0x0000000dcdcd7c10 */ /* 0x000fe2000fffe0ff */
[----:B------:R-:W-:Y:S01]  /*7300*/  IMAD.SHL.U32 R9, R9, 0x40, RZ ;  /* 0x0000004009097824 */ /* 0x000fe200078e00ff */
[----:B------:R-:W-:Y:S02]  /*7310*/  LOP3.LUT R4, R5, 0x8, R4, 0xf8, !PT ;  /* 0x0000000805047812 */ /* 0x000fe400078ef804 */
[----:B------:R-:W-:Y:S02]  /*7320*/  SHF.R.U32.HI R5, RZ, 0x3, R5 ;  /* 0x00000003ff057819 */ /* 0x000fe40000011605 */
[----:B------:R-:W-:Y:S02]  /*7330*/  LOP3.LUT R40, R13, 0xfffffe00, R40, 0xf8, !PT ;  /* 0xfffffe000d287812 */ /* 0x000fe400078ef828 */
[----:B------:R-:W-:-:S04]  /*7340*/  LOP3.LUT R4, R4, R5, RZ, 0x3c, !PT ;  /* 0x0000000504047212 */ /* 0x000fc800078e3cff */
[----:B------:R-:W-:Y:S01]  /*7350*/  LOP3.LUT R4, R4, 0xfffffe00, R9, 0xf8, !PT ;  /* 0xfffffe0004047812 */ /* 0x000fe200078ef809 */
[----:B--2---:R1:W2:Y:S02]  /*7360*/  @P0 R2UR UR20, R3 ;  /* 0x00000000031403c2 */ /* 0x0042a400000e0000 */
[----:B-1----:R-:W-:Y:S01]  /*7370*/  SHF.R.S32.HI R3, RZ, 0x1f, R6 ;  /* 0x0000001fff037819 */ /* 0x002fe20000011406 */
[----:B--2---:R-:W-:-:S03]  /*7380*/  @UP1 USHF.R.S32.HI UR21, URZ, 0x1f, UR20 ;  /* 0x0000001f3f151899 */ /* 0x004fc60008011414 */
[----:B------:R-:W-:Y:S01]  /*7390*/  @!UP1 UMOV UR20, UR24 ;  /* 0x0000001800149c82 */ /* 0x000fe20008000000 */
[----:B------:R-:W-:Y:S01]  /*73a0*/  IMAD R3, R3, c[0x0][0x1b0], RZ ;  /* 0x00006c0003037a24 */ /* 0x000fe200078e02ff */
[----:B------:R-:W-:Y:S02]  /*73b0*/  USEL UR20, UR20, URZ, !UP0 ;  /* 0x0000003f14147287 */ /* 0x000fe4000c000000 */
[----:B------:R-:W-:Y:S01]  /*73c0*/  @!UP1 UMOV UR21, UR11 ;  /* 0x0000000b00159c82 */ /* 0x000fe20008000000 */
[C---:B------:R-:W-:Y:S01]  /*73d0*/  IMAD R3, R6.reuse, c[0x0][0x1b4], R3 ;  /* 0x00006d0006037a24 */ /* 0x040fe200078e0203 */
[----:B------:R-:W-:Y:S01]  /*73e0*/  USEL UR11, UR21, URZ, !UP0 ;  /* 0x0000003f150b7287 */ /* 0x000fe2000c000000 */
[----:B------:R-:W-:Y:S01]  /*73f0*/  IMAD.WIDE.U32 R6, R6, c[0x0][0x1b0], R10 ;  /* 0x00006c0006067a25 */ /* 0x000fe200078e000a */
[----:B------:R-:W-:Y:S01]  /*7400*/  IADD3 R10, R42, UR18, RZ ;  /* 0x000000122a0a7c10 */ /* 0x000fe2000fffe0ff */
[----:B------:R-:W-:Y:S02]  /*7410*/  ULDC UR21, c[0x0][0x2c4] ;  /* 0x0000b10000157ab9 */ /* 0x000fe40000000800 */
[----:B------:R-:W-:Y:S01]  /*7420*/  IMAD.IADD R7, R7, 0x1, R3 ;  /* 0x0000000107077824 */ /* 0x000fe200078e0203 */
[----:B------:R-:W-:Y:S01]  /*7430*/  SHF.R.S32.HI R3, RZ, 0x1f, R2 ;  /* 0x0000001fff037819 */ /* 0x000fe20000011402 */
[----:B------:R-:W-:Y:S01]  /*7440*/  UIMAD UR21, UR23, UR21, URZ ;  /* 0x00000015171572a4 */ /* 0x000fe2000f8e023f */
[----:B------:R-:W-:Y:S01]  /*7450*/  IMAD.U32 R200, RZ, RZ, UR20 ;  /* 0x00000014ffc87e24 */ /* 0x000fe2000f8e00ff */
[----:B------:R-:W-:Y:S01]  /*7460*/  UIMAD UR6, UR11, UR6, URZ ;  /* 0x000000060b0672a4 */ /* 0x000fe2000f8e023f */
[----:B------:R-:W-:Y:S01]  /*7470*/  IMAD.WIDE.U32 R6, R2, c[0x0][0x1a8], R6 ;  /* 0x00006a0002067a25 */ /* 0x000fe200078e0006 */
[----:B------:R-:W-:-:S02]  /*7480*/  UIMAD UR4, UR11, UR4, URZ ;  /* 0x000000040b0472a4 */ /* 0x000fc4000f8e023f */
[----:B------:R-:W-:Y:S01]  /*7490*/  UIMAD UR6, UR20, UR7, UR6 ;  /* 0x00000007140672a4 */ /* 0x000fe2000f8e0206 */
[----:B------:R-:W-:Y:S01]  /*74a0*/  IMAD R3, R3, c[0x0][0x1a8], RZ ;  /* 0x00006a0003037a24 */ /* 0x000fe200078e02ff */
[----:B------:R-:W-:Y:S01]  /*74b0*/  LEA R12, P0, R6, c[0x0][0x160], 0x1 ;  /* 0x00005800060c7a11 */ /* 0x000fe200078008ff */
[----:B------:R-:W-:Y:S01]  /*74c0*/  UIMAD UR4, UR20, UR5, UR4 ;  /* 0x00000005140472a4 */ /* 0x000fe2000f8e0204 */
[----:B------:R-:W-:-:S03]  /*74d0*/  IMAD.WIDE.U32 R204, R200, c[0x0][0x1f0], R204 ;  /* 0x00007c00c8cc7a25 */ /* 0x000fc600078e00cc */
[----:B------:R1:W2:Y:S01]  /*74e0*/  SHFL.IDX PT, R16, R12, RZ, 0x181f ;  /* 0x00181fff0c107589 */ /* 0x0002a200000e0000 */
[----:B------:R-:W-:Y:S01]  /*74f0*/  IMAD R3, R2, c[0x0][0x1ac], R3 ;  /* 0x00006b0002037a24 */ /* 0x000fe200078e0203 */
[----:B------:R-:W-:Y:S01]  /*7500*/  IADD3 R211, R205, UR6, RZ ;  /* 0x00000006cdd37c10 */ /* 0x000fe2000fffe0ff */
[----:B------:R-:W-:-:S04]  /*7510*/  IMAD.WIDE.U32 R200, R200, c[0x0][0x218], R14 ;  /* 0x00008600c8c87a25 */ /* 0x000fc800078e000e */
[----:B------:R-:W-:Y:S01]  /*7520*/  IMAD.IADD R3, R7, 0x1, R3 ;  /* 0x0000000107037824 */ /* 0x000fe200078e0203 */
[----:B------:R-:W-:Y:S01]  /*7530*/  IADD3 R7, R18, 0x40, RZ ;  /* 0x0000004012077810 */ /* 0x000fe20007ffe0ff */
[----:B------:R-:W-:Y:S01]  /*7540*/  IMAD.MOV.U32 R2, RZ, RZ, 0x10 ;  /* 0x00000010ff027424 */ /* 0x000fe200078e00ff */
[----:B------:R-:W-:Y:S02]  /*7550*/  IADD3 R207, R201, UR4, RZ ;  /* 0x00000004c9cf7c10 */ /* 0x000fe4000fffe0ff */
[----:B------:R-:W-:Y:S01]  /*7560*/  LEA.HI.X R11, R6, c[0x0][0x164], R3, 0x1, P0 ;  /* 0x00005900060b7a11 */ /* 0x000fe200000f0c03 */
[----:B------:R-:W-:Y:S01]  /*7570*/  IMAD.SHL.U32 R6, R0, 0x8, RZ ;  /* 0x0000000800067824 */ /* 0x000fe200078e00ff */
[----:B------:R-:W-:Y:S01]  /*7580*/  ISETP.GE.AND P0, PT, R10, UR21, PT ;  /* 0x000000150a007c0c */ /* 0x000fe2000bf06270 */
[----:B------:R-:W-:Y:S01]  /*7590*/  IMAD.MOV.U32 R3, RZ, RZ, 0x20 ;  /* 0x00000020ff037424 */ /* 0x000fe200078e00ff */
[----:B------:R-:W-:Y:S01]  /*75a0*/  ISETP.GE.AND P6, PT, R7, c[0x0][0x1d4], PT ;  /* 0x0000750007007a0c */ /* 0x000fe20003fc6270 */
[----:B------:R1:W3:Y:S01]  /*75b0*/  SHFL.IDX PT, R17, R11, RZ, 0x181f ;  /* 0x00181fff0b117589 */ /* 0x0002e200000e0000 */
[----:B------:R-:W-:-:S02]  /*75c0*/  IADD3 R5, R6, 0x80, RZ ;  /* 0x0000008006057810 */ /* 0x000fc40007ffe0ff */
[----:B------:R-:W-:Y:S02]  /*75d0*/  SEL R3, R3, 0xffffffe0, !P4 ;  /* 0xffffffe003037807 */ /* 0x000fe40006000000 */
[----:B------:R-:W-:Y:S02]  /*75e0*/  ISETP.GE.AND P1, PT, R6, c[0x0][0x198], PT ;  /* 0x0000660006007a0c */ /* 0x000fe40003f26270 */
[----:B------:R-:W-:Y:S02]  /*75f0*/  SEL R2, R2, 0xfffffff0, !P2 ;  /* 0xfffffff002027807 */ /* 0x000fe40005000000 */
[----:B------:R-:W-:Y:S02]  /*7600*/  ISETP.GE.AND P3, PT, R7, c[0x0][0x198], PT ;  /* 0x0000660007007a0c */ /* 0x000fe40003f66270 */
[----:B------:R-:W-:Y:S01]  /*7610*/  ISETP.GE.AND P4, PT, R5, c[0x0][0x198], PT ;  /* 0x0000660005007a0c */ /* 0x000fe20003f86270 */
[----:B------:R-:W-:Y:S07]  /*7620*/  @P0 BRA `(.L_x_336) ;  /* 0x000000f000000947 */ /* 0x000fee0003800000 */
[----:B--2---:R-:W-:Y:S02]  /*7630*/  SHF.R.S32.HI R14, RZ, 0x1f, R7 ;  /* 0x0000001fff0e7819 */ /* 0x004fe40000011407 */
[----:B------:R-:W-:-:S02]  /*7640*/  SHF.R.S32.HI R8, RZ, 0x1f, R5 ;  /* 0x0000001fff087819 */ /* 0x000fc40000011405 */
[----:B------:R-:W-:Y:S02]  /*7650*/  LEA.HI R9, R14, R7, RZ, 0x3 ;  /* 0x000000070e097211 */ /* 0x000fe400078f18ff */
[----:B------:R-:W-:Y:S01]  /*7660*/  LEA.HI R8, R8, R5, RZ, 0x3 ;  /* 0x0000000508087211 */ /* 0x000fe200078f18ff */
[----:B------:R-:W-:Y:S01]  /*7670*/  IMAD.SHL.U32 R5, R40, 0x2, RZ ;  /* 0x0000000228057824 */ /* 0x000fe200078e00ff */
[----:B------:R-:W-:Y:S02]  /*7680*/  LEA R14, P0, R6, R16, 0x1 ;  /* 0x00000010060e7211 */ /* 0x000fe400078008ff */
[----:B------:R-:W-:Y:S02]  /*7690*/  LOP3.LUT R9, R9, 0xfffffff8, RZ, 0xc0, !PT ;  /* 0xfffffff809097812 */ /* 0x000fe400078ec0ff */
[----:B------:R-:W-:Y:S02]  /*76a0*/  LOP3.LUT R8, R8, 0xfffffff8, RZ, 0xc0, !PT ;  /* 0xfffffff808087812 */ /* 0x000fe400078ec0ff */
[----:B---3--:R-:W-:Y:S01]  /*76b0*/  LEA.HI.X R15, R6, R17, R19, 0x1, P0 ;  /* 0x00000011060f7211 */ /* 0x008fe200000f0c13 */
[----:B------:R-:W-:-:S04]  /*76c0*/  IMAD.WIDE R20, R9, 0x2, R16 ;  /* 0x0000000209147825 */ /* 0x000fc800078e0210 */
[----:B------:R-:W-:Y:S01]  /*76d0*/  IMAD.WIDE R8, R8, 0x2, R16 ;  /* 0x0000000208087825 */ /* 0x000fe200078e0210 */
[----:B------:R-:W-:Y:S01]  /*76e0*/  @!PT LDS RZ, [RZ] ;  /* 0x00000000fffff984 */ /* 0x000fe20000000800 */
[----:B------:R2:W-:Y:S04]  /*76f0*/  LDGSTS.E.BYPASS.LTC128B.128 [R5+0xc100], [R14.64], !P1 ;  /* 0x0c1000000e057fae */ /* 0x0005e8000c901d5c */
[----:B------:R2:W-:Y:S04]  /*7700*/  LDGSTS.E.BYPASS.LTC128B.128 [R5+0x10100], [R20.64], !P3 ;  /* 0x1010000014057fae */ /* 0x0005e8000d901d5c */
[----:B------:R2:W-:Y:S02]  /*7710*/  LDGSTS.E.BYPASS.LTC128B.128 [R5+0x14100], [R8.64], !P4 ;  /* 0x1410000008057fae */ /* 0x0005e4000e101d5c */
.L_x_336:
[----:B--2---:R-:W-:Y:S05]  /*7720*/  BSYNC B0 ;  /* 0x0000000000007941 */ /* 0x004fea0003800000 */
.L_x_335:
[----:B------:R-:W-:Y:S01]  /*7730*/  IADD3 R5, R10, 0x20, RZ ;  /* 0x000000200a057810 */ /* 0x000fe20007ffe0ff */
[----:B---3--:R2:W3:Y:S01]  /*7740*/  SHFL.IDX PT, R17, R11, 0x1, 0x181f ;  /* 0x00381f000b117f89 */ /* 0x0084e200000e0000 */
[----:B------:R-:W-:Y:S02]  /*7750*/  BSSY B0, `(.L_x_337) ;  /* 0x0000014000007945 */ /* 0x000fe40003800000 */
[----:B------:R-:W-:Y:S01]  /*7760*/  ISETP.GE.AND P0, PT, R5, UR21, PT ;  /* 0x0000001505007c0c */ /* 0x000fe2000bf06270 */
[----:B------:R2:W4:-:S12]  /*7770*/  SHFL.IDX PT, R16, R12, 0x1, 0x181f ;  /* 0x00381f000c107f89 */ /* 0x00051800000e0000 */
[----:B------:R-:W-:Y:S05]  /*7780*/  @P0 BRA `(.L_x_338) ;  /* 0x0000010000000947 */ /* 0x000fea0003800000 */
[----:B------:R-:W-:Y:S02]  /*7790*/  IADD3 R8, R6, 0x80, RZ ;  /* 0x0000008006087810 */ /* 0x000fe40007ffe0ff */
[----:B------:R-:W-:Y:S02]  /*77a0*/  SHF.R.S32.HI R14, RZ, 0x1f, R7 ;  /* 0x0000001fff0e7819 */ /* 0x000fe40000011407 */
[----:B------:R-:W-:Y:S02]  /*77b0*/  SHF.R.S32.HI R5, RZ, 0x1f, R8 ;  /* 0x0000001fff057819 */ /* 0x000fe40000011408 */
[----:B------:R-:W-:Y:S02]  /*77c0*/  LEA.HI R9, R14, R7, RZ, 0x3 ;  /* 0x000000070e097211 */ /* 0x000fe400078f18ff */
[----:B------:R-:W-:Y:S01]  /*77d0*/  LEA.HI R5, R5, R8, RZ, 0x3 ;  /* 0x0000000805057211 */ /* 0x000fe200078f18ff */
[----:B------:R-:W-:Y:S01]  /*77e0*/  IMAD.SHL.U32 R8, R40, 0x2, RZ ;  /* 0x0000000228087824 */ /* 0x000fe200078e00ff */
[----:B----4-:R-:W-:-:S02]  /*77f0*/  LEA R14, P0, R6, R16, 0x1 ;  /* 0x00000010060e7211 */ /* 0x010fc400078008ff */
        /* <DEDUP_REMOVED lines=9> */
.L_x_338:
[----:B------:R-:W-:Y:S05]  /*7890*/  BSYNC B0 ;  /* 0x0000000000007941 */ /* 0x000fea0003800000 */
.L_x_337:
[----:B------:R-:W-:Y:S01]  /*78a0*/  IADD3 R5, R10, 0x40, RZ ;  /* 0x000000400a057810 */ /* 0x000fe20007ffe0ff */
[----:B---3--:R3:W1:Y:S01]  /*78b0*/  SHFL.IDX PT, R17, R11, 0x2, 0x181f ;  /* 0x00581f000b117f89 */ /* 0x00866200000e0000 */
[----:B------:R-:W-:Y:S02]  /*78c0*/  BSSY B0, `(.L_x_339) ;  /* 0x0000014000007945 */ /* 0x000fe40003800000 */
[----:B------:R-:W-:Y:S01]  /*78d0*/  ISETP.GE.AND P0, PT, R5, UR21, PT ;  /* 0x0000001505007c0c */ /* 0x000fe2000bf06270 */
[----:B----4-:R3:W4:-:S12]  /*78e0*/  SHFL.IDX PT, R16, R12, 0x2, 0x181f ;  /* 0x00581f000c107f89 */ /* 0x01071800000e0000 */
        /* <DEDUP_REMOVED lines=10> */
[----:B-1----:R-:W-:Y:S01]  /*7990*/  LEA.HI.X R15, R6, R17, R19, 0x1, P0 ;  /* 0x00000011060f7211 */ /* 0x002fe200000f0c13 */
[----:B------:R-:W-:-:S04]  /*79a0*/  IMAD.WIDE R20, R9, 0x2, R16 ;  /* 0x0000000209147825 */ /* 0x000fc800078e0210 */
[----:B------:R-:W-:Y:S01]  /*79b0*/  IMAD.WIDE R16, R5, 0x2, R16 ;  /* 0x0000000205107825 */ /* 0x000fe200078e0210 */
[----:B------:R-:W-:Y:S01]  /*79c0*/  @!PT LDS RZ, [RZ] ;  /* 0x00000000fffff984 */ /* 0x000fe20000000800 */
[----:B------:R1:W-:Y:S04]  /*79d0*/  LDGSTS.E.BYPASS.LTC128B.128 [R8+0xe100], [R14.64], !P1 ;  /* 0x0e1000000e087fae */ /* 0x0003e8000c901d5c */
[----:B------:R1:W-:Y:S04]  /*79e0*/  LDGSTS.E.BYPASS.LTC128B.128 [R8+0x12100], [R20.64], !P3 ;  /* 0x1210000014087fae */ /* 0x0003e8000d901d5c */
[----:B------:R1:W-:Y:S02]  /*79f0*/  LDGSTS.E.BYPASS.LTC128B.128 [R8+0x16100], [R16.64], !P4 ;  /* 0x1610000010087fae */ /* 0x0003e4000e101d5c */
.L_x_340:
[----:B------:R-:W-:Y:S05]  /*7a00*/  BSYNC B0 ;  /* 0x0000000000007941 */ /* 0x000fea0003800000 */
.L_x_339:
[----:B-1----:R-:W1:Y:S01]  /*7a10*/  SHFL.IDX PT, R14, R12, 0x3, 0x181f ;  /* 0x00781f000c0e7f89 */ /* 0x002e6200000e0000 */
[----:B------:R-:W-:Y:S01]  /*7a20*/  IADD3 R10, R10, 0x60, RZ ;  /* 0x000000600a0a7810 */ /* 0x000fe20007ffe0ff */
[----:B------:R-:W-:Y:S01]  /*7a30*/  UIADD3 UR19, UR9, -0x1, URZ ;  /* 0xffffffff09137890 */ /* 0x000fe2000fffe03f */
[----:B------:R-:W-:Y:S01]  /*7a40*/  IMAD.MOV.U32 R210, RZ, RZ, R204 ;  /* 0x000000ffffd27224 */ /* 0x000fe200078e00cc */
[----:B------:R-:W5:Y:S01]  /*7a50*/  SHFL.IDX PT, R15, R11, 0x3, 0x181f ;  /* 0x00781f000b0f7f89 */ /* 0x000f6200000e0000 */
[----:B------:R-:W-:Y:S01]  /*7a60*/  ISETP.GE.AND P0, PT, R10, UR21, PT ;  /* 0x000000150a007c0c */ /* 0x000fe2000bf06270 */
[----:B------:R-:W-:Y:S01]  /*7a70*/  USHF.L.U32 UR17, UR19, 0x6, URZ ;  /* 0x0000000613117899 */ /* 0x000fe2000800063f */
[----:B------:R-:W-:Y:S01]  /*7a80*/  SEL R41, RZ, 0x1, P5 ;  /* 0x00000001ff297807 */ /* 0x000fe20002800000 */
[----:B------:R-:W-:-:S02]  /*7a90*/  ULDC.64 UR4, c[0x0][0x1e0] ;  /* 0x0000780000047ab9 */ /* 0x000fc40000000a00 */
[----:B------:R-:W-:Y:S02]  /*7aa0*/  UMOV UR11, 0x6 ;  /* 0x00000006000b7882 */ /* 0x000fe40000000000 */
[----:B------:R-:W-:Y:S01]  /*7ab0*/  IMAD.U32 R5, RZ, RZ, UR17 ;  /* 0x00000011ff057e24 */ /* 0x000fe2000f8e00ff */
[----:B------:R-:W-:Y:S02]  /*7ac0*/  USHF.L.U32 UR13, UR4, 0x6, URZ ;  /* 0x00000006040d7899 */ /* 0x000fe4000800063f */
[----:B------:R-:W-:Y:S02]  /*7ad0*/  USHF.L.U64.HI UR14, UR4, UR11, UR5 ;  /* 0x0000000b040e7299 */ /* 0x000fe40008010205 */
[----:B------:R-:W-:Y:S01]  /*7ae0*/  USHF.R.S32.HI UR20, URZ, 0x1f, UR19 ;  /* 0x0000001f3f147899 */ /* 0x000fe20008011413 */
[----:B------:R-:W-:Y:S01]  /*7af0*/  @!P0 SHF.R.S32.HI R10, RZ, 0x1f, R7 ;  /* 0x0000001fff0a8819 */ /* 0x000fe20000011407 */
[----:B------:R-:W-:Y:S01]  /*7b00*/  UIMAD UR6, UR14, UR19, URZ ;  /* 0x000000130e0672a4 */ /* 0x000fe2000f8e023f */
[----:B------:R-:W-:Y:S01]  /*7b10*/  @!P0 IMAD.SHL.U32 R8, R40, 0x2, RZ ;  /* 0x0000000228088824 */ /* 0x000fe200078e00ff */
[----:B------:R-:W-:Y:S01]  /*7b20*/  UMOV UR7, 0x5 ;  /* 0x0000000500077882 */ /* 0x000fe20000000000 */
[----:B------:R-:W-:Y:S01]  /*7b30*/  @!P0 LEA.HI R9, R10, R7, RZ, 0x3 ;  /* 0x000000070a098211 */ /* 0x000fe200078f18ff */
[----:B------:R-:W-:Y:S01]  /*7b40*/  IMAD.U32 R7, RZ, RZ, UR13 ;  /* 0x0000000dff077e24 */ /* 0x000fe2000f8e00ff */
[C---:B-1----:R-:W-:Y:S01]  /*7b50*/  @!P0 LEA R18, P2, R6.reuse, R14, 0x1 ;  /* 0x0000000e06128211 */ /* 0x042fe200078408ff */
[----:B------:R-:W-:Y:S01]  /*7b60*/  UIMAD UR6, UR20, UR13, UR6 ;  /* 0x0000000d140672a4 */ /* 0x000fe2000f8e0206 */
[----:B------:R-:W-:Y:S01]  /*7b70*/  IADD3 R10, -R5, UR12, -R42 ;  /* 0x0000000c050a7c10 */ /* 0x000fe2000fffe92a */
[----:B----4-:R-:W-:Y:S01]  /*7b80*/  IMAD.WIDE.U32 R16, R7, UR19, R210 ;  /* 0x0000001307107c25 */ /* 0x010fe2000f8e00d2 */
[----:B-----5:R-:W-:Y:S01]  /*7b90*/  @!P0 LEA.HI.X R19, R6, R15, R19, 0x1, P2 ;  /* 0x0000000f06138211 */ /* 0x020fe200010f0c13 */
[----:B------:R-:W-:Y:S01]  /*7ba0*/  USHF.L.U64.HI UR7, UR4, UR7, UR5 ;  /* 0x0000000704077299 */ /* 0x000fe20008010205 */
[----:B------:R-:W-:-:S02]  /*7bb0*/  ISETP.GE.AND P2, PT, R10, 0x1, PT ;  /* 0x000000010a00780c */ /* 0x000fc40003f46270 */
[----:B------:R-:W-:Y:S01]  /*7bc0*/  @!P0 LOP3.LUT R9, R9, 0xfffffff8, RZ, 0xc0, !PT ;  /* 0xfffffff809098812 */ /* 0x000fe200078ec0ff */
[----:B------:R-:W-:Y:S01]  /*7bd0*/  @!PT LDS RZ, [RZ] ;  /* 0x00000000fffff984 */ /* 0x000fe20000000800 */
[----:B------:R1:W-:Y:S01]  /*7be0*/  @!P0 LDGSTS.E.BYPASS.LTC128B.128 [R8+0xf100], [R18.64], !P1 ;  /* 0x0f10000012088fae */ /* 0x0003e2000c901d5c */
[----:B--23--:R-:W-:-:S03]  /*7bf0*/  @!P0 IADD3 R11, R6, 0x80, RZ ;  /* 0x00000080060b8810 */ /* 0x00cfc60007ffe0ff */
[----:B------:R-:W-:Y:S01]  /*7c00*/  @!P0 IMAD.WIDE R20, R9, 0x2, R14 ;  /* 0x0000000209148825 */ /* 0x000fe200078e020e */
[----:B------:R-:W-:Y:S01]  /*7c10*/  IADD3 R9, R17, UR6, RZ ;  /* 0x0000000611097c10 */ /* 0x000fe2000fffe0ff */
[----:B------:R-:W-:Y:S01]  /*7c20*/  USHF.L.U32 UR6, UR4, 0x5, URZ ;  /* 0x0000000504067899 */ /* 0x000fe2000800063f */
[----:B------:R-:W-:Y:S02]  /*7c30*/  @!P0 SHF.R.S32.HI R6, RZ, 0x1f, R11 ;  /* 0x0000001fff068819 */ /* 0x000fe4000001140b */
[----:B------:R1:W-:Y:S01]  /*7c40*/  @!P0 LDGSTS.E.BYPASS.LTC128B.128 [R8+0x13100], [R20.64], !P3 ;  /* 0x1310000014088fae */ /* 0x0003e2000d901d5c */
[----:B------:R-:W-:Y:S02]  /*7c50*/  @P2 LEA R12, P1, R16, c[0x0][0x1c8], 0x1 ;  /* 0x00007200100c2a11 */ /* 0x000fe400078208ff */
[----:B------:R-:W-:Y:S02]  /*7c60*/  @!P0 LEA.HI R11, R6, R11, RZ, 0x3 ;  /* 0x0000000b060b8211 */ /* 0x000fe400078f18ff */
[----:B------:R-:W-:-:S02]  /*7c70*/  @P2 LEA.HI.X R13, R16, c[0x0][0x1cc], R9, 0x1, P1 ;  /* 0x00007300100d2a11 */ /* 0x000fc400008f0c09 */
[----:B------:R-:W-:Y:S02]  /*7c80*/  ISETP.GE.AND P1, PT, R10, 0x21, PT ;  /* 0x000000210a00780c */ /* 0x000fe40003f26270 */
[----:B------:R-:W-:Y:S02]  /*7c90*/  @!P0 LOP3.LUT R11, R11, 0xfffffff8, RZ, 0xc0, !PT ;  /* 0xfffffff80b0b8812 */ /* 0x000fe400078ec0ff */
[----:B------:R-:W-:-:S04]  /*7ca0*/  LEA.HI R6, R77, R78, RZ, 0x5 ;  /* 0x0000004e4d067211 */ /* 0x000fc800078f28ff */
[----:B------:R-:W-:-:S05]  /*7cb0*/  SHF.R.S32.HI R93, RZ, 0x5, R6 ;  /* 0x00000005ff5d7819 */ /* 0x000fca0000011406 */
[----:B------:R-:W-:Y:S01]  /*7cc0*/  @P1 IADD3 R10, P3, R16, UR6, RZ ;  /* 0x00000006100a1c10 */ /* 0x000fe2000ff7e0ff */
[----:B------:R-:W-:-:S03]  /*7cd0*/  @!P0 IMAD.WIDE R16, R11, 0x2, R14 ;  /* 0x000000020b108825 */ /* 0x000fc600078e020e */
[----:B------:R-:W-:Y:S01]  /*7ce0*/  @P1 IADD3.X R9, R9, UR7, RZ, P3, !PT ;  /* 0x0000000709091c10 */ /* 0x000fe20009ffe4ff */
[----:B------:R-:W-:Y:S01]  /*7cf0*/  @P2 IMAD.SHL.U32 R11, R40, 0x2, RZ ;  /* 0x00000002280b2824 */ /* 0x000fe200078e00ff */
[----:B------:R1:W-:Y:S01]  /*7d00*/  @!P0 LDGSTS.E.BYPASS.LTC128B.128 [R8+0x17100], [R16.64], !P4 ;  /* 0x1710000010088fae */ /* 0x0003e2000e101d5c */
[----:B------:R-:W-:Y:S02]  /*7d10*/  ISETP.NE.AND P4, PT, R199, RZ, PT ;  /* 0x000000ffc700720c */ /* 0x000fe40003f85270 */
[C---:B------:R-:W-:Y:S01]  /*7d20*/  @P1 LEA R14, P0, R10.reuse, c[0x0][0x1c8], 0x1 ;  /* 0x000072000a0e1a11 */ /* 0x040fe200078008ff */
[----:B------:R-:W0:Y:S03]  /*7d30*/  LDGDEPBAR ;  /* 0x00000000000079af */ /* 0x000e260000000000 */
[----:B------:R-:W-:Y:S01]  /*7d40*/  @P1 LEA.HI.X R15, R10, c[0x0][0x1cc], R9, 0x1, P0 ;  /* 0x000073000a0f1a11 */ /* 0x000fe200000f0c09 */
[----:B------:R-:W-:Y:S01]  /*7d50*/  BAR.SYNC.DEFER_BLOCKING 0x0 ;  /* 0x0000000000007b1d */ /* 0x000fe20000010000 */
[----:B------:R-:W-:Y:S01]  /*7d60*/  ISETP.LT.AND P0, PT, RZ, c[0x0][0x27c], PT ;  /* 0x00009f00ff007a0c */ /* 0x000fe20003f01270 */
[----:B------:R-:W-:-:S04]  /*7d70*/  @P1 IMAD.SHL.U32 R9, R40, 0x2, RZ ;  /* 0x0000000228091824 */ /* 0x000fc800078e00ff */
        /* <DEDUP_REMOVED lines=13> */
.L_x_341:
[----:B------:R-:W-:Y:S01]  /*7e50*/  ULDC.U8 UR4, c[0x0][0x298] ;  /* 0x0000a60000047ab9 */ /* 0x000fe20000000000 */
[----:B------:R-:W-:Y:S01]  /*7e60*/  SHF.R.S32.HI R10, RZ, 0x1f, R79 ;  /* 0x0000001fff0a7819 */ /* 0x000fe2000001144f */
[----:B-1----:R-:W-:Y:S01]  /*7e70*/  IMAD.WIDE.U32 R14, R79, c[0x0][0x280], RZ ;  /* 0x0000a0004f0e7a25 */ /* 0x002fe200078e00ff */
[----:B------:R-:W-:Y:S01]  /*7e80*/  ISETP.NE.AND P0, PT, RZ, UR4, PT ;  /* 0x00000004ff007c0c */ /* 0x000fe2000bf05270 */
[----:B------:R-:W-:Y:S01]  /*7e90*/  BSSY B2, `(.L_x_342) ;  /* 0x00006e4000027945 */ /* 0x000fe20003800000 */
[-C--:B------:R-:W-:Y:S01]  /*7ea0*/  LEA.HI R73, R77, R78.reuse, RZ, 0x2 ;  /* 0x0000004e4d497211 */ /* 0x080fe200078f10ff */
[C---:B------:R-:W-:Y:S02]  /*7eb0*/  IMAD R8, R10.reuse, c[0x0][0x280], RZ ;  /* 0x0000a0000a087a24 */ /* 0x040fe400078e02ff */
[----:B------:R-:W-:Y:S01]  /*7ec0*/  IMAD R10, R10, c[0x0][0x290], RZ ;  /* 0x0000a4000a0a7a24 */ /* 0x000fe200078e02ff */
[----:B------:R-:W-:Y:S01]  /*7ed0*/  LOP3.LUT R9, R73, 0xfffffffc, RZ, 0xc0, !PT ;  /* 0xfffffffc49097812 */ /* 0x000fe200078ec0ff */
[C---:B------:R-:W-:Y:S01]  /*7ee0*/  IMAD R17, R79.reuse, c[0x0][0x284], R8 ;  /* 0x0000a1004f117a24 */ /* 0x040fe200078e0208 */
[----:B------:R-:W-:Y:S01]  /*7ef0*/  SHF.R.S32.HI R73, RZ, 0x2, R73 ;  /* 0x00000002ff497819 */ /* 0x000fe20000011449 */
[----:B------:R-:W-:Y:S01]  /*7f00*/  IMAD R10, R79, c[0x0][0x294], R10 ;  /* 0x0000a5004f0a7a24 */ /* 0x000fe200078e020a */
[----:B------:R-:W-:Y:S01]  /*7f10*/  IADD3 R74, -R9, R78, RZ ;  /* 0x0000004e094a7210 */ /* 0x000fe20007ffe1ff */
[----:B------:R-:W-:Y:S01]  /*7f20*/  IMAD.WIDE.U32 R18, R79, c[0x0][0x290], RZ ;  /* 0x0000a4004f127a25 */ /* 0x000fe200078e00ff */
[----:B------:R-:W-:-:S02]  /*7f30*/  IADD3 R9, R73, UR18, RZ ;  /* 0x0000001249097c10 */ /* 0x000fc4000fffe0ff */
[----:B------:R-:W-:Y:S01]  /*7f40*/  IADD3 R17, R17, R15, RZ ;  /* 0x0000000f11117210 */ /* 0x000fe20007ffe0ff */
[----:B------:R-:W-:Y:S01]  /*7f50*/  IMAD.IADD R11, R10, 0x1, R19 ;  /* 0x000000010a0b7824 */ /* 0x000fe200078e0213 */
[C---:B------:R-:W-:Y:S01]  /*7f60*/  SHF.L.U32 R56, R74.reuse, 0x3, RZ ;  /* 0x000000034a387819 */ /* 0x040fe200000006ff */
[----:B------:R-:W-:Y:S01]  /*7f70*/  IMAD R13, R74, 0x40, R9 ;  /* 0x000000404a0d7824 */ /* 0x000fe200078e0209 */
[----:B------:R-:W-:Y:S05]  /*7f80*/  @!P0 BRA `(.L_x_343) ;  /* 0x0000353000008947 */ /* 0x000fea0003800000 */
[----:B------:R-:W-:Y:S01]  /*7f90*/  PLOP3.LUT P1, PT, PT, PT, UP3, 0x80, 0x0 ;  /* 0x000000000000781c */ /* 0x000fe20003f2f038 */
[----:B------:R-:W-:Y:S01]  /*7fa0*/  IMAD.MOV.U32 R16, RZ, RZ, R14 ;  /* 0x000000ffff107224 */ /* 0x000fe200078e000e */
[----:B------:R-:W-:Y:S01]  /*7fb0*/  PLOP3.LUT P0, PT, PT, PT, UP3, 0x80, 0x0 ;  /* 0x000000000000781c */ /* 0x000fe20003f0f038 */
[----:B------:R-:W-:Y:S01]  /*7fc0*/  BSSY B0, `(.L_x_344) ;  /* 0x0000063000007945 */ /* 0x000fe20003800000 */
[----:B------:R-:W-:Y:S01]  /*7fd0*/  MOV R10, R18 ;  /* 0x00000012000a7202 */ /* 0x000fe20000000f00 */
[----:B------:R-:W-:Y:S01]  /*7fe0*/  IMAD.SHL.U32 R74, R74, 0x4, RZ ;  /* 0x000000044a4a7824 */ /* 0x000fe200078e00ff */
[----:B------:R-:W-:Y:S01]  /*7ff0*/  CS2R R18, SRZ ;  /* 0x0000000000127805 */ /* 0x000fe2000001ff00 */
[----:B------:R-:W-:Y:S01]  /*8000*/  CS2R R64, SRZ ;  /* 0x0000000000407805 */ /* 0x000fe2000001ff00 */
[----:B------:R-:W-:Y:S01]  /*8010*/  CS2R R70, SRZ ;  /* 0x0000000000467805 */ /* 0x000fe2000001ff00 */
[----:B------:R-:W-:Y:S01]  /*8020*/  CS2R R82, SRZ ;  /* 0x0000000000527805 */ /* 0x000fe2000001ff00 */
[----:B------:R-:W-:Y:S01]  /*8030*/  CS2R R96, SRZ ;  /* 0x0000000000607805 */ /* 0x000fe2000001ff00 */
[----:B------:R-:W-:Y:S01]  /*8040*/  CS2R R102, SRZ ;  /* 0x0000000000667805 */ /* 0x000fe2000001ff00 */
[----:B------:R-:W-:Y:S01]  /*8050*/  CS2R R86, SRZ ;  /* 0x0000000000567805 */ /* 0x000fe2000001ff00 */
[----:B------:R-:W-:Y:S01]  /*8060*/  @P1 IMAD.HI.U32 R8, R13, c[0x0][0x2c8], RZ ;  /* 0x0000b2000d081a27 */ /* 0x000fe200078e00ff */
[----:B------:R-:W-:Y:S01]  /*8070*/  CS2R R62, SRZ ;  /* 0x00000000003e7805 */ /* 0x000fe2000001ff00 */
[----:B------:R-:W-:Y:S01]  /*8080*/  CS2R R68, SRZ ;  /* 0x0000000000447805 */ /* 0x000fe2000001ff00 */
[----:B------:R-:W-:Y:S01]  /*8090*/  CS2R R80, SRZ ;  /* 0x0000000000507805 */ /* 0x000fe2000001ff00 */
[----:B------:R-:W-:Y:S01]  /*80a0*/  CS2R R94, SRZ ;  /* 0x00000000005e7805 */ /* 0x000fe2000001ff00 */
[----:B------:R-:W-:Y:S01]  /*80b0*/  @P0 SHF.R.U32.HI R13, RZ, c[0x0][0x2cc], R8 ;  /* 0x0000b300ff0d0a19 */ /* 0x000fe20000011608 */
[----:B------:R-:W-:Y:S01]  /*80c0*/  CS2R R100, SRZ ;  /* 0x0000000000647805 */ /* 0x000fe2000001ff00 */
[----:B------:R-:W-:-:S02]  /*80d0*/  CS2R R84, SRZ ;  /* 0x0000000000547805 */ /* 0x000fc4000001ff00 */
[----:B------:R-:W-:Y:S01]  /*80e0*/  SHF.R.S32.HI R12, RZ, 0x1f, R13 ;  /* 0x0000001fff0c7819 */ /* 0x000fe2000001140d */
[----:B------:R-:W-:-:S04]  /*80f0*/  IMAD.WIDE.U32 R16, R13, c[0x0][0x280], R16 ;  /* 0x0000a0000d107a25 */ /* 0x000fc800078e0010 */
[----:B------:R-:W-:Y:S01]  /*8100*/  IMAD R8, R12, c[0x0][0x280], RZ ;  /* 0x0000a0000c087a24 */ /* 0x000fe200078e02ff */
[----:B------:R-:W-:Y:S01]  /*8110*/  LEA R14, P1, R16, c[0x0][0x270], 0x1 ;  /* 0x00009c00100e7a11 */ /* 0x000fe200078208ff */
[----:B------:R-:W-:Y:S02]  /*8120*/  IMAD R12, R12, c[0x0][0x290], RZ ;  /* 0x0000a4000c0c7a24 */ /* 0x000fe400078e02ff */
[C---:B------:R-:W-:Y:S02]  /*8130*/  IMAD.WIDE.U32 R10, R13.reuse, c[0x0][0x290], R10 ;  /* 0x0000a4000d0a7a25 */ /* 0x040fe400078e000a */
[----:B------:R1:W2:Y:S02]  /*8140*/  SHFL.IDX PT, R22, R14, RZ, 0x1c1f ;  /* 0x001c1fff0e167589 */ /* 0x0002a400000e0000 */
[C---:B------:R-:W-:Y:S02]  /*8150*/  IMAD R8, R13.reuse, c[0x0][0x284], R8 ;  /* 0x0000a1000d087a24 */ /* 0x040fe400078e0208 */
[----:B------:R-:W-:Y:S01]  /*8160*/  IMAD R13, R13, c[0x0][0x294], R12 ;  /* 0x0000a5000d0d7a24 */ /* 0x000fe200078e020c */
[----:B------:R-:W-:Y:S01]  /*8170*/  LEA R12, P0, R10, c[0x0][0x288], 0x1 ;  /* 0x0000a2000a0c7a11 */ /* 0x000fe200078008ff */
[----:B------:R-:W-:-:S03]  /*8180*/  IMAD.IADD R8, R17, 0x1, R8 ;  /* 0x0000000111087824 */ /* 0x000fc600078e0208 */
[----:B------:R-:W-:Y:S01]  /*8190*/  IADD3 R13, R11, R13, RZ ;  /* 0x0000000d0b0d7210 */ /* 0x000fe20007ffe0ff */
[----:B------:R1:W3:Y:S01]  /*81a0*/  SHFL.IDX PT, R20, R12, RZ, 0x1c1f ;  /* 0x001c1fff0c147589 */ /* 0x0002e200000e0000 */
[----:B------:R-:W-:Y:S02]  /*81b0*/  LEA.HI.X R15, R16, c[0x0][0x274], R8, 0x1, P1 ;  /* 0x00009d00100f7a11 */ /* 0x000fe400008f0c08 */
[----:B------:R-:W-:Y:S02]  /*81c0*/  LEA.HI.X R13, R10, c[0x0][0x28c], R13, 0x1, P0 ;  /* 0x0000a3000a0d7a11 */ /* 0x000fe400000f0c0d */
[----:B------:R-:W-:Y:S01]  /*81d0*/  ISETP.GE.AND P0, PT, R9, UR21, PT ;  /* 0x0000001509007c0c */ /* 0x000fe2000bf06270 */
[----:B------:R1:W4:Y:S04]  /*81e0*/  SHFL.IDX PT, R23, R15, RZ, 0x1c1f ;  /* 0x001c1fff0f177589 */ /* 0x00032800000e0000 */
[----:B------:R1:W1:Y:S08]  /*81f0*/  SHFL.IDX PT, R21, R13, RZ, 0x1c1f ;  /* 0x001c1fff0d157589 */ /* 0x00027000000e0000 */
[----:B------:R-:W-:Y:S05]  /*8200*/  @P0 BRA `(.L_x_345) ;  /* 0x000003e000000947 */ /* 0x000fea0003800000 */
[C---:B--2---:R-:W-:Y:S01]  /*8210*/  IADD3 R11, R74.reuse, 0x10, RZ ;  /* 0x000000104a0b7810 */ /* 0x044fe20007ffe0ff */
[----:B------:R-:W-:Y:S01]  /*8220*/  CS2R R86, SRZ ;  /* 0x0000000000567805 */ /* 0x000fe2000001ff00 */
[C---:B------:R-:W-:Y:S01]  /*8230*/  ISETP.GE.AND P1, PT, R74.reuse, c[0x0][0x27c], PT ;  /* 0x00009f004a007a0c */ /* 0x040fe20003f26270 */
[----:B------:R-:W-:Y:S01]  /*8240*/  CS2R R84, SRZ ;  /* 0x0000000000547805 */ /* 0x000fe2000001ff00 */
[----:B------:R-:W-:Y:S01]  /*8250*/  ISETP.GE.AND P0, PT, R11, c[0x0][0x27c], PT ;  /* 0x00009f000b007a0c */ /* 0x000fe20003f06270 */
[----:B------:R-:W-:Y:S01]  /*8260*/  CS2R R102, SRZ ;  /* 0x0000000000667805 */ /* 0x000fe2000001ff00 */
[----:B------:R-:W-:Y:S01]  /*8270*/  CS2R R100, SRZ ;  /* 0x0000000000647805 */ /* 0x000fe2000001ff00 */
[----:B------:R-:W-:-:S02]  /*8280*/  IADD3 R16, R74, 0x20, RZ ;  /* 0x000000204a107810 */ /* 0x000fc40007ffe0ff */
[----:B------:R-:W-:-:S06]  /*8290*/  IADD3 R10, R74, 0x40, RZ ;  /* 0x000000404a0a7810 */ /* 0x000fcc0007ffe0ff */
[C---:B----4-:R-:W-:Y:S02]  /*82a0*/  @!P1 IMAD.WIDE R28, R74.reuse, 0x2, R22 ;  /* 0x000000024a1c9825 */ /* 0x050fe400078e0216 */
[----:B------:R-:W-:Y:S02]  /*82b0*/  @!P0 SHF.R.S32.HI R8, RZ, 0x1f, R11 ;  /* 0x0000001fff088819 */ /* 0x000fe4000001140b */
[----:B-1-3--:R-:W-:Y:S01]  /*82c0*/  @!P1 IMAD.WIDE R26, R74, 0x2, R20 ;  /* 0x000000024a1a9825 */ /* 0x00afe200078e0214 */
[----:B------:R1:W5:Y:S01]  /*82d0*/  @!P1 LD.E.64 R86, [R28.64] ;  /* 0x0000001c1c569980 */ /* 0x000362000c101b00 */
[----:B------:R-:W-:Y:S02]  /*82e0*/  @!P0 LEA.HI R11, R8, R11, RZ, 0x2 ;  /* 0x0000000b080b8211 */ /* 0x000fe400078f10ff */
[----:B------:R-:W-:Y:S01]  /*82f0*/  ISETP.GE.AND P3, PT, R16, c[0x0][0x27c], PT ;  /* 0x00009f0010007a0c */ /* 0x000fe20003f66270 */
[----:B------:R2:W5:Y:S01]  /*8300*/  @!P1 LD.E.64 R84, [R26.64] ;  /* 0x0000001c1a549980 */ /* 0x000562000c101b00 */
[----:B------:R-:W-:-:S02]  /*8310*/  @!P0 LOP3.LUT R11, R11, 0xfffffffc, RZ, 0xc0, !PT ;  /* 0xfffffffc0b0b8812 */ /* 0x000fc400078ec0ff */
[----:B------:R-:W-:-:S03]  /*8320*/  IADD3 R8, R74, 0x50, RZ ;  /* 0x000000504a087810 */ /* 0x000fc60007ffe0ff */
        /* <DEDUP_REMOVED lines=8> */
[----:B--2---:R-:W-:-:S04]  /*83b0*/  @!P3 SHF.R.S32.HI R27, RZ, 0x1f, R16 ;  /* 0x0000001fff1bb819 */ /* 0x004fc80000011410 */
[----:B------:R-:W-:-:S07]  /*83c0*/  @!P3 LEA.HI R16, R27, R16, RZ, 0x2 ;  /* 0x000000101b10b211 */ /* 0x000fce00078f10ff */
[----:B------:R-:W-:Y:S02]  /*83d0*/  @!P0 SHF.R.S32.HI R17, RZ, 0x1f, R8 ;  /* 0x0000001fff118819 */ /* 0x000fe40000011408 */
[----:B---3--:R-:W-:Y:S02]  /*83e0*/  @!P2 SHF.R.S32.HI R24, RZ, 0x1f, R11 ;  /* 0x0000001fff18a819 */ /* 0x008fe4000001140b */
[----:B------:R-:W-:Y:S02]  /*83f0*/  @!P1 SHF.R.S32.HI R25, RZ, 0x1f, R10 ;  /* 0x0000001fff199819 */ /* 0x000fe4000001140a */
[----:B------:R-:W-:Y:S02]  /*8400*/  @!P2 LEA.HI R11, R24, R11, RZ, 0x2 ;  /* 0x0000000b180ba211 */ /* 0x000fe400078f10ff */
[----:B------:R-:W-:Y:S02]  /*8410*/  @!P1 LEA.HI R10, R25, R10, RZ, 0x2 ;  /* 0x0000000a190a9211 */ /* 0x000fe400078f10ff */
[----:B------:R-:W-:-:S02]  /*8420*/  @!P0 LEA.HI R8, R17, R8, RZ, 0x2 ;  /* 0x0000000811088211 */ /* 0x000fc400078f10ff */
[----:B------:R-:W-:Y:S02]  /*8430*/  @!P3 LOP3.LUT R16, R16, 0xfffffffc, RZ, 0xc0, !PT ;  /* 0xfffffffc1010b812 */ /* 0x000fe400078ec0ff */
[----:B------:R-:W-:Y:S02]  /*8440*/  @!P2 LOP3.LUT R11, R11, 0xfffffffc, RZ, 0xc0, !PT ;  /* 0xfffffffc0b0ba812 */ /* 0x000fe400078ec0ff */
[----:B------:R-:W-:Y:S02]  /*8450*/  @!P1 LOP3.LUT R10, R10, 0xfffffffc, RZ, 0xc0, !PT ;  /* 0xfffffffc0a0a9812 */ /* 0x000fe400078ec0ff */
[----:B------:R-:W-:Y:S01]  /*8460*/  @!P0 LOP3.LUT R8, R8, 0xfffffffc, RZ, 0xc0, !PT ;  /* 0xfffffffc08088812 */ /* 0x000fe200078ec0ff */
[C---:B-1----:R-:W-:Y:S01]  /*8470*/  @!P3 IMAD.WIDE R28, R16.reuse, 0x2, R22 ;  /* 0x00000002101cb825 */ /* 0x042fe200078e0216 */
[----:B------:R-:W-:Y:S01]  /*8480*/  CS2R R96, SRZ ;  /* 0x0000000000607805 */ /* 0x000fe2000001ff00 */
[----:B------:R-:W-:Y:S02]  /*8490*/  CS2R R94, SRZ ;  /* 0x00000000005e7805 */ /* 0x000fe4000001ff00 */
[----:B----4-:R-:W-:Y:S01]  /*84a0*/  @!P3 IMAD.WIDE R30, R16, 0x2, R20 ;  /* 0x00000002101eb825 */ /* 0x010fe200078e0214 */
[----:B------:R-:W-:Y:S01]  /*84b0*/  CS2R R82, SRZ ;  /* 0x0000000000527805 */ /* 0x000fe2000001ff00 */
[----:B------:R-:W-:Y:S01]  /*84c0*/  CS2R R80, SRZ ;  /* 0x0000000000507805 */ /* 0x000fe2000001ff00 */
[----:B------:R-:W-:Y:S01]  /*84d0*/  CS2R R70, SRZ ;  /* 0x0000000000467805 */ /* 0x000fe2000001ff00 */
[C-C-:B------:R-:W-:Y:S01]  /*84e0*/  @!P2 IMAD.WIDE R26, R11.reuse, 0x2, R22.reuse ;  /* 0x000000020b1aa825 */ /* 0x140fe200078e0216 */
[----:B------:R-:W-:Y:S01]  /*84f0*/  CS2R R64, SRZ ;  /* 0x0000000000407805 */ /* 0x000fe2000001ff00 */
[----:B------:R-:W-:Y:S01]  /*8500*/  CS2R R68, SRZ ;  /* 0x0000000000447805 */ /* 0x000fe2000001ff00 */
[----:B------:R-:W-:Y:S01]  /*8510*/  CS2R R62, SRZ ;  /* 0x00000000003e7805 */ /* 0x000fe2000001ff00 */
[C---:B------:R-:W-:Y:S01]  /*8520*/  @!P1 IMAD.WIDE R24, R10.reuse, 0x2, R22 ;  /* 0x000000020a189825 */ /* 0x040fe200078e0216 */
[----:B------:R1:W5:Y:S03]  /*8530*/  @!P3 LD.E.64 R96, [R28.64] ;  /* 0x0000001c1c60b980 */ /* 0x000366000c101b00 */
[--C-:B------:R-:W-:Y:S01]  /*8540*/  @!P2 IMAD.WIDE R16, R11, 0x2, R20.reuse ;  /* 0x000000020b10a825 */ /* 0x100fe200078e0214 */
[----:B------:R1:W5:Y:S03]  /*8550*/  @!P3 LD.E.64 R94, [R30.64] ;  /* 0x0000001c1e5eb980 */ /* 0x000366000c101b00 */
[----:B------:R-:W-:Y:S01]  /*8560*/  @!P1 IMAD.WIDE R10, R10, 0x2, R20 ;  /* 0x000000020a0a9825 */ /* 0x000fe200078e0214 */
[----:B------:R1:W5:Y:S03]  /*8570*/  @!P2 LD.E.64 R82, [R26.64] ;  /* 0x0000001c1a52a980 */ /* 0x000366000c101b00 */
[C---:B------:R-:W-:Y:S01]  /*8580*/  @!P0 IMAD.WIDE R22, R8.reuse, 0x2, R22 ;  /* 0x0000000208168825 */ /* 0x040fe200078e0216 */
[----:B------:R1:W5:Y:S03]  /*8590*/  @!P2 LD.E.64 R80, [R16.64] ;  /* 0x0000001c1050a980 */ /* 0x000366000c101b00 */
[----:B------:R-:W-:Y:S01]  /*85a0*/  @!P0 IMAD.WIDE R20, R8, 0x2, R20 ;  /* 0x0000000208148825 */ /* 0x000fe200078e0214 */
[----:B------:R1:W5:Y:S04]  /*85b0*/  @!P1 LD.E.64 R70, [R24.64] ;  /* 0x0000001c18469980 */ /* 0x000368000c101b00 */
[----:B------:R1:W5:Y:S04]  /*85c0*/  @!P0 LD.E.64 R64, [R22.64] ;  /* 0x0000001c16408980 */ /* 0x000368000c101b00 */
[----:B------:R1:W5:Y:S04]  /*85d0*/  @!P1 LD.E.64 R68, [R10.64] ;  /* 0x0000001c0a449980 */ /* 0x000368000c101b00 */
[----:B------:R1:W5:Y:S02]  /*85e0*/  @!P0 LD.E.64 R62, [R20.64] ;  /* 0x0000001c143e8980 */ /* 0x000364000c101b00 */
.L_x_345:
[----:B--2---:R-:W-:Y:S05]  /*85f0*/  BSYNC B0 ;  /* 0x0000000000007941 */ /* 0x004fea0003800000 */
.L_x_344:
[----:B------:R-:W-:Y:S01]  /*8600*/  IADD3 R9, R9, 0x40, RZ ;  /* 0x0000004009097810 */ /* 0x000fe20007ffe0ff */
[----:B-----5:R-:W-:Y:S01]  /*8610*/  IMAD.MOV.U32 R8, RZ, RZ, R64 ;  /* 0x000000ffff087224 */ /* 0x020fe200078e0040 */
[----:B-1----:R1:W2:Y:S01]  /*8620*/  SHFL.IDX PT, R25, R15, 0x1, 0x1c1f ;  /* 0x003c1f000f197f89 */ /* 0x0022a200000e0000 */
[----:B------:R-:W-:Y:S01]  /*8630*/  IMAD.MOV.U32 R11, RZ, RZ, R65 ;  /* 0x000000ffff0b7224 */ /* 0x000fe200078e0041 */
[----:B------:R-:W-:Y:S01]  /*8640*/  ISETP.GE.AND P0, PT, R9, UR21, PT ;  /* 0x0000001509007c0c */ /* 0x000fe2000bf06270 */
[----:B------:R-:W-:Y:S01]  /*8650*/  IMAD.MOV.U32 R10, RZ, RZ, R70 ;  /* 0x000000ffff0a7224 */ /* 0x000fe200078e0046 */
[----:B------:R1:W4:Y:S01]  /*8660*/  SHFL.IDX PT, R24, R14, 0x1, 0x1c1f ;  /* 0x003c1f000e187f89 */ /* 0x00032200000e0000 */
[----:B------:R-:W-:Y:S01]  /*8670*/  IMAD.MOV.U32 R9, RZ, RZ, R71 ;  /* 0x000000ffff097224 */ /* 0x000fe200078e0047 */
[----:B------:R-:W-:Y:S01]  /*8680*/  PRMT R51, R11, 0x5410, R8 ;  /* 0x000054100b337816 */ /* 0x000fe20000000008 */
[----:B------:R-:W-:Y:S01]  /*8690*/  IMAD.MOV.U32 R8, RZ, RZ, R82 ;  /* 0x000000ffff087224 */ /* 0x000fe200078e0052 */
[----:B------:R1:W3:Y:S01]  /*86a0*/  SHFL.IDX PT, R21, R13, 0x1, 0x1c1f ;  /* 0x003c1f000d157f89 */ /* 0x0002e200000e0000 */
[----:B------:R-:W-:Y:S01]  /*86b0*/  IMAD.MOV.U32 R11, RZ, RZ, R83 ;  /* 0x000000ffff0b7224 */ /* 0x000fe200078e0053 */
[----:B------:R-:W-:Y:S01]  /*86c0*/  PRMT R55, R9, 0x5410, R10 ;  /* 0x0000541009377816 */ /* 0x000fe2000000000a */
[----:B------:R-:W-:Y:S01]  /*86d0*/  IMAD.MOV.U32 R9, RZ, RZ, R97 ;  /* 0x000000ffff097224 */ /* 0x000fe200078e0061 */
[----:B------:R-:W-:Y:S01]  /*86e0*/  PRMT R60, R60, 0x5410, R8 ;  /* 0x000054103c3c7816 */ /* 0x000fe20000000008 */
[----:B------:R-:W-:Y:S01]  /*86f0*/  IMAD.MOV.U32 R8, RZ, RZ, R102 ;  /* 0x000000ffff087224 */ /* 0x000fe200078e0066 */
[----:B------:R-:W-:Y:S01]  /*8700*/  MOV R10, R96 ;  /* 0x00000060000a7202 */ /* 0x000fe20000000f00 */
[----:B---3--:R1:W3:Y:S01]  /*8710*/  SHFL.IDX PT, R20, R12, 0x1, 0x1c1f ;  /* 0x003c1f000c147f89 */ /* 0x0082e200000e0000 */
[----:B------:R-:W-:Y:S01]  /*8720*/  PRMT R60, R11, 0x7610, R60 ;  /* 0x000076100b3c7816 */ /* 0x000fe2000000003c */
[----:B------:R-:W-:Y:S01]  /*8730*/  IMAD.MOV.U32 R11, RZ, RZ, R103 ;  /* 0x000000ffff0b7224 */ /* 0x000fe200078e0067 */
[----:B------:R-:W-:Y:S01]  /*8740*/  PRMT R66, R9, 0x5410, R10 ;  /* 0x0000541009427816 */ /* 0x000fe2000000000a */
[----:B------:R-:W-:Y:S01]  /*8750*/  IMAD.MOV.U32 R10, RZ, RZ, R86 ;  /* 0x000000ffff0a7224 */ /* 0x000fe200078e0056 */
[----:B------:R-:W-:Y:S01]  /*8760*/  PRMT R72, R72, 0x5410, R8 ;  /* 0x0000541048487816 */ /* 0x000fe20000000008 */
[----:B------:R-:W-:Y:S01]  /*8770*/  IMAD.MOV.U32 R8, RZ, RZ, R62 ;  /* 0x000000ffff087224 */ /* 0x000fe200078e003e */
[----:B------:R-:W-:Y:S01]  /*8780*/  MOV R9, R87 ;  /* 0x0000005700097202 */ /* 0x000fe20000000f00 */
[----:B------:R-:W-:Y:S01]  /*8790*/  BSSY B0, `(.L_x_346) ;  /* 0x0000060000007945 */ /* 0x000fe20003800000 */
[----:B------:R-:W-:Y:S01]  /*87a0*/  PRMT R72, R11, 0x7610, R72 ;  /* 0x000076100b487816 */ /* 0x000fe20000000048 */
[----:B------:R-:W-:Y:S01]  /*87b0*/  IMAD.MOV.U32 R11, RZ, RZ, R63 ;  /* 0x000000ffff0b7224 */ /* 0x000fe200078e003f */
[----:B------:R-:W-:Y:S01]  /*87c0*/  PRMT R76, R9, 0x5410, R10 ;  /* 0x00005410094c7816 */ /* 0x000fe2000000000a */
[----:B------:R-:W-:Y:S01]  /*87d0*/  IMAD.MOV.U32 R10, RZ, RZ, R68 ;  /* 0x000000ffff0a7224 */ /* 0x000fe200078e0044 */
[----:B------:R-:W-:Y:S01]  /*87e0*/  PRMT R50, R50, 0x5410, R8 ;  /* 0x0000541032327816 */ /* 0x000fe20000000008 */
[----:B------:R-:W-:Y:S01]  /*87f0*/  IMAD.MOV.U32 R9, RZ, RZ, R69 ;  /* 0x000000ffff097224 */ /* 0x000fe200078e0045 */
[----:B------:R-:W-:Y:S01]  /*8800*/  MOV R8, R80 ;  /* 0x0000005000087202 */ /* 0x000fe20000000f00 */
[----:B------:R-:W-:Y:S01]  /*8810*/  CS2R R26, SRZ ;  /* 0x00000000001a7805 */ /* 0x000fe2000001ff00 */
[----:B------:R-:W-:Y:S01]  /*8820*/  PRMT R50, R11, 0x7610, R50 ;  /* 0x000076100b327816 */ /* 0x000fe20000000032 */
[----:B------:R-:W-:Y:S01]  /*8830*/  IMAD.MOV.U32 R11, RZ, RZ, R100 ;  /* 0x000000ffff0b7224 */ /* 0x000fe200078e0064 */
[----:B------:R-:W-:Y:S01]  /*8840*/  PRMT R54, R9, 0x5410, R10 ;  /* 0x0000541009367816 */ /* 0x000fe2000000000a */
[----:B------:R-:W-:Y:S01]  /*8850*/  IMAD.MOV.U32 R9, RZ, RZ, R94 ;  /* 0x000000ffff097224 */ /* 0x000fe200078e005e */
[----:B------:R-:W-:Y:S01]  /*8860*/  PRMT R57, R57, 0x5410, R8 ;  /* 0x0000541039397816 */ /* 0x000fe20000000008 */
[----:B------:R-:W-:Y:S01]  /*8870*/  IMAD.MOV.U32 R8, RZ, RZ, R95 ;  /* 0x000000ffff087224 */ /* 0x000fe200078e005f */
[----:B------:R-:W-:Y:S01]  /*8880*/  CS2R R32, SRZ ;  /* 0x0000000000207805 */ /* 0x000fe2000001ff00 */
[----:B------:R-:W-:Y:S01]  /*8890*/  IMAD.MOV.U32 R10, RZ, RZ, R81 ;  /* 0x000000ffff0a7224 */ /* 0x000fe200078e0051 */
[----:B------:R-:W-:Y:S01]  /*88a0*/  CS2R R38, SRZ ;  /* 0x0000000000267805 */ /* 0x000fe2000001ff00 */
[----:B------:R-:W-:Y:S01]  /*88b0*/  CS2R R48, SRZ ;  /* 0x0000000000307805 */ /* 0x000fe2000001ff00 */
[----:B------:R-:W-:Y:S01]  /*88c0*/  PRMT R61, R8, 0x5410, R9 ;  /* 0x00005410083d7816 */ /* 0x000fe20000000009 */
[----:B------:R-:W-:Y:S01]  /*88d0*/  IMAD.MOV.U32 R9, RZ, RZ, R84 ;  /* 0x000000ffff097224 */ /* 0x000fe200078e0054 */
[----:B------:R-:W-:Y:S01]  /*88e0*/  PRMT R57, R10, 0x7610, R57 ;  /* 0x000076100a397816 */ /* 0x000fe20000000039 */
[----:B------:R-:W-:Y:S01]  /*88f0*/  IMAD.MOV.U32 R8, RZ, RZ, R85 ;  /* 0x000000ffff087224 */ /* 0x000fe200078e0055 */
[----:B------:R-:W-:Y:S01]  /*8900*/  MOV R10, R101 ;  /* 0x00000065000a7202 */ /* 0x000fe20000000f00 */
[----:B------:R-:W-:Y:S01]  /*8910*/  CS2R R58, SRZ ;  /* 0x00000000003a7805 */ /* 0x000fe2000001ff00 */
[----:B------:R-:W-:Y:S01]  /*8920*/  CS2R R16, SRZ ;  /* 0x0000000000107805 */ /* 0x000fe2000001ff00 */
[----:B----4-:R-:W-:Y:S01]  /*8930*/  CS2R R22, SRZ ;  /* 0x0000000000167805 */ /* 0x010fe2000001ff00 */
[----:B------:R-:W-:Y:S01]  /*8940*/  PRMT R67, R10, 0x5410, R11 ;  /* 0x000054100a437816 */ /* 0x000fe2000000000b */
[----:B------:R-:W-:Y:S01]  /*8950*/  CS2R R30, SRZ ;  /* 0x00000000001e7805 */ /* 0x000fe2000001ff00 */
[----:B------:R-:W-:Y:S01]  /*8960*/  PRMT R75, R8, 0x5410, R9 ;  /* 0x00005410084b7816 */ /* 0x000fe20000000009 */
[----:B------:R-:W-:Y:S01]  /*8970*/  CS2R R36, SRZ ;  /* 0x0000000000247805 */ /* 0x000fe2000001ff00 */
[----:B------:R-:W-:Y:S01]  /*8980*/  CS2R R46, SRZ ;  /* 0x00000000002e7805 */ /* 0x000fe2000001ff00 */
[----:B------:R-:W-:Y:S01]  /*8990*/  CS2R R52, SRZ ;  /* 0x0000000000347805 */ /* 0x000fe2000001ff00 */
[----:B------:R-:W-:Y:S05]  /*89a0*/  @P0 BRA `(.L_x_347) ;  /* 0x000003e000000947 */ /* 0x000fea0003800000 */
[C---:B-123--:R-:W-:Y:S01]  /*89b0*/  IADD3 R8, R74.reuse, 0x10, RZ ;  /* 0x000000104a087810 */ /* 0x04efe20007ffe0ff */
        /* <DEDUP_REMOVED lines=11> */
[C---:B------:R-:W-:Y:S01]  /*8a70*/  @!P1 IMAD.WIDE R10, R74.reuse, 0x2, R20 ;  /* 0x000000024a0a9825 */ /* 0x040fe200078e0214 */
[----:B------:R-:W-:Y:S01]  /*8a80*/  IADD3 R13, R74, 0x50, RZ ;  /* 0x000000504a0d7810 */ /* 0x000fe20007ffe0ff */
[----:B------:R1:W5:Y:S01]  /*8a90*/  @!P1 LD.E.64 R58, [R18.64] ;  /* 0x0000001c123a9980 */ /* 0x000362000c101b00 */
[----:B------:R-:W-:Y:S02]  /*8aa0*/  @!P0 LEA.HI R9, R9, R8, RZ, 0x2 ;  /* 0x0000000809098211 */ /* 0x000fe400078f10ff */
[----:B------:R-:W-:Y:S01]  /*8ab0*/  ISETP.GE.AND P3, PT, R14, c[0x0][0x27c], PT ;  /* 0x00009f000e007a0c */ /* 0x000fe20003f66270 */
[----:B------:R2:W5:Y:S01]  /*8ac0*/  @!P1 LD.E.64 R52, [R10.64] ;  /* 0x0000001c0a349980 */ /* 0x000562000c101b00 */
[----:B------:R-:W-:-:S05]  /*8ad0*/  @!P0 LOP3.LUT R9, R9, 0xfffffffc, RZ, 0xc0, !PT ;  /* 0xfffffffc09098812 */ /* 0x000fca00078ec0ff */
[----:B------:R-:W-:-:S04]  /*8ae0*/  @!P0 IMAD.WIDE R16, R9, 0x2, R24 ;  /* 0x0000000209108825 */ /* 0x000fc800078e0218 */
[----:B------:R-:W-:Y:S01]  /*8af0*/  @!P0 IMAD.WIDE R8, R9, 0x2, R20 ;  /* 0x0000000209088825 */ /* 0x000fe200078e0214 */
[----:B------:R3:W5:Y:S01]  /*8b00*/  @!P0 LD.E.64 R48, [R16.64] ;  /* 0x0000001c10308980 */ /* 0x000762000c101b00 */
[----:B------:R-:W-:Y:S02]  /*8b10*/  ISETP.GE.AND P2, PT, R15, c[0x0][0x27c], PT ;  /* 0x00009f000f007a0c */ /* 0x000fe40003f46270 */
[----:B------:R-:W-:Y:S01]  /*8b20*/  ISETP.GE.AND P1, PT, R12, c[0x0][0x27c], PT ;  /* 0x00009f000c007a0c */ /* 0x000fe20003f26270 */
[----:B------:R4:W5:Y:S01]  /*8b30*/  @!P0 LD.E.64 R46, [R8.64] ;  /* 0x0000001c082e8980 */ /* 0x000962000c101b00 */
[----:B------:R-:W-:Y:S02]  /*8b40*/  ISETP.GE.AND P0, PT, R13, c[0x0][0x27c], PT ;  /* 0x00009f000d007a0c */ /* 0x000fe40003f06270 */
[----:B--2---:R-:W-:-:S07]  /*8b50*/  @!P3 SHF.R.S32.HI R11, RZ, 0x1f, R14 ;  /* 0x0000001fff0bb819 */ /* 0x004fce000001140e */
[----:B------:R-:W-:Y:S02]  /*8b60*/  @!P2 SHF.R.S32.HI R10, RZ, 0x1f, R15 ;  /* 0x0000001fff0aa819 */ /* 0x000fe4000001140f */
[----:B------:R-:W-:Y:S02]  /*8b70*/  @!P3 LEA.HI R11, R11, R14, RZ, 0x2 ;  /* 0x0000000e0b0bb211 */ /* 0x000fe400078f10ff */
[----:B------:R-:W-:Y:S02]  /*8b80*/  @!P2 LEA.HI R10, R10, R15, RZ, 0x2 ;  /* 0x0000000f0a0aa211 */ /* 0x000fe400078f10ff */
[----:B----4-:R-:W-:Y:S02]  /*8b90*/  @!P1 SHF.R.S32.HI R9, RZ, 0x1f, R12 ;  /* 0x0000001fff099819 */ /* 0x010fe4000001140c */
[----:B------:R-:W-:Y:S02]  /*8ba0*/  @!P0 SHF.R.S32.HI R8, RZ, 0x1f, R13 ;  /* 0x0000001fff088819 */ /* 0x000fe4000001140d */
[----:B------:R-:W-:-:S02]  /*8bb0*/  @!P1 LEA.HI R9, R9, R12, RZ, 0x2 ;  /* 0x0000000c09099211 */ /* 0x000fc400078f10ff */
[----:B------:R-:W-:Y:S02]  /*8bc0*/  @!P0 LEA.HI R8, R8, R13, RZ, 0x2 ;  /* 0x0000000d08088211 */ /* 0x000fe400078f10ff */
[----:B------:R-:W-:Y:S02]  /*8bd0*/  @!P3 LOP3.LUT R11, R11, 0xfffffffc, RZ, 0xc0, !PT ;  /* 0xfffffffc0b0bb812 */ /* 0x000fe400078ec0ff */
[----:B------:R-:W-:Y:S02]  /*8be0*/  @!P2 LOP3.LUT R10, R10, 0xfffffffc, RZ, 0xc0, !PT ;  /* 0xfffffffc0a0aa812 */ /* 0x000fe400078ec0ff */
[----:B------:R-:W-:Y:S02]  /*8bf0*/  @!P1 LOP3.LUT R9, R9, 0xfffffffc, RZ, 0xc0, !PT ;  /* 0xfffffffc09099812 */ /* 0x000fe400078ec0ff */
[----:B------:R-:W-:Y:S01]  /*8c00*/  @!P0 LOP3.LUT R8, R8, 0xfffffffc, RZ, 0xc0, !PT ;  /* 0xfffffffc08088812 */ /* 0x000fe200078ec0ff */
[--C-:B------:R-:W-:Y:S01]  /*8c10*/  @!P3 IMAD.WIDE R34, R11, 0x2, R24.reuse ;  /* 0x000000020b22b825 */ /* 0x100fe200078e0218 */
[----:B------:R-:W-:Y:S01]  /*8c20*/  CS2R R38, SRZ ;  /* 0x0000000000267805 */ /* 0x000fe2000001ff00 */
[----:B------:R-:W-:Y:S01]  /*8c30*/  CS2R R36, SRZ ;  /* 0x0000000000247805 */ /* 0x000fe2000001ff00 */
[----:B------:R-:W-:Y:S01]  /*8c40*/  CS2R R32, SRZ ;  /* 0x0000000000207805 */ /* 0x000fe2000001ff00 */
[--C-:B------:R-:W-:Y:S01]  /*8c50*/  @!P2 IMAD.WIDE R28, R10, 0x2, R24.reuse ;  /* 0x000000020a1ca825 */ /* 0x100fe200078e0218 */
[----:B------:R-:W-:Y:S01]  /*8c60*/  CS2R R30, SRZ ;  /* 0x00000000001e7805 */ /* 0x000fe2000001ff00 */
[----:B------:R-:W-:Y:S01]  /*8c70*/  CS2R R26, SRZ ;  /* 0x00000000001a7805 */ /* 0x000fe2000001ff00 */
[----:B-1----:R-:W-:Y:S01]  /*8c80*/  CS2R R18, SRZ ;  /* 0x0000000000127805 */ /* 0x002fe2000001ff00 */
[--C-:B------:R-:W-:Y:S01]  /*8c90*/  @!P1 IMAD.WIDE R12, R9, 0x2, R24.reuse ;  /* 0x00000002090c9825 */ /* 0x100fe200078e0218 */
[----:B------:R-:W-:Y:S01]  /*8ca0*/  CS2R R22, SRZ ;  /* 0x0000000000167805 */ /* 0x000fe2000001ff00 */
[----:B---3--:R-:W-:Y:S01]  /*8cb0*/  CS2R R16, SRZ ;  /* 0x0000000000107805 */ /* 0x008fe2000001ff00 */
[----:B------:R1:W5:Y:S01]  /*8cc0*/  @!P3 LD.E.64 R38, [R34.64] ;  /* 0x0000001c2226b980 */ /* 0x000362000c101b00 */
[----:B------:R-:W-:-:S03]  /*8cd0*/  @!P0 IMAD.WIDE R24, R8, 0x2, R24 ;  /* 0x0000000208188825 */ /* 0x000fc600078e0218 */
        /* <DEDUP_REMOVED lines=8> */
[----:B------:R1:W5:Y:S04]  /*8d60*/  @!P2 LD.E.64 R30, [R10.64] ;  /* 0x0000001c0a1ea980 */ /* 0x000368000c101b00 */
[----:B------:R1:W5:Y:S04]  /*8d70*/  @!P1 LD.E.64 R22, [R14.64] ;  /* 0x0000001c0e169980 */ /* 0x000368000c101b00 */
[----:B------:R1:W5:Y:S02]  /*8d80*/  @!P0 LD.E.64 R16, [R8.64] ;  /* 0x0000001c08108980 */ /* 0x000364000c101b00 */
.L_x_347:
[----:B-123--:R-:W-:Y:S05]  /*8d90*/  BSYNC B0 ;  /* 0x0000000000007941 */ /* 0x00efea0003800000 */
.L_x_346:
[----:B-----5:R-:W-:Y:S01]  /*8da0*/  IMAD.MOV.U32 R10, RZ, RZ, R18 ;  /* 0x000000ffff0a7224 */ /* 0x020fe200078e0012 */
[----:B------:R-:W-:Y:S01]  /*8db0*/  UIADD3 UR4, -UR18, UR21, URZ ;  /* 0x0000001512047290 */ /* 0x000fe2000fffe13f */
[----:B------:R-:W-:Y:S01]  /*8dc0*/  IMAD.MOV.U32 R8, RZ, RZ, R19 ;  /* 0x000000ffff087224 */ /* 0x000fe200078e0013 */
[----:B------:R-:W-:-:S04]  /*8dd0*/  DEPBAR.LE SB0, 0x1 ;  /* 0x000080400000791a */ /* 0x000fc80000000000 */
[----:B------:R-:W-:Y:S01]  /*8de0*/  PRMT R13, R8, 0x5410, R10 ;  /* 0x00005410080d7816 */ /* 0x000fe2000000000a */
[----:B------:R-:W-:Y:S01]  /*8df0*/  IMAD.MOV.U32 R9, RZ, RZ, R26 ;  /* 0x000000ffff097224 */ /* 0x000fe200078e001a */
[----:B------:R-:W-:Y:S01]  /*8e00*/  UISETP.LT.AND UP0, UPT, UR4, 0x80, UPT ;  /* 0x000000800400788c */ /* 0x000fe2000bf01270 */
[----:B------:R-:W-:Y:S01]  /*8e10*/  IMAD.MOV.U32 R10, RZ, RZ, R27 ;  /* 0x000000ffff0a7224 */ /* 0x000fe200078e001b */
[----:B------:R-:W-:Y:S01]  /*8e20*/  BSSY B1, `(.L_x_348) ;  /* 0x000014e000017945 */ /* 0x000fe20003800000 */
[----:B------:R-:W-:Y:S01]  /*8e30*/  IMAD.MOV.U32 R8, RZ, RZ, R32 ;  /* 0x000000ffff087224 */ /* 0x000fe200078e0020 */
[----:B------:R-:W-:Y:S01]  /*8e40*/  USEL UR4, UR4, 0x80, UP0 ;  /* 0x0000008004047887 */ /* 0x000fe20008000000 */
[----:B------:R-:W-:Y:S01]  /*8e50*/  IMAD.MOV.U32 R11, RZ, RZ, R17 ;  /* 0x000000ffff0b7224 */ /* 0x000fe200078e0011 */
[----:B------:R-:W-:Y:S01]  /*8e60*/  PRMT R21, R10, 0x5410, R9 ;  /* 0x000054100a157816 */ /* 0x000fe20000000009 */
[----:B------:R-:W-:Y:S02]  /*8e70*/  IMAD.MOV.U32 R9, RZ, RZ, R33 ;  /* 0x000000ffff097224 */ /* 0x000fe400078e0021 */
[----:B------:R-:W-:Y:S01]  /*8e80*/  IMAD.MOV.U32 R10, RZ, RZ, R39 ;  /* 0x000000ffff0a7224 */ /* 0x000fe200078e0027 */
[----:B------:R-:W-:Y:S01]  /*8e90*/  BAR.SYNC.DEFER_BLOCKING 0x0 ;  /* 0x0000000000007b1d */ /* 0x000fe20000010000 */
[----:B------:R-:W-:-:S02]  /*8ea0*/  ISETP.GE.AND P0, PT, R73, UR4, PT ;  /* 0x0000000449007c0c */ /* 0x000fc4000bf06270 */
[----:B------:R-:W-:Y:S01]  /*8eb0*/  PRMT R25, R9, 0x5410, R8 ;  /* 0x0000541009197816 */ /* 0x000fe20000000008 */
[----:B------:R-:W-:Y:S01]  /*8ec0*/  IMAD.MOV.U32 R8, RZ, RZ, R38 ;  /* 0x000000ffff087224 */ /* 0x000fe200078e0026 */
[----:B------:R-:W-:Y:S01]  /*8ed0*/  PRMT R28, R28, 0x5410, R10 ;  /* 0x000054101c1c7816 */ /* 0x000fe2000000000a */
[----:B------:R-:W-:Y:S02]  /*8ee0*/  IMAD.MOV.U32 R9, RZ, RZ, R48 ;  /* 0x000000ffff097224 */ /* 0x000fe400078e0030 */
[----:B------:R-:W-:Y:S01]  /*8ef0*/  IMAD.MOV.U32 R10, RZ, RZ, R58 ;  /* 0x000000ffff0a7224 */ /* 0x000fe200078e003a */
[----:B------:R-:W-:Y:S01]  /*8f00*/  PRMT R29, R8, 0x7610, R29 ;  /* 0x00007610081d7816 */ /* 0x000fe2000000001d */
[----:B------:R-:W-:-:S05]  /*8f10*/  IMAD.MOV.U32 R8, RZ, RZ, R49 ;  /* 0x000000ffff087224 */ /* 0x000fca00078e0031 */
[----:B------:R-:W-:Y:S01]  /*8f20*/  PRMT R34, R8, 0x5410, R9 ;  /* 0x0000541008227816 */ /* 0x000fe20000000009 */
[----:B------:R-:W-:Y:S02]  /*8f30*/  IMAD.MOV.U32 R9, RZ, RZ, R59 ;  /* 0x000000ffff097224 */ /* 0x000fe400078e003b */
[----:B------:R-:W-:-:S03]  /*8f40*/  IMAD.MOV.U32 R8, RZ, RZ, R16 ;  /* 0x000000ffff087224 */ /* 0x000fc600078e0010 */
[----:B------:R-:W-:Y:S01]  /*8f50*/  PRMT R44, R9, 0x5410, R10 ;  /* 0x00005410092c7816 */ /* 0x000fe2000000000a */
[----:B------:R-:W-:Y:S01]  /*8f60*/  IMAD.MOV.U32 R9, RZ, RZ, R22 ;  /* 0x000000ffff097224 */ /* 0x000fe200078e0016 */
[----:B------:R-:W-:Y:S02]  /*8f70*/  SHF.R.S32.HI R10, RZ, 0x1f, R73 ;  /* 0x0000001fff0a7819 */ /* 0x000fe40000011449 */
[----:B------:R-:W-:Y:S01]  /*8f80*/  PRMT R12, R12, 0x5410, R8 ;  /* 0x000054100c0c7816 */ /* 0x000fe20000000008 */
[----:B------:R-:W-:Y:S01]  /*8f90*/  IMAD.MOV.U32 R8, RZ, RZ, R23 ;  /* 0x000000ffff087224 */ /* 0x000fe200078e0017 */
[----:B------:R-:W-:Y:S02]  /*8fa0*/  LEA.HI R10, R10, R73, RZ, 0x3 ;  /* 0x000000490a0a7211 */ /* 0x000fe400078f18ff */
[----:B------:R-:W-:Y:S01]  /*8fb0*/  PRMT R12, R11, 0x7610, R12 ;  /* 0x000076100b0c7816 */ /* 0x000fe2000000000c */
[----:B------:R-:W-:Y:S01]  /*8fc0*/  IMAD.MOV.U32 R11, RZ, RZ, R31 ;  /* 0x000000ffff0b7224 */ /* 0x000fe200078e001f */
[----:B------:R-:W-:-:S02]  /*8fd0*/  LOP3.LUT R10, R10, 0xfffffff8, RZ, 0xc0, !PT ;  /* 0xfffffff80a0a7812 */ /* 0x000fc400078ec0ff */
[----:B------:R-:W-:Y:S01]  /*8fe0*/  PRMT R20, R8, 0x5410, R9 ;  /* 0x0000541008147816 */ /* 0x000fe20000000009 */
[----:B------:R-:W-:Y:S02]  /*8ff0*/  IMAD.MOV.U32 R8, RZ, RZ, R30 ;  /* 0x000000ffff087224 */ /* 0x000fe400078e001e */
[----:B------:R-:W-:Y:S02]  /*9000*/  IMAD.IADD R9, R73, 0x1, -R10 ;  /* 0x0000000149097824 */ /* 0x000fe400078e0a0a */
[----:B------:R-:W-:Y:S01]  /*9010*/  IMAD.MOV.U32 R10, RZ, RZ, R36 ;  /* 0x000000ffff0a7224 */ /* 0x000fe200078e0024 */
[----:B------:R-:W-:Y:S01]  /*9020*/  PRMT R24, R11, 0x5410, R8 ;  /* 0x000054100b187816 */ /* 0x000fe20000000008 */
[C---:B------:R-:W-:Y:S01]  /*9030*/  IMAD.SHL.U32 R8, R9.reuse, 0x40, RZ ;  /* 0x0000004009087824 */ /* 0x040fe200078e00ff */
[----:B------:R-:W-:Y:S02]  /*9040*/  LOP3.LUT P1, RZ, R9, 0x4, RZ, 0xc0, !PT ;  /* 0x0000000409ff7812 */ /* 0x000fe4000782c0ff */
[----:B------:R-:W-:-:S02]  /*9050*/  PRMT R28, R10, 0x7610, R28 ;  /* 0x000076100a1c7816 */ /* 0x000fc4000000001c */
[----:B------:R-:W-:Y:S01]  /*9060*/  LOP3.LUT R9, R8, 0x1c0, RZ, 0xc0, !PT ;  /* 0x000001c008097812 */ /* 0x000fe200078ec0ff */
[----:B------:R-:W-:-:S03]  /*9070*/  IMAD.MOV.U32 R8, RZ, RZ, R46 ;  /* 0x000000ffff087224 */ /* 0x000fc600078e002e */
[----:B------:R-:W-:Y:S02]  /*9080*/  LOP3.LUT R11, R9, 0x18, R56, 0xf8, !PT ;  /* 0x00000018090b7812 */ /* 0x000fe400078ef838 */
[----:B------:R-:W-:Y:S01]  /*9090*/  SHF.R.U32.HI R10, RZ, 0x3, R9 ;  /* 0x00000003ff0a7819 */ /* 0x000fe20000011609 */
[----:B------:R-:W-:Y:S01]  /*90a0*/  IMAD.MOV.U32 R9, RZ, RZ, R37 ;  /* 0x000000ffff097224 */ /* 0x000fe200078e0025 */
[----:B------:R-:W-:Y:S01]  /*90b0*/  PRMT R35, R35, 0x5410, R8 ;  /* 0x0000541023237816 */ /* 0x000fe20000000008 */
[----:B------:R-:W-:Y:S01]  /*90c0*/  IMAD.MOV.U32 R8, RZ, RZ, R53 ;  /* 0x000000ffff087224 */ /* 0x000fe200078e0035 */
[----:B------:R-:W-:Y:S02]  /*90d0*/  LOP3.LUT R10, R11, R10, RZ, 0x3c, !PT ;  /* 0x0000000a0b0a7212 */ /* 0x000fe400078e3cff */
[----:B------:R-:W-:Y:S01]  /*90e0*/  PRMT R29, R29, 0x5410, R9 ;  /* 0x000054101d1d7816 */ /* 0x000fe20000000009 */
[----:B------:R-:W-:Y:S02]  /*90f0*/  IMAD.MOV.U32 R9, RZ, RZ, R52 ;  /* 0x000000ffff097224 */ /* 0x000fe400078e0034 */
[----:B------:R-:W-:-:S02]  /*9100*/  IMAD R15, R93, 0x200, R10 ;  /* 0x000002005d0f7824 */ /* 0x000fc400078e020a */
[----:B------:R-:W-:Y:S01]  /*9110*/  IMAD.MOV.U32 R10, RZ, RZ, R47 ;  /* 0x000000ffff0a7224 */ /* 0x000fe200078e002f */
[----:B------:R-:W-:Y:S02]  /*9120*/  PRMT R45, R8, 0x5410, R9 ;  /* 0x00005410082d7816 */ /* 0x000fe40000000009 */
[C---:B------:R-:W-:Y:S02]  /*9130*/  IADD3 R14, R15.reuse, 0x20, RZ ;  /* 0x000000200f0e7810 */ /* 0x040fe40007ffe0ff */
[C---:B------:R-:W-:Y:S02]  /*9140*/  @P1 IADD3 R14, R15.reuse, -0x20, RZ ;  /* 0xffffffe00f0e1810 */ /* 0x040fe40007ffe0ff */
[----:B------:R-:W-:Y:S02]  /*9150*/  PRMT R35, R10, 0x7610, R35 ;  /* 0x000076100a237816 */ /* 0x000fe40000000023 */
[----:B------:R-:W-:Y:S02]  /*9160*/  LEA R15, R15, 0xc100, 0x1 ;  /* 0x0000c1000f0f7811 */ /* 0x000fe400078e08ff */
[----:B------:R-:W-:Y:S01]  /*9170*/  LEA R14, R14, 0xc100, 0x1 ;  /* 0x0000c1000e0e7811 */ /* 0x000fe200078e08ff */
[----:B------:R-:W-:Y:S05]  /*9180*/  @P0 BRA `(.L_x_349) ;  /* 0x0000117000000947 */ /* 0x000fea0003800000 */
[----:B------:R-:W-:Y:S01]  /*9190*/  ISETP.GE.AND P0, PT, R74, c[0x0][0x27c], PT ;  /* 0x00009f004a007a0c */ /* 0x000fe20003f06270 */
[----:B------:R-:W-:-:S12]  /*91a0*/  BSSY B0, `(.L_x_350) ;  /* 0x000002c000007945 */ /* 0x000fd80003800000 */
[----:B------:R-:W-:Y:S05]  /*91b0*/  @P0 BRA `(.L_x_351) ;  /* 0x000002a000000947 */ /* 0x000fea0003800000 */
[----:B------:R-:W1:Y:S01]  /*91c0*/  LDS.128 R8, [R15] ;  /* 0x000000000f087984 */ /* 0x000e620000000c00 */
[--C-:B------:R-:W-:Y:S01]  /*91d0*/  SHF.R.U64 R84, R84, 0x10, R85.reuse ;  /* 0x0000001054547819 */ /* 0x100fe20000001255 */
[--C-:B------:R-:W-:Y:S01]  /*91e0*/  HADD2.F32 R90, -RZ, R75.reuse.H1_H1 ;  /* 0x3000004bff5a7230 */ /* 0x100fe20000004100 */
[----:B------:R-:W-:Y:S01]  /*91f0*/  SHF.R.U32.HI R85, RZ, 0x10, R85 ;  /* 0x00000010ff557819 */ /* 0x000fe20000011655 */
[----:B------:R-:W-:Y:S01]  /*9200*/  HADD2.F32 R75, -RZ, R75.H0_H0 ;  /* 0x2000004bff4b7230 */ /* 0x000fe20000004100 */
[--C-:B------:R-:W-:Y:S01]  /*9210*/  SHF.R.U64 R56, R86, 0x10, R87.reuse ;  /* 0x0000001056387819 */ /* 0x100fe20000001257 */
[----:B------:R-:W-:Y:S01]  /*9220*/  HADD2.F32 R84, -RZ, R84.H0_H0 ;  /* 0x20000054ff547230 */ /* 0x000fe20000004100 */
[----:B------:R-:W-:Y:S01]  /*9230*/  SHF.R.U32.HI R79, RZ, 0x10, R87 ;  /* 0x00000010ff4f7819 */ /* 0x000fe20000011657 */
[----:B------:R-:W-:Y:S02]  /*9240*/  HADD2.F32 R85, -RZ, R85.H0_H0 ;  /* 0x20000055ff557230 */ /* 0x000fe40000004100 */
[----:B------:R-:W-:-:S02]  /*9250*/  HADD2.F32 R91, -RZ, R76.H1_H1 ;  /* 0x3000004cff5b7230 */ /* 0x000fc40000004100 */
[----:B------:R-:W-:Y:S02]  /*9260*/  HADD2.F32 R92, -RZ, R79.H0_H0 ;  /* 0x2000004fff5c7230 */ /* 0x000fe40000004100 */
[--C-:B-1----:R-:W-:Y:S02]  /*9270*/  HADD2.F32 R86, -RZ, R11.reuse.H0_H0 ;  /* 0x2000000bff567230 */ /* 0x102fe40000004100 */
[----:B------:R-:W-:Y:S02]  /*9280*/  HADD2.F32 R11, -RZ, R11.H1_H1 ;  /* 0x3000000bff0b7230 */ /* 0x000fe40000004100 */
[--C-:B------:R-:W-:Y:S02]  /*9290*/  HADD2.F32 R87, -RZ, R8.reuse.H0_H0 ;  /* 0x20000008ff577230 */ /* 0x100fe40000004100 */
[----:B------:R-:W-:Y:S01]  /*92a0*/  HADD2.F32 R88, -RZ, R8.H1_H1 ;  /* 0x30000008ff587230 */ /* 0x000fe20000004100 */
[CC--:B------:R-:W-:Y:S01]  /*92b0*/  FMUL.FTZ R79, R11.reuse, R85.reuse ;  /* 0x000000550b4f7220 */ /* 0x0c0fe20000410000 */
[--C-:B------:R-:W-:Y:S01]  /*92c0*/  HADD2.F32 R8, -RZ, R10.reuse.H0_H0 ;  /* 0x2000000aff087230 */ /* 0x100fe20000004100 */
[C---:B------:R-:W-:Y:S01]  /*92d0*/  FMUL.FTZ R85, R86.reuse, R85 ;  /* 0x0000005556557220 */ /* 0x040fe20000410000 */
[--C-:B------:R-:W-:Y:S01]  /*92e0*/  HADD2.F32 R89, -RZ, R9.reuse.H0_H0 ;  /* 0x20000009ff597230 */ /* 0x100fe20000004100 */
[-C--:B------:R-:W-:Y:S01]  /*92f0*/  FFMA.FTZ R79, R86, R92.reuse, -R79 ;  /* 0x0000005c564f7223 */ /* 0x080fe2000001084f */
[----:B------:R-:W-:Y:S01]  /*9300*/  HADD2.F32 R10, -RZ, R10.H1_H1 ;  /* 0x3000000aff0a7230 */ /* 0x000fe20000004100 */
[----:B------:R-:W-:Y:S01]  /*9310*/  FFMA.FTZ R92, R11, R92, R85 ;  /* 0x0000005c0b5c7223 */ /* 0x000fe20000010055 */
[----:B------:R-:W-:Y:S01]  /*9320*/  HADD2.F32 R9, -RZ, R9.H1_H1 ;  /* 0x30000009ff097230 */ /* 0x000fe20000004100 */
[-C--:B------:R-:W-:Y:S01]  /*9330*/  FMUL.FTZ R98, R88, R90.reuse ;  /* 0x0000005a58627220 */ /* 0x080fe20000410000 */
[----:B------:R-:W-:Y:S01]  /*9340*/  HADD2.F32 R11, -RZ, R76.H0_H0 ;  /* 0x2000004cff0b7230 */ /* 0x000fe20000004100 */
[----:B------:R-:W-:Y:S01]  /*9350*/  FMUL.FTZ R90, R87, R90 ;  /* 0x0000005a575a7220 */ /* 0x000fe20000410000 */
[----:B------:R-:W-:Y:S01]  /*9360*/  HADD2.F32 R76, -RZ, R56.H0_H0 ;  /* 0x20000038ff4c7230 */ /* 0x000fe20000004100 */
[----:B------:R-:W-:-:S02]  /*9370*/  FMUL.FTZ R56, R10, R75 ;  /* 0x0000004b0a387220 */ /* 0x000fc40000410000 */
[-C--:B------:R-:W-:Y:S02]  /*9380*/  FMUL.FTZ R85, R9, R84.reuse ;  /* 0x0000005409557220 */ /* 0x080fe40000410000 */
[----:B------:R-:W-:Y:S02]  /*9390*/  FMUL.FTZ R75, R8, R75 ;  /* 0x0000004b084b7220 */ /* 0x000fe40000410000 */
[----:B------:R-:W-:Y:S02]  /*93a0*/  FMUL.FTZ R84, R89, R84 ;  /* 0x0000005459547220 */ /* 0x000fe40000410000 */
[-C--:B------:R-:W-:Y:S02]  /*93b0*/  FFMA.FTZ R98, R87, R91.reuse, -R98 ;  /* 0x0000005b57627223 */ /* 0x080fe40000010862 */
[----:B------:R-:W-:Y:S02]  /*93c0*/  FFMA.FTZ R91, R88, R91, R90 ;  /* 0x0000005b585b7223 */ /* 0x000fe4000001005a */
[----:B------:R-:W-:-:S02]  /*93d0*/  FFMA.FTZ R56, R8, R11, -R56 ;  /* 0x0000000b08387223 */ /* 0x000fc40000010838 */
[----:B------:R-:W-:Y:S01]  /*93e0*/  FFMA.FTZ R75, R10, R11, R75 ;  /* 0x0000000b0a4b7223 */ /* 0x000fe2000001004b */
[----:B------:R-:W-:Y:S01]  /*93f0*/  F2FP.PACK_AB R11, R92, R79 ;  /* 0x0000004f5c0b723e */ /* 0x000fe200000000ff */
[----:B------:R-:W-:Y:S01]  /*9400*/  FFMA.FTZ R85, R89, R76, -R85 ;  /* 0x0000004c59557223 */ /* 0x000fe20000010855 */
[----:B------:R-:W-:Y:S01]  /*9410*/  F2FP.PACK_AB R8, R91, R98 ;  /* 0x000000625b08723e */ /* 0x000fe200000000ff */
[----:B------:R-:W-:Y:S01]  /*9420*/  FFMA.FTZ R84, R9, R76, R84 ;  /* 0x0000004c09547223 */ /* 0x000fe20000010054 */
[----:B------:R-:W-:-:S04]  /*9430*/  F2FP.PACK_AB R10, R75, R56 ;  /* 0x000000384b0a723e */ /* 0x000fc800000000ff */
[----:B------:R-:W-:-:S05]  /*9440*/  F2FP.PACK_AB R9, R84, R85 ;  /* 0x000000555409723e */ /* 0x000fca00000000ff */
[----:B------:R1:W-:Y:S02]  /*9450*/  STS.128 [R15], R8 ;  /* 0x000000080f007388 */ /* 0x0003e40000000c00 */
.L_x_351:
[----:B------:R-:W-:Y:S05]  /*9460*/  BSYNC B0 ;  /* 0x0000000000007941 */ /* 0x000fea0003800000 */
.L_x_350:
[----:B-1----:R-:W-:Y:S01]  /*9470*/  IADD3 R8, R74, 0x10, RZ ;  /* 0x000000104a087810 */ /* 0x002fe20007ffe0ff */
[----:B------:R-:W-:Y:S03]  /*9480*/  BSSY B0, `(.L_x_352) ;  /* 0x000002d000007945 */ /* 0x000fe60003800000 */
[----:B------:R-:W-:-:S13]  /*9490*/  ISETP.GE.AND P0, PT, R8, c[0x0][0x27c], PT ;  /* 0x00009f0008007a0c */ /* 0x000fda0003f06270 */
[----:B------:R-:W-:Y:S05]  /*94a0*/  @P0 BRA `(.L_x_353) ;  /* 0x000002a000000947 */ /* 0x000fea0003800000 */
[----:B------:R-:W1:Y:S01]  /*94b0*/  LDS.128 R8, [R14] ;  /* 0x000000000e087984 */ /* 0x000e620000000c00 */
[--C-:B------:R-:W-:Y:S01]  /*94c0*/  SHF.R.U64 R75, R100, 0x10, R101.reuse ;  /* 0x00000010644b7819 */ /* 0x100fe20000001265 */
[--C-:B------:R-:W-:Y:S01]  /*94d0*/  HADD2.F32 R86, -RZ, R67.reuse.H1_H1 ;  /* 0x30000043ff567230 */ /* 0x100fe20000004100 */
[----:B------:R-:W-:Y:S01]  /*94e0*/  SHF.R.U32.HI R100, RZ, 0x10, R101 ;  /* 0x00000010ff647819 */ /* 0x000fe20000011665 */
[----:B------:R-:W-:Y:S01]  /*94f0*/  HADD2.F32 R67, -RZ, R67.H0_H0 ;  /* 0x20000043ff437230 */ /* 0x000fe20000004100 */
[--C-:B------:R-:W-:Y:S01]  /*9500*/  SHF.R.U64 R56, R102, 0x10, R103.reuse ;  /* 0x0000001066387819 */ /* 0x100fe20000001267 */
[----:B------:R-:W-:Y:S01]  /*9510*/  HADD2.F32 R88, -RZ, R72.H1_H1 ;  /* 0x30000048ff587230 */ /* 0x000fe20000004100 */
[----:B------:R-:W-:Y:S01]  /*9520*/  SHF.R.U32.HI R102, RZ, 0x10, R103 ;  /* 0x00000010ff667819 */ /* 0x000fe20000011667 */
[----:B------:R-:W-:-:S04]  /*9530*/  HADD2.F32 R100, -RZ, R100.H0_H0 ;  /* 0x20000064ff647230 */ /* 0x000fc80000004100 */
        /* <DEDUP_REMOVED lines=15> */
[C---:B------:R-:W-:Y:S01]  /*9630*/  FMUL.FTZ R91, R79.reuse, R86 ;  /* 0x000000564f5b7220 */ /* 0x040fe20000410000 */
[----:B------:R-:W-:Y:S01]  /*9640*/  HADD2.F32 R11, -RZ, R72.H0_H0 ;  /* 0x20000048ff0b7230 */ /* 0x000fe20000004100 */
[----:B------:R-:W-:Y:S01]  /*9650*/  FFMA.FTZ R89, R79, R88, -R89 ;  /* 0x000000584f597223 */ /* 0x000fe20000010859 */
[----:B------:R-:W-:Y:S01]  /*9660*/  HADD2.F32 R72, -RZ, R56.H0_H0 ;  /* 0x20000038ff487230 */ /* 0x000fe20000004100 */
[----:B------:R-:W-:-:S02]  /*9670*/  FMUL.FTZ R56, R10, R67 ;  /* 0x000000430a387220 */ /* 0x000fc40000410000 */
[-C--:B------:R-:W-:Y:S02]  /*9680*/  FMUL.FTZ R75, R9, R76.reuse ;  /* 0x0000004c094b7220 */ /* 0x080fe40000410000 */
[----:B------:R-:W-:Y:S02]  /*9690*/  FMUL.FTZ R67, R8, R67 ;  /* 0x0000004308437220 */ /* 0x000fe40000410000 */
[C---:B------:R-:W-:Y:S02]  /*96a0*/  FMUL.FTZ R76, R85.reuse, R76 ;  /* 0x0000004c554c7220 */ /* 0x040fe40000410000 */
[----:B------:R-:W-:Y:S02]  /*96b0*/  FFMA.FTZ R84, R84, R88, R91 ;  /* 0x0000005854547223 */ /* 0x000fe4000001005b */
[-C--:B------:R-:W-:Y:S02]  /*96c0*/  FFMA.FTZ R56, R8, R11.reuse, -R56 ;  /* 0x0000000b08387223 */ /* 0x080fe40000010838 */
[----:B------:R-:W-:Y:S01]  /*96d0*/  FFMA.FTZ R67, R10, R11, R67 ;  /* 0x0000000b0a437223 */ /* 0x000fe20000010043 */
[----:B------:R-:W-:Y:S01]  /*96e0*/  F2FP.PACK_AB R11, R100, R87 ;  /* 0x00000057640b723e */ /* 0x000fe200000000ff */
[-C--:B------:R-:W-:Y:S01]  /*96f0*/  FFMA.FTZ R75, R85, R72.reuse, -R75 ;  /* 0x00000048554b7223 */ /* 0x080fe2000001084b */
[----:B------:R-:W-:Y:S01]  /*9700*/  F2FP.PACK_AB R8, R84, R89 ;  /* 0x000000595408723e */ /* 0x000fe200000000ff */
[----:B------:R-:W-:Y:S01]  /*9710*/  FFMA.FTZ R76, R9, R72, R76 ;  /* 0x00000048094c7223 */ /* 0x000fe2000001004c */
[----:B------:R-:W-:-:S04]  /*9720*/  F2FP.PACK_AB R10, R67, R56 ;  /* 0x00000038430a723e */ /* 0x000fc800000000ff */
[----:B------:R-:W-:-:S05]  /*9730*/  F2FP.PACK_AB R9, R76, R75 ;  /* 0x0000004b4c09723e */ /* 0x000fca00000000ff */
[----:B------:R1:W-:Y:S02]  /*9740*/  STS.128 [R14], R8 ;  /* 0x000000080e007388 */ /* 0x0003e40000000c00 */
.L_x_353:
[----:B------:R-:W-:Y:S05]  /*9750*/  BSYNC B0 ;  /* 0x0000000000007941 */ /* 0x000fea0003800000 */
.L_x_352:
[----:B-1----:R-:W-:Y:S01]  /*9760*/  IADD3 R8, R74, 0x20, RZ ;  /* 0x000000204a087810 */ /* 0x002fe20007ffe0ff */
[----:B------:R-:W-:Y:S03]  /*9770*/  BSSY B0, `(.L_x_354) ;  /* 0x000002d000007945 */ /* 0x000fe60003800000 */
[----:B------:R-:W-:-:S13]  /*9780*/  ISETP.GE.AND P0, PT, R8, c[0x0][0x27c], PT ;  /* 0x00009f0008007a0c */ /* 0x000fda0003f06270 */
[----:B------:R-:W-:Y:S05]  /*9790*/  @P0 BRA `(.L_x_355) ;  /* 0x000002a000000947 */ /* 0x000fea0003800000 */
[----:B------:R-:W1:Y:S01]  /*97a0*/  LDS.128 R8, [R15+0x4000] ;  /* 0x004000000f087984 */ /* 0x000e620000000c00 */
        /* <DEDUP_REMOVED lines=40> */
[----:B------:R1:W-:Y:S02]  /*9a30*/  STS.128 [R15+0x4000], R8 ;  /* 0x004000080f007388 */ /* 0x0003e40000000c00 */
.L_x_355:
[----:B------:R-:W-:Y:S05]  /*9a40*/  BSYNC B0 ;  /* 0x0000000000007941 */ /* 0x000fea0003800000 */
.L_x_354:
        /* <DEDUP_REMOVED lines=40> */
[----:B------:R-:W-:Y:S01]  /*9cd0*/  FFMA.FTZ R61, R75, R60, -R61 ;  /* 0x0000003c4b3d7223 */ /* 0x000fe2000001083d */
[----:B------:R-:W-:Y:S01]  /*9ce0*/  F2FP.PACK_AB R8, R81, R84 ;  /* 0x000000545108723e */ /* 0x000fe200000000ff */
[----:B------:R-:W-:Y:S01]  /*9cf0*/  FFMA.FTZ R66, R9, R60, R66 ;  /* 0x0000003c09427223 */ /* 0x000fe20000010042 */
[----:B------:R-:W-:-:S04]  /*9d00*/  F2FP.PACK_AB R10, R57, R56 ;  /* 0x00000038390a723e */ /* 0x000fc800000000ff */
[----:B------:R-:W-:-:S05]  /*9d10*/  F2FP.PACK_AB R9, R66, R61 ;  /* 0x0000003d4209723e */ /* 0x000fca00000000ff */
[----:B------:R1:W-:Y:S02]  /*9d20*/  STS.128 [R14+0x4000], R8 ;  /* 0x004000080e007388 */ /* 0x0003e40000000c00 */
.L_x_357:
[----:B------:R-:W-:Y:S05]  /*9d30*/  BSYNC B0 ;  /* 0x0000000000007941 */ /* 0x000fea0003800000 */
.L_x_356:
        /* <DEDUP_REMOVED lines=8> */
[----:B------:R-:W-:Y:S01]  /*9dc0*/  HADD2.F32 R69, -RZ, R54.H1_H1 ;  /* 0x30000036ff457230 */ /* 0x000fe20000004100 */
[--C-:B------:R-:W-:Y:S01]  /*9dd0*/  SHF.R.U64 R56, R70, 0x10, R71.reuse ;  /* 0x0000001046387819 */ /* 0x100fe20000001247 */
[----:B------:R-:W-:Y:S01]  /*9de0*/  HADD2.F32 R55, -RZ, R55.H0_H0 ;  /* 0x20000037ff377230 */ /* 0x000fe20000004100 */
        /* <DEDUP_REMOVED lines=14> */
[----:B------:R-:W-:Y:S01]  /*9ed0*/  HADD2.F32 R11, -RZ, R54.H0_H0 ;  /* 0x20000036ff0b7230 */ /* 0x000fe20000004100 */
[-C--:B------:R-:W-:Y:S01]  /*9ee0*/  FMUL.FTZ R75, R66, R69.reuse ;  /* 0x00000045424b7220 */ /* 0x080fe20000410000 */
[----:B------:R-:W-:Y:S01]  /*9ef0*/  HADD2.F32 R9, -RZ, R9.H1_H1 ;  /* 0x30000009ff097230 */ /* 0x000fe20000004100 */
[C---:B------:R-:W-:Y:S01]  /*9f00*/  FMUL.FTZ R69, R61.reuse, R69 ;  /* 0x000000453d457220 */ /* 0x040fe20000410000 */
[----:B------:R-:W-:Y:S01]  /*9f10*/  HADD2.F32 R54, -RZ, R57.H0_H0 ;  /* 0x20000039ff367230 */ /* 0x000fe20000004100 */
[----:B------:R-:W-:Y:S01]  /*9f20*/  FFMA.FTZ R75, R61, R72, -R75 ;  /* 0x000000483d4b7223 */ /* 0x000fe2000001084b */
[----:B------:R-:W-:Y:S01]  /*9f30*/  HADD2.F32 R60, -RZ, R56.H0_H0 ;  /* 0x20000038ff3c7230 */ /* 0x000fe20000004100 */
[----:B------:R-:W-:-:S02]  /*9f40*/  FMUL.FTZ R56, R10, R11 ;  /* 0x0000000b0a387220 */ /* 0x000fc40000410000 */
[-C--:B------:R-:W-:Y:S02]  /*9f50*/  FMUL.FTZ R57, R9, R54.reuse ;  /* 0x0000003609397220 */ /* 0x080fe40000410000 */
[C---:B------:R-:W-:Y:S02]  /*9f60*/  FMUL.FTZ R11, R8.reuse, R11 ;  /* 0x0000000b080b7220 */ /* 0x040fe40000410000 */
[C---:B------:R-:W-:Y:S02]  /*9f70*/  FMUL.FTZ R54, R67.reuse, R54 ;  /* 0x0000003643367220 */ /* 0x040fe40000410000 */
[-C--:B------:R-:W-:Y:S02]  /*9f80*/  FFMA.FTZ R56, R8, R55.reuse, -R56 ;  /* 0x0000003708387223 */ /* 0x080fe40000010838 */
[----:B------:R-:W-:Y:S02]  /*9f90*/  FFMA.FTZ R66, R66, R72, R69 ;  /* 0x0000004842427223 */ /* 0x000fe40000010045 */
        /* <DEDUP_REMOVED lines=8> */
.L_x_359:
[----:B------:R-:W-:Y:S05]  /*a020*/  BSYNC B0 ;  /* 0x0000000000007941 */ /* 0x000fea0003800000 */
.L_x_358:
[----:B-1----:R-:W-:-:S04]  /*a030*/  IADD3 R8, R74, 0x50, RZ ;  /* 0x000000504a087810 */ /* 0x002fc80007ffe0ff */
        /* <DEDUP_REMOVED lines=44> */
.L_x_349:
[----:B------:R-:W-:Y:S05]  /*a300*/  BSYNC B1 ;  /* 0x0000000000017941 */ /* 0x000fea0003800000 */
.L_x_348:
[----:B------:R-:W-:-:S04]  /*a310*/  IADD3 R73, R73, 0x40, RZ ;  /* 0x0000004049497810 */ /* 0x000fc80007ffe0ff */
[----:B------:R-:W-:-:S13]  /*a320*/  ISETP.GE.AND P0, PT, R73, UR4, PT ;  /* 0x0000000449007c0c */ /* 0x000fda000bf06270 */
[----:B------:R-:W-:Y:S05]  /*a330*/  @P0 BRA `(.L_x_360) ;  /* 0x0000499000000947 */ /* 0x000fea0003800000 */
[----:B------:R-:W-:Y:S01]  /*a340*/  ISETP.GE.AND P0, PT, R74, c[0x0][0x27c], PT ;  /* 0x00009f004a007a0c */ /* 0x000fe20003f06270 */
[----:B------:R-:W-:-:S12]  /*a350*/  BSSY B0, `(.L_x_361) ;  /* 0x000002c000007945 */ /* 0x000fd80003800000 */
[----:B------:R-:W-:Y:S05]  /*a360*/  @P0 BRA `(.L_x_362) ;  /* 0x000002a000000947 */ /* 0x000fea0003800000 */
[----:B-1----:R-:W1:Y:S01]  /*a370*/  LDS.128 R8, [R15+0x2000] ;  /* 0x002000000f087984 */ /* 0x002e620000000c00 */
        /* <DEDUP_REMOVED lines=10> */
[----:B------:R-:W-:Y:S02]  /*a420*/  HADD2.F32 R50, -RZ, R50.H0_H0 ;  /* 0x20000032ff327230 */ /* 0x000fe40000004100 */
[--C-:B-1----:R-:W-:Y:S02]  /*a430*/  HADD2.F32 R53, -RZ, R11.reuse.H0_H0 ;  /* 0x2000000bff357230 */ /* 0x102fe40000004100 */
[----:B------:R-:W-:Y:S02]  /*a440*/  HADD2.F32 R11, -RZ, R11.H1_H1 ;  /* 0x3000000bff0b7230 */ /* 0x000fe40000004100 */
[--C-:B------:R-:W-:Y:S02]  /*a450*/  HADD2.F32 R54, -RZ, R8.reuse.H0_H0 ;  /* 0x20000008ff367230 */ /* 0x100fe40000004100 */
[----:B------:R-:W-:Y:S01]  /*a460*/  HADD2.F32 R55, -RZ, R8.H1_H1 ;  /* 0x30000008ff377230 */ /* 0x000fe20000004100 */
[-C--:B------:R-:W-:Y:S01]  /*a470*/  FMUL.FTZ R58, R11, R52.reuse ;  /* 0x000000340b3a7220 */ /* 0x080fe20000410000 */
[--C-:B------:R-:W-:Y:S01]  /*a480*/  HADD2.F32 R8, -RZ, R10.reuse.H0_H0 ;  /* 0x2000000aff087230 */ /* 0x100fe20000004100 */
[-C--:B------:R-:W-:Y:S01]  /*a490*/  FMUL.FTZ R62, R54, R57.reuse ;  /* 0x00000039363e7220 */ /* 0x080fe20000410000 */
[--C-:B------:R-:W-:Y:S01]  /*a4a0*/  HADD2.F32 R56, -RZ, R9.reuse.H0_H0 ;  /* 0x20000009ff387230 */ /* 0x100fe20000004100 */
[C---:B------:R-:W-:Y:S01]  /*a4b0*/  FMUL.FTZ R52, R53.reuse, R52 ;  /* 0x0000003435347220 */ /* 0x040fe20000410000 */
[----:B------:R-:W-:Y:S01]  /*a4c0*/  HADD2.F32 R10, -RZ, R10.H1_H1 ;  /* 0x3000000aff0a7230 */ /* 0x000fe20000004100 */
[----:B------:R-:W-:Y:S01]  /*a4d0*/  FFMA.FTZ R58, R53, R60, -R58 ;  /* 0x0000003c353a7223 */ /* 0x000fe2000001083a */
[----:B------:R-:W-:Y:S01]  /*a4e0*/  HADD2.F32 R9, -RZ, R9.H1_H1 ;  /* 0x30000009ff097230 */ /* 0x000fe20000004100 */
[C---:B------:R-:W-:Y:S01]  /*a4f0*/  FMUL.FTZ R61, R55.reuse, R57 ;  /* 0x00000039373d7220 */ /* 0x040fe20000410000 */
[----:B------:R-:W-:Y:S01]  /*a500*/  HADD2.F32 R53, -RZ, R44.H0_H0 ;  /* 0x2000002cff357230 */ /* 0x000fe20000004100 */
[----:B------:R-:W-:-:S02]  /*a510*/  FFMA.FTZ R62, R55, R59, R62 ;  /* 0x0000003b373e7223 */ /* 0x000fc4000001003e */
[----:B------:R-:W-:Y:S02]  /*a520*/  FMUL.FTZ R44, R10, R45 ;  /* 0x0000002d0a2c7220 */ /* 0x000fe40000410000 */
[----:B------:R-:W-:Y:S02]  /*a530*/  FMUL.FTZ R55, R9, R51 ;  /* 0x0000003309377220 */ /* 0x000fe40000410000 */
[----:B------:R-:W-:Y:S02]  /*a540*/  FMUL.FTZ R45, R8, R45 ;  /* 0x0000002d082d7220 */ /* 0x000fe40000410000 */
[C---:B------:R-:W-:Y:S02]  /*a550*/  FMUL.FTZ R51, R56.reuse, R51 ;  /* 0x0000003338337220 */ /* 0x040fe40000410000 */
[----:B------:R-:W-:Y:S02]  /*a560*/  FFMA.FTZ R55, R56, R50, -R55 ;  /* 0x0000003238377223 */ /* 0x000fe40000010837 */
[----:B------:R-:W-:-:S02]  /*a570*/  FFMA.FTZ R11, R11, R60, R52 ;  /* 0x0000003c0b0b7223 */ /* 0x000fc40000010034 */
        /* <DEDUP_REMOVED lines=9> */
.L_x_362:
[----:B------:R-:W-:Y:S05]  /*a610*/  BSYNC B0 ;  /* 0x0000000000007941 */ /* 0x000fea0003800000 */
.L_x_361:
        /* <DEDUP_REMOVED lines=12> */
[----:B------:R-:W-:Y:S02]  /*a6e0*/  HADD2.F32 R46, -RZ, R46.H0_H0 ;  /* 0x2000002eff2e7230 */ /* 0x000fe40000004100 */
[----:B------:R-:W-:-:S02]  /*a6f0*/  HADD2.F32 R44, -RZ, R44.H0_H0 ;  /* 0x2000002cff2c7230 */ /* 0x000fc40000004100 */
[----:B------:R-:W-:Y:S02]  /*a700*/  HADD2.F32 R54, -RZ, R48.H0_H0 ;  /* 0x20000030ff367230 */ /* 0x000fe40000004100 */
[--C-:B-1----:R-:W-:Y:S02]  /*a710*/  HADD2.F32 R47, -RZ, R11.reuse.H0_H0 ;  /* 0x2000000bff2f7230 */ /* 0x102fe40000004100 */
[----:B------:R-:W-:Y:S02]  /*a720*/  HADD2.F32 R11, -RZ, R11.H1_H1 ;  /* 0x3000000bff0b7230 */ /* 0x000fe40000004100 */
[--C-:B------:R-:W-:Y:S02]  /*a730*/  HADD2.F32 R49, -RZ, R8.reuse.H0_H0 ;  /* 0x20000008ff317230 */ /* 0x100fe40000004100 */
[----:B------:R-:W-:Y:S01]  /*a740*/  HADD2.F32 R50, -RZ, R8.H1_H1 ;  /* 0x30000008ff327230 */ /* 0x000fe20000004100 */
[-C--:B------:R-:W-:Y:S01]  /*a750*/  FMUL.FTZ R48, R11, R46.reuse ;  /* 0x0000002e0b307220 */ /* 0x080fe20000410000 */
        /* <DEDUP_REMOVED lines=11> */
[----:B------:R-:W-:Y:S01]  /*a810*/  FMUL.FTZ R34, R10, R35 ;  /* 0x000000230a227220 */ /* 0x000fe20000410000 */
[----:B------:R-:W-:Y:S01]  /*a820*/  F2FP.PACK_AB R11, R11, R48 ;  /* 0x000000300b0b723e */ /* 0x000fe200000000ff */
[----:B------:R-:W-:-:S02]  /*a830*/  FMUL.FTZ R47, R9, R46 ;  /* 0x0000002e092f7220 */ /* 0x000fc40000410000 */
[----:B------:R-:W-:Y:S02]  /*a840*/  FMUL.FTZ R35, R8, R35 ;  /* 0x0000002308237220 */ /* 0x000fe40000410000 */
[----:B------:R-:W-:Y:S02]  /*a850*/  FMUL.FTZ R46, R51, R46 ;  /* 0x0000002e332e7220 */ /* 0x000fe40000410000 */
[-C--:B------:R-:W-:Y:S02]  /*a860*/  FFMA.FTZ R56, R49, R53.reuse, -R56 ;  /* 0x0000003531387223 */ /* 0x080fe40000010838 */
[----:B------:R-:W-:Y:S02]  /*a870*/  FFMA.FTZ R53, R50, R53, R52 ;  /* 0x0000003532357223 */ /* 0x000fe40000010034 */
[-C--:B------:R-:W-:Y:S02]  /*a880*/  FFMA.FTZ R34, R8, R45.reuse, -R34 ;  /* 0x0000002d08227223 */ /* 0x080fe40000010822 */
[----:B------:R-:W-:Y:S01]  /*a890*/  FFMA.FTZ R35, R10, R45, R35 ;  /* 0x0000002d0a237223 */ /* 0x000fe20000010023 */
[----:B------:R-:W-:Y:S01]  /*a8a0*/  F2FP.PACK_AB R8, R53, R56 ;  /* 0x000000383508723e */ /* 0x000fe200000000ff */
[----:B------:R-:W-:-:S02]  /*a8b0*/  FFMA.FTZ R47, R51, R44, -R47 ;  /* 0x0000002c332f7223 */ /* 0x000fc4000001082f */
[----:B------:R-:W-:Y:S01]  /*a8c0*/  FFMA.FTZ R46, R9, R44, R46 ;  /* 0x0000002c092e7223 */ /* 0x000fe2000001002e */
[----:B------:R-:W-:-:S04]  /*a8d0*/  F2FP.PACK_AB R10, R35, R34 ;  /* 0x00000022230a723e */ /* 0x000fc800000000ff */
[----:B------:R-:W-:-:S05]  /*a8e0*/  F2FP.PACK_AB R9, R46, R47 ;  /* 0x0000002f2e09723e */ /* 0x000fca00000000ff */
[----:B------:R1:W-:Y:S02]  /*a8f0*/  STS.128 [R14+0x2000], R8 ;  /* 0x002000080e007388 */ /* 0x0003e40000000c00 */
.L_x_364:
[----:B------:R-:W-:Y:S05]  /*a900*/  BSYNC B0 ;  /* 0x0000000000007941 */ /* 0x000fea0003800000 */
.L_x_363:
[----:B-1----:R-:W-:Y:S01]  /*a910*/  IADD3 R8, R74, 0x20, RZ ;  /* 0x000000204a087810 */ /* 0x002fe20007ffe0ff */
[----:B------:R-:W-:Y:S03]  /*a920*/  BSSY B0, `(.L_x_365) ;  /* 0x000002d000007945 */ /* 0x000fe60003800000 */
[----:B------:R-:W-:-:S13]  /*a930*/  ISETP.GE.AND P0, PT, R8, c[0x0][0x27c], PT ;  /* 0x00009f0008007a0c */ /* 0x000fda0003f06270 */
[----:B------:R-:W-:Y:S05]  /*a940*/  @P0 BRA `(.L_x_366) ;  /* 0x000002a000000947 */ /* 0x000fea0003800000 */
[----:B------:R-:W1:Y:S01]  /*a950*/  LDS.128 R8, [R15+0x6000] ;  /* 0x006000000f087984 */ /* 0x000e620000000c00 */
[--C-:B------:R-:W-:Y:S01]  /*a960*/  SHF.R.U64 R35, R36, 0x10, R37.reuse ;  /* 0x0000001024237819 */ /* 0x100fe20000001225 */
[--C-:B------:R-:W-:Y:S01]  /*a970*/  HADD2.F32 R47, -RZ, R29.reuse.H0_H0 ;  /* 0x2000001dff2f7230 */ /* 0x100fe20000004100 */
        /* <DEDUP_REMOVED lines=23> */
[----:B------:R-:W-:Y:S01]  /*aaf0*/  HADD2.F32 R35, -RZ, R28.H1_H1 ;  /* 0x3000001cff237230 */ /* 0x000fe20000004100 */
        /* <DEDUP_REMOVED lines=15> */
.L_x_366:
[----:B------:R-:W-:Y:S05]  /*abf0*/  BSYNC B0 ;  /* 0x0000000000007941 */ /* 0x000fea0003800000 */
.L_x_365:
[----:B-1----:R-:W-:Y:S01]  /*ac00*/  IADD3 R8, R74, 0x30, RZ ;  /* 0x000000304a087810 */ /* 0x002fe20007ffe0ff */
[----:B------:R-:W-:Y:S03]  /*ac10*/  BSSY B0, `(.L_x_367) ;  /* 0x000002d000007945 */ /* 0x000fe60003800000 */
[----:B------:R-:W-:-:S13]  /*ac20*/  ISETP.GE.AND P0, PT, R8, c[0x0][0x27c], PT ;  /* 0x00009f0008007a0c */ /* 0x000fda0003f06270 */
[----:B------:R-:W-:Y:S05]  /*ac30*/  @P0 BRA `(.L_x_368) ;  /* 0x000002a000000947 */ /* 0x000fea0003800000 */
[----:B------:R-:W1:Y:S01]  /*ac40*/  LDS.128 R8, [R14+0x6000] ;  /* 0x006000000e087984 */ /* 0x000e620000000c00 */
[--C-:B------:R-:W-:Y:S01]  /*ac50*/  SHF.R.U64 R29, R30, 0x10, R31.reuse ;  /* 0x000000101e1d7819 */ /* 0x100fe2000000121f */
[----:B------:R-:W-:Y:S01]  /*ac60*/  HADD2.F32 R36, -RZ, R24.H1_H1 ;  /* 0x30000018ff247230 */ /* 0x000fe20000004100 */
[----:B------:R-:W-:Y:S01]  /*ac70*/  SHF.R.U32.HI R30, RZ, 0x10, R31 ;  /* 0x00000010ff1e7819 */ /* 0x000fe2000001161f */
[--C-:B------:R-:W-:Y:S01]  /*ac80*/  HADD2.F32 R37, -RZ, R25.reuse.H1_H1 ;  /* 0x30000019ff257230 */ /* 0x100fe20000004100 */
        /* <DEDUP_REMOVED lines=9> */
[-C--:B------:R-:W-:Y:S01]  /*ad20*/  FMUL.FTZ R32, R11, R30.reuse ;  /* 0x0000001e0b207220 */ /* 0x080fe20000410000 */
[----:B------:R-:W-:Y:S01]  /*ad30*/  HADD2.F32 R8, -RZ, R10.H0_H0 ;  /* 0x2000000aff087230 */ /* 0x000fe20000004100 */
[C---:B------:R-:W-:Y:S01]  /*ad40*/  FMUL.FTZ R30, R31.reuse, R30 ;  /* 0x0000001e1f1e7220 */ /* 0x040fe20000410000 */
[--C-:B------:R-:W-:Y:S01]  /*ad50*/  HADD2.F32 R35, -RZ, R9.reuse.H0_H0 ;  /* 0x20000009ff237230 */ /* 0x100fe20000004100 */
[-C--:B------:R-:W-:Y:S01]  /*ad60*/  FFMA.FTZ R32, R31, R38.reuse, -R32 ;  /* 0x000000261f207223 */ /* 0x080fe20000010820 */
[----:B------:R-:W-:Y:S01]  /*ad70*/  HADD2.F32 R31, -RZ, R24.H0_H0 ;  /* 0x20000018ff1f7230 */ /* 0x000fe20000004100 */
[----:B------:R-:W-:Y:S01]  /*ad80*/  FFMA.FTZ R11, R11, R38, R30 ;  /* 0x000000260b0b7223 */ /* 0x000fe2000001001e */
[----:B------:R-:W-:Y:S01]  /*ad90*/  HADD2.F32 R10, -RZ, R10.H1_H1 ;  /* 0x3000000aff0a7230 */ /* 0x000fe20000004100 */
[-C--:B------:R-:W-:Y:S01]  /*ada0*/  FMUL.FTZ R44, R34, R36.reuse ;  /* 0x00000024222c7220 */ /* 0x080fe20000410000 */
[----:B------:R-:W-:Y:S01]  /*adb0*/  HADD2.F32 R9, -RZ, R9.H1_H1 ;  /* 0x30000009ff097230 */ /* 0x000fe20000004100 */
[C---:B------:R-:W-:Y:S01]  /*adc0*/  FMUL.FTZ R36, R33.reuse, R36 ;  /* 0x0000002421247220 */ /* 0x040fe20000410000 */
[----:B------:R-:W-:Y:S01]  /*add0*/  HADD2.F32 R24, -RZ, R29.H0_H0 ;  /* 0x2000001dff187230 */ /* 0x000fe20000004100 */
[----:B------:R-:W-:Y:S01]  /*ade0*/  FFMA.FTZ R44, R33, R37, -R44 ;  /* 0x00000025212c7223 */ /* 0x000fe2000001082c */
[----:B------:R-:W-:Y:S01]  /*adf0*/  HADD2.F32 R30, -RZ, R28.H0_H0 ;  /* 0x2000001cff1e7230 */ /* 0x000fe20000004100 */
[----:B------:R-:W-:Y:S01]  /*ae00*/  FMUL.FTZ R28, R10, R31 ;  /* 0x0000001f0a1c7220 */ /* 0x000fe20000410000 */
[----:B------:R-:W-:Y:S01]  /*ae10*/  F2FP.PACK_AB R11, R11, R32 ;  /* 0x000000200b0b723e */ /* 0x000fe200000000ff */
[----:B------:R-:W-:-:S02]  /*ae20*/  FMUL.FTZ R29, R9, R24 ;  /* 0x00000018091d7220 */ /* 0x000fc40000410000 */
[----:B------:R-:W-:Y:S02]  /*ae30*/  FMUL.FTZ R31, R8, R31 ;  /* 0x0000001f081f7220 */ /* 0x000fe40000410000 */
[----:B------:R-:W-:Y:S02]  /*ae40*/  FMUL.FTZ R24, R35, R24 ;  /* 0x0000001823187220 */ /* 0x000fe40000410000 */
        /* <DEDUP_REMOVED lines=9> */
.L_x_368:
[----:B------:R-:W-:Y:S05]  /*aee0*/  BSYNC B0 ;  /* 0x0000000000007941 */ /* 0x000fea0003800000 */
.L_x_367:
        /* <DEDUP_REMOVED lines=8> */
[----:B------:R-:W-:Y:S01]  /*af70*/  HADD2.F32 R31, -RZ, R21.H1_H1 ;  /* 0x30000015ff1f7230 */ /* 0x000fe20000004100 */
[--C-:B------:R-:W-:Y:S01]  /*af80*/  SHF.R.U64 R24, R26, 0x10, R27.reuse ;  /* 0x000000101a187819 */ /* 0x100fe2000000121b */
[----:B------:R-:W-:Y:S01]  /*af90*/  HADD2.F32 R22, -RZ, R22.H0_H0 ;  /* 0x20000016ff167230 */ /* 0x000fe20000004100 */
[----:B------:R-:W-:Y:S01]  /*afa0*/  SHF.R.U32.HI R26, RZ, 0x10, R27 ;  /* 0x00000010ff1a7819 */ /* 0x000fe2000001161b */
[----:B------:R-:W-:Y:S02]  /*afb0*/  HADD2.F32 R30, -RZ, R23.H0_H0 ;  /* 0x20000017ff1e7230 */ /* 0x000fe40000004100 */
[----:B------:R-:W-:-:S02]  /*afc0*/  HADD2.F32 R21, -RZ, R21.H0_H0 ;  /* 0x20000015ff157230 */ /* 0x000fc40000004100 */
[----:B------:R-:W-:Y:S02]  /*afd0*/  HADD2.F32 R32, -RZ, R26.H0_H0 ;  /* 0x2000001aff207230 */ /* 0x000fe40000004100 */
[----:B------:R-:W-:Y:S02]  /*afe0*/  HADD2.F32 R24, -RZ, R24.H0_H0 ;  /* 0x20000018ff187230 */ /* 0x000fe40000004100 */
[--C-:B-1----:R-:W-:Y:S02]  /*aff0*/  HADD2.F32 R25, -RZ, R11.reuse.H0_H0 ;  /* 0x2000000bff197230 */ /* 0x102fe40000004100 */
[----:B------:R-:W-:Y:S02]  /*b000*/  HADD2.F32 R11, -RZ, R11.H1_H1 ;  /* 0x3000000bff0b7230 */ /* 0x000fe40000004100 */
[--C-:B------:R-:W-:Y:S02]  /*b010*/  HADD2.F32 R28, -RZ, R8.reuse.H1_H1 ;  /* 0x30000008ff1c7230 */ /* 0x100fe40000004100 */
[----:B------:R-:W-:Y:S01]  /*b020*/  HADD2.F32 R27, -RZ, R8.H0_H0 ;  /* 0x20000008ff1b7230 */ /* 0x000fe20000004100 */
[-C--:B------:R-:W-:Y:S01]  /*b030*/  FMUL.FTZ R26, R11, R30.reuse ;  /* 0x0000001e0b1a7220 */ /* 0x080fe20000410000 */
[--C-:B------:R-:W-:Y:S01]  /*b040*/  HADD2.F32 R8, -RZ, R10.reuse.H0_H0 ;  /* 0x2000000aff087230 */ /* 0x100fe20000004100 */
[C---:B------:R-:W-:Y:S01]  /*b050*/  FMUL.FTZ R30, R25.reuse, R30 ;  /* 0x0000001e191e7220 */ /* 0x040fe20000410000 */
[--C-:B------:R-:W-:Y:S01]  /*b060*/  HADD2.F32 R23, -RZ, R9.reuse.H0_H0 ;  /* 0x20000009ff177230 */ /* 0x100fe20000004100 */
[----:B------:R-:W-:Y:S01]  /*b070*/  FFMA.FTZ R26, R25, R32, -R26 ;  /* 0x00000020191a7223 */ /* 0x000fe2000001081a */
[----:B------:R-:W-:Y:S01]  /*b080*/  HADD2.F32 R10, -RZ, R10.H1_H1 ;  /* 0x3000000aff0a7230 */ /* 0x000fe20000004100 */
[-C--:B------:R-:W-:Y:S01]  /*b090*/  FMUL.FTZ R34, R28, R29.reuse ;  /* 0x0000001d1c227220 */ /* 0x080fe20000410000 */
[----:B------:R-:W-:Y:S01]  /*b0a0*/  HADD2.F32 R9, -RZ, R9.H1_H1 ;  /* 0x30000009ff097230 */ /* 0x000fe20000004100 */
[C---:B------:R-:W-:Y:S01]  /*b0b0*/  FMUL.FTZ R29, R27.reuse, R29 ;  /* 0x0000001d1b1d7220 */ /* 0x040fe20000410000 */
[----:B------:R-:W-:Y:S01]  /*b0c0*/  HADD2.F32 R25, -RZ, R20.H0_H0 ;  /* 0x20000014ff197230 */ /* 0x000fe20000004100 */
[----:B------:R-:W-:-:S02]  /*b0d0*/  FFMA.FTZ R34, R27, R31, -R34 ;  /* 0x0000001f1b227223 */ /* 0x000fc40000010822 */
[-C--:B------:R-:W-:Y:S02]  /*b0e0*/  FMUL.FTZ R27, R9, R22.reuse ;  /* 0x00000016091b7220 */ /* 0x080fe40000410000 */
[-C--:B------:R-:W-:Y:S02]  /*b0f0*/  FMUL.FTZ R20, R10, R25.reuse ;  /* 0x000000190a147220 */ /* 0x080fe40000410000 */
[----:B------:R-:W-:Y:S02]  /*b100*/  FMUL.FTZ R25, R8, R25 ;  /* 0x0000001908197220 */ /* 0x000fe40000410000 */
[----:B------:R-:W-:Y:S02]  /*b110*/  FMUL.FTZ R22, R23, R22 ;  /* 0x0000001617167220 */ /* 0x000fe40000410000 */
[----:B------:R-:W-:Y:S02]  /*b120*/  FFMA.FTZ R11, R11, R32, R30 ;  /* 0x000000200b0b7223 */ /* 0x000fe4000001001e */
[----:B------:R-:W-:-:S02]  /*b130*/  FFMA.FTZ R29, R28, R31, R29 ;  /* 0x0000001f1c1d7223 */ /* 0x000fc4000001001d */
[-C--:B------:R-:W-:Y:S01]  /*b140*/  FFMA.FTZ R20, R8, R21.reuse, -R20 ;  /* 0x0000001508147223 */ /* 0x080fe20000010814 */
[----:B------:R-:W-:Y:S01]  /*b150*/  F2FP.PACK_AB R11, R11, R26 ;  /* 0x0000001a0b0b723e */ /* 0x000fe200000000ff */
[----:B------:R-:W-:Y:S01]  /*b160*/  FFMA.FTZ R25, R10, R21, R25 ;  /* 0x000000150a197223 */ /* 0x000fe20000010019 */
[----:B------:R-:W-:Y:S01]  /*b170*/  F2FP.PACK_AB R8, R29, R34 ;  /* 0x000000221d08723e */ /* 0x000fe200000000ff */
[-C--:B------:R-:W-:Y:S02]  /*b180*/  FFMA.FTZ R27, R23, R24.reuse, -R27 ;  /* 0x00000018171b7223 */ /* 0x080fe4000001081b */
[----:B------:R-:W-:Y:S01]  /*b190*/  FFMA.FTZ R22, R9, R24, R22 ;  /* 0x0000001809167223 */ /* 0x000fe20000010016 */
[----:B------:R-:W-:-:S04]  /*b1a0*/  F2FP.PACK_AB R10, R25, R20 ;  /* 0x00000014190a723e */ /* 0x000fc800000000ff */
[----:B------:R-:W-:-:S05]  /*b1b0*/  F2FP.PACK_AB R9, R22, R27 ;  /* 0x0000001b1609723e */ /* 0x000fca00000000ff */
[----:B------:R1:W-:Y:S02]  /*b1c0*/  STS.128 [R15+0xa000], R8 ;  /* 0x00a000080f007388 */ /* 0x0003e40000000c00 */
.L_x_370:
[----:B------:R-:W-:Y:S05]  /*b1d0*/  BSYNC B0 ;  /* 0x0000000000007941 */ /* 0x000fea0003800000 */
.L_x_369:
[----:B------:R-:W-:-:S04]  /*b1e0*/  IADD3 R74, R74, 0x50, RZ ;  /* 0x000000504a4a7810 */ /* 0x000fc80007ffe0ff */
[----:B------:R-:W-:-:S13]  /*b1f0*/  ISETP.GE.AND P0, PT, R74, c[0x0][0x27c], PT ;  /* 0x00009f004a007a0c */ /* 0x000fda0003f06270 */
[----:B------:R-:W-:Y:S05]  /*b200*/  @P0 BRA `(.L_x_360) ;  /* 0x00003ac000000947 */ /* 0x000fea0003800000 */
[----:B-1----:R-:W1:Y:S01]  /*b210*/  LDS.128 R8, [R14+0xa000] ;  /* 0x00a000000e087984 */ /* 0x002e620000000c00 */
        /* <DEDUP_REMOVED lines=10> */
[--C-:B-1----:R-:W-:Y:S02]  /*b2c0*/  HADD2.F32 R19, -RZ, R11.reuse.H0_H0 ;  /* 0x2000000bff137230 */ /* 0x102fe40000004100 */
[----:B------:R-:W-:Y:S02]  /*b2d0*/  HADD2.F32 R11, -RZ, R11.H1_H1 ;  /* 0x3000000bff0b7230 */ /* 0x000fe40000004100 */
[--C-:B------:R-:W-:Y:S02]  /*b2e0*/  HADD2.F32 R21, -RZ, R8.reuse.H1_H1 ;  /* 0x30000008ff157230 */ /* 0x100fe40000004100 */
[----:B------:R-:W-:Y:S01]  /*b2f0*/  HADD2.F32 R20, -RZ, R8.H0_H0 ;  /* 0x20000008ff147230 */ /* 0x000fe20000004100 */
[-C--:B------:R-:W-:Y:S01]  /*b300*/  FMUL.FTZ R18, R11, R22.reuse ;  /* 0x000000160b127220 */ /* 0x080fe20000410000 */
[--C-:B------:R-:W-:Y:S01]  /*b310*/  HADD2.F32 R8, -RZ, R10.reuse.H0_H0 ;  /* 0x2000000aff087230 */ /* 0x100fe20000004100 */
[----:B------:R-:W-:Y:S01]  /*b320*/  FMUL.FTZ R22, R19, R22 ;  /* 0x0000001613167220 */ /* 0x000fe20000410000 */
[--C-:B------:R-:W-:Y:S01]  /*b330*/  HADD2.F32 R17, -RZ, R9.reuse.H0_H0 ;  /* 0x20000009ff117230 */ /* 0x100fe20000004100 */
[-C--:B------:R-:W-:Y:S01]  /*b340*/  FMUL.FTZ R26, R21, R23.reuse ;  /* 0x00000017151a7220 */ /* 0x080fe20000410000 */
[----:B------:R-:W-:Y:S01]  /*b350*/  HADD2.F32 R10, -RZ, R10.H1_H1 ;  /* 0x3000000aff0a7230 */ /* 0x000fe20000004100 */
[----:B------:R-:W-:Y:S01]  /*b360*/  FFMA.FTZ R18, R19, R24, -R18 ;  /* 0x0000001813127223 */ /* 0x000fe20000010812 */
        /* <DEDUP_REMOVED lines=8> */
[----:B------:R-:W-:Y:S02]  /*b3f0*/  FMUL.FTZ R16, R17, R16 ;  /* 0x0000001011107220 */ /* 0x000fe40000410000 */
[----:B------:R-:W-:Y:S02]  /*b400*/  FFMA.FTZ R11, R11, R24, R22 ;  /* 0x000000180b0b7223 */ /* 0x000fe40000010016 */
[----:B------:R-:W-:Y:S02]  /*b410*/  FFMA.FTZ R21, R21, R25, R28 ;  /* 0x0000001915157223 */ /* 0x000fe4000001001c */
[-C--:B------:R-:W-:Y:S01]  /*b420*/  FFMA.FTZ R12, R8, R13.reuse, -R12 ;  /* 0x0000000d080c7223 */ /* 0x080fe2000001080c */
[----:B------:R-:W-:Y:S01]  /*b430*/  F2FP.PACK_AB R11, R11, R18 ;  /* 0x000000120b0b723e */ /* 0x000fe200000000ff */
[----:B------:R-:W-:Y:S01]  /*b440*/  FFMA.FTZ R19, R10, R13, R19 ;  /* 0x0000000d0a137223 */ /* 0x000fe20000010013 */
[----:B------:R-:W-:Y:S01]  /*b450*/  F2FP.PACK_AB R8, R21, R26 ;  /* 0x0000001a1508723e */ /* 0x000fe200000000ff */
[----:B------:R-:W-:-:S02]  /*b460*/  FFMA.FTZ R15, R17, R20, -R15 ;  /* 0x00000014110f7223 */ /* 0x000fc4000001080f */
[----:B------:R-:W-:Y:S01]  /*b470*/  FFMA.FTZ R16, R9, R20, R16 ;  /* 0x0000001409107223 */ /* 0x000fe20000010010 */
[----:B------:R-:W-:-:S04]  /*b480*/  F2FP.PACK_AB R10, R19, R12 ;  /* 0x0000000c130a723e */ /* 0x000fc800000000ff */
[----:B------:R-:W-:-:S05]  /*b490*/  F2FP.PACK_AB R9, R16, R15 ;  /* 0x0000000f1009723e */ /* 0x000fca00000000ff */
[----:B------:R1:W-:Y:S01]  /*b4a0*/  STS.128 [R14+0xa000], R8 ;  /* 0x00a000080e007388 */ /* 0x0003e20000000c00 */
[----:B------:R-:W-:Y:S05]  /*b4b0*/  BRA `(.L_x_360) ;  /* 0x0000381000007947 */ /* 0x000fea0003800000 */
.L_x_343:
[----:B------:R-:W-:Y:S01]  /*b4c0*/  PLOP3.LUT P1, PT, PT, PT, UP3, 0x80, 0x0 ;  /* 0x000000000000781c */ /* 0x000fe20003f2f038 */
[----:B------:R-:W-:Y:S01]  /*b4d0*/  IMAD.MOV.U32 R10, RZ, RZ, R18 ;  /* 0x000000ffff0a7224 */ /* 0x000fe200078e0012 */
[----:B------:R-:W-:Y:S01]  /*b4e0*/  PLOP3.LUT P0, PT, PT, PT, UP3, 0x80, 0x0 ;  /* 0x000000000000781c */ /* 0x000fe20003f0f038 */
[----:B------:R-:W-:Y:S01]  /*b4f0*/  IMAD.MOV.U32 R15, RZ, RZ, R17 ;  /* 0x000000ffff0f7224 */ /* 0x000fe200078e0011 */
        /* <DEDUP_REMOVED lines=15> */
[----:B------:R-:W-:-:S03]  /*b5f0*/  CS2R R80, SRZ ;  /* 0x0000000000507805 */ /* 0x000fc6000001ff00 */
[----:B------:R-:W-:Y:S01]  /*b600*/  SHF.R.S32.HI R16, RZ, 0x1f, R13 ;  /* 0x0000001fff107819 */ /* 0x000fe2000001140d */
[----:B------:R-:W-:-:S04]  /*b610*/  IMAD.WIDE.U32 R10, R13, c[0x0][0x290], R10 ;  /* 0x0000a4000d0a7a25 */ /* 0x000fc800078e000a */
[----:B------:R-:W-:Y:S01]  /*b620*/  IMAD R8, R16, c[0x0][0x280], RZ ;  /* 0x0000a00010087a24 */ /* 0x000fe200078e02ff */
[----:B------:R-:W-:Y:S01]  /*b630*/  LEA R12, P0, R10, c[0x0][0x288], 0x1 ;  /* 0x0000a2000a0c7a11 */ /* 0x000fe200078008ff */
[----:B------:R-:W-:Y:S02]  /*b640*/  IMAD R16, R16, c[0x0][0x290], RZ ;  /* 0x0000a40010107a24 */ /* 0x000fe400078e02ff */
[----:B------:R-:W-:-:S04]  /*b650*/  IMAD.WIDE.U32 R18, R13, c[0x0][0x280], R14 ;  /* 0x0000a0000d127a25 */ /* 0x000fc800078e000e */
[C---:B------:R-:W-:Y:S01]  /*b660*/  IMAD R16, R13.reuse, c[0x0][0x294], R16 ;  /* 0x0000a5000d107a24 */ /* 0x040fe200078e0210 */
[----:B------:R-:W-:Y:S01]  /*b670*/  LEA R14, P1, R18, c[0x0][0x270], 0x1 ;  /* 0x00009c00120e7a11 */ /* 0x000fe200078208ff */
[----:B------:R-:W-:Y:S02]  /*b680*/  IMAD R17, R13, c[0x0][0x284], R8 ;  /* 0x0000a1000d117a24 */ /* 0x000fe400078e0208 */
[----:B------:R-:W-:Y:S02]  /*b690*/  IMAD.IADD R16, R11, 0x1, R16 ;  /* 0x000000010b107824 */ /* 0x000fe400078e0210 */
[----:B------:R1:W2:Y:S01]  /*b6a0*/  SHFL.IDX PT, R20, R14, RZ, 0x1c1f ;  /* 0x001c1fff0e147589 */ /* 0x0002a200000e0000 */
[----:B------:R-:W-:Y:S02]  /*b6b0*/  IADD3 R17, R19, R17, RZ ;  /* 0x0000001113117210 */ /* 0x000fe40007ffe0ff */
[----:B------:R-:W-:Y:S02]  /*b6c0*/  LEA.HI.X R16, R10, c[0x0][0x28c], R16, 0x1, P0 ;  /* 0x0000a3000a107a11 */ /* 0x000fe400000f0c10 */
[----:B------:R-:W-:-:S02]  /*b6d0*/  ISETP.GE.AND P0, PT, R9, UR21, PT ;  /* 0x0000001509007c0c */ /* 0x000fc4000bf06270 */
[----:B------:R-:W-:Y:S01]  /*b6e0*/  LEA.HI.X R17, R18, c[0x0][0x274], R17, 0x1, P1 ;  /* 0x00009d0012117a11 */ /* 0x000fe200008f0c11 */
[----:B------:R1:W3:Y:S04]  /*b6f0*/  SHFL.IDX PT, R19, R16, RZ, 0x1c1f ;  /* 0x001c1fff10137589 */ /* 0x0002e800000e0000 */
[----:B------:R1:W4:Y:S04]  /*b700*/  SHFL.IDX PT, R18, R12, RZ, 0x1c1f ;  /* 0x001c1fff0c127589 */ /* 0x00032800000e0000 */
[----:B------:R1:W1:Y:S02]  /*b710*/  SHFL.IDX PT, R21, R17, RZ, 0x1c1f ;  /* 0x001c1fff11157589 */ /* 0x00026400000e0000 */
        /* <DEDUP_REMOVED lines=11> */
[----:B-12---:R-:W-:Y:S01]  /*b7d0*/  @!P2 IMAD.WIDE R22, R56, 0x2, R20 ;  /* 0x000000023816a825 */ /* 0x006fe200078e0214 */
[----:B------:R-:W-:Y:S02]  /*b7e0*/  @!P0 LEA.HI R8, R8, R11, RZ, 0x3 ;  /* 0x0000000b08088211 */ /* 0x000fe400078f18ff */
[----:B------:R-:W-:Y:S02]  /*b7f0*/  @!P1 LOP3.LUT R10, R10, 0xfffffff8, RZ, 0xc0, !PT ;  /* 0xfffffff80a0a9812 */ /* 0x000fe400078ec0ff */
[----:B------:R-:W-:Y:S01]  /*b800*/  @!P0 LOP3.LUT R8, R8, 0xfffffff8, RZ, 0xc0, !PT ;  /* 0xfffffff808088812 */ /* 0x000fe200078ec0ff */
[----:B------:R1:W5:Y:S01]  /*b810*/  @!P2 LD.E.128 R84, [R22.64] ;  /* 0x0000001c1654a980 */ /* 0x000362000c101d00 */
[----:B------:R-:W-:Y:S01]  /*b820*/  CS2R R82, SRZ ;  /* 0x0000000000527805 */ /* 0x000fe2000001ff00 */
[----:B------:R-:W-:Y:S01]  /*b830*/  CS2R R80, SRZ ;  /* 0x0000000000507805 */ /* 0x000fe2000001ff00 */
[----:B------:R-:W-:Y:S01]  /*b840*/  CS2R R66, SRZ ;  /* 0x0000000000427805 */ /* 0x000fe2000001ff00 */
[----:B------:R-:W-:Y:S01]  /*b850*/  CS2R R64, SRZ ;  /* 0x0000000000407805 */ /* 0x000fe2000001ff00 */
[----:B------:R-:W-:Y:S01]  /*b860*/  CS2R R62, SRZ ;  /* 0x00000000003e7805 */ /* 0x000fe2000001ff00 */
[----:B------:R-:W-:Y:S01]  /*b870*/  CS2R R60, SRZ ;  /* 0x00000000003c7805 */ /* 0x000fe2000001ff00 */
[----:B---34-:R-:W-:Y:S01]  /*b880*/  @!P0 IMAD.WIDE R24, R8, 0x2, R18 ;  /* 0x0000000208188825 */ /* 0x018fe200078e0212 */
[----:B------:R-:W-:Y:S01]  /*b890*/  CS2R R50, SRZ ;  /* 0x0000000000327805 */ /* 0x000fe2000001ff00 */
[----:B------:R-:W-:Y:S01]  /*b8a0*/  CS2R R48, SRZ ;  /* 0x0000000000307805 */ /* 0x000fe2000001ff00 */
[----:B------:R-:W-:Y:S01]  /*b8b0*/  CS2R R46, SRZ ;  /* 0x00000000002e7805 */ /* 0x000fe2000001ff00 */
[----:B------:R-:W-:-:S06]  /*b8c0*/  CS2R R44, SRZ ;  /* 0x00000000002c7805 */ /* 0x000fcc000001ff00 */
[----:B------:R2:W5:Y:S01]  /*b8d0*/  @!P0 LD.E.128 R44, [R24.64] ;  /* 0x0000001c182c8980 */ /* 0x000562000c101d00 */
[----:B-1----:R-:W-:-:S04]  /*b8e0*/  @!P1 IMAD.WIDE R22, R10, 0x2, R20 ;  /* 0x000000020a169825 */ /* 0x002fc800078e0214 */
[----:B------:R-:W-:Y:S01]  /*b8f0*/  @!P1 IMAD.WIDE R10, R10, 0x2, R18 ;  /* 0x000000020a0a9825 */ /* 0x000fe200078e0212 */
[----:B------:R2:W5:Y:S03]  /*b900*/  @!P1 LD.E.128 R64, [R22.64] ;  /* 0x0000001c16409980 */ /* 0x000566000c101d00 */
[----:B------:R-:W-:Y:S01]  /*b910*/  @!P0 IMAD.WIDE R20, R8, 0x2, R20 ;  /* 0x0000000208148825 */ /* 0x000fe200078e0214 */
[----:B------:R2:W5:Y:S03]  /*b920*/  @!P1 LD.E.128 R60, [R10.64] ;  /* 0x0000001c0a3c9980 */ /* 0x000566000c101d00 */
[----:B------:R-:W-:Y:S01]  /*b930*/  @!P2 IMAD.WIDE R18, R56, 0x2, R18 ;  /* 0x000000023812a825 */ /* 0x000fe200078e0212 */
[----:B------:R2:W5:Y:S04]  /*b940*/  @!P0 LD.E.128 R48, [R20.64] ;  /* 0x0000001c14308980 */ /* 0x000568000c101d00 */
[----:B------:R2:W5:Y:S02]  /*b950*/  @!P2 LD.E.128 R80, [R18.64] ;  /* 0x0000001c1250a980 */ /* 0x000564000c101d00 */
.L_x_372:
[----:B------:R-:W-:Y:S05]  /*b960*/  BSYNC B0 ;  /* 0x0000000000007941 */ /* 0x000fea0003800000 */
.L_x_371:
[----:B------:R-:W-:Y:S01]  /*b970*/  IADD3 R9, R9, 0x40, RZ ;  /* 0x0000004009097810 */ /* 0x000fe20007ffe0ff */
[----:B-----5:R-:W-:Y:S01]  /*b980*/  IMAD.MOV.U32 R8, RZ, RZ, R50 ;  /* 0x000000ffff087224 */ /* 0x020fe200078e0032 */
[----:B------:R-:W4:Y:S01]  /*b990*/  SHFL.IDX PT, R15, R17, 0x1, 0x1c1f ;  /* 0x003c1f00110f7f89 */ /* 0x000f2200000e0000 */
[----:B--2---:R-:W-:Y:S01]  /*b9a0*/  IMAD.MOV.U32 R11, RZ, RZ, R51 ;  /* 0x000000ffff0b7224 */ /* 0x004fe200078e0033 */
[----:B------:R-:W-:Y:S01]  /*b9b0*/  ISETP.GE.AND P0, PT, R9, UR21, PT ;  /* 0x0000001509007c0c */ /* 0x000fe2000bf06270 */
[----:B------:R-:W-:Y:S01]  /*b9c0*/  IMAD.MOV.U32 R10, RZ, RZ, R48 ;  /* 0x000000ffff0a7224 */ /* 0x000fe200078e0030 */
[----:B-1----:R-:W1:Y:S01]  /*b9d0*/  SHFL.IDX PT, R14, R14, 0x1, 0x1c1f ;  /* 0x003c1f000e0e7f89 */ /* 0x002e6200000e0000 */
        /* <DEDUP_REMOVED lines=10> */
[----:B------:R-:W1:Y:S01]  /*ba80*/  SHFL.IDX PT, R12, R12, 0x1, 0x1c1f ;  /* 0x003c1f000c0c7f89 */ /* 0x000e6200000e0000 */
        /* <DEDUP_REMOVED lines=33> */
[----:B------:R-:W-:Y:S01]  /*bca0*/  CS2R R20, SRZ ;  /* 0x0000000000147805 */ /* 0x000fe2000001ff00 */
[----:B------:R-:W-:Y:S01]  /*bcb0*/  PRMT R97, R10, 0x5410, R11 ;  /* 0x000054100a617816 */ /* 0x000fe2000000000b */
[----:B---34-:R-:W-:Y:S01]  /*bcc0*/  CS2R R18, SRZ ;  /* 0x0000000000127805 */ /* 0x018fe2000001ff00 */
[----:B------:R-:W-:Y:S01]  /*bcd0*/  PRMT R96, R8, 0x5410, R9 ;  /* 0x0000541008607816 */ /* 0x000fe20000000009 */
[----:B--2---:R-:W-:Y:S01]  /*bce0*/  CS2R R16, SRZ ;  /* 0x0000000000107805 */ /* 0x004fe2000001ff00 */
[----:B------:R-:W-:Y:S01]  /*bcf0*/  CS2R R34, SRZ ;  /* 0x0000000000227805 */ /* 0x000fe2000001ff00 */
[----:B------:R-:W-:Y:S01]  /*bd00*/  CS2R R32, SRZ ;  /* 0x0000000000207805 */ /* 0x000fe2000001ff00 */
[----:B------:R-:W-:Y:S05]  /*bd10*/  @P0 BRA `(.L_x_374) ;  /* 0x0000023000000947 */ /* 0x000fea0003800000 */
[C---:B-1----:R-:W-:Y:S01]  /*bd20*/  IADD3 R10, R56.reuse, 0x20, RZ ;  /* 0x00000020380a7810 */ /* 0x042fe20007ffe0ff */
        /* <DEDUP_REMOVED lines=25> */
[----:B------:R-:W-:Y:S01]  /*bec0*/  CS2R R22, SRZ ;  /* 0x0000000000167805 */ /* 0x000fe2000001ff00 */
[----:B------:R2:W5:Y:S01]  /*bed0*/  @!P1 LD.E.128 R24, [R10.64] ;  /* 0x0000001c0a189980 */ /* 0x000562000c101d00 */
[----:B------:R-:W-:-:S03]  /*bee0*/  @!P0 IMAD.WIDE R8, R8, 0x2, R12 ;  /* 0x0000000208088825 */ /* 0x000fc600078e020c */
[----:B------:R2:W5:Y:S01]  /*bef0*/  @!P1 LD.E.128 R16, [R52.64] ;  /* 0x0000001c34109980 */ /* 0x000562000c101d00 */
[----:B------:R-:W-:-:S03]  /*bf00*/  @!P2 IMAD.WIDE R12, R56, 0x2, R12 ;  /* 0x00000002380ca825 */ /* 0x000fc600078e020c */
[----:B------:R2:W5:Y:S01]  /*bf10*/  @!P0 LD.E.128 R28, [R14.64] ;  /* 0x0000001c0e1c8980 */ /* 0x000562000c101d00 */
[----:B-1----:R-:W-:-:S03]  /*bf20*/  CS2R R20, SRZ ;  /* 0x0000000000147805 */ /* 0x002fc6000001ff00 */
[----:B------:R2:W5:Y:S04]  /*bf30*/  @!P2 LD.E.128 R32, [R12.64] ;  /* 0x0000001c0c20a980 */ /* 0x000568000c101d00 */
[----:B------:R2:W5:Y:S02]  /*bf40*/  @!P0 LD.E.128 R20, [R8.64] ;  /* 0x0000001c08148980 */ /* 0x000564000c101d00 */
.L_x_374:
[----:B-1----:R-:W-:Y:S05]  /*bf50*/  BSYNC B0 ;  /* 0x0000000000007941 */ /* 0x002fea0003800000 */
.L_x_373:
[----:B--2--5:R-:W-:Y:S01]  /*bf60*/  IMAD.MOV.U32 R8, RZ, RZ, R30 ;  /* 0x000000ffff087224 */ /* 0x024fe200078e001e */
[----:B------:R-:W-:Y:S01]  /*bf70*/  UIADD3 UR4, -UR18, UR21, URZ ;  /* 0x0000001512047290 */ /* 0x000fe2000fffe13f */
[----:B------:R-:W-:Y:S01]  /*bf80*/  IMAD.MOV.U32 R11, RZ, RZ, R31 ;  /* 0x000000ffff0b7224 */ /* 0x000fe200078e001f */
[----:B------:R-:W-:-:S04]  /*bf90*/  DEPBAR.LE SB0, 0x1 ;  /* 0x000080400000791a */ /* 0x000fc80000000000 */
[----:B------:R-:W-:Y:S01]  /*bfa0*/  IMAD.MOV.U32 R10, RZ, RZ, R28 ;  /* 0x000000ffff0a7224 */ /* 0x000fe200078e001c */
[----:B------:R-:W-:Y:S01]  /*bfb0*/  PRMT R55, R11, 0x5410, R8 ;  /* 0x000054100b377816 */ /* 0x000fe20000000008 */
[----:B------:R-:W-:Y:S01]  /*bfc0*/  IMAD.MOV.U32 R9, RZ, RZ, R29 ;  /* 0x000000ffff097224 */ /* 0x000fe200078e001d */
[----:B------:R-:W-:Y:S01]  /*bfd0*/  MOV R8, R26 ;  /* 0x0000001a00087202 */ /* 0x000fe20000000f00 */
[----:B------:R-:W-:Y:S01]  /*bfe0*/  UISETP.LT.AND UP0, UPT, UR4, 0x80, UPT ;  /* 0x000000800400788c */ /* 0x000fe2000bf01270 */
[----:B------:R-:W-:Y:S01]  /*bff0*/  IMAD.MOV.U32 R11, RZ, RZ, R27 ;  /* 0x000000ffff0b7224 */ /* 0x000fe200078e001b */
[----:B------:R-:W-:Y:S01]  /*c000*/  BSSY B1, `(.L_x_375) ;  /* 0x0000174000017945 */ /* 0x000fe20003800000 */
[----:B------:R-:W-:Y:S01]  /*c010*/  PRMT R54, R9, 0x5410, R10 ;  /* 0x0000541009367816 */ /* 0x000fe2000000000a */
[----:B------:R-:W-:Y:S01]  /*c020*/  IMAD.MOV.U32 R10, RZ, RZ, R24 ;  /* 0x000000ffff0a7224 */ /* 0x000fe200078e0018 */
[----:B------:R-:W-:Y:S01]  /*c030*/  PRMT R68, R68, 0x5410, R8 ;  /* 0x0000541044447816 */ /* 0x000fe20000000008 */
[----:B------:R-:W-:Y:S01]  /*c040*/  IMAD.MOV.U32 R9, RZ, RZ, R25 ;  /* 0x000000ffff097224 */ /* 0x000fe200078e0019 */
[----:B------:R-:W-:Y:S01]  /*c050*/  USEL UR4, UR4, 0x80, UP0 ;  /* 0x0000008004047887 */ /* 0x000fe20008000000 */
[----:B------:R-:W-:Y:S01]  /*c060*/  IMAD.MOV.U32 R8, RZ, RZ, R38 ;  /* 0x000000ffff087224 */ /* 0x000fe200078e0026 */
[----:B------:R-:W-:-:S02]  /*c070*/  PRMT R68, R11, 0x7610, R68 ;  /* 0x000076100b447816 */ /* 0x000fc40000000044 */
[----:B------:R-:W-:Y:S01]  /*c080*/  PRMT R59, R9, 0x5410, R10 ;  /* 0x00005410093b7816 */ /* 0x000fe2000000000a */
[----:B------:R-:W-:Y:S01]  /*c090*/  IMAD.MOV.U32 R10, RZ, RZ, R36 ;  /* 0x000000ffff0a7224 */ /* 0x000fe200078e0024 */
[----:B------:R-:W-:Y:S01]  /*c0a0*/  PRMT R72, R72, 0x5410, R8 ;  /* 0x0000541048487816 */ /* 0x000fe20000000008 */
[----:B------:R-:W-:Y:S01]  /*c0b0*/  IMAD.MOV.U32 R9, RZ, RZ, R37 ;  /* 0x000000ffff097224 */ /* 0x000fe200078e0025 */
[----:B------:R-:W-:Y:S01]  /*c0c0*/  MOV R11, R39 ;  /* 0x00000027000b7202 */ /* 0x000fe20000000f00 */
[----:B------:R-:W-:Y:S01]  /*c0d0*/  IMAD.MOV.U32 R8, RZ, RZ, R22 ;  /* 0x000000ffff087224 */ /* 0x000fe200078e0016 */
[----:B------:R-:W-:Y:S01]  /*c0e0*/  BAR.SYNC.DEFER_BLOCKING 0x0 ;  /* 0x0000000000007b1d */ /* 0x000fe20000010000 */
[----:B------:R-:W-:Y:S02]  /*c0f0*/  ISETP.GE.AND P0, PT, R73, UR4, PT ;  /* 0x0000000449007c0c */ /* 0x000fe4000bf06270 */
[----:B------:R-:W-:Y:S01]  /*c100*/  PRMT R71, R9, 0x5410, R10 ;  /* 0x0000541009477816 */ /* 0x000fe2000000000a */
[----:B------:R-:W-:Y:S01]  /*c110*/  IMAD.MOV.U32 R10, RZ, RZ, R20 ;  /* 0x000000ffff0a7224 */ /* 0x000fe200078e0014 */
[----:B------:R-:W-:Y:S01]  /*c120*/  PRMT R53, R53, 0x5410, R8 ;  /* 0x0000541035357816 */ /* 0x000fe20000000008 */
[----:B------:R-:W-:Y:S01]  /*c130*/  IMAD.MOV.U32 R9, RZ, RZ, R21 ;  /* 0x000000ffff097224 */ /* 0x000fe200078e0015 */
[----:B------:R-:W-:Y:S01]  /*c140*/  PRMT R72, R11, 0x7610, R72 ;  /* 0x000076100b487816 */ /* 0x000fe20000000048 */
[----:B------:R-:W-:Y:S01]  /*c150*/  IMAD.MOV.U32 R8, RZ, RZ, R18 ;  /* 0x000000ffff087224 */ /* 0x000fe200078e0012 */
[----:B------:R-:W-:-:S02]  /*c160*/  MOV R11, R23 ;  /* 0x00000017000b7202 */ /* 0x000fc40000000f00 */
[----:B------:R-:W-:Y:S01]  /*c170*/  PRMT R52, R9, 0x5410, R10 ;  /* 0x0000541009347816 */ /* 0x000fe2000000000a */
[----:B------:R-:W-:Y:S01]  /*c180*/  IMAD.MOV.U32 R9, RZ, RZ, R16 ;  /* 0x000000ffff097224 */ /* 0x000fe200078e0010 */
[----:B------:R-:W-:Y:S01]  /*c190*/  PRMT R58, R58, 0x5410, R8 ;  /* 0x000054103a3a7816 */ /* 0x000fe20000000008 */
[----:B------:R-:W-:Y:S01]  /*c1a0*/  IMAD.MOV.U32 R8, RZ, RZ, R17 ;  /* 0x000000ffff087224 */ /* 0x000fe200078e0011 */
[----:B------:R-:W-:Y:S02]  /*c1b0*/  MOV R10, R19 ;  /* 0x00000013000a7202 */ /* 0x000fe40000000f00 */
[----:B------:R-:W-:Y:S01]  /*c1c0*/  PRMT R53, R11, 0x7610, R53 ;  /* 0x000076100b357816 */ /* 0x000fe20000000035 */
[----:B------:R-:W-:Y:S01]  /*c1d0*/  IMAD.MOV.U32 R11, RZ, RZ, R34 ;  /* 0x000000ffff0b7224 */ /* 0x000fe200078e0022 */
[----:B------:R-:W-:Y:S01]  /*c1e0*/  PRMT R57, R8, 0x5410, R9 ;  /* 0x0000541008397816 */ /* 0x000fe20000000009 */
[----:B------:R-:W-:Y:S01]  /*c1f0*/  IMAD.MOV.U32 R9, RZ, RZ, R32 ;  /* 0x000000ffff097224 */ /* 0x000fe200078e0020 */
[----:B------:R-:W-:Y:S01]  /*c200*/  PRMT R58, R10, 0x7610, R58 ;  /* 0x000076100a3a7816 */ /* 0x000fe2000000003a */
[----:B------:R-:W-:Y:S01]  /*c210*/  IMAD.MOV.U32 R8, RZ, RZ, R33 ;  /* 0x000000ffff087224 */ /* 0x000fe200078e0021 */
[----:B------:R-:W-:-:S04]  /*c220*/  MOV R10, R35 ;  /* 0x00000023000a7202 */ /* 0x000fc80000000f00 */
[----:B------:R-:W-:Y:S02]  /*c230*/  PRMT R70, R10, 0x5410, R11 ;  /* 0x000054100a467816 */ /* 0x000fe4000000000b */
[----:B------:R-:W-:Y:S01]  /*c240*/  PRMT R69, R8, 0x5410, R9 ;  /* 0x0000541008457816 */ /* 0x000fe20000000009 */
[----:B------:R-:W-:Y:S05]  /*c250*/  @P0 BRA `(.L_x_376) ;  /* 0x000014e000000947 */ /* 0x000fea0003800000 */
[----:B------:R-:W-:Y:S01]  /*c260*/  ISETP.GE.AND P0, PT, R56, c[0x0][0x27c], PT ;  /* 0x00009f0038007a0c */ /* 0x000fe20003f06270 */
[----:B------:R-:W-:-:S12]  /*c270*/  BSSY B0, `(.L_x_377) ;  /* 0x0000068000007945 */ /* 0x000fd80003800000 */
[----:B------:R-:W-:Y:S05]  /*c280*/  @P0 BRA `(.L_x_378) ;  /* 0x0000066000000947 */ /* 0x000fea0003800000 */
[----:B------:R-:W-:Y:S01]  /*c290*/  MOV R9, c[0x0][0x27c] ;  /* 0x00009f0000097a02 */ /* 0x000fe20000000f00 */
[----:B------:R-:W-:Y:S01]  /*c2a0*/  HADD2.F32 R109, -RZ, R96.H0_H0 ;  /* 0x20000060ff6d7230 */ /* 0x000fe20000004100 */
[----:B------:R-:W-:Y:S01]  /*c2b0*/  SHF.L.U32 R13, R73, 0x6, RZ ;  /* 0x00000006490d7819 */ /* 0x000fe200000006ff */
[----:B------:R-:W-:Y:S01]  /*c2c0*/  HADD2.F32 R118, -RZ, R98.H0_H0 ;  /* 0x20000062ff767230 */ /* 0x000fe20000004100 */
[----:B------:R-:W-:Y:S01]  /*c2d0*/  LEA.HI R12, R9, R74, RZ, 0x1d ;  /* 0x0000004a090c7211 */ /* 0x000fe200078fe8ff */
[----:B------:R-:W-:Y:S01]  /*c2e0*/  HADD2.F32 R104, -RZ, R97.H0_H0 ;  /* 0x20000061ff687230 */ /* 0x000fe20000004100 */
[----:B------:R-:W-:Y:S01]  /*c2f0*/  LOP3.LUT R13, R13, 0x1c0, RZ, 0xc0, !PT ;  /* 0x000001c00d0d7812 */ /* 0x000fe200078ec0ff */
[----:B------:R-:W-:Y:S01]  /*c300*/  HADD2.F32 R96, -RZ, R96.H1_H1 ;  /* 0x30000060ff607230 */ /* 0x000fe20000004100 */
[----:B------:R-:W-:Y:S01]  /*c310*/  SHF.R.S32.HI R9, RZ, 0x1f, R12 ;  /* 0x0000001fff097819 */ /* 0x000fe2000001140c */
[----:B------:R-:W-:Y:S01]  /*c320*/  HADD2.F32 R112, -RZ, R99.H0_H0 ;  /* 0x20000063ff707230 */ /* 0x000fe20000004100 */
[----:B------:R-:W-:Y:S01]  /*c330*/  SHF.L.U32 R8, R12, 0x3, RZ ;  /* 0x000000030c087819 */ /* 0x000fe200000006ff */
[----:B------:R-:W-:Y:S01]  /*c340*/  HADD2.F32 R98, -RZ, R98.H1_H1 ;  /* 0x30000062ff627230 */ /* 0x000fe20000004100 */
[----:B------:R-:W-:Y:S01]  /*c350*/  LEA.HI R9, R9, R12, RZ, 0x3 ;  /* 0x0000000c09097211 */ /* 0x000fe200078f18ff */
[----:B------:R-:W-:Y:S01]  /*c360*/  HADD2.F32 R97, -RZ, R97.H1_H1 ;  /* 0x30000061ff617230 */ /* 0x000fe20000004100 */
[----:B------:R-:W-:Y:S01]  /*c370*/  SHF.R.U32.HI R11, RZ, 0x3, R13 ;  /* 0x00000003ff0b7819 */ /* 0x000fe2000001160d */
[----:B------:R-:W-:Y:S01]  /*c380*/  HADD2.F32 R99, -RZ, R99.H1_H1 ;  /* 0x30000063ff637230 */ /* 0x000fe20000004100 */
[----:B------:R-:W-:-:S02]  /*c390*/  LOP3.LUT R8, R13, 0x38, R8, 0xf8, !PT ;  /* 0x000000380d087812 */ /* 0x000fc400078ef808 */
[----:B------:R-:W-:Y:S02]  /*c3a0*/  SHF.L.U32 R9, R9, 0xa, RZ ;  /* 0x0000000a09097819 */ /* 0x000fe400000006ff */
[----:B------:R-:W-:Y:S02]  /*c3b0*/  SHF.L.U32 R10, R93, 0x9, RZ ;  /* 0x000000095d0a7819 */ /* 0x000fe400000006ff */
[----:B------:R-:W-:Y:S02]  /*c3c0*/  LOP3.LUT R95, R13, 0x38, R56, 0xf8, !PT ;  /* 0x000000380d5f7812 */ /* 0x000fe400078ef838 */
[----:B------:R-:W-:Y:S02]  /*c3d0*/  LOP3.LUT R8, R8, R11, RZ, 0x3c, !PT ;  /* 0x0000000b08087212 */ /* 0x000fe400078e3cff */
[----:B------:R-:W-:Y:S02]  /*c3e0*/  LOP3.LUT R9, R9, 0x7fffe000, RZ, 0xc0, !PT ;  /* 0x7fffe00009097812 */ /* 0x000fe400078ec0ff */
[----:B------:R-:W-:-:S02]  /*c3f0*/  LOP3.LUT R95, R10, R95, R11, 0xf6, !PT ;  /* 0x0000005f0a5f7212 */ /* 0x000fc400078ef60b */
[----:B------:R-:W-:Y:S02]  /*c400*/  IADD3 R8, R8, R9, R10 ;  /* 0x0000000908087210 */ /* 0x000fe40007ffe00a */
[----:B------:R-:W-:Y:S02]  /*c410*/  SHF.L.U32 R95, R95, 0x1, RZ ;  /* 0x000000015f5f7819 */ /* 0x000fe400000006ff */
[----:B------:R-:W-:Y:S02]  /*c420*/  SHF.L.U32 R94, R8, 0x1, RZ ;  /* 0x00000001085e7819 */ /* 0x000fe400000006ff */
[--C-:B------:R-:W-:Y:S01]  /*c430*/  SHF.R.U32.HI R100, RZ, 0x10, R83.reuse ;  /* 0x00000010ff647819 */ /* 0x100fe20000011653 */
[----:B------:R-:W1:Y:S01]  /*c440*/  LDS.128 R12, [R95+0xc100] ;  /* 0x00c100005f0c7984 */ /* 0x000e620000000c00 */
[----:B------:R-:W-:Y:S02]  /*c450*/  SHF.R.U64 R82, R82, 0x10, R83 ;  /* 0x0000001052527819 */ /* 0x000fe40000001253 */
[----:B------:R-:W-:Y:S01]  /*c460*/  SHF.R.U64 R83, R84, 0x10, R85 ;  /* 0x0000001054537819 */ /* 0x000fe20000001255 */
[----:B------:R-:W2:Y:S01]  /*c470*/  LDS.128 R8, [R94+0xc100] ;  /* 0x00c100005e087984 */ /* 0x000ea20000000c00 */
[----:B------:R-:W-:Y:S01]  /*c480*/  SHF.R.U64 R86, R86, 0x10, R87 ;  /* 0x0000001056567819 */ /* 0x000fe20000001257 */
[----:B------:R-:W-:Y:S01]  /*c490*/  HADD2.F32 R100, -RZ, R100.H0_H0 ;  /* 0x20000064ff647230 */ /* 0x000fe20000004100 */
[----:B------:R-:W-:-:S02]  /*c4a0*/  SHF.R.U32.HI R84, RZ, 0x10, R85 ;  /* 0x00000010ff547819 */ /* 0x000fc40000011655 */
[----:B------:R-:W-:Y:S01]  /*c4b0*/  SHF.R.U32.HI R87, RZ, 0x10, R87 ;  /* 0x00000010ff577819 */ /* 0x000fe20000011657 */
[----:B------:R-:W-:Y:S01]  /*c4c0*/  HADD2.F32 R111, -RZ, R86.H0_H0 ;  /* 0x20000056ff6f7230 */ /* 0x000fe20000004100 */
[--C-:B------:R-:W-:Y:S02]  /*c4d0*/  SHF.R.U64 R80, R80, 0x10, R81.reuse ;  /* 0x0000001050507819 */ /* 0x100fe40000001251 */
[----:B------:R-:W-:Y:S01]  /*c4e0*/  SHF.R.U32.HI R81, RZ, 0x10, R81 ;  /* 0x00000010ff517819 */ /* 0x000fe20000011651 */
[----:B------:R-:W-:Y:S02]  /*c4f0*/  HADD2.F32 R116, -RZ, R87.H0_H0 ;  /* 0x20000057ff747230 */ /* 0x000fe40000004100 */
[--C-:B-1----:R-:W-:Y:S02]  /*c500*/  HADD2.F32 R85, -RZ, R15.reuse.H0_H0 ;  /* 0x2000000fff557230 */ /* 0x102fe40000004100 */
[----:B------:R-:W-:Y:S02]  /*c510*/  HADD2.F32 R15, -RZ, R15.H1_H1 ;  /* 0x3000000fff0f7230 */ /* 0x000fe40000004100 */
[--C-:B--2---:R-:W-:Y:S01]  /*c520*/  HADD2.F32 R105, -RZ, R11.reuse.H0_H0 ;  /* 0x2000000bff697230 */ /* 0x104fe20000004100 */
[----:B------:R-:W-:Y:S01]  /*c530*/  FMUL.FTZ R110, R85, R104 ;  /* 0x00000068556e7220 */ /* 0x000fe20000410000 */
[----:B------:R-:W-:Y:S01]  /*c540*/  HADD2.F32 R11, -RZ, R11.H1_H1 ;  /* 0x3000000bff0b7230 */ /* 0x000fe20000004100 */
[----:B------:R-:W-:Y:S01]  /*c550*/  FMUL.FTZ R114, R15, R100 ;  /* 0x000000640f727220 */ /* 0x000fe20000410000 */
[----:B------:R-:W-:Y:S01]  /*c560*/  HADD2.F32 R101, -RZ, R13.H0_H0 ;  /* 0x2000000dff657230 */ /* 0x000fe20000004100 */
[----:B------:R-:W-:Y:S01]  /*c570*/  FMUL.FTZ R104, R105, R104 ;  /* 0x0000006869687220 */ /* 0x000fe20000410000 */
[----:B------:R-:W-:Y:S01]  /*c580*/  HADD2.F32 R106, -RZ, R9.H0_H0 ;  /* 0x20000009ff6a7230 */ /* 0x000fe20000004100 */
[----:B------:R-:W-:Y:S01]  /*c590*/  FMUL.FTZ R100, R11, R100 ;  /* 0x000000640b647220 */ /* 0x000fe20000410000 */
[----:B------:R-:W-:Y:S01]  /*c5a0*/  HADD2.F32 R13, -RZ, R13.H1_H1 ;  /* 0x3000000dff0d7230 */ /* 0x000fe20000004100 */
[-C--:B------:R-:W-:Y:S01]  /*c5b0*/  FMUL.FTZ R87, R101, R109.reuse ;  /* 0x0000006d65577220 */ /* 0x080fe20000410000 */
[----:B------:R-:W-:Y:S01]  /*c5c0*/  HADD2.F32 R102, -RZ, R12.H0_H0 ;  /* 0x2000000cff667230 */ /* 0x000fe20000004100 */
[----:B------:R-:W-:Y:S01]  /*c5d0*/  FFMA.FTZ R11, R11, R116, R114 ;  /* 0x000000740b0b7223 */ /* 0x000fe20000010072 */
[----:B------:R-:W-:Y:S01]  /*c5e0*/  HADD2.F32 R114, -RZ, R81.H0_H0 ;  /* 0x20000051ff727230 */ /* 0x000fe20000004100 */
[C---:B------:R-:W-:Y:S01]  /*c5f0*/  FMUL.FTZ R109, R106.reuse, R109 ;  /* 0x0000006d6a6d7220 */ /* 0x040fe20000410000 */
[----:B------:R-:W-:Y:S01]  /*c600*/  HADD2.F32 R9, -RZ, R9.H1_H1 ;  /* 0x30000009ff097230 */ /* 0x000fe20000004100 */
[----:B------:R-:W-:Y:S01]  /*c610*/  FFMA.FTZ R87, R106, R118, R87 ;  /* 0x000000766a577223 */ /* 0x000fe20000010057 */
[----:B------:R-:W-:Y:S01]  /*c620*/  HADD2.F32 R106, -RZ, R84.H0_H0 ;  /* 0x20000054ff6a7230 */ /* 0x000fe20000004100 */
[----:B------:R-:W-:Y:S01]  /*c630*/  FMUL.FTZ R84, R13, R114 ;  /* 0x000000720d547220 */ /* 0x000fe20000410000 */
[----:B------:R-:W-:Y:S01]  /*c640*/  HADD2.F32 R103, -RZ, R12.H1_H1 ;  /* 0x3000000cff677230 */ /* 0x000fe20000004100 */
[----:B------:R-:W-:Y:S01]  /*c650*/  FMUL.FTZ R81, R102, R96 ;  /* 0x0000006066517220 */ /* 0x000fe20000410000 */
[----:B------:R-:W-:Y:S01]  /*c660*/  HADD2.F32 R107, -RZ, R8.H0_H0 ;  /* 0x20000008ff6b7230 */ /* 0x000fe20000004100 */
[C---:B------:R-:W-:Y:S01]  /*c670*/  FMUL.FTZ R114, R9.reuse, R114 ;  /* 0x0000007209727220 */ /* 0x040fe20000410000 */
[----:B------:R-:W-:Y:S01]  /*c680*/  HADD2.F32 R12, -RZ, R14.H0_H0 ;  /* 0x2000000eff0c7230 */ /* 0x000fe20000004100 */
[----:B------:R-:W-:Y:S01]  /*c690*/  FFMA.FTZ R84, R9, R106, R84 ;  /* 0x0000006a09547223 */ /* 0x000fe20000010054 */
[----:B------:R-:W-:Y:S01]  /*c6a0*/  HADD2.F32 R108, -RZ, R8.H1_H1 ;  /* 0x30000008ff6c7230 */ /* 0x000fe20000004100 */
[----:B------:R-:W-:Y:S01]  /*c6b0*/  FMUL.FTZ R9, R107, R96 ;  /* 0x000000606b097220 */ /* 0x000fe20000410000 */
[----:B------:R-:W-:Y:S01]  /*c6c0*/  HADD2.F32 R8, -RZ, R10.H0_H0 ;  /* 0x2000000aff087230 */ /* 0x000fe20000004100 */
[----:B------:R-:W-:Y:S01]  /*c6d0*/  FFMA.FTZ R110, R105, R112, R110 ;  /* 0x00000070696e7223 */ /* 0x000fe2000001006e */
[----:B------:R-:W-:Y:S01]  /*c6e0*/  HADD2.F32 R14, -RZ, R14.H1_H1 ;  /* 0x3000000eff0e7230 */ /* 0x000fe20000004100 */
[----:B------:R-:W-:Y:S01]  /*c6f0*/  FFMA.FTZ R81, R107, R98, R81 ;  /* 0x000000626b517223 */ /* 0x000fe20000010051 */
[----:B------:R-:W-:Y:S01]  /*c700*/  HADD2.F32 R105, -RZ, R80.H0_H0 ;  /* 0x20000050ff697230 */ /* 0x000fe20000004100 */
[-C--:B------:R-:W-:Y:S01]  /*c710*/  FMUL.FTZ R96, R12, R97.reuse ;  /* 0x000000610c607220 */ /* 0x080fe20000410000 */
[----:B------:R-:W-:Y:S01]  /*c720*/  HADD2.F32 R107, -RZ, R82.H0_H0 ;  /* 0x20000052ff6b7230 */ /* 0x000fe20000004100 */
[C---:B------:R-:W-:Y:S01]  /*c730*/  FMUL.FTZ R97, R8.reuse, R97 ;  /* 0x0000006108617220 */ /* 0x040fe20000410000 */
[----:B------:R-:W-:Y:S01]  /*c740*/  HADD2.F32 R10, -RZ, R10.H1_H1 ;  /* 0x3000000aff0a7230 */ /* 0x000fe20000004100 */
[----:B------:R-:W-:Y:S01]  /*c750*/  FFMA.FTZ R80, R8, R99, R96 ;  /* 0x0000006308507223 */ /* 0x000fe20000010060 */
[----:B------:R-:W-:Y:S01]  /*c760*/  HADD2.F32 R8, -RZ, R83.H0_H0 ;  /* 0x20000053ff087230 */ /* 0x000fe20000004100 */
[----:B------:R-:W-:Y:S01]  /*c770*/  FMUL.FTZ R113, R103, R105 ;  /* 0x0000006967717220 */ /* 0x000fe20000410000 */
[----:B------:R-:W-:Y:S01]  /*c780*/  F2FP.PACK_AB R11, R11, R110 ;  /* 0x0000006e0b0b723e */ /* 0x000fe200000000ff */
        /* <DEDUP_REMOVED lines=13> */
[-C--:B------:R-:W-:Y:S02]  /*c860*/  FFMA.FTZ R14, R14, R111.reuse, -R107 ;  /* 0x0000006f0e0e7223 */ /* 0x080fe4000001086b */
[----:B------:R-:W-:Y:S01]  /*c870*/  FFMA.FTZ R108, R108, R8, R113 ;  /* 0x000000086c6c7223 */ /* 0x000fe20000010071 */
[----:B------:R-:W-:Y:S01]  /*c880*/  F2FP.PACK_AB R12, R105, R98 ;  /* 0x00000062690c723e */ /* 0x000fe200000000ff */
[----:B------:R-:W-:Y:S01]  /*c890*/  FFMA.FTZ R83, R10, R111, R83 ;  /* 0x0000006f0a537223 */ /* 0x000fe20000010053 */
[----:B------:R-:W-:Y:S02]  /*c8a0*/  F2FP.PACK_AB R14, R14, R97 ;  /* 0x000000610e0e723e */ /* 0x000fe400000000ff */
[----:B------:R-:W-:Y:S02]  /*c8b0*/  F2FP.PACK_AB R8, R108, R81 ;  /* 0x000000516c08723e */ /* 0x000fe400000000ff */
[----:B------:R-:W-:Y:S01]  /*c8c0*/  F2FP.PACK_AB R10, R83, R80 ;  /* 0x00000050530a723e */ /* 0x000fe200000000ff */
[----:B------:R1:W-:Y:S04]  /*c8d0*/  STS.128 [R95+0xc100], R12 ;  /* 0x00c1000c5f007388 */ /* 0x0003e80000000c00 */
[----:B------:R1:W-:Y:S02]  /*c8e0*/  STS.128 [R94+0xc100], R8 ;  /* 0x00c100085e007388 */ /* 0x0003e40000000c00 */
.L_x_378:
[----:B------:R-:W-:Y:S05]  /*c8f0*/  BSYNC B0 ;  /* 0x0000000000007941 */ /* 0x000fea0003800000 */
.L_x_377:
[----:B-1----:R-:W-:Y:S01]  /*c900*/  IADD3 R12, R56, 0x20, RZ ;  /* 0x00000020380c7810 */ /* 0x002fe20007ffe0ff */
[----:B------:R-:W-:Y:S03]  /*c910*/  BSSY B0, `(.L_x_379) ;  /* 0x0000071000007945 */ /* 0x000fe60003800000 */
[----:B------:R-:W-:-:S13]  /*c920*/  ISETP.GE.AND P0, PT, R12, c[0x0][0x27c], PT ;  /* 0x00009f000c007a0c */ /* 0x000fda0003f06270 */
[----:B------:R-:W-:Y:S05]  /*c930*/  @P0 BRA `(.L_x_380) ;  /* 0x000006e000000947 */ /* 0x000fea0003800000 */
[----:B------:R-:W-:Y:S01]  /*c940*/  SHF.R.S32.HI R11, RZ, 0x1f, R12 ;  /* 0x0000001fff0b7819 */ /* 0x000fe2000001140c */
[----:B------:R-:W-:Y:S01]  /*c950*/  HADD2.F32 R102, -RZ, R90.H0_H0 ;  /* 0x2000005aff667230 */ /* 0x000fe20000004100 */
[----:B------:R-:W-:Y:S01]  /*c960*/  MOV R8, c[0x0][0x27c] ;  /* 0x00009f0000087a02 */ /* 0x000fe20000000f00 */
[----:B------:R-:W-:Y:S01]  /*c970*/  HADD2.F32 R108, -RZ, R92.H0_H0 ;  /* 0x2000005cff6c7230 */ /* 0x000fe20000004100 */
[CC--:B------:R-:W-:Y:S01]  /*c980*/  LEA.HI R10, R11.reuse, R12.reuse, RZ, 0x3 ;  /* 0x0000000c0b0a7211 */ /* 0x0c0fe200078f18ff */
[--C-:B------:R-:W-:Y:S01]  /*c990*/  HADD2.F32 R86, -RZ, R89.reuse.H0_H0 ;  /* 0x20000059ff567230 */ /* 0x100fe20000004100 */
[----:B------:R-:W-:Y:S01]  /*c9a0*/  LEA.HI R11, R11, R12, RZ, 0x6 ;  /* 0x0000000c0b0b7211 */ /* 0x000fe200078f30ff */
[----:B------:R-:W-:Y:S01]  /*c9b0*/  HADD2.F32 R89, -RZ, R89.H1_H1 ;  /* 0x30000059ff597230 */ /* 0x000fe20000004100 */
[----:B------:R-:W-:Y:S01]  /*c9c0*/  SHF.R.S32.HI R13, RZ, 0x3, R10 ;  /* 0x00000003ff0d7819 */ /* 0x000fe2000001140a */
[--C-:B------:R-:W-:Y:S01]  /*c9d0*/  HADD2.F32 R100, -RZ, R91.reuse.H0_H0 ;  /* 0x2000005bff647230 */ /* 0x100fe20000004100 */
[----:B------:R-:W-:Y:S01]  /*c9e0*/  SHF.L.U32 R9, R73, 0x6, RZ ;  /* 0x0000000649097819 */ /* 0x000fe200000006ff */
[----:B------:R-:W-:Y:S01]  /*c9f0*/  IMAD.SHL.U32 R11, R11, 0x80, RZ ;  /* 0x000000800b0b7824 */ /* 0x000fe200078e00ff */
[----:B------:R-:W-:Y:S01]  /*ca00*/  LEA.HI R8, R8, R13, RZ, 0x1d ;  /* 0x0000000d08087211 */ /* 0x000fe200078fe8ff */
[----:B------:R-:W-:Y:S01]  /*ca10*/  HADD2.F32 R91, -RZ, R91.H1_H1 ;  /* 0x3000005bff5b7230 */ /* 0x000fe20000004100 */
[----:B------:R-:W-:-:S02]  /*ca20*/  LOP3.LUT R9, R9, 0x1c0, RZ, 0xc0, !PT ;  /* 0x000001c009097812 */ /* 0x000fc400078ec0ff */
[----:B------:R-:W-:Y:S02]  /*ca30*/  SHF.R.S32.HI R13, RZ, 0x1f, R8 ;  /* 0x0000001fff0d7819 */ /* 0x000fe40000011408 */
[----:B------:R-:W-:Y:S02]  /*ca40*/  LOP3.LUT R15, R9, 0x38, R10, 0xf8, !PT ;  /* 0x00000038090f7812 */ /* 0x000fe400078ef80a */
[----:B------:R-:W-:Y:S01]  /*ca50*/  LEA.HI R13, R13, R8, RZ, 0x3 ;  /* 0x000000080d0d7211 */ /* 0x000fe200078f18ff */
[----:B------:R-:W-:Y:S01]  /*ca60*/  IMAD.SHL.U32 R8, R8, 0x8, RZ ;  /* 0x0000000808087824 */ /* 0x000fe200078e00ff */
[----:B------:R-:W-:Y:S02]  /*ca70*/  SHF.R.U32.HI R10, RZ, 0x3, R9 ;  /* 0x00000003ff0a7819 */ /* 0x000fe40000011609 */
[----:B------:R-:W-:Y:S02]  /*ca80*/  SHF.L.U32 R13, R13, 0xa, RZ ;  /* 0x0000000a0d0d7819 */ /* 0x000fe400000006ff */
[----:B------:R-:W-:-:S02]  /*ca90*/  LOP3.LUT R12, R11, 0x7fffe000, RZ, 0xc0, !PT ;  /* 0x7fffe0000b0c7812 */ /* 0x000fc400078ec0ff */
[----:B------:R-:W-:Y:S02]  /*caa0*/  LOP3.LUT R9, R9, 0x38, R8, 0xf8, !PT ;  /* 0x0000003809097812 */ /* 0x000fe400078ef808 */
[----:B------:R-:W-:Y:S02]  /*cab0*/  LOP3.LUT R14, R13, 0x7fffe000, RZ, 0xc0, !PT ;  /* 0x7fffe0000d0e7812 */ /* 0x000fe400078ec0ff */
[----:B------:R-:W-:Y:S02]  /*cac0*/  LOP3.LUT R15, R15, R10, RZ, 0x3c, !PT ;  /* 0x0000000a0f0f7212 */ /* 0x000fe400078e3cff */
[----:B------:R-:W-:Y:S02]  /*cad0*/  LEA R12, R93, R12, 0x9 ;  /* 0x0000000c5d0c7211 */ /* 0x000fe400078e48ff */
[----:B------:R-:W-:Y:S01]  /*cae0*/  LOP3.LUT R8, R9, R10, RZ, 0x3c, !PT ;  /* 0x0000000a09087212 */ /* 0x000fe200078e3cff */
[----:B------:R-:W-:Y:S01]  /*caf0*/  IMAD R9, R93, 0x200, R14 ;  /* 0x000002005d097824 */ /* 0x000fe200078e020e */
[----:B------:R-:W-:Y:S01]  /*cb00*/  SHF.R.U32.HI R82, RZ, 0x10, R61 ;  /* 0x00000010ff527819 */ /* 0x000fe2000001163d */
[----:B------:R-:W-:Y:S01]  /*cb10*/  IMAD.IADD R12, R12, 0x1, R15 ;  /* 0x000000010c0c7824 */ /* 0x000fe200078e020f */
[----:B------:R-:W-:-:S02]  /*cb20*/  SHF.R.U64 R64, R64, 0x10, R65 ;  /* 0x0000001040407819 */ /* 0x000fc40000001241 */
[----:B------:R-:W-:Y:S01]  /*cb30*/  IADD3 R8, R9, R8, RZ ;  /* 0x0000000809087210 */ /* 0x000fe20007ffe0ff */
[----:B------:R-:W-:Y:S01]  /*cb40*/  HADD2.F32 R82, -RZ, R82.H0_H0 ;  /* 0x20000052ff527230 */ /* 0x000fe20000004100 */
[----:B------:R-:W-:Y:S01]  /*cb50*/  SHF.L.U32 R81, R12, 0x1, RZ ;  /* 0x000000010c517819 */ /* 0x000fe200000006ff */
[----:B------:R-:W-:Y:S01]  /*cb60*/  HADD2.F32 R64, -RZ, R64.H0_H0 ;  /* 0x20000040ff407230 */ /* 0x000fe20000004100 */
[----:B------:R-:W-:Y:S01]  /*cb70*/  SHF.R.U32.HI R65, RZ, 0x10, R65 ;  /* 0x00000010ff417819 */ /* 0x000fe20000011641 */
[----:B------:R-:W-:Y:S01]  /*cb80*/  IMAD.SHL.U32 R80, R8, 0x2, RZ ;  /* 0x0000000208507824 */ /* 0x000fe200078e00ff */
[----:B------:R-:W-:Y:S01]  /*cb90*/  SHF.R.U64 R60, R60, 0x10, R61 ;  /* 0x000000103c3c7819 */ /* 0x000fe2000000123d */
[----:B------:R-:W1:Y:S01]  /*cba0*/  LDS.128 R12, [R81+0xc100] ;  /* 0x00c10000510c7984 */ /* 0x000e620000000c00 */
[--C-:B------:R-:W-:Y:S01]  /*cbb0*/  SHF.R.U64 R61, R66, 0x10, R67.reuse ;  /* 0x00000010423d7819 */ /* 0x100fe20000001243 */
[----:B------:R-:W-:Y:S01]  /*cbc0*/  HADD2.F32 R104, -RZ, R65.H0_H0 ;  /* 0x20000041ff687230 */ /* 0x000fe20000004100 */
[----:B------:R-:W-:Y:S01]  /*cbd0*/  SHF.R.U32.HI R66, RZ, 0x10, R67 ;  /* 0x00000010ff427819 */ /* 0x000fe20000011643 */
[----:B------:R-:W2:Y:S01]  /*cbe0*/  LDS.128 R8, [R80+0xc100] ;  /* 0x00c1000050087984 */ /* 0x000ea20000000c00 */
[--C-:B------:R-:W-:Y:S01]  /*cbf0*/  SHF.R.U64 R62, R62, 0x10, R63.reuse ;  /* 0x000000103e3e7819 */ /* 0x100fe2000000123f */
[----:B------:R-:W-:Y:S01]  /*cc00*/  HADD2.F32 R97, -RZ, R61.H0_H0 ;  /* 0x2000003dff617230 */ /* 0x000fe20000004100 */
[----:B------:R-:W-:Y:S01]  /*cc10*/  SHF.R.U32.HI R63, RZ, 0x10, R63 ;  /* 0x00000010ff3f7819 */ /* 0x000fe2000001163f */
[----:B------:R-:W-:-:S02]  /*cc20*/  HADD2.F32 R110, -RZ, R66.H0_H0 ;  /* 0x20000042ff6e7230 */ /* 0x000fc40000004100 */
[--C-:B-1----:R-:W-:Y:S02]  /*cc30*/  HADD2.F32 R83, -RZ, R13.reuse.H1_H1 ;  /* 0x3000000dff537230 */ /* 0x102fe40000004100 */
[----:B------:R-:W-:Y:S02]  /*cc40*/  HADD2.F32 R67, -RZ, R13.H0_H0 ;  /* 0x2000000dff437230 */ /* 0x000fe40000004100 */
[----:B------:R-:W-:Y:S01]  /*cc50*/  HADD2.F32 R13, -RZ, R15.H0_H0 ;  /* 0x2000000fff0d7230 */ /* 0x000fe20000004100 */
[----:B------:R-:W-:Y:S01]  /*cc60*/  FMUL.FTZ R65, R83, R82 ;  /* 0x0000005253417220 */ /* 0x000fe20000410000 */
[--C-:B--2---:R-:W-:Y:S01]  /*cc70*/  HADD2.F32 R94, -RZ, R9.reuse.H1_H1 ;  /* 0x30000009ff5e7230 */ /* 0x104fe20000004100 */
[----:B------:R-:W-:Y:S01]  /*cc80*/  FMUL.FTZ R98, R67, R86 ;  /* 0x0000005643627220 */ /* 0x000fe20000410000 */
[----:B------:R-:W-:Y:S01]  /*cc90*/  HADD2.F32 R87, -RZ, R9.H0_H0 ;  /* 0x20000009ff577230 */ /* 0x000fe20000004100 */
[----:B------:R-:W-:Y:S01]  /*cca0*/  FMUL.FTZ R106, R13, R102 ;  /* 0x000000660d6a7220 */ /* 0x000fe20000410000 */
[----:B------:R-:W-:Y:S01]  /*ccb0*/  HADD2.F32 R9, -RZ, R11.H0_H0 ;  /* 0x2000000bff097230 */ /* 0x000fe20000004100 */
[C---:B------:R-:W-:Y:S01]  /*ccc0*/  FMUL.FTZ R82, R94.reuse, R82 ;  /* 0x000000525e527220 */ /* 0x040fe20000410000 */
[----:B------:R-:W-:Y:S01]  /*ccd0*/  HADD2.F32 R84, -RZ, R12.H0_H0 ;  /* 0x2000000cff547230 */ /* 0x000fe20000004100 */
[----:B------:R-:W-:Y:S01]  /*cce0*/  FFMA.FTZ R65, R94, R104, R65 ;  /* 0x000000685e417223 */ /* 0x000fe20000010041 */
[----:B------:R-:W-:Y:S01]  /*ccf0*/  HADD2.F32 R15, -RZ, R15.H1_H1 ;  /* 0x3000000fff0f7230 */ /* 0x000fe20000004100 */
[C---:B------:R-:W-:Y:S01]  /*cd00*/  FMUL.FTZ R102, R9.reuse, R102 ;  /* 0x0000006609667220 */ /* 0x040fe20000410000 */
[----:B------:R-:W-:Y:S01]  /*cd10*/  HADD2.F32 R94, -RZ, R63.H0_H0 ;  /* 0x2000003fff5e7230 */ /* 0x000fe20000004100 */
[----:B------:R-:W-:Y:S01]  /*cd20*/  FFMA.FTZ R106, R9, R108, R106 ;  /* 0x0000006c096a7223 */ /* 0x000fe2000001006a */
[----:B------:R-:W-:Y:S01]  /*cd30*/  HADD2.F32 R11, -RZ, R11.H1_H1 ;  /* 0x3000000bff0b7230 */ /* 0x000fe20000004100 */
[----:B------:R-:W-:Y:S01]  /*cd40*/  FMUL.FTZ R86, R87, R86 ;  /* 0x0000005657567220 */ /* 0x000fe20000410000 */
[----:B------:R-:W-:Y:S01]  /*cd50*/  HADD2.F32 R95, -RZ, R8.H0_H0 ;  /* 0x20000008ff5f7230 */ /* 0x000fe20000004100 */
[-C--:B------:R-:W-:Y:S01]  /*cd60*/  FMUL.FTZ R66, R15, R94.reuse ;  /* 0x0000005e0f427220 */ /* 0x080fe20000410000 */
[----:B------:R-:W-:Y:S01]  /*cd70*/  HADD2.F32 R9, -RZ, R90.H1_H1 ;  /* 0x3000005aff097230 */ /* 0x000fe20000004100 */
[-C--:B------:R-:W-:Y:S01]  /*cd80*/  FMUL.FTZ R90, R84, R89.reuse ;  /* 0x00000059545a7220 */ /* 0x080fe20000410000 */
[----:B------:R-:W-:Y:S01]  /*cd90*/  HADD2.F32 R85, -RZ, R12.H1_H1 ;  /* 0x3000000cff557230 */ /* 0x000fe20000004100 */
[----:B------:R-:W-:Y:S01]  /*cda0*/  FMUL.FTZ R94, R11, R94 ;  /* 0x0000005e0b5e7220 */ /* 0x000fe20000410000 */
[----:B------:R-:W-:Y:S01]  /*cdb0*/  HADD2.F32 R12, -RZ, R14.H0_H0 ;  /* 0x2000000eff0c7230 */ /* 0x000fe20000004100 */
[C---:B------:R-:W-:Y:S01]  /*cdc0*/  FMUL.FTZ R89, R95.reuse, R89 ;  /* 0x000000595f597220 */ /* 0x040fe20000410000 */
[----:B------:R-:W-:Y:S01]  /*cdd0*/  HADD2.F32 R96, -RZ, R8.H1_H1 ;  /* 0x30000008ff607230 */ /* 0x000fe20000004100 */
[----:B------:R-:W-:Y:S01]  /*cde0*/  FFMA.FTZ R90, R95, R91, R90 ;  /* 0x0000005b5f5a7223 */ /* 0x000fe2000001005a */
[----:B------:R-:W-:Y:S01]  /*cdf0*/  HADD2.F32 R14, -RZ, R14.H1_H1 ;  /* 0x3000000eff0e7230 */ /* 0x000fe20000004100 */
[----:B------:R-:W-:Y:S01]  /*ce00*/  FFMA.FTZ R98, R87, R100, R98 ;  /* 0x0000006457627223 */ /* 0x000fe20000010062 */
[----:B------:R-:W-:Y:S01]  /*ce10*/  HADD2.F32 R8, -RZ, R10.H0_H0 ;  /* 0x2000000aff087230 */ /* 0x000fe20000004100 */
[----:B------:R-:W-:Y:S01]  /*ce20*/  FFMA.FTZ R11, R11, R110, R66 ;  /* 0x0000006e0b0b7223 */ /* 0x000fe20000010042 */
[----:B------:R-:W-:Y:S01]  /*ce30*/  HADD2.F32 R63, -RZ, R92.H1_H1 ;  /* 0x3000005cff3f7230 */ /* 0x000fe20000004100 */
[-C--:B------:R-:W-:Y:S01]  /*ce40*/  FMUL.FTZ R66, R12, R9.reuse ;  /* 0x000000090c427220 */ /* 0x080fe20000410000 */
[----:B------:R-:W-:Y:S01]  /*ce50*/  HADD2.F32 R95, -RZ, R62.H0_H0 ;  /* 0x2000003eff5f7230 */ /* 0x000fe20000004100 */
[C---:B------:R-:W-:Y:S01]  /*ce60*/  FMUL.FTZ R9, R8.reuse, R9 ;  /* 0x0000000908097220 */ /* 0x040fe20000410000 */
[----:B------:R-:W-:Y:S01]  /*ce70*/  HADD2.F32 R10, -RZ, R10.H1_H1 ;  /* 0x3000000aff0a7230 */ /* 0x000fe20000004100 */
[----:B------:R-:W-:Y:S01]  /*ce80*/  FFMA.FTZ R86, R67, R100, -R86 ;  /* 0x0000006443567223 */ /* 0x000fe20000010856 */
[----:B------:R-:W-:Y:S01]  /*ce90*/  HADD2.F32 R87, -RZ, R60.H0_H0 ;  /* 0x2000003cff577230 */ /* 0x000fe20000004100 */
[----:B------:R-:W-:Y:S01]  /*cea0*/  FFMA.FTZ R60, R8, R63, R66 ;  /* 0x0000003f083c7223 */ /* 0x000fe20000010042 */
[----:B------:R-:W-:Y:S01]  /*ceb0*/  F2FP.PACK_AB R11, R11, R106 ;  /* 0x0000006a0b0b723e */ /* 0x000fe200000000ff */
[----:B------:R-:W-:-:S02]  /*cec0*/  FMUL.FTZ R61, R14, R95 ;  /* 0x0000005f0e3d7220 */ /* 0x000fc40000410000 */
[----:B------:R-:W-:Y:S02]  /*ced0*/  FMUL.FTZ R8, R96, R87 ;  /* 0x0000005760087220 */ /* 0x000fe40000410000 */
[----:B------:R-:W-:Y:S02]  /*cee0*/  FMUL.FTZ R95, R10, R95 ;  /* 0x0000005f0a5f7220 */ /* 0x000fe40000410000 */
[----:B------:R-:W-:Y:S02]  /*cef0*/  FMUL.FTZ R99, R85, R87 ;  /* 0x0000005755637220 */ /* 0x000fe40000410000 */
[----:B------:R-:W-:Y:S01]  /*cf00*/  FFMA.FTZ R63, R12, R63, -R9 ;  /* 0x0000003f0c3f7223 */ /* 0x000fe20000010809 */
[----:B------:R-:W-:Y:S01]  /*cf10*/  F2FP.PACK_AB R9, R65, R98 ;  /* 0x000000624109723e */ /* 0x000fe200000000ff */
[----:B------:R-:W-:Y:S02]  /*cf20*/  FFMA.FTZ R83, R83, R104, -R82 ;  /* 0x0000006853537223 */ /* 0x000fe40000010852 */
[----:B------:R-:W-:-:S02]  /*cf30*/  FFMA.FTZ R102, R13, R108, -R102 ;  /* 0x0000006c0d667223 */ /* 0x000fc40000010866 */
[----:B------:R-:W-:Y:S01]  /*cf40*/  FFMA.FTZ R15, R15, R110, -R94 ;  /* 0x0000006e0f0f7223 */ /* 0x000fe2000001085e */
[----:B------:R-:W-:Y:S01]  /*cf50*/  F2FP.PACK_AB R13, R83, R86 ;  /* 0x00000056530d723e */ /* 0x000fe200000000ff */
[----:B------:R-:W-:Y:S02]  /*cf60*/  FFMA.FTZ R89, R84, R91, -R89 ;  /* 0x0000005b54597223 */ /* 0x000fe40000010859 */
[----:B------:R-:W-:Y:S01]  /*cf70*/  FFMA.FTZ R12, R85, R64, -R8 ;  /* 0x00000040550c7223 */ /* 0x000fe20000010808 */
[----:B------:R-:W-:Y:S01]  /*cf80*/  F2FP.PACK_AB R15, R15, R102 ;  /* 0x000000660f0f723e */ /* 0x000fe200000000ff */
[----:B------:R-:W-:Y:S02]  /*cf90*/  FFMA.FTZ R14, R14, R97, -R95 ;  /* 0x000000610e0e7223 */ /* 0x000fe4000001085f */
[----:B------:R-:W-:Y:S01]  /*cfa0*/  FFMA.FTZ R87, R96, R64, R99 ;  /* 0x0000004060577223 */ /* 0x000fe20000010063 */
[----:B------:R-:W-:Y:S01]  /*cfb0*/  F2FP.PACK_AB R12, R12, R89 ;  /* 0x000000590c0c723e */ /* 0x000fe200000000ff */
[----:B------:R-:W-:Y:S01]  /*cfc0*/  FFMA.FTZ R61, R10, R97, R61 ;  /* 0x000000610a3d7223 */ /* 0x000fe2000001003d */
[----:B------:R-:W-:-:S02]  /*cfd0*/  F2FP.PACK_AB R14, R14, R63 ;  /* 0x0000003f0e0e723e */ /* 0x000fc400000000ff */
[----:B------:R-:W-:Y:S02]  /*cfe0*/  F2FP.PACK_AB R8, R87, R90 ;  /* 0x0000005a5708723e */ /* 0x000fe400000000ff */
[----:B------:R-:W-:Y:S01]  /*cff0*/  F2FP.PACK_AB R10, R61, R60 ;  /* 0x0000003c3d0a723e */ /* 0x000fe200000000ff */
[----:B------:R1:W-:Y:S04]  /*d000*/  STS.128 [R81+0xc100], R12 ;  /* 0x00c1000c51007388 */ /* 0x0003e80000000c00 */
[----:B------:R1:W-:Y:S02]  /*d010*/  STS.128 [R80+0xc100], R8 ;  /* 0x00c1000850007388 */ /* 0x0003e40000000c00 */
.L_x_380:
[----:B------:R-:W-:Y:S05]  /*d020*/  BSYNC B0 ;  /* 0x0000000000007941 */ /* 0x000fea0003800000 */
.L_x_379:
[----:B-1----:R-:W-:-:S04]  /*d030*/  IADD3 R12, R56, 0x40, RZ ;  /* 0x00000040380c7810 */ /* 0x002fc80007ffe0ff */
        /* <DEDUP_REMOVED lines=112> */
.L_x_376:
[----:B------:R-:W-:Y:S05]  /*d740*/  BSYNC B1 ;  /* 0x0000000000017941 */ /* 0x000fea0003800000 */
.L_x_375:
[----:B------:R-:W-:-:S04]  /*d750*/  IADD3 R73, R73, 0x40, RZ ;  /* 0x0000004049497810 */ /* 0x000fc80007ffe0ff */
[----:B------:R-:W-:-:S13]  /*d760*/  ISETP.GE.AND P0, PT, R73, UR4, PT ;  /* 0x0000000449007c0c */ /* 0x000fda000bf06270 */
[----:B------:R-:W-:Y:S05]  /*d770*/  @P0 BRA `(.L_x_360) ;  /* 0x0000155000000947 */ /* 0x000fea0003800000 */
[----:B------:R-:W-:Y:S01]  /*d780*/  ISETP.GE.AND P0, PT, R56, c[0x0][0x27c], PT ;  /* 0x00009f0038007a0c */ /* 0x000fe20003f06270 */
[----:B------:R-:W-:-:S12]  /*d790*/  BSSY B0, `(.L_x_381) ;  /* 0x000006b000007945 */ /* 0x000fd80003800000 */
[----:B------:R-:W-:Y:S05]  /*d7a0*/  @P0 BRA `(.L_x_382) ;  /* 0x0000069000000947 */ /* 0x000fea0003800000 */
[----:B-1----:R-:W-:Y:S01]  /*d7b0*/  MOV R11, c[0x0][0x27c] ;  /* 0x00009f00000b7a02 */ /* 0x002fe20000000f00 */
[----:B------:R-:W-:Y:S01]  /*d7c0*/  HADD2.F32 R63, -RZ, R69.H0_H0 ;  /* 0x20000045ff3f7230 */ /* 0x000fe20000004100 */
[----:B------:R-:W-:Y:S01]  /*d7d0*/  SHF.R.S32.HI R8, RZ, 0x1f, R73 ;  /* 0x0000001fff087819 */ /* 0x000fe20000011449 */
[----:B------:R-:W-:Y:S01]  /*d7e0*/  HADD2.F32 R80, -RZ, R71.H0_H0 ;  /* 0x20000047ff507230 */ /* 0x000fe20000004100 */
[----:B------:R-:W-:Y:S01]  /*d7f0*/  LEA.HI R11, R11, R74, RZ, 0x1d ;  /* 0x0000004a0b0b7211 */ /* 0x000fe200078fe8ff */
[----:B------:R-:W-:Y:S01]  /*d800*/  HADD2.F32 R50, -RZ, R70.H0_H0 ;  /* 0x20000046ff327230 */ /* 0x000fe20000004100 */
[----:B------:R-:W-:Y:S01]  /*d810*/  LEA.HI R8, R8, R73, RZ, 0x3 ;  /* 0x0000004908087211 */ /* 0x000fe200078f18ff */
[----:B------:R-:W-:Y:S01]  /*d820*/  HADD2.F32 R69, -RZ, R69.H1_H1 ;  /* 0x30000045ff457230 */ /* 0x000fe20000004100 */
[----:B------:R-:W-:Y:S01]  /*d830*/  SHF.R.S32.HI R10, RZ, 0x1f, R11 ;  /* 0x0000001fff0a7819 */ /* 0x000fe2000001140b */
[----:B------:R-:W-:Y:S01]  /*d840*/  HADD2.F32 R66, -RZ, R72.H0_H0 ;  /* 0x20000048ff427230 */ /* 0x000fe20000004100 */
[----:B------:R-:W-:Y:S01]  /*d850*/  SHF.L.U32 R9, R73, 0x6, RZ ;  /* 0x0000000649097819 */ /* 0x000fe200000006ff */
[----:B------:R-:W-:Y:S01]  /*d860*/  IMAD.SHL.U32 R8, R8, 0x40, RZ ;  /* 0x0000004008087824 */ /* 0x000fe200078e00ff */
[----:B------:R-:W-:Y:S01]  /*d870*/  LEA.HI R10, R10, R11, RZ, 0x3 ;  /* 0x0000000b0a0a7211 */ /* 0x000fe200078f18ff */
[----:B------:R-:W-:Y:S01]  /*d880*/  HADD2.F32 R71, -RZ, R71.H1_H1 ;  /* 0x30000047ff477230 */ /* 0x000fe20000004100 */
[----:B------:R-:W-:-:S02]  /*d890*/  LOP3.LUT R9, R9, 0x1c0, RZ, 0xc0, !PT ;  /* 0x000001c009097812 */ /* 0x000fc400078ec0ff */
[----:B------:R-:W-:Y:S01]  /*d8a0*/  SHF.L.U32 R12, R11, 0x3, RZ ;  /* 0x000000030b0c7819 */ /* 0x000fe200000006ff */
[----:B------:R-:W-:Y:S01]  /*d8b0*/  IMAD.SHL.U32 R10, R10, 0x400, RZ ;  /* 0x000004000a0a7824 */ /* 0x000fe200078e00ff */
[C---:B------:R-:W-:Y:S02]  /*d8c0*/  LOP3.LUT R14, R9.reuse, 0x38, R56, 0xf8, !PT ;  /* 0x00000038090e7812 */ /* 0x040fe400078ef838 */
[----:B------:R-:W-:Y:S02]  /*d8d0*/  SHF.R.U32.HI R13, RZ, 0x3, R9 ;  /* 0x00000003ff0d7819 */ /* 0x000fe40000011609 */
[----:B------:R-:W-:Y:S02]  /*d8e0*/  LOP3.LUT R8, R8, 0xfffffe00, RZ, 0xc0, !PT ;  /* 0xfffffe0008087812 */ /* 0x000fe400078ec0ff */
[----:B------:R-:W-:Y:S02]  /*d8f0*/  LOP3.LUT R12, R9, 0x38, R12, 0xf8, !PT ;  /* 0x00000038090c7812 */ /* 0x000fe400078ef80c */
[----:B------:R-:W-:-:S02]  /*d900*/  LOP3.LUT R14, R8, R14, R13, 0xf6, !PT ;  /* 0x0000000e080e7212 */ /* 0x000fc400078ef60d */
[----:B------:R-:W-:Y:S02]  /*d910*/  LOP3.LUT R13, R12, R13, RZ, 0x3c, !PT ;  /* 0x0000000d0c0d7212 */ /* 0x000fe400078e3cff */
[----:B------:R-:W-:Y:S02]  /*d920*/  LOP3.LUT R10, R10, 0x7fffe000, RZ, 0xc0, !PT ;  /* 0x7fffe0000a0a7812 */ /* 0x000fe400078ec0ff */
[----:B------:R-:W-:Y:S02]  /*d930*/  SHF.L.U32 R45, R14, 0x1, RZ ;  /* 0x000000010e2d7819 */ /* 0x000fe400000006ff */
[----:B------:R-:W-:Y:S02]  /*d940*/  IADD3 R44, R13, R10, R8 ;  /* 0x0000000a0d2c7210 */ /* 0x000fe40007ffe008 */
[----:B------:R-:W-:Y:S01]  /*d950*/  SHF.R.U32.HI R46, RZ, 0x10, R35 ;  /* 0x00000010ff2e7819 */ /* 0x000fe20000011623 */
[----:B------:R-:W1:Y:S01]  /*d960*/  LDS.128 R12, [R45+0xc100] ;  /* 0x00c100002d0c7984 */ /* 0x000e620000000c00 */
[----:B------:R-:W-:-:S02]  /*d970*/  SHF.L.U32 R44, R44, 0x1, RZ ;  /* 0x000000012c2c7819 */ /* 0x000fc400000006ff */
[----:B------:R-:W-:Y:S01]  /*d980*/  SHF.R.U64 R34, R34, 0x10, R35 ;  /* 0x0000001022227819 */ /* 0x000fe20000001223 */
[----:B------:R-:W-:Y:S01]  /*d990*/  HADD2.F32 R46, -RZ, R46.H0_H0 ;  /* 0x2000002eff2e7230 */ /* 0x000fe20000004100 */
[----:B------:R-:W-:Y:S01]  /*d9a0*/  SHF.R.U64 R35, R36, 0x10, R37 ;  /* 0x0000001024237819 */ /* 0x000fe20000001225 */
[----:B------:R-:W2:Y:S01]  /*d9b0*/  LDS.128 R8, [R44+0xc100] ;  /* 0x00c100002c087984 */ /* 0x000ea20000000c00 */
[----:B------:R-:W-:Y:S01]  /*d9c0*/  SHF.R.U64 R38, R38, 0x10, R39 ;  /* 0x0000001026267819 */ /* 0x000fe20000001227 */
[----:B------:R-:W-:Y:S01]  /*d9d0*/  HADD2.F32 R65, -RZ, R34.H0_H0 ;  /* 0x20000022ff417230 */ /* 0x000fe20000004100 */
[----:B------:R-:W-:Y:S02]  /*d9e0*/  SHF.R.U32.HI R36, RZ, 0x10, R37 ;  /* 0x00000010ff247819 */ /* 0x000fe40000011625 */
[----:B------:R-:W-:Y:S01]  /*d9f0*/  SHF.R.U32.HI R39, RZ, 0x10, R39 ;  /* 0x00000010ff277819 */ /* 0x000fe20000011627 */
[----:B------:R-:W-:Y:S01]  /*da00*/  HADD2.F32 R67, -RZ, R38.H0_H0 ;  /* 0x20000026ff437230 */ /* 0x000fe20000004100 */
[----:B------:R-:W-:-:S02]  /*da10*/  SHF.R.U64 R32, R32, 0x10, R33 ;  /* 0x0000001020207819 */ /* 0x000fc40000001221 */
[----:B------:R-:W-:Y:S01]  /*da20*/  SHF.R.U32.HI R33, RZ, 0x10, R33 ;  /* 0x00000010ff217819 */ /* 0x000fe20000011621 */
[----:B------:R-:W-:Y:S02]  /*da30*/  HADD2.F32 R76, -RZ, R39.H0_H0 ;  /* 0x20000027ff4c7230 */ /* 0x000fe40000004100 */
[--C-:B-1----:R-:W-:Y:S02]  /*da40*/  HADD2.F32 R37, -RZ, R15.reuse.H0_H0 ;  /* 0x2000000fff257230 */ /* 0x102fe40000004100 */
[----:B------:R-:W-:Y:S02]  /*da50*/  HADD2.F32 R15, -RZ, R15.H1_H1 ;  /* 0x3000000fff0f7230 */ /* 0x000fe40000004100 */
[----:B------:R-:W-:Y:S01]  /*da60*/  HADD2.F32 R47, -RZ, R13.H0_H0 ;  /* 0x2000000dff2f7230 */ /* 0x000fe20000004100 */
[----:B------:R-:W-:Y:S01]  /*da70*/  FMUL.FTZ R64, R37, R50 ;  /* 0x0000003225407220 */ /* 0x000fe20000410000 */
[--C-:B--2---:R-:W-:Y:S01]  /*da80*/  HADD2.F32 R51, -RZ, R11.reuse.H0_H0 ;  /* 0x2000000bff337230 */ /* 0x104fe20000004100 */
[----:B------:R-:W-:Y:S01]  /*da90*/  FMUL.FTZ R74, R15, R46 ;  /* 0x0000002e0f4a7220 */ /* 0x000fe20000410000 */
[----:B------:R-:W-:Y:S01]  /*daa0*/  HADD2.F32 R11, -RZ, R11.H1_H1 ;  /* 0x3000000bff0b7230 */ /* 0x000fe20000004100 */
[-C--:B------:R-:W-:Y:S01]  /*dab0*/  FMUL.FTZ R39, R47, R63.reuse ;  /* 0x0000003f2f277220 */ /* 0x080fe20000410000 */
[----:B------:R-:W-:Y:S01]  /*dac0*/  HADD2.F32 R60, -RZ, R9.H0_H0 ;  /* 0x20000009ff3c7230 */ /* 0x000fe20000004100 */
[----:B------:R-:W-:Y:S01]  /*dad0*/  FMUL.FTZ R50, R51, R50 ;  /* 0x0000003233327220 */ /* 0x000fe20000410000 */
[----:B------:R-:W-:Y:S01]  /*dae0*/  HADD2.F32 R13, -RZ, R13.H1_H1 ;  /* 0x3000000dff0d7230 */ /* 0x000fe20000004100 */
[C---:B------:R-:W-:Y:S01]  /*daf0*/  FMUL.FTZ R46, R11.reuse, R46 ;  /* 0x0000002e0b2e7220 */ /* 0x040fe20000410000 */
[----:B------:R-:W-:Y:S01]  /*db00*/  HADD2.F32 R48, -RZ, R12.H0_H0 ;  /* 0x2000000cff307230 */ /* 0x000fe20000004100 */
[----:B------:R-:W-:Y:S01]  /*db10*/  FFMA.FTZ R11, R11, R76, R74 ;  /* 0x0000004c0b0b7223 */ /* 0x000fe2000001004a */
[----:B------:R-:W-:Y:S01]  /*db20*/  HADD2.F32 R74, -RZ, R33.H0_H0 ;  /* 0x20000021ff4a7230 */ /* 0x000fe20000004100 */
[C---:B------:R-:W-:Y:S01]  /*db30*/  FMUL.FTZ R63, R60.reuse, R63 ;  /* 0x0000003f3c3f7220 */ /* 0x040fe20000410000 */
[----:B------:R-:W-:Y:S01]  /*db40*/  HADD2.F32 R9, -RZ, R9.H1_H1 ;  /* 0x30000009ff097230 */ /* 0x000fe20000004100 */
[----:B------:R-:W-:Y:S01]  /*db50*/  FFMA.FTZ R39, R60, R80, R39 ;  /* 0x000000503c277223 */ /* 0x000fe20000010027 */
[----:B------:R-:W-:Y:S01]  /*db60*/  HADD2.F32 R60, -RZ, R36.H0_H0 ;  /* 0x20000024ff3c7230 */ /* 0x000fe20000004100 */
[-C--:B------:R-:W-:Y:S01]  /*db70*/  FMUL.FTZ R36, R13, R74.reuse ;  /* 0x0000004a0d247220 */ /* 0x080fe20000410000 */
[----:B------:R-:W-:Y:S01]  /*db80*/  HADD2.F32 R49, -RZ, R12.H1_H1 ;  /* 0x3000000cff317230 */ /* 0x000fe20000004100 */
[C---:B------:R-:W-:Y:S01]  /*db90*/  FMUL.FTZ R74, R9.reuse, R74 ;  /* 0x0000004a094a7220 */ /* 0x040fe20000410000 */
[----:B------:R-:W-:Y:S01]  /*dba0*/  HADD2.F32 R12, -RZ, R14.H0_H0 ;  /* 0x2000000eff0c7230 */ /* 0x000fe20000004100 */
[----:B------:R-:W-:Y:S01]  /*dbb0*/  FFMA.FTZ R36, R9, R60, R36 ;  /* 0x0000003c09247223 */ /* 0x000fe20000010024 */
[----:B------:R-:W-:Y:S01]  /*dbc0*/  HADD2.F32 R61, -RZ, R8.H0_H0 ;  /* 0x20000008ff3d7230 */ /* 0x000fe20000004100 */
[----:B------:R-:W-:Y:S01]  /*dbd0*/  FFMA.FTZ R64, R51, R66, R64 ;  /* 0x0000004233407223 */ /* 0x000fe20000010040 */
[----:B------:R-:W-:Y:S01]  /*dbe0*/  HADD2.F32 R33, -RZ, R70.H1_H1 ;  /* 0x30000046ff217230 */ /* 0x000fe20000004100 */
[-C--:B------:R-:W-:Y:S01]  /*dbf0*/  FMUL.FTZ R70, R48, R69.reuse ;  /* 0x0000004530467220 */ /* 0x080fe20000410000 */
[----:B------:R-:W-:Y:S01]  /*dc00*/  HADD2.F32 R62, -RZ, R8.H1_H1 ;  /* 0x30000008ff3e7230 */ /* 0x000fe20000004100 */
[C---:B------:R-:W-:Y:S01]  /*dc10*/  FMUL.FTZ R69, R61.reuse, R69 ;  /* 0x000000453d457220 */ /* 0x040fe20000410000 */
[----:B------:R-:W-:Y:S01]  /*dc20*/  HADD2.F32 R8, -RZ, R10.H0_H0 ;  /* 0x2000000aff087230 */ /* 0x000fe20000004100 */
[----:B------:R-:W-:Y:S01]  /*dc30*/  FFMA.FTZ R70, R61, R71, R70 ;  /* 0x000000473d467223 */ /* 0x000fe20000010046 */
[----:B------:R-:W-:Y:S01]  /*dc40*/  HADD2.F32 R9, -RZ, R72.H1_H1 ;  /* 0x30000048ff097230 */ /* 0x000fe20000004100 */
[-C--:B------:R-:W-:Y:S01]  /*dc50*/  FMUL.FTZ R51, R12, R33.reuse ;  /* 0x000000210c337220 */ /* 0x080fe20000410000 */
[----:B------:R-:W-:Y:S01]  /*dc60*/  HADD2.F32 R14, -RZ, R14.H1_H1 ;  /* 0x3000000eff0e7230 */ /* 0x000fe20000004100 */
[C---:B------:R-:W-:Y:S01]  /*dc70*/  FMUL.FTZ R33, R8.reuse, R33 ;  /* 0x0000002108217220 */ /* 0x040fe20000410000 */
[----:B------:R-:W-:Y:S01]  /*dc80*/  HADD2.F32 R61, -RZ, R32.H0_H0 ;  /* 0x20000020ff3d7230 */ /* 0x000fe20000004100 */
[-C--:B------:R-:W-:Y:S01]  /*dc90*/  FFMA.FTZ R32, R8, R9.reuse, R51 ;  /* 0x0000000908207223 */ /* 0x080fe20000010033 */
[----:B------:R-:W-:Y:S01]  /*dca0*/  HADD2.F32 R10, -RZ, R10.H1_H1 ;  /* 0x3000000aff0a7230 */ /* 0x000fe20000004100 */
[----:B------:R-:W-:Y:S01]  /*dcb0*/  FFMA.FTZ R33, R12, R9, -R33 ;  /* 0x000000090c217223 */ /* 0x000fe20000010821 */
[----:B------:R-:W-:Y:S01]  /*dcc0*/  HADD2.F32 R8, -RZ, R35.H0_H0 ;  /* 0x20000023ff087230 */ /* 0x000fe20000004100 */
[----:B------:R-:W-:Y:S01]  /*dcd0*/  FMUL.FTZ R51, R49, R61 ;  /* 0x0000003d31337220 */ /* 0x000fe20000410000 */
[----:B------:R-:W-:Y:S01]  /*dce0*/  F2FP.PACK_AB R11, R11, R64 ;  /* 0x000000400b0b723e */ /* 0x000fe200000000ff */
[----:B------:R-:W-:Y:S01]  /*dcf0*/  FMUL.FTZ R35, R14, R65 ;  /* 0x000000410e237220 */ /* 0x000fe20000410000 */
[----:B------:R-:W-:Y:S01]  /*dd00*/  F2FP.PACK_AB R9, R36, R39 ;  /* 0x000000272409723e */ /* 0x000fe200000000ff */
[----:B------:R-:W-:-:S02]  /*dd10*/  FMUL.FTZ R61, R62, R61 ;  /* 0x0000003d3e3d7220 */ /* 0x000fc40000410000 */
[----:B------:R-:W-:Y:S02]  /*dd20*/  FMUL.FTZ R65, R10, R65 ;  /* 0x000000410a417220 */ /* 0x000fe40000410000 */
[----:B------:R-:W-:Y:S02]  /*dd30*/  FFMA.FTZ R50, R37, R66, -R50 ;  /* 0x0000004225327223 */ /* 0x000fe40000010832 */
[----:B------:R-:W-:Y:S02]  /*dd40*/  FFMA.FTZ R15, R15, R76, -R46 ;  /* 0x0000004c0f0f7223 */ /* 0x000fe4000001082e */
[----:B------:R-:W-:Y:S02]  /*dd50*/  FFMA.FTZ R63, R47, R80, -R63 ;  /* 0x000000502f3f7223 */ /* 0x000fe4000001083f */
[----:B------:R-:W-:Y:S01]  /*dd60*/  FFMA.FTZ R74, R13, R60, -R74 ;  /* 0x0000003c0d4a7223 */ /* 0x000fe2000001084a */
[----:B------:R-:W-:Y:S01]  /*dd70*/  F2FP.PACK_AB R15, R15, R50 ;  /* 0x000000320f0f723e */ /* 0x000fe200000000ff */
[----:B------:R-:W-:-:S02]  /*dd80*/  FFMA.FTZ R69, R48, R71, -R69 ;  /* 0x0000004730457223 */ /* 0x000fc40000010845 */
[-C--:B------:R-:W-:Y:S01]  /*dd90*/  FFMA.FTZ R12, R49, R8.reuse, -R61 ;  /* 0x00000008310c7223 */ /* 0x080fe2000001083d */
[----:B------:R-:W-:Y:S01]  /*dda0*/  F2FP.PACK_AB R13, R74, R63 ;  /* 0x0000003f4a0d723e */ /* 0x000fe200000000ff */
[----:B------:R-:W-:Y:S02]  /*ddb0*/  FFMA.FTZ R14, R14, R67, -R65 ;  /* 0x000000430e0e7223 */ /* 0x000fe40000010841 */
        /* <DEDUP_REMOVED lines=8> */
.L_x_382:
[----:B------:R-:W-:Y:S05]  /*de40*/  BSYNC B0 ;  /* 0x0000000000007941 */ /* 0x000fea0003800000 */
.L_x_381:
[----:B-1----:R-:W-:Y:S01]  /*de50*/  IADD3 R9, R56, 0x20, RZ ;  /* 0x0000002038097810 */ /* 0x002fe20007ffe0ff */
[----:B------:R-:W-:Y:S03]  /*de60*/  BSSY B0, `(.L_x_383) ;  /* 0x0000073000007945 */ /* 0x000fe60003800000 */
[----:B------:R-:W-:-:S13]  /*de70*/  ISETP.GE.AND P0, PT, R9, c[0x0][0x27c], PT ;  /* 0x00009f0009007a0c */ /* 0x000fda0003f06270 */
[----:B------:R-:W-:Y:S05]  /*de80*/  @P0 BRA `(.L_x_384) ;  /* 0x0000070000000947 */ /* 0x000fea0003800000 */
[----:B------:R-:W-:Y:S01]  /*de90*/  SHF.R.S32.HI R12, RZ, 0x1f, R9 ;  /* 0x0000001fff0c7819 */ /* 0x000fe20000011409 */
[----:B------:R-:W-:Y:S01]  /*dea0*/  IMAD.MOV.U32 R13, RZ, RZ, c[0x0][0x27c] ;  /* 0x00009f00ff0d7624 */ /* 0x000fe200078e00ff */
[----:B------:R-:W-:Y:S01]  /*deb0*/  SHF.R.S32.HI R8, RZ, 0x1f, R73 ;  /* 0x0000001fff087819 */ /* 0x000fe20000011449 */
[----:B------:R-:W-:Y:S01]  /*dec0*/  IMAD.SHL.U32 R14, R73, 0x40, RZ ;  /* 0x00000040490e7824 */ /* 0x000fe200078e00ff */
[CC--:B------:R-:W-:Y:S01]  /*ded0*/  LEA.HI R15, R12.reuse, R9.reuse, RZ, 0x3 ;  /* 0x000000090c0f7211 */ /* 0x0c0fe200078f18ff */
[----:B------:R-:W-:Y:S01]  /*dee0*/  HADD2.F32 R60, -RZ, R58.H0_H0 ;  /* 0x2000003aff3c7230 */ /* 0x000fe20000004100 */
[----:B------:R-:W-:Y:S01]  /*def0*/  LEA.HI R12, R12, R9, RZ, 0x6 ;  /* 0x000000090c0c7211 */ /* 0x000fe200078f30ff */
[----:B------:R-:W-:Y:S01]  /*df00*/  HADD2.F32 R66, -RZ, R68.H0_H0 ;  /* 0x20000044ff427230 */ /* 0x000fe20000004100 */
[----:B------:R-:W-:Y:S01]  /*df10*/  SHF.R.S32.HI R10, RZ, 0x3, R15 ;  /* 0x00000003ff0a7819 */ /* 0x000fe2000001140f */
[--C-:B------:R-:W-:Y:S01]  /*df20*/  HADD2.F32 R38, -RZ, R57.reuse.H0_H0 ;  /* 0x20000039ff267230 */ /* 0x100fe20000004100 */
[----:B------:R-:W-:Y:S01]  /*df30*/  LEA.HI R9, R8, R73, RZ, 0x3 ;  /* 0x0000004908097211 */ /* 0x000fe200078f18ff */
[----:B------:R-:W-:Y:S01]  /*df40*/  HADD2.F32 R57, -RZ, R57.H1_H1 ;  /* 0x30000039ff397230 */ /* 0x000fe20000004100 */
[----:B------:R-:W-:Y:S01]  /*df50*/  LEA.HI R13, R13, R10, RZ, 0x1d ;  /* 0x0000000a0d0d7211 */ /* 0x000fe200078fe8ff */
[--C-:B------:R-:W-:Y:S01]  /*df60*/  HADD2.F32 R50, -RZ, R59.reuse.H0_H0 ;  /* 0x2000003bff327230 */ /* 0x100fe20000004100 */
[----:B------:R-:W-:Y:S01]  /*df70*/  LOP3.LUT R14, R14, 0x1c0, RZ, 0xc0, !PT ;  /* 0x000001c00e0e7812 */ /* 0x000fe200078ec0ff */
[----:B------:R-:W-:Y:S01]  /*df80*/  IMAD.SHL.U32 R9, R9, 0x40, RZ ;  /* 0x0000004009097824 */ /* 0x000fe200078e00ff */
[----:B------:R-:W-:Y:S01]  /*df90*/  SHF.R.S32.HI R8, RZ, 0x1f, R13 ;  /* 0x0000001fff087819 */ /* 0x000fe2000001140d */
[----:B------:R-:W-:Y:S01]  /*dfa0*/  IMAD.SHL.U32 R11, R13, 0x8, RZ ;  /* 0x000000080d0b7824 */ /* 0x000fe200078e00ff */
[----:B------:R-:W-:Y:S01]  /*dfb0*/  SHF.L.U32 R12, R12, 0x7, RZ ;  /* 0x000000070c0c7819 */ /* 0x000fe200000006ff */
[----:B------:R-:W-:Y:S01]  /*dfc0*/  HADD2.F32 R59, -RZ, R59.H1_H1 ;  /* 0x3000003bff3b7230 */ /* 0x000fe20000004100 */
[----:B------:R-:W-:-:S02]  /*dfd0*/  LOP3.LUT R15, R14, 0x38, R15, 0xf8, !PT ;  /* 0x000000380e0f7812 */ /* 0x000fc400078ef80f */
[----:B------:R-:W-:Y:S02]  /*dfe0*/  SHF.R.U32.HI R10, RZ, 0x3, R14 ;  /* 0x00000003ff0a7819 */ /* 0x000fe4000001160e */
[----:B------:R-:W-:Y:S02]  /*dff0*/  LEA.HI R8, R8, R13, RZ, 0x3 ;  /* 0x0000000d08087211 */ /* 0x000fe400078f18ff */
[----:B------:R-:W-:Y:S02]  /*e000*/  LOP3.LUT R12, R12, 0x7fffe000, RZ, 0xc0, !PT ;  /* 0x7fffe0000c0c7812 */ /* 0x000fe400078ec0ff */
[----:B------:R-:W-:Y:S02]  /*e010*/  LOP3.LUT R15, R15, R10, RZ, 0x3c, !PT ;  /* 0x0000000a0f0f7212 */ /* 0x000fe400078e3cff */
[----:B------:R-:W-:Y:S02]  /*e020*/  LOP3.LUT R9, R9, 0xfffffe00, RZ, 0xc0, !PT ;  /* 0xfffffe0009097812 */ /* 0x000fe400078ec0ff */
[----:B------:R-:W-:-:S02]  /*e030*/  LOP3.LUT R11, R14, 0x38, R11, 0xf8, !PT ;  /* 0x000000380e0b7812 */ /* 0x000fc400078ef80b */
[----:B------:R-:W-:Y:S02]  /*e040*/  SHF.L.U32 R8, R8, 0xa, RZ ;  /* 0x0000000a08087819 */ /* 0x000fe400000006ff */
[----:B------:R-:W-:Y:S02]  /*e050*/  IADD3 R12, R15, R12, R9 ;  /* 0x0000000c0f0c7210 */ /* 0x000fe40007ffe009 */
[----:B------:R-:W-:Y:S02]  /*e060*/  LOP3.LUT R10, R11, R10, RZ, 0x3c, !PT ;  /* 0x0000000a0b0a7212 */ /* 0x000fe400078e3cff */
[----:B------:R-:W-:Y:S01]  /*e070*/  LOP3.LUT R8, R8, 0x7fffe000, RZ, 0xc0, !PT ;  /* 0x7fffe00008087812 */ /* 0x000fe200078ec0ff */
[----:B------:R-:W-:Y:S01]  /*e080*/  IMAD.SHL.U32 R33, R12, 0x2, RZ ;  /* 0x000000020c217824 */ /* 0x000fe200078e00ff */
[----:B------:R-:W-:Y:S02]  /*e090*/  SHF.R.U32.HI R34, RZ, 0x10, R17 ;  /* 0x00000010ff227819 */ /* 0x000fe40000011611 */
[----:B------:R-:W-:-:S02]  /*e0a0*/  IADD3 R8, R10, R8, R9 ;  /* 0x000000080a087210 */ /* 0x000fc40007ffe009 */
[----:B------:R-:W1:Y:S01]  /*e0b0*/  LDS.128 R12, [R33+0xc100] ;  /* 0x00c10000210c7984 */ /* 0x000e620000000c00 */
[--C-:B------:R-:W-:Y:S01]  /*e0c0*/  SHF.R.U64 R24, R24, 0x10, R25.reuse ;  /* 0x0000001018187819 */ /* 0x100fe20000001219 */
[----:B------:R-:W-:Y:S01]  /*e0d0*/  HADD2.F32 R34, -RZ, R34.H0_H0 ;  /* 0x20000022ff227230 */ /* 0x000fe20000004100 */
[----:B------:R-:W-:Y:S02]  /*e0e0*/  SHF.L.U32 R32, R8, 0x1, RZ ;  /* 0x0000000108207819 */ /* 0x000fe400000006ff */
[----:B------:R-:W-:Y:S01]  /*e0f0*/  SHF.R.U32.HI R25, RZ, 0x10, R25 ;  /* 0x00000010ff197819 */ /* 0x000fe20000011619 */
[----:B------:R-:W-:Y:S01]  /*e100*/  HADD2.F32 R24, -RZ, R24.H0_H0 ;  /* 0x20000018ff187230 */ /* 0x000fe20000004100 */
[----:B------:R-:W-:Y:S01]  /*e110*/  SHF.R.U64 R16, R16, 0x10, R17 ;  /* 0x0000001010107819 */ /* 0x000fe20000001211 */
[----:B------:R-:W2:Y:S01]  /*e120*/  LDS.128 R8, [R32+0xc100] ;  /* 0x00c1000020087984 */ /* 0x000ea20000000c00 */
[--C-:B------:R-:W-:Y:S01]  /*e130*/  SHF.R.U64 R17, R26, 0x10, R27.reuse ;  /* 0x000000101a117819 */ /* 0x100fe2000000121b */
[----:B------:R-:W-:Y:S01]  /*e140*/  HADD2.F32 R62, -RZ, R25.H0_H0 ;  /* 0x20000019ff3e7230 */ /* 0x000fe20000004100 */
[----:B------:R-:W-:-:S02]  /*e150*/  SHF.R.U32.HI R26, RZ, 0x10, R27 ;  /* 0x00000010ff1a7819 */ /* 0x000fc4000001161b */
[--C-:B------:R-:W-:Y:S01]  /*e160*/  SHF.R.U64 R18, R18, 0x10, R19.reuse ;  /* 0x0000001012127819 */ /* 0x100fe20000001213 */
[----:B------:R-:W-:Y:S01]  /*e170*/  HADD2.F32 R47, -RZ, R17.H0_H0 ;  /* 0x20000011ff2f7230 */ /* 0x000fe20000004100 */
[----:B------:R-:W-:Y:S01]  /*e180*/  SHF.R.U32.HI R19, RZ, 0x10, R19 ;  /* 0x00000010ff137819 */ /* 0x000fe20000011613 */
[----:B------:R-:W-:Y:S02]  /*e190*/  HADD2.F32 R70, -RZ, R26.H0_H0 ;  /* 0x2000001aff467230 */ /* 0x000fe40000004100 */
[--C-:B-1----:R-:W-:Y:S02]  /*e1a0*/  HADD2.F32 R35, -RZ, R13.reuse.H1_H1 ;  /* 0x3000000dff237230 */ /* 0x102fe40000004100 */
[----:B------:R-:W-:Y:S02]  /*e1b0*/  HADD2.F32 R27, -RZ, R13.H0_H0 ;  /* 0x2000000dff1b7230 */ /* 0x000fe40000004100 */
[----:B------:R-:W-:Y:S01]  /*e1c0*/  HADD2.F32 R13, -RZ, R15.H0_H0 ;  /* 0x2000000fff0d7230 */ /* 0x000fe20000004100 */
[----:B------:R-:W-:Y:S01]  /*e1d0*/  FMUL.FTZ R25, R35, R34 ;  /* 0x0000002223197220 */ /* 0x000fe20000410000 */
[----:B------:R-:W-:Y:S01]  /*e1e0*/  HADD2.F32 R36, -RZ, R12.H0_H0 ;  /* 0x2000000cff247230 */ /* 0x000fe20000004100 */
[----:B------:R-:W-:Y:S01]  /*e1f0*/  FMUL.FTZ R48, R27, R38 ;  /* 0x000000261b307220 */ /* 0x000fe20000410000 */
[--C-:B--2---:R-:W-:Y:S01]  /*e200*/  HADD2.F32 R44, -RZ, R9.reuse.H1_H1 ;  /* 0x30000009ff2c7230 */ /* 0x104fe20000004100 */
[----:B------:R-:W-:Y:S01]  /*e210*/  FMUL.FTZ R64, R13, R60 ;  /* 0x0000003c0d407220 */ /* 0x000fe20000410000 */
[----:B------:R-:W-:-:S02]  /*e220*/  HADD2.F32 R39, -RZ, R9.H0_H0 ;  /* 0x20000009ff277230 */ /* 0x000fc40000004100 */
[----:B------:R-:W-:Y:S01]  /*e230*/  HADD2.F32 R9, -RZ, R11.H0_H0 ;  /* 0x2000000bff097230 */ /* 0x000fe20000004100 */
[C---:B------:R-:W-:Y:S01]  /*e240*/  FMUL.FTZ R34, R44.reuse, R34 ;  /* 0x000000222c227220 */ /* 0x040fe20000410000 */
[----:B------:R-:W-:Y:S01]  /*e250*/  HADD2.F32 R15, -RZ, R15.H1_H1 ;  /* 0x3000000fff0f7230 */ /* 0x000fe20000004100 */
        /* <DEDUP_REMOVED lines=16> */
[C---:B------:R-:W-:Y:S01]  /*e360*/  FMUL.FTZ R38, R39.reuse, R38 ;  /* 0x0000002627267220 */ /* 0x040fe20000410000 */
[----:B------:R-:W-:Y:S01]  /*e370*/  HADD2.F32 R8, -RZ, R10.H0_H0 ;  /* 0x2000000aff087230 */ /* 0x000fe20000004100 */
[----:B------:R-:W-:Y:S01]  /*e380*/  FFMA.FTZ R48, R39, R50, R48 ;  /* 0x0000003227307223 */ /* 0x000fe20000010030 */
        /* <DEDUP_REMOVED lines=17> */
[----:B------:R-:W-:Y:S02]  /*e4a0*/  FFMA.FTZ R60, R13, R66, -R60 ;  /* 0x000000420d3c7223 */ /* 0x000fe4000001083c */
        /* <DEDUP_REMOVED lines=14> */
.L_x_384:
[----:B------:R-:W-:Y:S05]  /*e590*/  BSYNC B0 ;  /* 0x0000000000007941 */ /* 0x000fea0003800000 */
.L_x_383:
[----:B------:R-:W-:-:S04]  /*e5a0*/  IADD3 R56, R56, 0x40, RZ ;  /* 0x0000004038387810 */ /* 0x000fc80007ffe0ff */
[----:B------:R-:W-:-:S13]  /*e5b0*/  ISETP.GE.AND P0, PT, R56, c[0x0][0x27c], PT ;  /* 0x00009f0038007a0c */ /* 0x000fda0003f06270 */
[----:B------:R-:W-:Y:S05]  /*e5c0*/  @P0 BRA `(.L_x_360) ;  /* 0x0000070000000947 */ /* 0x000fea0003800000 */
[----:B-1----:R-:W-:Y:S01]  /*e5d0*/  SHF.R.S32.HI R13, RZ, 0x1f, R56 ;  /* 0x0000001fff0d7819 */ /* 0x002fe20000011438 */
[----:B------:R-:W-:Y:S01]  /*e5e0*/  IMAD.MOV.U32 R11, RZ, RZ, c[0x0][0x27c] ;  /* 0x00009f00ff0b7624 */ /* 0x000fe200078e00ff */
[----:B------:R-:W-:Y:S01]  /*e5f0*/  SHF.R.S32.HI R8, RZ, 0x1f, R73 ;  /* 0x0000001fff087819 */ /* 0x000fe20000011449 */
[----:B------:R-:W-:Y:S01]  /*e600*/  IMAD.SHL.U32 R12, R73, 0x40, RZ ;  /* 0x00000040490c7824 */ /* 0x000fe200078e00ff */
[----:B------:R-:W-:Y:S01]  /*e610*/  LEA.HI R9, R13, R56, RZ, 0x3 ;  /* 0x000000380d097211 */ /* 0x000fe200078f18ff */
[--C-:B------:R-:W-:Y:S01]  /*e620*/  HADD2.F32 R37, -RZ, R55.reuse.H0_H0 ;  /* 0x20000037ff257230 */ /* 0x100fe20000004100 */
[----:B------:R-:W-:Y:S01]  /*e630*/  LEA.HI R8, R8, R73, RZ, 0x3 ;  /* 0x0000004908087211 */ /* 0x000fe200078f18ff */
[--C-:B------:R-:W-:Y:S01]  /*e640*/  HADD2.F32 R38, -RZ, R52.reuse.H0_H0 ;  /* 0x20000034ff267230 */ /* 0x100fe20000004100 */
[----:B------:R-:W-:Y:S01]  /*e650*/  SHF.R.S32.HI R10, RZ, 0x3, R9 ;  /* 0x00000003ff0a7819 */ /* 0x000fe20000011409 */
[----:B------:R-:W-:Y:S01]  /*e660*/  HADD2.F32 R52, -RZ, R52.H1_H1 ;  /* 0x30000034ff347230 */ /* 0x000fe20000004100 */
[----:B------:R-:W-:Y:S01]  /*e670*/  LOP3.LUT R12, R12, 0x1c0, RZ, 0xc0, !PT ;  /* 0x000001c00c0c7812 */ /* 0x000fe200078ec0ff */
[----:B------:R-:W-:Y:S01]  /*e680*/  IMAD.SHL.U32 R8, R8, 0x40, RZ ;  /* 0x0000004008087824 */ /* 0x000fe200078e00ff */
[----:B------:R-:W-:Y:S01]  /*e690*/  LEA.HI R11, R11, R10, RZ, 0x1d ;  /* 0x0000000a0b0b7211 */ /* 0x000fe200078fe8ff */
[--C-:B------:R-:W-:Y:S01]  /*e6a0*/  HADD2.F32 R46, -RZ, R54.reuse.H0_H0 ;  /* 0x20000036ff2e7230 */ /* 0x100fe20000004100 */
[----:B------:R-:W-:Y:S01]  /*e6b0*/  LEA.HI R13, R13, R56, RZ, 0x6 ;  /* 0x000000380d0d7211 */ /* 0x000fe200078f30ff */
[----:B------:R-:W-:Y:S01]  /*e6c0*/  HADD2.F32 R54, -RZ, R54.H1_H1 ;  /* 0x30000036ff367230 */ /* 0x000fe20000004100 */
[----:B------:R-:W-:Y:S01]  /*e6d0*/  SHF.R.S32.HI R10, RZ, 0x1f, R11 ;  /* 0x0000001fff0a7819 */ /* 0x000fe2000001140b */
[----:B------:R-:W-:Y:S01]  /*e6e0*/  IMAD.SHL.U32 R15, R11, 0x8, RZ ;  /* 0x000000080b0f7824 */ /* 0x000fe200078e00ff */
[----:B------:R-:W-:Y:S01]  /*e6f0*/  LOP3.LUT R14, R12, 0x38, R9, 0xf8, !PT ;  /* 0x000000380c0e7812 */ /* 0x000fe200078ef809 */
[----:B------:R-:W-:Y:S01]  /*e700*/  HADD2.F32 R55, -RZ, R55.H1_H1 ;  /* 0x30000037ff377230 */ /* 0x000fe20000004100 */
[----:B------:R-:W-:-:S02]  /*e710*/  SHF.L.U32 R13, R13, 0x7, RZ ;  /* 0x000000070d0d7819 */ /* 0x000fc400000006ff */
[----:B------:R-:W-:Y:S02]  /*e720*/  SHF.R.U32.HI R9, RZ, 0x3, R12 ;  /* 0x00000003ff097819 */ /* 0x000fe4000001160c */
[----:B------:R-:W-:Y:S02]  /*e730*/  LEA.HI R10, R10, R11, RZ, 0x3 ;  /* 0x0000000b0a0a7211 */ /* 0x000fe400078f18ff */
[----:B------:R-:W-:Y:S02]  /*e740*/  LOP3.LUT R13, R13, 0x7fffe000, RZ, 0xc0, !PT ;  /* 0x7fffe0000d0d7812 */ /* 0x000fe400078ec0ff */
[----:B------:R-:W-:Y:S02]  /*e750*/  LOP3.LUT R8, R8, 0xfffffe00, RZ, 0xc0, !PT ;  /* 0xfffffe0008087812 */ /* 0x000fe400078ec0ff */
[----:B------:R-:W-:Y:S02]  /*e760*/  LOP3.LUT R14, R14, R9, RZ, 0x3c, !PT ;  /* 0x000000090e0e7212 */ /* 0x000fe400078e3cff */
[----:B------:R-:W-:-:S02]  /*e770*/  LOP3.LUT R12, R12, 0x38, R15, 0xf8, !PT ;  /* 0x000000380c0c7812 */ /* 0x000fc400078ef80f */
[----:B------:R-:W-:Y:S02]  /*e780*/  SHF.L.U32 R11, R10, 0xa, RZ ;  /* 0x0000000a0a0b7819 */ /* 0x000fe400000006ff */
[--C-:B------:R-:W-:Y:S02]  /*e790*/  IADD3 R13, R14, R13, R8.reuse ;  /* 0x0000000d0e0d7210 */ /* 0x100fe40007ffe008 */
[----:B------:R-:W-:Y:S02]  /*e7a0*/  LOP3.LUT R10, R12, R9, RZ, 0x3c, !PT ;  /* 0x000000090c0a7212 */ /* 0x000fe400078e3cff */
[----:B------:R-:W-:Y:S01]  /*e7b0*/  LOP3.LUT R9, R11, 0x7fffe000, RZ, 0xc0, !PT ;  /* 0x7fffe0000b097812 */ /* 0x000fe200078ec0ff */
[----:B------:R-:W-:Y:S01]  /*e7c0*/  IMAD.SHL.U32 R17, R13, 0x2, RZ ;  /* 0x000000020d117824 */ /* 0x000fe200078e00ff */
[----:B------:R-:W-:Y:S02]  /*e7d0*/  SHF.R.U64 R19, R22, 0x10, R23 ;  /* 0x0000001016137819 */ /* 0x000fe40000001217 */
[----:B------:R-:W-:-:S02]  /*e7e0*/  IADD3 R9, R10, R9, R8 ;  /* 0x000000090a097210 */ /* 0x000fc40007ffe008 */
[----:B------:R-:W1:Y:S01]  /*e7f0*/  LDS.128 R12, [R17+0xc100] ;  /* 0x00c10000110c7984 */ /* 0x000e620000000c00 */
[--C-:B------:R-:W-:Y:S02]  /*e800*/  SHF.R.U64 R22, R28, 0x10, R29.reuse ;  /* 0x000000101c167819 */ /* 0x100fe4000000121d */
[----:B------:R-:W-:Y:S02]  /*e810*/  SHF.L.U32 R16, R9, 0x1, RZ ;  /* 0x0000000109107819 */ /* 0x000fe400000006ff */
[----:B------:R-:W-:Y:S01]  /*e820*/  SHF.R.U32.HI R28, RZ, 0x10, R29 ;  /* 0x00000010ff1c7819 */ /* 0x000fe2000001161d */
[--C-:B------:R-:W-:Y:S01]  /*e830*/  HADD2.F32 R29, -RZ, R53.reuse.H0_H0 ;  /* 0x20000035ff1d7230 */ /* 0x100fe20000004100 */
[----:B------:R-:W-:Y:S01]  /*e840*/  SHF.R.U32.HI R23, RZ, 0x10, R23 ;  /* 0x00000010ff177819 */ /* 0x000fe20000011617 */
[----:B------:R-:W2:Y:S01]  /*e850*/  LDS.128 R8, [R16+0xc100] ;  /* 0x00c1000010087984 */ /* 0x000ea20000000c00 */
[--C-:B------:R-:W-:Y:S01]  /*e860*/  SHF.R.U64 R18, R30, 0x10, R31.reuse ;  /* 0x000000101e127819 */ /* 0x100fe2000000121f */
[----:B------:R-:W-:Y:S01]  /*e870*/  HADD2.F32 R53, -RZ, R53.H1_H1 ;  /* 0x30000035ff357230 */ /* 0x000fe20000004100 */
[----:B------:R-:W-:Y:S01]  /*e880*/  SHF.R.U32.HI R30, RZ, 0x10, R31 ;  /* 0x00000010ff1e7819 */ /* 0x000fe2000001161f */
[----:B------:R-:W-:Y:S01]  /*e890*/  HADD2.F32 R36, -RZ, R23.H0_H0 ;  /* 0x20000017ff247230 */ /* 0x000fe20000004100 */
[--C-:B------:R-:W-:Y:S01]  /*e8a0*/  SHF.R.U64 R20, R20, 0x10, R21.reuse ;  /* 0x0000001014147819 */ /* 0x100fe20000001215 */
[----:B------:R-:W-:Y:S01]  /*e8b0*/  HADD2.F32 R23, -RZ, R19.H0_H0 ;  /* 0x20000013ff177230 */ /* 0x000fe20000004100 */
[----:B------:R-:W-:Y:S01]  /*e8c0*/  SHF.R.U32.HI R21, RZ, 0x10, R21 ;  /* 0x00000010ff157819 */ /* 0x000fe20000011615 */
[----:B------:R-:W-:-:S02]  /*e8d0*/  HADD2.F32 R50, -RZ, R28.H0_H0 ;  /* 0x2000001cff327230 */ /* 0x000fc40000004100 */
[----:B------:R-:W-:Y:S02]  /*e8e0*/  HADD2.F32 R20, -RZ, R20.H0_H0 ;  /* 0x20000014ff147230 */ /* 0x000fe40000004100 */
[----:B------:R-:W-:Y:S02]  /*e8f0*/  HADD2.F32 R48, -RZ, R21.H0_H0 ;  /* 0x20000015ff307230 */ /* 0x000fe40000004100 */
[----:B------:R-:W-:Y:S02]  /*e900*/  HADD2.F32 R22, -RZ, R22.H0_H0 ;  /* 0x20000016ff167230 */ /* 0x000fe40000004100 */
[--C-:B-1----:R-:W-:Y:S02]  /*e910*/  HADD2.F32 R24, -RZ, R15.reuse.H0_H0 ;  /* 0x2000000fff187230 */ /* 0x102fe40000004100 */
[----:B------:R-:W-:Y:S02]  /*e920*/  HADD2.F32 R15, -RZ, R15.H1_H1 ;  /* 0x3000000fff0f7230 */ /* 0x000fe40000004100 */
[--C-:B------:R-:W-:Y:S01]  /*e930*/  HADD2.F32 R26, -RZ, R12.reuse.H0_H0 ;  /* 0x2000000cff1a7230 */ /* 0x100fe20000004100 */
[----:B------:R-:W-:Y:S01]  /*e940*/  FMUL.FTZ R35, R24, R29 ;  /* 0x0000001d18237220 */ /* 0x000fe20000410000 */
[----:B------:R-:W-:-:S02]  /*e950*/  HADD2.F32 R27, -RZ, R12.H1_H1 ;  /* 0x3000000cff1b7230 */ /* 0x000fc40000004100 */
[--C-:B--2---:R-:W-:Y:S02]  /*e960*/  HADD2.F32 R32, -RZ, R11.reuse.H0_H0 ;  /* 0x2000000bff207230 */ /* 0x104fe40000004100 */
[----:B------:R-:W-:Y:S02]  /*e970*/  HADD2.F32 R11, -RZ, R11.H1_H1 ;  /* 0x3000000bff0b7230 */ /* 0x000fe40000004100 */
[----:B------:R-:W-:Y:S01]  /*e980*/  HADD2.F32 R33, -RZ, R8.H0_H0 ;  /* 0x20000008ff217230 */ /* 0x000fe20000004100 */
[C---:B------:R-:W-:Y:S01]  /*e990*/  FMUL.FTZ R29, R32.reuse, R29 ;  /* 0x0000001d201d7220 */ /* 0x040fe20000410000 */
[----:B------:R-:W-:Y:S01]  /*e9a0*/  HADD2.F32 R12, -RZ, R14.H0_H0 ;  /* 0x2000000eff0c7230 */ /* 0x000fe20000004100 */
        /* <DEDUP_REMOVED lines=13> */
[----:B------:R-:W-:Y:S01]  /*ea80*/  HADD2.F32 R14, -RZ, R14.H1_H1 ;  /* 0x3000000eff0e7230 */ /* 0x000fe20000004100 */
[----:B------:R-:W-:Y:S01]  /*ea90*/  FMUL.FTZ R11, R12, R53 ;  /* 0x000000350c0b7220 */ /* 0x000fe20000410000 */
[----:B------:R-:W-:Y:S01]  /*eaa0*/  HADD2.F32 R9, -RZ, R9.H1_H1 ;  /* 0x30000009ff097230 */ /* 0x000fe20000004100 */
[-C--:B------:R-:W-:Y:S01]  /*eab0*/  FMUL.FTZ R44, R25, R38.reuse ;  /* 0x00000026192c7220 */ /* 0x080fe20000410000 */
[----:B------:R-:W-:Y:S01]  /*eac0*/  HADD2.F32 R10, -RZ, R10.H1_H1 ;  /* 0x3000000aff0a7230 */ /* 0x000fe20000004100 */
[----:B------:R-:W-:Y:S01]  /*ead0*/  FFMA.FTZ R19, R8, R55, R11 ;  /* 0x0000003708137223 */ /* 0x000fe2000001000b */
[----:B------:R-:W-:Y:S01]  /*eae0*/  HADD2.F32 R11, -RZ, R18.H0_H0 ;  /* 0x20000012ff0b7230 */ /* 0x000fe20000004100 */
[----:B------:R-:W-:-:S02]  /*eaf0*/  FMUL.FTZ R38, R31, R38 ;  /* 0x000000261f267220 */ /* 0x000fc40000410000 */
[----:B------:R-:W-:Y:S02]  /*eb00*/  FFMA.FTZ R44, R31, R46, R44 ;  /* 0x0000002e1f2c7223 */ /* 0x000fe4000001002c */
[----:B------:R-:W-:Y:S02]  /*eb10*/  FMUL.FTZ R28, R13, R48 ;  /* 0x000000300d1c7220 */ /* 0x000fe40000410000 */
[----:B------:R-:W-:Y:S02]  /*eb20*/  FMUL.FTZ R53, R8, R53 ;  /* 0x0000003508357220 */ /* 0x000fe40000410000 */
[----:B------:R-:W-:Y:S02]  /*eb30*/  FMUL.FTZ R31, R27, R20 ;  /* 0x000000141b1f7220 */ /* 0x000fe40000410000 */
[----:B------:R-:W-:Y:S02]  /*eb40*/  FMUL.FTZ R18, R14, R23 ;  /* 0x000000170e127220 */ /* 0x000fe40000410000 */
[----:B------:R-:W-:-:S02]  /*eb50*/  FMUL.FTZ R48, R9, R48 ;  /* 0x0000003009307220 */ /* 0x000fc40000410000 */
[----:B------:R-:W-:Y:S02]  /*eb60*/  FMUL.FTZ R20, R34, R20 ;  /* 0x0000001422147220 */ /* 0x000fe40000410000 */
[----:B------:R-:W-:Y:S02]  /*eb70*/  FMUL.FTZ R23, R10, R23 ;  /* 0x000000170a177220 */ /* 0x000fe40000410000 */
[----:B------:R-:W-:Y:S02]  /*eb80*/  FFMA.FTZ R53, R12, R55, -R53 ;  /* 0x000000370c357223 */ /* 0x000fe40000010835 */
[----:B------:R-:W-:Y:S02]  /*eb90*/  FFMA.FTZ R29, R24, R37, -R29 ;  /* 0x00000025181d7223 */ /* 0x000fe4000001081d */
        /* <DEDUP_REMOVED lines=11> */
[----:B------:R-:W-:Y:S01]  /*ec50*/  F2FP.PACK_AB R14, R14, R53 ;  /* 0x000000350e0e723e */ /* 0x000fe200000000ff */
[----:B------:R-:W-:Y:S01]  /*ec60*/  FFMA.FTZ R10, R10, R11, R18 ;  /* 0x0000000b0a0a7223 */ /* 0x000fe20000010012 */
[----:B------:R-:W-:-:S02]  /*ec70*/  F2FP.PACK_AB R11, R30, R35 ;  /* 0x000000231e0b723e */ /* 0x000fc400000000ff */
[----:B------:R-:W-:Y:S01]  /*ec80*/  F2FP.PACK_AB R9, R9, R44 ;  /* 0x0000002c0909723e */ /* 0x000fe200000000ff */
[----:B------:R1:W-:Y:S01]  /*ec90*/  STS.128 [R17+0xc100], R12 ;  /* 0x00c1000c11007388 */ /* 0x0003e20000000c00 */
[----:B------:R-:W-:Y:S02]  /*eca0*/  F2FP.PACK_AB R8, R8, R33 ;  /* 0x000000210808723e */ /* 0x000fe400000000ff */
[----:B------:R-:W-:-:S05]  /*ecb0*/  F2FP.PACK_AB R10, R10, R19 ;  /* 0x000000130a0a723e */ /* 0x000fca00000000ff */
[----:B------:R1:W-:Y:S02]  /*ecc0*/  STS.128 [R16+0xc100], R8 ;  /* 0x00c1000810007388 */ /* 0x0003e40000000c00 */
.L_x_360:
[----:B------:R-:W-:Y:S05]  /*ecd0*/  BSYNC B2 ;  /* 0x0000000000027941 */ /* 0x000fea0003800000 */
.L_x_342:
[----:B-1----:R-:W-:Y:S01]  /*ece0*/  IMAD.SHL.U32 R8, R0, 0x40, RZ ;  /* 0x0000004000087824 */ /* 0x002fe200078e00ff */
[----:B------:R-:W-:-:S04]  /*ecf0*/  DEPBAR.LE SB0, 0x0 ;  /* 0x000080000000791a */ /* 0x000fc80000000000 */
[----:B------:R-:W-:Y:S01]  /*ed00*/  IMAD.SHL.U32 R9, R42, 0x8, RZ ;  /* 0x000000082a097824 */ /* 0x000fe200078e00ff */
[----:B------:R-:W-:Y:S01]  /*ed10*/  LOP3.LUT R8, R8, 0x1c0, RZ, 0xc0, !PT ;  /* 0x000001c008087812 */ /* 0x000fe200078ec0ff */
[----:B------:R-:W-:Y:S01]  /*ed20*/  ULDC.64 UR4, c[0x0][0x208] ;  /* 0x0000820000047ab9 */ /* 0x000fe20000000a00 */
[----:B------:R-:W-:Y:S01]  /*ed30*/  SEL R11, RZ, 0x2, P6 ;  /* 0x00000002ff0b7807 */ /* 0x000fe20003000000 */
[----:B------:R-:W-:Y:S01]  /*ed40*/  UIMAD UR20, UR20, UR4, URZ ;  /* 0x00000004141472a4 */ /* 0x000fe2000f8e023f */
[----:B------:R-:W-:Y:S01]  /*ed50*/  LOP3.LUT R9, R8, 0x8, R9, 0xf8, !PT ;  /* 0x0000000808097812 */ /* 0x000fe200078ef809 */
[----:B------:R-:W-:Y:S01]  /*ed60*/  UIMAD.WIDE.U32 UR26, UR19, UR4, URZ ;  /* 0x00000004131a72a5 */ /* 0x000fe2000f8e003f */
[----:B------:R-:W-:Y:S01]  /*ed70*/  SHF.R.U32.HI R8, RZ, 0x3, R8 ;  /* 0x00000003ff087819 */ /* 0x000fe20000011608 */
[----:B------:R-:W-:Y:S01]  /*ed80*/  UIMAD UR20, UR19, UR5, UR20 ;  /* 0x00000005131472a4 */ /* 0x000fe2000f8e0214 */
[----:B------:R-:W-:Y:S01]  /*ed90*/  SEL R10, RZ, 0x4, P4 ;  /* 0x00000004ff0a7807 */ /* 0x000fe20002000000 */
[----:B------:R-:W-:Y:S01]  /*eda0*/  IMAD R198, R93, 0x400, R4 ;  /* 0x000004005dc67824 */ /* 0x000fe200078e0204 */
[----:B------:R-:W-:Y:S01]  /*edb0*/  LOP3.LUT R8, R9, R8, RZ, 0x3c, !PT ;  /* 0x0000000809087212 */ /* 0x000fe200078e3cff */
[----:B------:R-:W-:Y:S01]  /*edc0*/  UIADD3 UR20, UR27, UR20, URZ ;  /* 0x000000141b147290 */ /* 0x000fe2000fffe03f */
[----:B------:R-:W-:Y:S01]  /*edd0*/  LOP3.LUT P1, RZ, R0, 0x2, RZ, 0xc0, !PT ;  /* 0x0000000200ff7812 */ /* 0x000fe2000782c0ff */
[----:B------:R-:W-:Y:S01]  /*ede0*/  IMAD.U32 R9, RZ, RZ, UR27 ;  /* 0x0000001bff097e24 */ /* 0x000fe2000f8e00ff */
[----:B------:R-:W-:Y:S01]  /*edf0*/  IADD3 R41, R10, R11, R41 ;  /* 0x0000000b0a297210 */ /* 0x000fe20007ffe029 */
[----:B------:R-:W-:Y:S01]  /*ee00*/  IMAD R197, R43, 0x200, R8 ;  /* 0x000002002bc57824 */ /* 0x000fe200078e0208 */
[----:B------:R-:W-:Y:S01]  /*ee10*/  IADD3 R42, -R42, UR12, -R5 ;  /* 0x0000000c2a2a7c10 */ /* 0x000fe2000fffe905 */
[----:B------:R-:W-:Y:S01]  /*ee20*/  IMAD.U32 R8, RZ, RZ, UR26 ;  /* 0x0000001aff087e24 */ /* 0x000fe2000f8e00ff */
[----:B------:R-:W-:Y:S01]  /*ee30*/  LOP3.LUT P3, RZ, R41, 0x2, RZ, 0xc0, !PT ;  /* 0x0000000229ff7812 */ /* 0x000fe2000786c0ff */
[----:B------:R-:W-:Y:S01]  /*ee40*/  IMAD.SHL.U32 R197, R197, 0x2, RZ ;  /* 0x00000002c5c57824 */ /* 0x000fe200078e00ff */
[----:B------:R-:W-:Y:S01]  /*ee50*/  BAR.SYNC.DEFER_BLOCKING 0x0 ;  /* 0x0000000000007b1d */ /* 0x000fe20000010000 */
[----:B------:R-:W-:Y:S01]  /*ee60*/  IMAD.U32 R11, RZ, RZ, UR20 ;  /* 0x00000014ff0b7e24 */ /* 0x000fe2000f8e00ff */
[----:B------:R-:W-:Y:S01]  /*ee70*/  LEA R9, P0, R8, R200, 0x6 ;  /* 0x000000c808097211 */ /* 0x000fe200078030ff */
[----:B------:R-:W-:Y:S01]  /*ee80*/  IMAD.SHL.U32 R198, R198, 0x2, RZ ;  /* 0x00000002c6c67824 */ /* 0x000fe200078e00ff */
[----:B------:R-:W-:Y:S01]  /*ee90*/  IADD3 R10, R197, 0x6100, RZ ;  /* 0x00006100c50a7810 */ /* 0x000fe20007ffe0ff */
[----:B------:R-:W-:Y:S01]  /*eea0*/  IMAD.SHL.U32 R202, R40, 0x2, RZ ;  /* 0x0000000228ca7824 */ /* 0x000fe200078e00ff */
[----:B------:R-:W-:Y:S01]  /*eeb0*/  LEA.HI.X R8, R8, R207, R11, 0x6, P0 ;  /* 0x000000cf08087211 */ /* 0x000fe200000f340b */
[--C-:B------:R-:W-:Y:S01]  /*eec0*/  IMAD R194, R2, 0x2, R198.reuse ;  /* 0x0000000202c27824 */ /* 0x100fe200078e02c6 */
[----:B------:R-:W-:Y:S01]  /*eed0*/  LEA R26, P0, R9, c[0x0][0x1f8], 0x1 ;  /* 0x00007e00091a7a11 */ /* 0x000fe200078008ff */
[----:B------:R-:W-:Y:S01]  /*eee0*/  USHF.L.U32 UR20, UR4, 0x6, URZ ;  /* 0x0000000604147899 */ /* 0x000fe2000800063f */
[----:B------:R-:W-:Y:S01]  /*eef0*/  IADD3 R196, R197, 0x6120, RZ ;  /* 0x00006120c5c47810 */ /* 0x000fe20007ffe0ff */
[----:B------:R-:W-:Y:S01]  /*ef00*/  USHF.L.U64.HI UR11, UR4, UR11, UR5 ;  /* 0x0000000b040b7299 */ /* 0x000fe20008010205 */
[----:B------:R-:W-:Y:S01]  /*ef10*/  @P1 IADD3 R196, R10, -0x20, RZ ;  /* 0xffffffe00ac41810 */ /* 0x000fe20007ffe0ff */
[----:B------:R-:W-:Y:S01]  /*ef20*/  IMAD R193, R3, 0x2, R198 ;  /* 0x0000000203c17824 */ /* 0x000fe200078e02c6 */
[----:B------:R-:W-:Y:S01]  /*ef30*/  LEA.HI.X R27, R9, c[0x0][0x1fc], R8, 0x1, P0 ;  /* 0x00007f00091b7a11 */ /* 0x000fe200000f0c08 */
[----:B------:R-:W-:Y:S01]  /*ef40*/  IMAD R191, R3, 0x2, R194 ;  /* 0x0000000203bf7824 */ /* 0x000fe200078e02c2 */
[----:B------:R-:W-:Y:S01]  /*ef50*/  ISETP.LT.OR P1, PT, R42, 0x1, P5 ;  /* 0x000000012a00780c */ /* 0x000fe20002f21670 */
[----:B------:R-:W-:Y:S01]  /*ef60*/  UISETP.GT.AND UP0, UPT, UR19, UR8, UPT ;  /* 0x000000081300728c */ /* 0x000fe2000bf04270 */
[----:B------:R-:W-:Y:S01]  /*ef70*/  P2R R16, PR, RZ, 0x40 ;  /* 0x00000040ff107803 */ /* 0x000fe20000000000 */
[----:B------:R-:W-:Y:S01]  /*ef80*/  UIADD3 UR17, UR12, 0x1, -UR17 ;  /* 0x000000010c117890 */ /* 0x000fe2000fffe811 */
[----:B------:R-:W-:-:S02]  /*ef90*/  LOP3.LUT P6, RZ, R41, 0x4, RZ, 0xc0, !PT ;  /* 0x0000000429ff7812 */ /* 0x000fc400078cc0ff */
[----:B------:R-:W-:Y:S01]  /*efa0*/  ISETP.LT.OR P0, PT, R42, 0x1, !P3 ;  /* 0x000000012a00780c */ /* 0x000fe20005f01670 */
[----:B------:R-:W-:Y:S01]  /*efb0*/  LDSM.16.M88.4 R20, [R198+0xc100] ;  /* 0x00c10000c614783b */ /* 0x000fe20000000200 */
[----:B------:R-:W-:Y:S01]  /*efc0*/  LOP3.LUT P4, RZ, R0, 0x4, RZ, 0xc0, !PT ;  /* 0x0000000400ff7812 */ /* 0x000fe2000788c0ff */
[----:B------:R-:W-:Y:S01]  /*efd0*/  IMAD.MOV.U32 R0, RZ, RZ, 0x40 ;  /* 0x00000040ff007424 */ /* 0x000fe200078e00ff */
[----:B------:R-:W-:Y:S01]  /*efe0*/  ISETP.LT.OR P2, PT, R42, 0x21, P5 ;  /* 0x000000212a00780c */ /* 0x000fe20002f41670 */
[----:B------:R-:W-:Y:S01]  /*eff0*/  LDSM.16.M88.4 R64, [R197+0x6100] ;  /* 0x00610000c540783b */ /* 0x000fe20000000200 */
[----:B------:R-:W-:Y:S01]  /*f000*/  @UP0 UIADD3 UR5, UR9, -0x2, URZ ;  /* 0xfffffffe09050890 */ /* 0x000fe2000fffe03f */
[----:B------:R-:W-:Y:S02]  /*f010*/  LEA.HI R77, R77, R78, RZ, 0x2 ;  /* 0x0000004e4d4d7211 */ /* 0x000fe400078f10ff */
[----:B------:R-:W1:Y:S01]  /*f020*/  LDSM.16.M88.4 R56, [R197+0x6900] ;  /* 0x00690000c538783b */ /* 0x000e620000000200 */
[----:B------:R-:W-:Y:S01]  /*f030*/  SEL R0, R0, 0xffffffc0, !P4 ;  /* 0xffffffc000007807 */ /* 0x000fe20006000000 */
[----:B------:R-:W-:Y:S01]  /*f040*/  @UP0 USHF.R.S32.HI UR4, URZ, 0x1f, UR5 ;  /* 0x0000001f3f040899 */ /* 0x000fe20008011405 */
[----:B------:R-:W-:Y:S01]  /*f050*/  ISETP.NE.AND P4, PT, R199, RZ, PT ;  /* 0x000000ffc700720c */ /* 0x000fe20003f85270 */
[----:B------:R-:W2:Y:S01]  /*f060*/  LDSM.16.M88.4 R48, [R197+0x7100] ;  /* 0x00710000c530783b */ /* 0x000ea20000000200 */
[C---:B------:R-:W-:Y:S01]  /*f070*/  IADD3 R187, R196.reuse, 0x800, RZ ;  /* 0x00000800c4bb7810 */ /* 0x040fe20007ffe0ff */
[----:B------:R-:W-:Y:S01]  /*f080*/  IMAD.IADD R192, R197, 0x1, R0 ;  /* 0x00000001c5c07824 */ /* 0x000fe200078e0200 */
[----:B------:R-:W-:Y:S01]  /*f090*/  IADD3 R186, R196, 0x1000, RZ ;  /* 0x00001000c4ba7810 */ /* 0x000fe20007ffe0ff */
[----:B------:R-:W3:Y:S01]  /*f0a0*/  LDSM.16.M88.4 R8, [R197+0x7900] ;  /* 0x00790000c508783b */ /* 0x000ee20000000200 */
[----:B------:R-:W-:Y:S01]  /*f0b0*/  IMAD.IADD R184, R0, 0x1, R196 ;  /* 0x0000000100b87824 */ /* 0x000fe200078e02c4 */
[----:B------:R-:W-:-:S02]  /*f0c0*/  SHF.R.S32.HI R0, RZ, 0x1f, R93 ;  /* 0x0000001fff007819 */ /* 0x000fc4000001145d */
[----:B------:R-:W-:Y:S01]  /*f0d0*/  LDSM.16.M88.4 R12, [R194+0xc100] ;  /* 0x00c10000c20c783b */ /* 0x000fe20000000200 */
[----:B------:R-:W-:Y:S02]  /*f0e0*/  IADD3 R185, R196, 0x1800, RZ ;  /* 0x00001800c4b97810 */ /* 0x000fe40007ffe0ff */
[----:B------:R-:W-:Y:S01]  /*f0f0*/  LEA.HI R0, R0, R93, RZ, 0x3 ;  /* 0x0000005d00007211 */ /* 0x000fe200078f18ff */
[----:B------:R-:W4:Y:S01]  /*f100*/  LDSM.16.M88.4 R88, [R196] ;  /* 0x00000000c458783b */ /* 0x000f220000000200 */
[----:B------:R-:W-:Y:S02]  /*f110*/  IADD3 R183, R196, 0x2000, RZ ;  /* 0x00002000c4b77810 */ /* 0x000fe40007ffe0ff */
[----:B------:R-:W-:Y:S01]  /*f120*/  LOP3.LUT R0, R0, 0xffffff8, RZ, 0xc0, !PT ;  /* 0x0ffffff800007812 */ /* 0x000fe200078ec0ff */
[----:B------:R-:W5:Y:S01]  /*f130*/  LDSM.16.M88.4 R68, [R196+0x800] ;  /* 0x00080000c444783b */ /* 0x000f620000000200 */
[C---:B------:R-:W-:Y:S02]  /*f140*/  IADD3 R182, R196.reuse, 0x2800, RZ ;  /* 0x00002800c4b67810 */ /* 0x040fe40007ffe0ff */
[C---:B------:R-:W-:Y:S01]  /*f150*/  IADD3 R181, R196.reuse, 0x3000, RZ ;  /* 0x00003000c4b57810 */ /* 0x040fe20007ffe0ff */
[----:B------:R-:W2:Y:S01]  /*f160*/  LDSM.16.M88.4 R36, [R196+0x1000] ;  /* 0x00100000c424783b */ /* 0x000ea20000000200 */
[----:B------:R-:W-:Y:S01]  /*f170*/  IMAD.IADD R93, R93, 0x1, -R0 ;  /* 0x000000015d5d7824 */ /* 0x000fe200078e0a00 */
[----:B------:R-:W-:-:S02]  /*f180*/  IADD3 R180, R196, 0x3800, RZ ;  /* 0x00003800c4b47810 */ /* 0x000fc40007ffe0ff */
[----:B------:R-:W3:Y:S01]  /*f190*/  LDSM.16.M88.4 R28, [R196+0x1800] ;  /* 0x00180000c41c783b */ /* 0x000ee20000000200 */
[C---:B------:R-:W-:Y:S02]  /*f1a0*/  IADD3 R179, R196.reuse, 0x4000, RZ ;  /* 0x00004000c4b37810 */ /* 0x040fe40007ffe0ff */
[----:B------:R-:W-:Y:S01]  /*f1b0*/  IADD3 R178, R196, 0x4800, RZ ;  /* 0x00004800c4b27810 */ /* 0x000fe20007ffe0ff */
[----:B------:R-:W-:Y:S01]  /*f1c0*/  @!PT LDS RZ, [RZ] ;  /* 0x00000000fffff984 */ /* 0x000fe20000000800 */
[----:B------:R-:W-:Y:S01]  /*f1d0*/  @!PT LDS RZ, [RZ] ;  /* 0x00000000fffff984 */ /* 0x000fe20000000800 */
[----:B------:R-:W-:Y:S01]  /*f1e0*/  @!PT LDS RZ, [RZ] ;  /* 0x00000000fffff984 */ /* 0x000fe20000000800 */
[----:B------:R2:W-:Y:S01]  /*f1f0*/  LDGSTS.E.BYPASS.LTC128B.128 [R202+0x100], [R26.64], !P1 ;  /* 0x001000001aca7fae */ /* 0x0005e2000c901d5c */
[----:B------:R-:W-:Y:S02]  /*f200*/  ISETP.LT.OR P1, PT, R42, 0x1, !P6 ;  /* 0x000000012a00780c */ /* 0x000fe40007721670 */
[----:B------:R-:W-:Y:S01]  /*f210*/  IADD3 R177, R196, 0x5000, RZ ;  /* 0x00005000c4b17810 */ /* 0x000fe20007ffe0ff */
[----:B------:R2:W-:Y:S01]  /*f220*/  LDGSTS.E.BYPASS.LTC128B.128 [R202+0x2100], [R26.64+0x80], !P0 ;  /* 0x021000801aca7fae */ /* 0x0005e2000c101d5c */
[----:B------:R-:W-:Y:S02]  /*f230*/  IADD3 R24, P0, R26, UR20, RZ ;  /* 0x000000141a187c10 */ /* 0x000fe4000ff1e0ff */
[----:B------:R-:W-:Y:S01]  /*f240*/  IADD3 R176, R196, 0x5800, RZ ;  /* 0x00005800c4b07810 */ /* 0x000fe20007ffe0ff */
[----:B-1----:R-:W-:Y:S01]  /*f250*/  HMMA.16816.F32 R60, R20, R56, RZ ;  /* 0x00000038143c723c */ /* 0x002fe200000018ff */
[----:B------:R-:W-:-:S02]  /*f260*/  IADD3.X R25, R27, UR11, RZ, P0, !PT ;  /* 0x0000000b1b197c10 */ /* 0x000fc400087fe4ff */
[----:B------:R-:W-:Y:S02]  /*f270*/  ISETP.LT.OR P0, PT, R42, 0x21, !P6 ;  /* 0x000000212a00780c */ /* 0x000fe40007701670 */
[----:B------:R-:W-:Y:S01]  /*f280*/  ISETP.NE.AND P6, PT, R16, RZ, PT ;  /* 0x000000ff1000720c */ /* 0x000fe20003fc5270 */
[----:B------:R1:W-:Y:S01]  /*f290*/  LDGSTS.E.BYPASS.LTC128B.128 [R202+0x4100], [R26.64+0x100], !P1 ;  /* 0x041001001aca7fae */ /* 0x0003e2000c901d5c */
[----:B------:R-:W-:Y:S01]  /*f2a0*/  ISETP.LT.OR P1, PT, R42, 0x21, !P3 ;  /* 0x000000212a00780c */ /* 0x000fe20005f21670 */
[C---:B------:R-:W-:Y:S01]  /*f2b0*/  HMMA.16816.F32 R16, R20.reuse, R64, RZ ;  /* 0x000000401410723c */ /* 0x040fe200000018ff */
[----:B------:R-:W-:Y:S01]  /*f2c0*/  PLOP3.LUT P3, PT, PT, PT, UP3, 0x80, 0x0 ;  /* 0x000000000000781c */ /* 0x000fe20003f6f038 */
[----:B------:R1:W-:Y:S06]  /*f2d0*/  LDGSTS.E.BYPASS.LTC128B.128 [R202+0x1100], [R24.64], !P2 ;  /* 0x0110000018ca7fae */ /* 0x0003ec000d101d5c */
[C---:B------:R-:W-:Y:S04]  /*f2e0*/  HMMA.16816.F32 R64, R20.reuse, R66, RZ ;  /* 0x000000421440723c */ /* 0x040fe800000018ff */
[----:B------:R1:W-:Y:S04]  /*f2f0*/  LDGSTS.E.BYPASS.LTC128B.128 [R202+0x3100], [R24.64+0x80], !P1 ;  /* 0x0310008018ca7fae */ /* 0x0003e8000c901d5c */
[----:B--2---:R-:W-:Y:S01]  /*f300*/  HMMA.16816.F32 R52, R20, R48, RZ ;  /* 0x000000301434723c */ /* 0x004fe200000018ff */
[----:B------:R1:W-:Y:S01]  /*f310*/  LDGSTS.E.BYPASS.LTC128B.128 [R202+0x5100], [R24.64+0x100], !P0 ;  /* 0x0510010018ca7fae */ /* 0x0003e2000c101d5c */
[----:B------:R-:W-:-:S03]  /*f320*/  PLOP3.LUT P0, PT, PT, PT, UP0, 0x80, 0x0 ;  /* 0x000000000000781c */ /* 0x000fc60003f0f008 */
[----:B------:R-:W-:Y:S03]  /*f330*/  LDSM.16.M88.4 R40, [R193+0xc100] ;  /* 0x00c10000c128783b */ /* 0x000fe60000000200 */
[C---:B------:R-:W-:Y:S01]  /*f340*/  HMMA.16816.F32 R56, R20.reuse, R58, RZ ;  /* 0x0000003a1438723c */ /* 0x040fe200000018ff */
[----:B------:R-:W2:Y:S04]  /*f350*/  LDSM.16.M88.4 R84, [R192+0x6100] ;  /* 0x00610000c054783b */ /* 0x000ea80000000200 */
[----:B------:R-:W2:Y:S03]  /*f360*/  LDSM.16.M88.4 R80, [R192+0x6900] ;  /* 0x00690000c050783b */ /* 0x000ea60000000200 */
[C---:B------:R-:W-:Y:S01]  /*f370*/  HMMA.16816.F32 R48, R20.reuse, R50, RZ ;  /* 0x000000321430723c */ /* 0x040fe200000018ff */
[----:B------:R-:W2:Y:S04]  /*f380*/  LDSM.16.M88.4 R32, [R192+0x7100] ;  /* 0x00710000c020783b */ /* 0x000ea80000000200 */
[----:B------:R-:W-:Y:S03]  /*f390*/  LDSM.16.M88.4 R72, [R184] ;  /* 0x00000000b848783b */ /* 0x000fe60000000200 */
[C---:B---3--:R-:W-:Y:S01]  /*f3a0*/  HMMA.16816.F32 R44, R20.reuse, R8, RZ ;  /* 0x00000008142c723c */ /* 0x048fe200000018ff */
[----:B------:R-:W0:Y:S04]  /*f3b0*/  LDGDEPBAR ;  /* 0x00000000000079af */ /* 0x000e280000000000 */
[----:B-1----:R-:W1:Y:S03]  /*f3c0*/  LDSM.16.M88.4 R24, [R192+0x7900] ;  /* 0x00790000c018783b */ /* 0x002e660000000200 */
[----:B------:R-:W-:Y:S01]  /*f3d0*/  HMMA.16816.F32 R20, R20, R10, RZ ;  /* 0x0000000a1414723c */ /* 0x000fe200000018ff */
[----:B------:R-:W3:Y:S07]  /*f3e0*/  LDSM.16.M88.4 R8, [R191+0xc100] ;  /* 0x00c10000bf08783b */ /* 0x000eee0000000200 */
[C---:B----4-:R-:W-:Y:S08]  /*f3f0*/  HMMA.16816.F32 R16, R12.reuse, R88, R16 ;  /* 0x000000580c10723c */ /* 0x050ff00000001810 */
[C---:B------:R-:W-:Y:S01]  /*f400*/  HMMA.16816.F32 R64, R12.reuse, R90, R64 ;  /* 0x0000005a0c40723c */ /* 0x040fe20000001840 */
[----:B------:R-:W-:Y:S07]  /*f410*/  LDSM.16.M88.4 R88, [R197+0x8100] ;  /* 0x00810000c558783b */ /* 0x000fee0000000200 */
[C---:B-----5:R-:W-:Y:S08]  /*f420*/  HMMA.16816.F32 R60, R12.reuse, R68, R60 ;  /* 0x000000440c3c723c */ /* 0x060ff0000000183c */
[C---:B------:R-:W-:Y:S01]  /*f430*/  HMMA.16816.F32 R56, R12.reuse, R70, R56 ;  /* 0x000000460c38723c */ /* 0x040fe20000001838 */
[----:B------:R-:W-:Y:S07]  /*f440*/  LDSM.16.M88.4 R68, [R184+0x800] ;  /* 0x00080000b844783b */ /* 0x000fee0000000200 */
[C---:B------:R-:W-:Y:S08]  /*f450*/  HMMA.16816.F32 R52, R12.reuse, R36, R52 ;  /* 0x000000240c34723c */ /* 0x040ff00000001834 */
[C---:B------:R-:W-:Y:S01]  /*f460*/  HMMA.16816.F32 R48, R12.reuse, R38, R48 ;  /* 0x000000260c30723c */ /* 0x040fe20000001830 */
[----:B------:R-:W-:Y:S07]  /*f470*/  LDSM.16.M88.4 R36, [R184+0x1000] ;  /* 0x00100000b824783b */ /* 0x000fee0000000200 */
[C---:B------:R-:W-:Y:S08]  /*f480*/  HMMA.16816.F32 R44, R12.reuse, R28, R44 ;  /* 0x0000001c0c2c723c */ /* 0x040ff0000000182c */
[----:B------:R-:W-:Y:S01]  /*f490*/  HMMA.16816.F32 R20, R12, R30, R20 ;  /* 0x0000001e0c14723c */ /* 0x000fe20000001814 */
[----:B------:R-:W4:Y:S04]  /*f4a0*/  LDSM.16.M88.4 R28, [R184+0x1800] ;  /* 0x00180000b81c783b */ /* 0x000f280000000200 */
[----:B------:R-:W5:Y:S03]  /*f4b0*/  LDSM.16.M88.4 R12, [R198+0x10100] ;  /* 0x01010000c60c783b */ /* 0x000f660000000200 */
[C---:B--2---:R-:W-:Y:S08]  /*f4c0*/  HMMA.16816.F32 R16, R40.reuse, R84, R16 ;  /* 0x000000542810723c */ /* 0x044ff00000001810 */
        /* <DEDUP_REMOVED lines=8> */
[C---:B-1----:R-:W-:Y:S08]  /*f550*/  HMMA.16816.F32 R44, R40.reuse, R24, R44 ;  /* 0x00000018282c723c */ /* 0x042ff0000000182c */
[----:B------:R-:W-:Y:S01]  /*f560*/  HMMA.16816.F32 R40, R40, R26, R20 ;  /* 0x0000001a2828723c */ /* 0x000fe20000001814 */
[----:B------:R-:W1:Y:S04]  /*f570*/  LDSM.16.M88.4 R20, [R197+0x9900] ;  /* 0x00990000c514783b */ /* 0x000e680000000200 */
[----:B------:R-:W2:Y:S03]  /*f580*/  LDSM.16.M88.4 R24, [R197+0x9100] ;  /* 0x00910000c518783b */ /* 0x000ea60000000200 */
[C---:B---3--:R-:W-:Y:S08]  /*f590*/  HMMA.16816.F32 R16, R8.reuse, R72, R16 ;  /* 0x000000480810723c */ /* 0x048ff00000001810 */
[C---:B------:R-:W-:Y:S01]  /*f5a0*/  HMMA.16816.F32 R64, R8.reuse, R74, R64 ;  /* 0x0000004a0840723c */ /* 0x040fe20000001840 */
[----:B------:R-:W-:Y:S07]  /*f5b0*/  LDSM.16.M88.4 R72, [R196+0x2800] ;  /* 0x00280000c448783b */ /* 0x000fee0000000200 */
[C---:B----4-:R-:W-:Y:S08]  /*f5c0*/  HMMA.16816.F32 R44, R8.reuse, R28, R44 ;  /* 0x0000001c082c723c */ /* 0x050ff0000000182c */
        /* <DEDUP_REMOVED lines=9> */
[C---:B-----5:R-:W-:Y:S08]  /*f660*/  HMMA.16816.F32 R16, R12.reuse, R88, R16 ;  /* 0x000000580c10723c */ /* 0x060ff00000001810 */
[C---:B------:R-:W-:Y:S01]  /*f670*/  HMMA.16816.F32 R64, R12.reuse, R90, R64 ;  /* 0x0000005a0c40723c */ /* 0x040fe20000001840 */
[----:B------:R-:W-:Y:S07]  /*f680*/  LDSM.16.M88.4 R88, [R184+0x2000] ;  /* 0x00200000b858783b */ /* 0x000fee0000000200 */
[C---:B-1----:R-:W-:Y:S08]  /*f690*/  HMMA.16816.F32 R44, R12.reuse, R20, R44 ;  /* 0x000000140c2c723c */ /* 0x042ff0000000182c */
[C---:B------:R-:W-:Y:S01]  /*f6a0*/  HMMA.16816.F32 R40, R12.reuse, R22, R40 ;  /* 0x000000160c28723c */ /* 0x040fe20000001828 */
[----:B------:R-:W-:Y:S07]  /*f6b0*/  LDSM.16.M88.4 R20, [R192+0x9100] ;  /* 0x00910000c014783b */ /* 0x000fee0000000200 */
[C---:B------:R-:W-:Y:S08]  /*f6c0*/  HMMA.16816.F32 R60, R12.reuse, R84, R60 ;  /* 0x000000540c3c723c */ /* 0x040ff0000000183c */
[C---:B------:R-:W-:Y:S01]  /*f6d0*/  HMMA.16816.F32 R56, R12.reuse, R86, R56 ;  /* 0x000000560c38723c */ /* 0x040fe20000001838 */
[----:B------:R-:W-:Y:S07]  /*f6e0*/  LDSM.16.M88.4 R84, [R191+0x10100] ;  /* 0x01010000bf54783b */ /* 0x000fee0000000200 */
[C---:B--2---:R-:W-:Y:S08]  /*f6f0*/  HMMA.16816.F32 R52, R12.reuse, R24, R52 ;  /* 0x000000180c34723c */ /* 0x044ff00000001834 */
[----:B------:R-:W-:Y:S01]  /*f700*/  HMMA.16816.F32 R48, R12, R26, R48 ;  /* 0x0000001a0c30723c */ /* 0x000fe20000001830 */
[----:B------:R-:W1:Y:S04]  /*f710*/  LDSM.16.M88.4 R12, [R192+0x9900] ;  /* 0x00990000c00c783b */ /* 0x000e680000000200 */
[----:B------:R-:W2:Y:S03]  /*f720*/  LDSM.16.M88.4 R24, [R192+0x8900] ;  /* 0x00890000c018783b */ /* 0x000ea60000000200 */
[C---:B------:R-:W-:Y:S08]  /*f730*/  HMMA.16816.F32 R16, R32.reuse, R80, R16 ;  /* 0x000000502010723c */ /* 0x040ff00000001810 */
[C---:B------:R-:W-:Y:S01]  /*f740*/  HMMA.16816.F32 R64, R32.reuse, R82, R64 ;  /* 0x000000522040723c */ /* 0x040fe20000001840 */
[----:B------:R-:W-:Y:S07]  /*f750*/  LDSM.16.M88.4 R80, [R184+0x2800] ;  /* 0x00280000b850783b */ /* 0x000fee0000000200 */
[C---:B---3--:R-:W-:Y:S08]  /*f760*/  HMMA.16816.F32 R44, R32.reuse, R36, R44 ;  /* 0x00000024202c723c */ /* 0x048ff0000000182c */
[C---:B------:R-:W-:Y:S01]  /*f770*/  HMMA.16816.F32 R40, R32.reuse, R38, R40 ;  /* 0x000000262028723c */ /* 0x040fe20000001828 */
[----:B------:R-:W-:Y:S07]  /*f780*/  LDSM.16.M88.4 R36, [R198+0x14100] ;  /* 0x01410000c624783b */ /* 0x000fee0000000200 */
[C---:B------:R-:W-:Y:S08]  /*f790*/  HMMA.16816.F32 R52, R32.reuse, R68, R52 ;  /* 0x000000442034723c */ /* 0x040ff00000001834 */
[C---:B------:R-:W-:Y:S01]  /*f7a0*/  HMMA.16816.F32 R48, R32.reuse, R70, R48 ;  /* 0x000000462030723c */ /* 0x040fe20000001830 */
[----:B------:R-:W3:Y:S07]  /*f7b0*/  LDSM.16.M88.4 R68, [R184+0x3800] ;  /* 0x00380000b844783b */ /* 0x000eee0000000200 */
[C---:B------:R-:W-:Y:S08]  /*f7c0*/  HMMA.16816.F32 R56, R32.reuse, R74, R56 ;  /* 0x0000004a2038723c */ /* 0x040ff00000001838 */
[----:B------:R-:W-:Y:S01]  /*f7d0*/  HMMA.16816.F32 R60, R32, R72, R60 ;  /* 0x00000048203c723c */ /* 0x000fe2000000183c */
[----:B------:R-:W5:Y:S04]  /*f7e0*/  LDSM.16.M88.4 R72, [R184+0x3000] ;  /* 0x00300000b848783b */ /* 0x000f680000000200 */
[----:B------:R-:W2:Y:S03]  /*f7f0*/  LDSM.16.M88.4 R32, [R197+0xa100] ;  /* 0x00a10000c520783b */ /* 0x000ea60000000200 */
[C---:B----4-:R-:W-:Y:S08]  /*f800*/  HMMA.16816.F32 R16, R8.reuse, R28, R16 ;  /* 0x0000001c0810723c */ /* 0x050ff00000001810 */
[C---:B------:R-:W-:Y:S01]  /*f810*/  HMMA.16816.F32 R64, R8.reuse, R30, R64 ;  /* 0x0000001e0840723c */ /* 0x040fe20000001840 */
[----:B------:R-:W-:Y:S07]  /*f820*/  LDSM.16.M88.4 R28, [R197+0xa900] ;  /* 0x00a90000c51c783b */ /* 0x000fee0000000200 */
[C---:B-1----:R-:W-:Y:S08]  /*f830*/  HMMA.16816.F32 R44, R8.reuse, R12, R44 ;  /* 0x0000000c082c723c */ /* 0x042ff0000000182c */
[C---:B------:R-:W-:Y:S01]  /*f840*/  HMMA.16816.F32 R40, R8.reuse, R14, R40 ;  /* 0x0000000e0828723c */ /* 0x040fe20000001828 */
[----:B------:R-:W-:Y:S07]  /*f850*/  LDSM.16.M88.4 R12, [R194+0x14100] ;  /* 0x01410000c20c783b */ /* 0x000fee0000000200 */
[C---:B------:R-:W-:Y:S08]  /*f860*/  HMMA.16816.F32 R52, R8.reuse, R20, R52 ;  /* 0x000000140834723c */ /* 0x040ff00000001834 */
[C---:B------:R-:W-:Y:S01]  /*f870*/  HMMA.16816.F32 R48, R8.reuse, R22, R48 ;  /* 0x000000160830723c */ /* 0x040fe20000001830 */
[----:B------:R-:W1:Y:S07]  /*f880*/  LDSM.16.M88.4 R20, [R197+0xb900] ;  /* 0x00b90000c514783b */ /* 0x000e6e0000000200 */
[C---:B--2---:R-:W-:Y:S08]  /*f890*/  HMMA.16816.F32 R56, R8.reuse, R26, R56 ;  /* 0x0000001a0838723c */ /* 0x044ff00000001838 */
[----:B------:R-:W-:Y:S01]  /*f8a0*/  HMMA.16816.F32 R60, R8, R24, R60 ;  /* 0x00000018083c723c */ /* 0x000fe2000000183c */
[----:B------:R-:W2:Y:S04]  /*f8b0*/  LDSM.16.M88.4 R24, [R197+0xb100] ;  /* 0x00b10000c518783b */ /* 0x000ea80000000200 */
[----:B------:R-:W4:Y:S03]  /*f8c0*/  LDSM.16.M88.4 R8, [R196+0x4000] ;  /* 0x00400000c408783b */ /* 0x000f260000000200 */
[C---:B------:R-:W-:Y:S08]  /*f8d0*/  HMMA.16816.F32 R16, R84.reuse, R88, R16 ;  /* 0x000000585410723c */ /* 0x040ff00000001810 */
[C---:B------:R-:W-:Y:S08]  /*f8e0*/  HMMA.16816.F32 R64, R84.reuse, R90, R64 ;  /* 0x0000005a5440723c */ /* 0x040ff00000001840 */
[C---:B---3--:R-:W-:Y:S08]  /*f8f0*/  HMMA.16816.F32 R44, R84.reuse, R68, R44 ;  /* 0x00000044542c723c */ /* 0x048ff0000000182c */
[C---:B------:R-:W-:Y:S01]  /*f900*/  HMMA.16816.F32 R40, R84.reuse, R70, R40 ;  /* 0x000000465428723c */ /* 0x040fe20000001828 */
[----:B------:R-:W-:Y:S07]  /*f910*/  LDSM.16.M88.4 R68, [R196+0x5000] ;  /* 0x00500000c444783b */ /* 0x000fee0000000200 */
[C---:B------:R-:W-:Y:S08]  /*f920*/  HMMA.16816.F32 R56, R84.reuse, R82, R56 ;  /* 0x000000525438723c */ /* 0x040ff00000001838 */
[C---:B------:R-:W-:Y:S08]  /*f930*/  HMMA.16816.F32 R60, R84.reuse, R80, R60 ;  /* 0x00000050543c723c */ /* 0x040ff0000000183c */
[C---:B-----5:R-:W-:Y:S08]  /*f940*/  HMMA.16816.F32 R52, R84.reuse, R72, R52 ;  /* 0x000000485434723c */ /* 0x060ff00000001834 */
[----:B------:R-:W-:Y:S01]  /*f950*/  HMMA.16816.F32 R48, R84, R74, R48 ;  /* 0x0000004a5430723c */ /* 0x000fe20000001830 */
[----:B------:R-:W3:Y:S07]  /*f960*/  LDSM.16.M88.4 R72, [R196+0x4800] ;  /* 0x00480000c448783b */ /* 0x000eee0000000200 */
[C---:B------:R-:W-:Y:S08]  /*f970*/  HMMA.16816.F32 R16, R36.reuse, R32, R16 ;  /* 0x000000202410723c */ /* 0x040ff00000001810 */
[C---:B------:R-:W-:Y:S01]  /*f980*/  HMMA.16816.F32 R64, R36.reuse, R34, R64 ;  /* 0x000000222440723c */ /* 0x040fe20000001840 */
[----:B------:R-:W-:Y:S07]  /*f990*/  LDSM.16.M88.4 R32, [R192+0xa900] ;  /* 0x00a90000c020783b */ /* 0x000fee0000000200 */
[C---:B-1----:R-:W-:Y:S08]  /*f9a0*/  HMMA.16816.F32 R44, R36.reuse, R20, R44 ;  /* 0x00000014242c723c */ /* 0x042ff0000000182c */
[C---:B------:R-:W-:Y:S01]  /*f9b0*/  HMMA.16816.F32 R40, R36.reuse, R22, R40 ;  /* 0x000000162428723c */ /* 0x040fe20000001828 */
[----:B------:R-:W1:Y:S07]  /*f9c0*/  LDSM.16.M88.4 R20, [R196+0x5800] ;  /* 0x00580000c414783b */ /* 0x000e6e0000000200 */
[C---:B------:R-:W-:Y:S08]  /*f9d0*/  HMMA.16816.F32 R56, R36.reuse, R30, R56 ;  /* 0x0000001e2438723c */ /* 0x040ff00000001838 */
[C---:B------:R-:W-:Y:S01]  /*f9e0*/  HMMA.16816.F32 R60, R36.reuse, R28, R60 ;  /* 0x0000001c243c723c */ /* 0x040fe2000000183c */
[----:B------:R-:W-:Y:S07]  /*f9f0*/  LDSM.16.M88.4 R28, [R192+0xb100] ;  /* 0x00b10000c01c783b */ /* 0x000fee0000000200 */
[C---:B--2---:R-:W-:Y:S08]  /*fa00*/  HMMA.16816.F32 R52, R36.reuse, R24, R52 ;  /* 0x000000182434723c */ /* 0x044ff00000001834 */
[----:B------:R-:W-:Y:S01]  /*fa10*/  HMMA.16816.F32 R48, R36, R26, R48 ;  /* 0x0000001a2430723c */ /* 0x000fe20000001830 */
[----:B------:R-:W2:Y:S04]  /*fa20*/  LDSM.16.M88.4 R24, [R193+0x14100] ;  /* 0x01410000c118783b */ /* 0x000ea80000000200 */
[----:B------:R-:W-:Y:S03]  /*fa30*/  LDSM.16.M88.4 R36, [R192+0xb900] ;  /* 0x00b90000c024783b */ /* 0x000fe60000000200 */
[C---:B----4-:R-:W-:Y:S08]  /*fa40*/  HMMA.16816.F32 R16, R12.reuse, R8, R16 ;  /* 0x000000080c10723c */ /* 0x050ff00000001810 */
[C---:B------:R-:W-:Y:S01]  /*fa50*/  HMMA.16816.F32 R64, R12.reuse, R10, R64 ;  /* 0x0000000a0c40723c */ /* 0x040fe20000001840 */
[----:B------:R-:W4:Y:S07]  /*fa60*/  LDSM.16.M88.4 R8, [R192+0xa100] ;  /* 0x00a10000c008783b */ /* 0x000f2e0000000200 */
[C---:B---3--:R-:W-:Y:S08]  /*fa70*/  HMMA.16816.F32 R56, R12.reuse, R74, R56 ;  /* 0x0000004a0c38723c */ /* 0x048ff00000001838 */
[C---:B------:R-:W-:Y:S08]  /*fa80*/  HMMA.16816.F32 R60, R12.reuse, R72, R60 ;  /* 0x000000480c3c723c */ /* 0x040ff0000000183c */
[C---:B------:R-:W-:Y:S08]  /*fa90*/  HMMA.16816.F32 R52, R12.reuse, R68, R52 ;  /* 0x000000440c34723c */ /* 0x040ff00000001834 */
[C---:B------:R-:W-:Y:S01]  /*faa0*/  HMMA.16816.F32 R72, R12.reuse, R70, R48 ;  /* 0x000000460c48723c */ /* 0x040fe20000001830 */
[----:B------:R-:W-:Y:S04]  /*fab0*/  LDSM.16.M88.4 R48, [R191+0x14100] ;  /* 0x01410000bf30783b */ /* 0x000fe80000000200 */
[----:B------:R-:W-:Y:S03]  /*fac0*/  LDSM.16.M88.4 R68, [R184+0x4000] ;  /* 0x00400000b844783b */ /* 0x000fe60000000200 */
[C---:B-1----:R-:W-:Y:S07]  /*fad0*/  HMMA.16816.F32 R44, R12.reuse, R20, R44 ;  /* 0x000000140c2c723c */ /* 0x042fee000000182c */
[----:B------:R-:W-:Y:S01]  /*fae0*/  LOP3.LUT R21, R6, 0xffffffe0, RZ, 0xc0, !PT ;  /* 0xffffffe006157812 */ /* 0x000fe200078ec0ff */
[----:B------:R-:W-:Y:S01]  /*faf0*/  HMMA.16816.F32 R40, R12, R22, R40 ;  /* 0x000000160c28723c */ /* 0x000fe20000001828 */
[----:B------:R-:W1:Y:S03]  /*fb00*/  LDSM.16.M88.4 R12, [R184+0x4800] ;  /* 0x00480000b80c783b */ /* 0x000e660000000200 */
[----:B------:R-:W-:-:S02]  /*fb10*/  IMAD.IADD R6, R78, 0x1, -R21 ;  /* 0x000000014e067824 */ /* 0x000fc400078e0a15 */
[----:B------:R-:W-:Y:S02]  /*fb20*/  LDSM.16.M88.4 R20, [R184+0x5800] ;  /* 0x00580000b814783b */ /* 0x000fe40000000200 */
[C---:B--2---:R-:W-:Y:S08]  /*fb30*/  HMMA.16816.F32 R56, R24.reuse, R34, R56 ;  /* 0x000000221838723c */ /* 0x044ff00000001838 */
[C---:B----4-:R-:W-:Y:S08]  /*fb40*/  HMMA.16816.F32 R16, R24.reuse, R8, R16 ;  /* 0x000000081810723c */ /* 0x050ff00000001810 */
[----:B------:R-:W-:Y:S01]  /*fb50*/  HMMA.16816.F32 R64, R24, R10, R64 ;  /* 0x0000000a1840723c */ /* 0x000fe20000001840 */
[----:B------:R-:W2:Y:S01]  /*fb60*/  LDSM.16.M88.4 R8, [R184+0x5000] ;  /* 0x00500000b808783b */ /* 0x000ea20000000200 */
[----:B------:R-:W-:-:S06]  /*fb70*/  DEPBAR.LE SB0, 0x0 ;  /* 0x000080000000791a */ /* 0x000fcc0000000000 */
[C---:B------:R-:W-:Y:S08]  /*fb80*/  HMMA.16816.F32 R60, R24.reuse, R32, R60 ;  /* 0x00000020183c723c */ /* 0x040ff0000000183c */
[C---:B------:R-:W-:Y:S08]  /*fb90*/  HMMA.16816.F32 R52, R24.reuse, R28, R52 ;  /* 0x0000001c1834723c */ /* 0x040ff00000001834 */
[C---:B------:R-:W-:Y:S08]  /*fba0*/  HMMA.16816.F32 R72, R24.reuse, R30, R72 ;  /* 0x0000001e1848723c */ /* 0x040ff00000001848 */
[C---:B------:R-:W-:Y:S08]  /*fbb0*/  HMMA.16816.F32 R44, R24.reuse, R36, R44 ;  /* 0x00000024182c723c */ /* 0x040ff0000000182c */
[----:B------:R-:W-:Y:S07]  /*fbc0*/  HMMA.16816.F32 R40, R24, R38, R40 ;  /* 0x000000261828723c */ /* 0x000fee0000001828 */
[----:B------:R-:W-:Y:S01]  /*fbd0*/  @P0 IMAD.WIDE.U32 R24, R7, UR5, R210 ;  /* 0x0000000507180c25 */ /* 0x000fe2000f8e00d2 */
[----:B------:R-:W-:Y:S01]  /*fbe0*/  LOP3.LUT R7, R77, 0xfffffffc, RZ, 0xc0, !PT ;  /* 0xfffffffc4d077812 */ /* 0x000fe200078ec0ff */
[----:B------:R-:W-:Y:S01]  /*fbf0*/  @UP0 UIMAD UR5, UR14, UR5, URZ ;  /* 0x000000050e0502a4 */ /* 0x000fe2000f8e023f */
[----:B-1----:R-:W-:Y:S03]  /*fc00*/  HMMA.16816.F32 R56, R48, R14, R56 ;  /* 0x0000000e3038723c */ /* 0x002fe60000001838 */
[----:B------:R-:W-:Y:S01]  /*fc10*/  IMAD.IADD R78, R78, 0x1, -R7 ;  /* 0x000000014e4e7824 */ /* 0x000fe200078e0a07 */
[----:B------:R-:W-:Y:S01]  /*fc20*/  SHF.R.S32.HI R7, RZ, 0x1f, R6 ;  /* 0x0000001fff077819 */ /* 0x000fe20000011406 */
[----:B------:R-:W-:-:S02]  /*fc30*/  @UP0 UIMAD UR4, UR4, UR13, UR5 ;  /* 0x0000000d040402a4 */ /* 0x000fc4000f8e0205 */
[----:B------:R-:W-:Y:S01]  /*fc40*/  IMAD.U32 R14, RZ, RZ, UR6 ;  /* 0x00000006ff0e7e24 */ /* 0x000fe2000f8e00ff */
[----:B------:R-:W-:Y:S01]  /*fc50*/  LEA.HI R7, R7, R6, RZ, 0x2 ;  /* 0x0000000607077211 */ /* 0x000fe200078f10ff */
[C---:B------:R-:W-:Y:S01]  /*fc60*/  HMMA.16816.F32 R60, R48.reuse, R12, R60 ;  /* 0x0000000c303c723c */ /* 0x040fe2000000183c */
[----:B------:R-:W-:Y:S02]  /*fc70*/  LEA.HI R15, R78, R78, RZ, 0x1 ;  /* 0x0000004e4e0f7211 */ /* 0x000fe400078f08ff */
[----:B------:R-:W-:Y:S02]  /*fc80*/  LEA.HI.SX32 R0, R7, UR18, 0x1e ;  /* 0x0000001207007c11 */ /* 0x000fe4000f8ff2ff */
[----:B------:R-:W-:Y:S02]  /*fc90*/  LOP3.LUT R15, R15, 0x1ffffffe, RZ, 0xc0, !PT ;  /* 0x1ffffffe0f0f7812 */ /* 0x000fe400078ec0ff */
[----:B------:R-:W-:Y:S01]  /*fca0*/  @P0 LEA R12, P1, R24, c[0x0][0x1c8], 0x1 ;  /* 0x00007200180c0a11 */ /* 0x000fe200078208ff */
[----:B------:R-:W-:Y:S01]  /*fcb0*/  IMAD R0, R93, 0x10, R0 ;  /* 0x000000105d007824 */ /* 0x000fe200078e0200 */
[----:B------:R-:W-:Y:S01]  /*fcc0*/  @P0 IADD3 R13, R25, UR4, RZ ;  /* 0x00000004190d0c10 */ /* 0x000fe2000fffe0ff */
[----:B------:R-:W-:Y:S01]  /*fcd0*/  IMAD.IADD R15, R78, 0x1, -R15 ;  /* 0x000000014e0f7824 */ /* 0x000fe200078e0a0f */
[C---:B--2---:R-:W-:Y:S01]  /*fce0*/  HMMA.16816.F32 R52, R48.reuse, R8, R52 ;  /* 0x000000083034723c */ /* 0x044fe20000001834 */
[----:B------:R-:W-:Y:S01]  /*fcf0*/  ULDC UR4, c[0x0][0x324] ;  /* 0x0000c90000047ab9 */ /* 0x000fe20000000800 */
[----:B------:R-:W-:Y:S01]  /*fd00*/  @P0 LEA.HI.X R13, R24, c[0x0][0x1cc], R13, 0x1, P1 ;  /* 0x00007300180d0a11 */ /* 0x000fe200008f0c0d */
[----:B------:R-:W-:Y:S01]  /*fd10*/  IMAD R203, R15, 0x8, R0 ;  /* 0x000000080fcb7824 */ /* 0x000fe200078e0200 */
[----:B------:R-:W-:Y:S01]  /*fd20*/  PLOP3.LUT P1, PT, PT, PT, UP3, 0x80, 0x0 ;  /* 0x000000000000781c */ /* 0x000fe20003f2f038 */
[----:B------:R-:W-:Y:S01]  /*fd30*/  IMAD.U32 R15, RZ, RZ, UR6 ;  /* 0x00000006ff0f7e24 */ /* 0x000fe2000f8e00ff */
[----:B------:R-:W-:Y:S01]  /*fd40*/  BAR.SYNC.DEFER_BLOCKING 0x0 ;  /* 0x0000000000007b1d */ /* 0x000fe20000010000 */
[----:B------:R-:W-:Y:S01]  /*fd50*/  IMAD.MOV.U32 R0, RZ, RZ, R203 ;  /* 0x000000ffff007224 */ /* 0x000fe200078e00cb */
[----:B------:R-:W-:Y:S01]  /*fd60*/  HMMA.16816.F32 R72, R48, R10, R72 ;  /* 0x0000000a3048723c */ /* 0x000fe20000001848 */
[----:B------:R-:W-:Y:S01]  /*fd70*/  IMAD.U32 R9, RZ, RZ, UR7 ;  /* 0x00000007ff097e24 */ /* 0x000fe2000f8e00ff */
[----:B------:R-:W-:Y:S01]  /*fd80*/  @P0 LEA R8, P2, R15, R12, 0x1 ;  /* 0x0000000c0f080211 */ /* 0x000fe200078408ff */
[----:B------:R-:W-:Y:S01]  /*fd90*/  ULOP3.LUT UR4, URZ, UR4, URZ, 0x33, !UPT ;  /* 0x000000043f047292 */ /* 0x000fe2000f8e333f */
[----:B------:R-:W-:Y:S01]  /*fda0*/  LOP3.LUT R15, R7, 0x7ffffffc, RZ, 0xc0, !PT ;  /* 0x7ffffffc070f7812 */ /* 0x000fe200078ec0ff */
[----:B------:R-:W-:Y:S01]  /*fdb0*/  @P3 IMAD.HI.U32 R7, R203, c[0x0][0x2c8], RZ ;  /* 0x0000b200cb073a27 */ /* 0x000fe200078e00ff */
[----:B------:R-:W-:-:S02]  /*fdc0*/  @P0 LEA.HI.X R9, R14, R13, R9, 0x1, P2 ;  /* 0x0000000d0e090211 */ /* 0x000fc400010f0c09 */
[C---:B------:R-:W-:Y:S01]  /*fdd0*/  HMMA.16816.F32 R16, R48.reuse, R68, R16 ;  /* 0x000000443010723c */ /* 0x040fe20000001810 */
[----:B------:R-:W-:Y:S01]  /*fde0*/  IMAD.IADD R208, R6, 0x1, -R15 ;  /* 0x0000000106d07824 */ /* 0x000fe200078e0a0f */
[----:B------:R-:W-:Y:S01]  /*fdf0*/  @P1 SHF.R.U32.HI R0, RZ, c[0x0][0x2cc], R7 ;  /* 0x0000b300ff001a19 */ /* 0x000fe20000011607 */
[----:B------:R-:W-:Y:S02]  /*fe00*/  IMAD.U32 R11, RZ, RZ, UR17 ;  /* 0x00000011ff0b7e24 */ /* 0x000fe4000f8e00ff */
[----:B------:R-:W-:Y:S02]  /*fe10*/  IMAD.SHL.U32 R208, R208, 0x2, RZ ;  /* 0x00000002d0d07824 */ /* 0x000fe400078e00ff */
[----:B------:R-:W1:Y:S01]  /*fe20*/  SHFL.IDX PT, R7, R0, RZ, 0x1c1f ;  /* 0x001c1fff00077589 */ /* 0x000e6200000e0000 */
[----:B------:R-:W-:Y:S02]  /*fe30*/  HMMA.16816.F32 R64, R48, R70, R64 ;  /* 0x000000463040723c */ /* 0x000fe40000001840 */
[----:B------:R-:W-:-:S02]  /*fe40*/  IADD3 R11, R11, -UR23, -R208 ;  /* 0x800000170b0b7c10 */ /* 0x000fc4000fffe8d0 */
[----:B------:R-:W-:Y:S01]  /*fe50*/  IADD3 R6, -R208, UR12, -R5 ;  /* 0x0000000cd0067c10 */ /* 0x000fe2000fffe905 */
[----:B------:R-:W-:Y:S01]  /*fe60*/  @!PT LDS RZ, [RZ] ;  /* 0x00000000fffff984 */ /* 0x000fe20000000800 */
[----:B------:R-:W-:Y:S01]  /*fe70*/  @!PT LDS RZ, [RZ] ;  /* 0x00000000fffff984 */ /* 0x000fe20000000800 */
[----:B------:R2:W-:Y:S01]  /*fe80*/  @P0 LDGSTS.E.BYPASS.LTC128B.128 [R202+0x6100], [R12.64], !P5 ;  /* 0x061000000cca0fae */ /* 0x0005e2000e901d5c */
[----:B------:R-:W-:Y:S02]  /*fe90*/  IADD3 R10, R11, c[0x0][0x328], RZ ;  /* 0x0000ca000b0a7a10 */ /* 0x000fe40007ffe0ff */
[C---:B------:R-:W-:Y:S01]  /*fea0*/  HMMA.16816.F32 R44, R48.reuse, R20, R44 ;  /* 0x00000014302c723c */ /* 0x040fe2000000182c */
[----:B------:R2:W-:Y:S04]  /*feb0*/  @P0 LDGSTS.E.BYPASS.LTC128B.128 [R202+0x8100], [R12.64+0x80], !P6 ;  /* 0x081000800cca0fae */ /* 0x0005e8000f101d5c */
[----:B------:R2:W-:Y:S03]  /*fec0*/  @P0 LDGSTS.E.BYPASS.LTC128B.128 [R202+0xa100], [R12.64+0x100], !P4 ;  /* 0x0a1001000cca0fae */ /* 0x0005e6000e101d5c */
[----:B------:R-:W-:Y:S01]  /*fed0*/  HMMA.16816.F32 R40, R48, R22, R40 ;  /* 0x000000163028723c */ /* 0x000fe20000001828 */
[----:B------:R3:W-:Y:S04]  /*fee0*/  @P0 LDGSTS.E.BYPASS.LTC128B.128 [R202+0x7100], [R8.64], !P5 ;  /* 0x0710000008ca0fae */ /* 0x0007e8000e901d5c */
[----:B------:R3:W-:Y:S01]  /*fef0*/  @P0 LDGSTS.E.BYPASS.LTC128B.128 [R202+0x9100], [R8.64+0x80], !P6 ;  /* 0x0910008008ca0fae */ /* 0x0007e2000f101d5c */
[----:B-1----:R-:W-:-:S03]  /*ff00*/  IMAD.IADD R15, R10, 0x1, R7 ;  /* 0x000000010a0f7824 */ /* 0x002fc600078e0207 */
[----:B------:R3:W-:Y:S01]  /*ff10*/  @P0 LDGSTS.E.BYPASS.LTC128B.128 [R202+0xb100], [R8.64+0x100], !P4 ;  /* 0x0b10010008ca0fae */ /* 0x0007e2000e101d5c */
[----:B------:R-:W-:Y:S02]  /*ff20*/  PLOP3.LUT P0, PT, PT, PT, UP2, 0x40, 0x0 ;  /* 0x000000000000781c */ /* 0x000fe40003f0e828 */
[----:B------:R-:W-:Y:S01]  /*ff30*/  IMNMX R15, R15, R6, PT ;  /* 0x000000060f0f7217 */ /* 0x000fe20003800200 */
[----:B------:R-:W0:Y:S01]  /*ff40*/  LDGDEPBAR ;  /* 0x00000000000079af */ /* 0x000e220000000000 */
[----:B---3--:R-:W-:-:S05]  /*ff50*/  IADD3 R8, R11, UR4, RZ ;  /* 0x000000040b087c10 */ /* 0x008fca000fffe0ff */
[----:B------:R-:W-:-:S04]  /*ff60*/  IMAD.IADD R14, R8, 0x1, R7 ;  /* 0x00000001080e7824 */ /* 0x000fc800078e0207 */
[----:B------:R-:W-:Y:S05]  /*ff70*/  @P0 BRA `(.L_x_385) ;  /* 0x0000016000000947 */ /* 0x000fea0003800000 */
[----:B--2---:R-:W-:Y:S01]  /*ff80*/  IMAD.U32 R12, RZ, RZ, UR23 ;  /* 0x00000017ff0c7e24 */ /* 0x004fe2000f8e00ff */
        /* <DEDUP_REMOVED lines=11> */
.L_x_387:
[----:B------:R-:W-:-:S04]  /*10040*/  MOV R7, c[0x0][0x32c] ;  /* 0x0000cb0000077a02 */ /* 0x000fc80000000f00 */
[----:B------:R-:W-:-:S13]  /*10050*/  ISETP.NE.AND P0, PT, R7, 0x1, PT ;  /* 0x000000010700780c */ /* 0x000fda0003f05270 */
[----:B------:R-:W-:-:S05]  /*10060*/  @P0 IMAD.HI.U32 R7, R12, c[0x0][0x330], RZ ;  /* 0x0000cc000c070a27 */ /* 0x000fca00078e00ff */
[----:B------:R-:W-:Y:S02]  /*10070*/  @P0 SHF.R.U32.HI R12, RZ, c[0x0][0x334], R7 ;  /* 0x0000cd00ff0c0a19 */ /* 0x000fe40000011607 */
.L_x_388:
[----:B------:R-:W-:Y:S05]  /*10080*/  BSYNC B0 ;  /* 0x0000000000007941 */ /* 0x000fea0003800000 */
.L_x_386:
[----:B------:R-:W-:-:S04]  /*10090*/  IMAD R7, R12, c[0x0][0x32c], -R5 ;  /* 0x0000cb000c077a24 */ /* 0x000fc800078e0a05 */
[----:B------:R-:W-:-:S05]  /*100a0*/  IMAD.IADD R7, R7, 0x1, -R208 ;  /* 0x0000000107077824 */ /* 0x000fca00078e0ad0 */
[----:B------:R-:W-:Y:S02]  /*100b0*/  IADD3 R12, R7, c[0x0][0x32c], RZ ;  /* 0x0000cb00070c7a10 */ /* 0x000fe40007ffe0ff */
[----:B------:R-:W-:Y:S02]  /*100c0*/  IMNMX R14, R14, R7, !PT ;  /* 0x000000070e0e7217 */ /* 0x000fe40007800200 */
[----:B------:R-:W-:Y:S02]  /*100d0*/  IMNMX R15, R15, R12, PT ;  /* 0x0000000c0f0f7217 */ /* 0x000fe40003800200 */
.L_x_385:
[----:B--2---:R-:W-:Y:S01]  /*100e0*/  ISETP.LT.AND P0, PT, RZ, UR9, PT ;  /* 0x00000009ff007c0c */ /* 0x004fe2000bf01270 */
[----:B------:R-:W1:Y:S03]  /*100f0*/  SHFL.IDX PT, R21, R0, 0x1, 0x1c1f ;  /* 0x003c1f0000157f89 */ /* 0x000e6600000e0000 */
[C---:B------:R-:W-:Y:S02]  /*10100*/  ISETP.GT.AND P1, PT, R14.reuse, RZ, P0 ;  /* 0x000000ff0e00720c */ /* 0x040fe40000724270 */
[----:B------:R-:W-:-:S02]  /*10110*/  ISETP.GT.AND P2, PT, R14, 0x8, P0 ;  /* 0x000000080e00780c */ /* 0x000fc40000744270 */
[C---:B------:R-:W-:Y:S02]  /*10120*/  ISETP.LT.OR P1, PT, R15.reuse, 0x1, P1 ;  /* 0x000000010f00780c */ /* 0x040fe40000f21670 */
[----:B------:R-:W-:Y:S02]  /*10130*/  ISETP.GT.AND P3, PT, R14, 0x1, P0 ;  /* 0x000000010e00780c */ /* 0x000fe40000764270 */
[----:B------:R-:W-:Y:S02]  /*10140*/  FSEL R12, R16, -INF , !P1 ;  /* 0xff800000100c7808 */ /* 0x000fe40004800000 */
[----:B------:R-:W-:Y:S02]  /*10150*/  ISETP.GT.AND P1, PT, R14, 0x9, P0 ;  /* 0x000000090e00780c */ /* 0x000fe40000724270 */
[C---:B------:R-:W-:Y:S02]  /*10160*/  ISETP.LT.OR P2, PT, R15.reuse, 0x9, P2 ;  /* 0x000000090f00780c */ /* 0x040fe40001741670 */
[----:B------:R-:W-:-:S02]  /*10170*/  ISETP.LT.OR P1, PT, R15, 0xa, P1 ;  /* 0x0000000a0f00780c */ /* 0x000fc40000f21670 */
[----:B------:R-:W-:Y:S02]  /*10180*/  ISETP.LT.OR P3, PT, R15, 0x2, P3 ;  /* 0x000000020f00780c */ /* 0x000fe40001f61670 */
[----:B------:R-:W-:Y:S02]  /*10190*/  FSEL R13, R64, -INF , !P2 ;  /* 0xff800000400d7808 */ /* 0x000fe40005000000 */
[C---:B------:R-:W-:Y:S02]  /*101a0*/  ISETP.GT.AND P2, PT, R14.reuse, 0x11, P0 ;  /* 0x000000110e00780c */ /* 0x040fe40000744270 */
[----:B------:R-:W-:Y:S02]  /*101b0*/  FSEL R65, R65, -INF , !P1 ;  /* 0xff80000041417808 */ /* 0x000fe40004800000 */
[----:B------:R-:W-:Y:S02]  /*101c0*/  ISETP.GT.AND P1, PT, R14, 0x18, P0 ;  /* 0x000000180e00780c */ /* 0x000fe40000724270 */
[----:B------:R-:W-:-:S02]  /*101d0*/  FSEL R17, R17, -INF , !P3 ;  /* 0xff80000011117808 */ /* 0x000fc40005800000 */
[C---:B------:R-:W-:Y:S02]  /*101e0*/  ISETP.GT.AND P3, PT, R14.reuse, 0x10, P0 ;  /* 0x000000100e00780c */ /* 0x040fe40000764270 */
[C---:B------:R-:W-:Y:S02]  /*101f0*/  ISETP.LT.OR P2, PT, R15.reuse, 0x12, P2 ;  /* 0x000000120f00780c */ /* 0x040fe40001741670 */
[C---:B------:R-:W-:Y:S02]  /*10200*/  ISETP.LT.OR P1, PT, R15.reuse, 0x19, P1 ;  /* 0x000000190f00780c */ /* 0x040fe40000f21670 */
[----:B------:R-:W-:Y:S02]  /*10210*/  ISETP.LT.OR P3, PT, R15, 0x11, P3 ;  /* 0x000000110f00780c */ /* 0x000fe40001f61670 */
[----:B------:R-:W-:Y:S02]  /*10220*/  FSEL R61, R61, -INF , !P2 ;  /* 0xff8000003d3d7808 */ /* 0x000fe40005000000 */
[----:B------:R-:W-:-:S02]  /*10230*/  ISETP.GT.AND P2, PT, R14, 0x20, P0 ;  /* 0x000000200e00780c */ /* 0x000fc40000744270 */
[----:B------:R-:W-:Y:S02]  /*10240*/  FSEL R9, R56, -INF , !P1 ;  /* 0xff80000038097808 */ /* 0x000fe40004800000 */
        /* <DEDUP_REMOVED lines=20> */
[C---:B------:R-:W-:Y:S02]  /*10390*/  ISETP.LT.OR P3, PT, R15.reuse, 0x39, P2 ;  /* 0x000000390f00780c */ /* 0x040fe40001761670 */
[----:B------:R-:W-:Y:S02]  /*103a0*/  ISETP.LT.OR P2, PT, R15, 0x3a, P1 ;  /* 0x0000003a0f00780c */ /* 0x000fe40000f41670 */
[----:B------:R-:W-:-:S02]  /*103b0*/  PLOP3.LUT P1, PT, PT, PT, UP2, 0x40, 0x0 ;  /* 0x000000000000781c */ /* 0x000fc40003f2e828 */
[----:B------:R-:W-:Y:S02]  /*103c0*/  ISETP.GT.AND P4, PT, R14, 0x31, P0 ;  /* 0x000000310e00780c */ /* 0x000fe40000784270 */
[----:B------:R-:W-:Y:S02]  /*103d0*/  FSEL R143, R40, -INF , !P3 ;  /* 0xff800000288f7808 */ /* 0x000fe40005800000 */
[----:B------:R-:W-:Y:S01]  /*103e0*/  ISETP.LT.OR P4, PT, R15, 0x32, P4 ;  /* 0x000000320f00780c */ /* 0x000fe20002781670 */
[--C-:B-1----:R-:W-:Y:S01]  /*103f0*/  IMAD.IADD R15, R10, 0x1, R21.reuse ;  /* 0x000000010a0f7824 */ /* 0x102fe200078e0215 */
[----:B------:R-:W-:Y:S02]  /*10400*/  FSEL R141, R41, -INF , !P2 ;  /* 0xff800000298d7808 */ /* 0x000fe40005000000 */
[----:B------:R-:W-:Y:S02]  /*10410*/  FSEL R165, R45, -INF , !P4 ;  /* 0xff8000002da57808 */ /* 0x000fe40006000000 */
[----:B------:R-:W-:Y:S01]  /*10420*/  IMNMX R0, R15, R6, PT ;  /* 0x000000060f007217 */ /* 0x000fe20003800200 */
[----:B------:R-:W-:Y:S01]  /*10430*/  IMAD.IADD R15, R8, 0x1, R21 ;  /* 0x00000001080f7824 */ /* 0x000fe200078e0215 */
        /* <DEDUP_REMOVED lines=13> */
.L_x_391:
[----:B------:R-:W-:-:S04]  /*10510*/  MOV R6, c[0x0][0x32c] ;  /* 0x0000cb0000067a02 */ /* 0x000fc80000000f00 */
[----:B------:R-:W-:-:S13]  /*10520*/  ISETP.NE.AND P1, PT, R6, 0x1, PT ;  /* 0x000000010600780c */ /* 0x000fda0003f25270 */
[----:B------:R-:W-:-:S05]  /*10530*/  @P1 IMAD.HI.U32 R6, R8, c[0x0][0x330], RZ ;  /* 0x0000cc0008061a27 */ /* 0x000fca00078e00ff */
[----:B------:R-:W-:Y:S02]  /*10540*/  @P1 SHF.R.U32.HI R8, RZ, c[0x0][0x334], R6 ;  /* 0x0000cd00ff081a19 */ /* 0x000fe40000011606 */
.L_x_392:
[----:B------:R-:W-:Y:S05]  /*10550*/  BSYNC B0 ;  /* 0x0000000000007941 */ /* 0x000fea0003800000 */
.L_x_390:
[----:B------:R-:W-:-:S04]  /*10560*/  IMAD R5, R8, c[0x0][0x32c], -R5 ;  /* 0x0000cb0008057a24 */ /* 0x000fc800078e0a05 */
[----:B------:R-:W-:-:S05]  /*10570*/  IMAD.IADD R6, R5, 0x1, -R208 ;  /* 0x0000000105067824 */ /* 0x000fca00078e0ad0 */
[----:B------:R-:W-:Y:S02]  /*10580*/  IADD3 R5, R6, c[0x0][0x32c], RZ ;  /* 0x0000cb0006057a10 */ /* 0x000fe40007ffe0ff */
[----:B------:R-:W-:Y:S02]  /*10590*/  IMNMX R15, R15, R6, !PT ;  /* 0x000000060f0f7217 */ /* 0x000fe40007800200 */
[----:B------:R-:W-:Y:S02]  /*105a0*/  IMNMX R0, R0, R5, PT ;  /* 0x0000000500007217 */ /* 0x000fe40003800200 */
.L_x_389:
[----:B------:R-:W-:Y:S01]  /*105b0*/  FMNMX.FTZ R8, R12, R17, !PT ;  /* 0x000000110c087209 */ /* 0x000fe20007810000 */
[----:B------:R-:W-:Y:S01]  /*105c0*/  IMAD.SHL.U32 R195, R4, 0x2, RZ ;  /* 0x0000000204c37824 */ /* 0x000fe200078e00ff */
[C---:B------:R-:W-:Y:S01]  /*105d0*/  ISETP.GT.AND P2, PT, R15.reuse, 0x8, P0 ;  /* 0x000000080f00780c */ /* 0x040fe20000744270 */
[----:B------:R-:W-:Y:S01]  /*105e0*/  @UP3 USHF.L.U32 UR16, UR16, 0x7, URZ ;  /* 0x0000000710103899 */ /* 0x000fe2000800063f */
[----:B------:R-:W-:Y:S01]  /*105f0*/  ISETP.GT.AND P1, PT, R15, 0x9, P0 ;  /* 0x000000090f00780c */ /* 0x000fe20000724270 */
[--C-:B------:R-:W-:Y:S01]  /*10600*/  IMAD R189, R3, 0x2, R195.reuse ;  /* 0x0000000203bd7824 */ /* 0x100fe200078e02c3 */
[----:B------:R-:W-:Y:S01]  /*10610*/  FMNMX.FTZ R8, R13, R8, !PT ;  /* 0x000000080d087209 */ /* 0x000fe20007810000 */
[----:B------:R-:W-:Y:S01]  /*10620*/  IMAD R190, R2, 0x2, R195 ;  /* 0x0000000202be7824 */ /* 0x000fe200078e02c3 */
[C---:B------:R-:W-:Y:S01]  /*10630*/  ISETP.LT.OR P3, PT, R0.reuse, 0x9, P2 ;  /* 0x000000090000780c */ /* 0x040fe20001761670 */
[----:B------:R-:W-:Y:S01]  /*10640*/  LDSM.16.MT88.4 R124, [R195+0x100] ;  /* 0x00010000c37c783b */ /* 0x000fe20000004200 */
[----:B------:R-:W-:Y:S01]  /*10650*/  ISETP.LT.OR P2, PT, R0, 0xa, P1 ;  /* 0x0000000a0000780c */ /* 0x000fe20000f41670 */
[----:B------:R-:W-:Y:S01]  /*10660*/  IMAD R188, R3, 0x2, R190 ;  /* 0x0000000203bc7824 */ /* 0x000fe200078e02be */
[----:B------:R-:W-:Y:S01]  /*10670*/  ISETP.GT.AND P1, PT, R15, 0x10, P0 ;  /* 0x000000100f00780c */ /* 0x000fe20000724270 */
[----:B------:R-:W-:Y:S01]  /*10680*/  LDSM.16.MT88.4 R104, [R190+0x100] ;  /* 0x00010000be68783b */ /* 0x000fe20000004200 */
[----:B------:R-:W-:Y:S01]  /*10690*/  FMNMX.FTZ R8, R65, R8, !PT ;  /* 0x0000000841087209 */ /* 0x000fe20007810000 */
[----:B------:R-:W-:Y:S01]  /*106a0*/  ULDC.64 UR4, c[0x0][0x2c8] ;  /* 0x0000b20000047ab9 */ /* 0x000fe20000000a00 */
[----:B------:R-:W-:Y:S01]  /*106b0*/  FSEL R6, R67, -INF , !P2 ;  /* 0xff80000043067808 */ /* 0x000fe20005000000 */
[----:B------:R-:W-:Y:S01]  /*106c0*/  LDSM.16.MT88.4 R112, [R189+0x100] ;  /* 0x00010000bd70783b */ /* 0x000fe20000004200 */
[----:B------:R-:W-:Y:S01]  /*106d0*/  FSEL R66, R66, -INF , !P3 ;  /* 0xff80000042427808 */ /* 0x000fe20005800000 */
[----:B------:R-:W-:Y:S01]  /*106e0*/  UIMAD.WIDE.U32 UR16, UR16, UR4, URZ ;  /* 0x00000004101072a5 */ /* 0x000fe2000f8e003f */
[----:B------:R-:W-:Y:S01]  /*106f0*/  ISETP.LT.OR P2, PT, R0, 0x11, P1 ;  /* 0x000000110000780c */ /* 0x000fe20000f41670 */
[----:B------:R-:W-:Y:S01]  /*10700*/  LDSM.16.MT88.4 R120, [R188+0x100] ;  /* 0x00010000bc78783b */ /* 0x000fe20000004200 */
[----:B------:R-:W-:Y:S01]  /*10710*/  ISETP.GT.AND P3, PT, R15, 0x1, P0 ;  /* 0x000000010f00780c */ /* 0x000fe20000764270 */
[----:B------:R-:W-:Y:S01]  /*10720*/  UIADD3 UR9, UR9, -0x2, URZ ;  /* 0xfffffffe09097890 */ /* 0x000fe2000fffe03f */
[----:B------:R-:W-:Y:S01]  /*10730*/  FMNMX.FTZ R8, R11, R8, !PT ;  /* 0x000000080b087209 */ /* 0x000fe20007810000 */
[----:B------:R-:W-:Y:S01]  /*10740*/  LDSM.16.MT88.4 R48, [R190+0x2100] ;  /* 0x00210000be30783b */ /* 0x000fe20000004200 */
[----:B------:R-:W-:Y:S01]  /*10750*/  ISETP.GT.AND P4, PT, R15, RZ, P0 ;  /* 0x000000ff0f00720c */ /* 0x000fe20000784270 */
[----:B------:R-:W-:Y:S01]  /*10760*/  @UP3 UMOV UR13, UR17 ;  /* 0x00000011000d3c82 */ /* 0x000fe20008000000 */
[----:B------:R-:W-:Y:S01]  /*10770*/  FSEL R16, R62, -INF , !P2 ;  /* 0xff8000003e107808 */ /* 0x000fe20005000000 */
[----:B------:R-:W-:Y:S01]  /*10780*/  LDSM.16.MT88.4 R80, [R190+0x4100] ;  /* 0x00410000be50783b */ /* 0x000fe20000004200 */
[C---:B------:R-:W-:Y:S01]  /*10790*/  ISETP.LT.OR P2, PT, R0.reuse, 0x2, P3 ;  /* 0x000000020000780c */ /* 0x040fe20001f41670 */
[----:B------:R-:W-:Y:S01]  /*107a0*/  @UP3 USHF.R.U32.HI UR18, URZ, UR5, UR13 ;  /* 0x000000053f123299 */ /* 0x000fe2000801160d */
[----:B------:R-:W-:Y:S01]  /*107b0*/  FMNMX.FTZ R8, R61, R8, !PT ;  /* 0x000000083d087209 */ /* 0x000fe20007810000 */
[----:B------:R-:W-:Y:S01]  /*107c0*/  LDSM.16.MT88.4 R88, [R189+0x4100] ;  /* 0x00410000bd58783b */ /* 0x000fe20000004200 */
[----:B------:R-:W-:Y:S01]  /*107d0*/  ISETP.LT.OR P3, PT, R0, 0x1, P4 ;  /* 0x000000010000780c */ /* 0x000fe20002761670 */
[----:B------:R-:W-:Y:S01]  /*107e0*/  UIADD3 UR18, UR10, UR18, URZ ;  /* 0x000000120a127290 */ /* 0x000fe2000fffe03f */
[----:B------:R-:W-:Y:S01]  /*107f0*/  FMNMX.FTZ R8, R9, R8, !PT ;  /* 0x0000000809087209 */ /* 0x000fe20007810000 */
[----:B------:R-:W-:Y:S01]  /*10800*/  LDSM.16.MT88.4 R24, [R195+0x900] ;  /* 0x00090000c318783b */ /* 0x000fe20000004200 */
[----:B------:R-:W-:Y:S01]  /*10810*/  FSEL R20, R19, -INF , !P2 ;  /* 0xff80000013147808 */ /* 0x000fe20005000000 */
[----:B------:R-:W-:Y:S01]  /*10820*/  ULDC UR10, c[0x0][0x328] ;  /* 0x0000ca00000a7ab9 */ /* 0x000fe20000000800 */
[----:B------:R-:W-:Y:S01]  /*10830*/  FSEL R18, R18, -INF , !P3 ;  /* 0xff80000012127808 */ /* 0x000fe20005800000 */
[----:B------:R-:W-:Y:S01]  /*10840*/  LDSM.16.MT88.4 R136, [R190+0x900] ;  /* 0x00090000be88783b */ /* 0x000fe20000004200 */
[----:B------:R-:W-:Y:S01]  /*10850*/  ISETP.GT.AND P1, PT, R15, 0x11, P0 ;  /* 0x000000110f00780c */ /* 0x000fe20000724270 */
[----:B------:R-:W-:Y:S01]  /*10860*/  UIADD3 UR10, UR18, UR10, URZ ;  /* 0x0000000a120a7290 */ /* 0x000fe2000fffe03f */
[----:B------:R-:W-:Y:S01]  /*10870*/  FMNMX.FTZ R22, R7, R8, !PT ;  /* 0x0000000807167209 */ /* 0x000fe20007810000 */
[----:B------:R-:W-:Y:S01]  /*10880*/  LDSM.16.MT88.4 R132, [R189+0x900] ;  /* 0x00090000bd84783b */ /* 0x000fe20000004200 */
[----:B------:R-:W-:Y:S01]  /*10890*/  FMNMX.FTZ R5, R18, R20, !PT ;  /* 0x0000001412057209 */ /* 0x000fe20007810000 */
[----:B------:R-:W-:Y:S01]  /*108a0*/  IMAD.U32 R173, RZ, RZ, UR9 ;  /* 0x00000009ffad7e24 */ /* 0x000fe2000f8e00ff */
[----:B------:R-:W-:Y:S01]  /*108b0*/  ISETP.LT.OR P1, PT, R0, 0x12, P1 ;  /* 0x000000120000780c */ /* 0x000fe20000f21670 */
[----:B------:R-:W-:Y:S01]  /*108c0*/  LDSM.16.MT88.4 R32, [R188+0x900] ;  /* 0x00090000bc20783b */ /* 0x000fe20000004200 */
[----:B------:R-:W-:-:S02]  /*108d0*/  FMNMX.FTZ R22, R155, R22, !PT ;  /* 0x000000169b167209 */ /* 0x000fc40007810000 */
[----:B------:R-:W-:Y:S01]  /*108e0*/  FMNMX.FTZ R5, R66, R5, !PT ;  /* 0x0000000542057209 */ /* 0x000fe20007810000 */
[----:B------:R-:W-:Y:S01]  /*108f0*/  LDSM.16.MT88.4 R28, [R190+0x2900] ;  /* 0x00290000be1c783b */ /* 0x000fe20000004200 */
[----:B------:R-:W-:Y:S02]  /*10900*/  ISETP.GT.AND P2, PT, R15, 0x18, P0 ;  /* 0x000000180f00780c */ /* 0x000fe40000744270 */
[----:B------:R-:W-:Y:S02]  /*10910*/  FSEL R14, R63, -INF , !P1 ;  /* 0xff8000003f0e7808 */ /* 0x000fe40004800000 */
[----:B------:R-:W-:Y:S02]  /*10920*/  FMNMX.FTZ R22, R163, R22, !PT ;  /* 0x00000016a3167209 */ /* 0x000fe40007810000 */
[----:B------:R-:W-:Y:S02]  /*10930*/  ISETP.GT.AND P1, PT, R15, 0x19, P0 ;  /* 0x000000190f00780c */ /* 0x000fe40000724270 */
[----:B------:R-:W-:-:S02]  /*10940*/  FMNMX.FTZ R5, R6, R5, !PT ;  /* 0x0000000506057209 */ /* 0x000fc40007810000 */
[C---:B------:R-:W-:Y:S02]  /*10950*/  ISETP.LT.OR P2, PT, R0.reuse, 0x19, P2 ;  /* 0x000000190000780c */ /* 0x040fe40001741670 */
[----:B------:R-:W-:Y:S02]  /*10960*/  FMNMX.FTZ R22, R161, R22, !PT ;  /* 0x00000016a1167209 */ /* 0x000fe40007810000 */
[----:B------:R-:W-:Y:S02]  /*10970*/  ISETP.LT.OR P1, PT, R0, 0x1a, P1 ;  /* 0x0000001a0000780c */ /* 0x000fe40000f21670 */
[----:B------:R-:W-:Y:S02]  /*10980*/  FMNMX.FTZ R5, R16, R5, !PT ;  /* 0x0000000510057209 */ /* 0x000fe40007810000 */
[----:B------:R-:W-:Y:S02]  /*10990*/  FSEL R10, R58, -INF , !P2 ;  /* 0xff8000003a0a7808 */ /* 0x000fe40005000000 */
[----:B------:R-:W-:-:S02]  /*109a0*/  ISETP.GT.AND P2, PT, R15, 0x20, P0 ;  /* 0x000000200f00780c */ /* 0x000fc40000744270 */
[----:B------:R-:W-:Y:S02]  /*109b0*/  FMNMX.FTZ R22, R157, R22, !PT ;  /* 0x000000169d167209 */ /* 0x000fe40007810000 */
[----:B------:R-:W-:Y:S02]  /*109c0*/  FSEL R8, R59, -INF , !P1 ;  /* 0xff8000003b087808 */ /* 0x000fe40004800000 */
[----:B------:R-:W-:Y:S01]  /*109d0*/  FMNMX.FTZ R5, R14, R5, !PT ;  /* 0x000000050e057209 */ /* 0x000fe20007810000 */
[----:B------:R-:W-:Y:S01]  /*109e0*/  LDSM.16.MT88.4 R56, [R189+0x2100] ;  /* 0x00210000bd38783b */ /* 0x000fe20000004200 */
[----:B------:R-:W-:Y:S02]  /*109f0*/  ISETP.GT.AND P1, PT, R15, 0x21, P0 ;  /* 0x000000210f00780c */ /* 0x000fe40000724270 */
[----:B------:R-:W-:Y:S02]  /*10a00*/  ISETP.LT.OR P2, PT, R0, 0x21, P2 ;  /* 0x000000210000780c */ /* 0x000fe40001741670 */
[----:B------:R-:W-:-:S02]  /*10a10*/  FMNMX.FTZ R22, R167, R22, !PT ;  /* 0x00000016a7167209 */ /* 0x000fc40007810000 */
[----:B------:R-:W-:Y:S02]  /*10a20*/  FMNMX.FTZ R5, R10, R5, !PT ;  /* 0x000000050a057209 */ /* 0x000fe40007810000 */
[----:B------:R-:W-:Y:S02]  /*10a30*/  ISETP.LT.OR P1, PT, R0, 0x22, P1 ;  /* 0x000000220000780c */ /* 0x000fe40000f21670 */
[----:B------:R-:W-:Y:S02]  /*10a40*/  FSEL R172, R54, -INF , !P2 ;  /* 0xff80000036ac7808 */ /* 0x000fe40005000000 */
[----:B------:R-:W-:Y:S02]  /*10a50*/  FMNMX.FTZ R22, R165, R22, !PT ;  /* 0x00000016a5167209 */ /* 0x000fe40007810000 */
[----:B------:R-:W-:Y:S02]  /*10a60*/  ISETP.GT.AND P2, PT, R15, 0x28, P0 ;  /* 0x000000280f00780c */ /* 0x000fe40000744270 */
[----:B------:R-:W-:-:S02]  /*10a70*/  FMNMX.FTZ R19, R8, R5, !PT ;  /* 0x0000000508137209 */ /* 0x000fc40007810000 */
[----:B------:R-:W-:Y:S02]  /*10a80*/  FSEL R162, R55, -INF , !P1 ;  /* 0xff80000037a27808 */ /* 0x000fe40004800000 */
[----:B------:R-:W-:Y:S02]  /*10a90*/  ISETP.GT.AND P1, PT, R15, 0x29, P0 ;  /* 0x000000290f00780c */ /* 0x000fe40000724270 */
[----:B------:R-:W-:Y:S02]  /*10aa0*/  FMNMX.FTZ R22, R143, R22, !PT ;  /* 0x000000168f167209 */ /* 0x000fe40007810000 */
[----:B------:R-:W-:Y:S02]  /*10ab0*/  ISETP.LT.OR P2, PT, R0, 0x29, P2 ;  /* 0x000000290000780c */ /* 0x000fe40001741670 */
[----:B------:R-:W-:Y:S02]  /*10ac0*/  FMNMX.FTZ R19, R172, R19, !PT ;  /* 0x00000013ac137209 */ /* 0x000fe40007810000 */
[----:B------:R-:W-:-:S02]  /*10ad0*/  ISETP.LT.OR P1, PT, R0, 0x2a, P1 ;  /* 0x0000002a0000780c */ /* 0x000fc40000f21670 */
[----:B------:R-:W-:Y:S02]  /*10ae0*/  FMNMX.FTZ R5, R141, R22, !PT ;  /* 0x000000168d057209 */ /* 0x000fe40007810000 */
[----:B------:R-:W-:Y:S02]  /*10af0*/  ISETP.GT.AND P3, PT, R15, 0x30, P0 ;  /* 0x000000300f00780c */ /* 0x000fe40000764270 */
[----:B------:R-:W-:Y:S01]  /*10b00*/  FSEL R170, R74, -INF , !P2 ;  /* 0xff8000004aaa7808 */ /* 0x000fe20005000000 */
[----:B------:R-:W1:Y:S01]  /*10b10*/  SHFL.BFLY PT, R22, R5, 0x2, 0x1f ;  /* 0x0c401f0005167f89 */ /* 0x000e6200000e0000 */
[----:B------:R-:W-:Y:S02]  /*10b20*/  FMNMX.FTZ R19, R162, R19, !PT ;  /* 0x00000013a2137209 */ /* 0x000fe40007810000 */
[----:B------:R-:W-:Y:S02]  /*10b30*/  FSEL R166, R75, -INF , !P1 ;  /* 0xff8000004ba67808 */ /* 0x000fe40004800000 */
[----:B------:R-:W-:Y:S01]  /*10b40*/  ISETP.GT.AND P1, PT, R15, 0x31, P0 ;  /* 0x000000310f00780c */ /* 0x000fe20000724270 */
[----:B------:R-:W-:Y:S01]  /*10b50*/  LDSM.16.MT88.4 R72, [R195+0x4100] ;  /* 0x00410000c348783b */ /* 0x000fe20000004200 */
[----:B------:R-:W-:-:S02]  /*10b60*/  ISETP.LT.OR P2, PT, R0, 0x31, P3 ;  /* 0x000000310000780c */ /* 0x000fc40001f41670 */
[----:B------:R-:W-:Y:S02]  /*10b70*/  FMNMX.FTZ R19, R170, R19, !PT ;  /* 0x00000013aa137209 */ /* 0x000fe40007810000 */
[----:B------:R-:W-:Y:S02]  /*10b80*/  ISETP.LT.OR P1, PT, R0, 0x32, P1 ;  /* 0x000000320000780c */ /* 0x000fe40000f21670 */
[----:B------:R-:W-:Y:S02]  /*10b90*/  ISETP.GT.AND P3, PT, R15, 0x38, P0 ;  /* 0x000000380f00780c */ /* 0x000fe40000764270 */
[----:B------:R-:W-:Y:S02]  /*10ba0*/  FSEL R164, R46, -INF , !P2 ;  /* 0xff8000002ea47808 */ /* 0x000fe40005000000 */
[----:B------:R-:W-:Y:S02]  /*10bb0*/  FMNMX.FTZ R19, R166, R19, !PT ;  /* 0x00000013a6137209 */ /* 0x000fe40007810000 */
[----:B------:R-:W-:-:S02]  /*10bc0*/  FSEL R142, R47, -INF , !P1 ;  /* 0xff8000002f8e7808 */ /* 0x000fc40004800000 */
[----:B------:R-:W-:Y:S02]  /*10bd0*/  ISETP.GT.AND P0, PT, R15, 0x39, P0 ;  /* 0x000000390f00780c */ /* 0x000fe40000704270 */
[----:B------:R-:W-:Y:S02]  /*10be0*/  ISETP.LT.OR P1, PT, R0, 0x39, P3 ;  /* 0x000000390000780c */ /* 0x000fe40001f21670 */
[----:B------:R-:W-:Y:S02]  /*10bf0*/  FMNMX.FTZ R19, R164, R19, !PT ;  /* 0x00000013a4137209 */ /* 0x000fe40007810000 */
[----:B------:R-:W-:Y:S02]  /*10c00*/  ISETP.LT.OR P0, PT, R0, 0x3a, P0 ;  /* 0x0000003a0000780c */ /* 0x000fe40000701670 */
[----:B------:R-:W-:Y:S02]  /*10c10*/  FSEL R140, R42, -INF , !P1 ;  /* 0xff8000002a8c7808 */ /* 0x000fe40004800000 */
[----:B------:R-:W-:-:S02]  /*10c20*/  FMNMX.FTZ R19, R142, R19, !PT ;  /* 0x000000138e137209 */ /* 0x000fc40007810000 */
[----:B------:R-:W-:Y:S02]  /*10c30*/  FSEL R160, R43, -INF , !P0 ;  /* 0xff8000002ba07808 */ /* 0x000fe40004000000 */
[----:B------:R-:W-:Y:S01]  /*10c40*/  FMNMX.FTZ R15, R140, R19, !PT ;  /* 0x000000138c0f7209 */ /* 0x000fe20007810000 */
[----:B------:R-:W-:Y:S01]  /*10c50*/  LDSM.16.MT88.4 R40, [R195+0x2100] ;  /* 0x00210000c328783b */ /* 0x000fe20000004200 */
        /* <DEDUP_REMOVED lines=28> */
[--C-:B------:R-:W-:Y:S01]  /*10e20*/  FFMA.FTZ R167, R167, c[0x0][0x2d0], -R168.reuse ;  /* 0x0000b400a7a77a23 */ /* 0x100fe200000108a8 */
[----:B------:R-:W-:Y:S01]  /*10e30*/  FSEL R159, R159, RZ, P0 ;  /* 0x000000ff9f9f7208 */ /* 0x000fe20000000000 */
[----:B------:R-:W-:Y:S01]  /*10e40*/  FFMA.FTZ R212, R141, c[0x0][0x2d0], -R168 ;  /* 0x0000b4008dd47a23 */ /* 0x000fe200000108a8 */
[----:B------:R-:W-:Y:S02]  /*10e50*/  PLOP3.LUT P0, PT, PT, PT, UP2, 0x40, 0x0 ;  /* 0x000000000000781c */ /* 0x000fe40003f0e828 */
[----:B------:R-:W1:Y:S01]  /*10e60*/  MUFU.EX2 R146, R146 ;  /* 0x0000009200927308 */ /* 0x000e620000000800 */
[--C-:B------:R-:W-:Y:S01]  /*10e70*/  FFMA.FTZ R148, R66, c[0x0][0x2d0], -R159.reuse ;  /* 0x0000b40042947a23 */ /* 0x100fe2000001089f */
[----:B--2---:R-:W-:Y:S01]  /*10e80*/  F2FP.PACK_AB R96, R151, R152 ;  /* 0x000000989760723e */ /* 0x004fe200000000ff */
[----:B------:R-:W2:Y:S01]  /*10e90*/  LDSM.16.MT88.4 R64, [R188+0x2100] ;  /* 0x00210000bc40783b */ /* 0x000ea20000004200 */
[--C-:B------:R-:W-:Y:S02]  /*10ea0*/  FFMA.FTZ R153, R18, c[0x0][0x2d0], -R159.reuse ;  /* 0x0000b40012997a23 */ /* 0x100fe4000001089f */
[----:B------:R-:W-:-:S02]  /*10eb0*/  FFMA.FTZ R154, R20, c[0x0][0x2d0], -R159 ;  /* 0x0000b400149a7a23 */ /* 0x000fc4000001089f */
[--C-:B------:R-:W-:Y:S01]  /*10ec0*/  FFMA.FTZ R147, R6, c[0x0][0x2d0], -R159.reuse ;  /* 0x0000b40006937a23 */ /* 0x100fe2000001089f */
[----:B------:R-:W-:Y:S01]  /*10ed0*/  MUFU.EX2 R148, R148 ;  /* 0x0000009400947308 */ /* 0x000fe20000000800 */
[----:B------:R-:W3:Y:S01]  /*10ee0*/  LDSM.16.MT88.4 R4, [R188+0x4100] ;  /* 0x00410000bc04783b */ /* 0x000ee20000004200 */
[--C-:B------:R-:W-:Y:S02]  /*10ef0*/  FFMA.FTZ R3, R10, c[0x0][0x2d0], -R159.reuse ;  /* 0x0000b4000a037a23 */ /* 0x100fe4000001089f */
[--C-:B------:R-:W-:Y:S01]  /*10f00*/  FFMA.FTZ R2, R8, c[0x0][0x2d0], -R159.reuse ;  /* 0x0000b40008027a23 */ /* 0x100fe2000001089f */
[----:B------:R-:W-:Y:S01]  /*10f10*/  LDSM.16.MT88.4 R20, [R189+0x2900] ;  /* 0x00290000bd14783b */ /* 0x000fe20000004200 */
[--C-:B------:R-:W-:Y:S01]  /*10f20*/  FFMA.FTZ R15, R16, c[0x0][0x2d0], -R159.reuse ;  /* 0x0000b400100f7a23 */ /* 0x100fe2000001089f */
[----:B-1----:R-:W-:Y:S01]  /*10f30*/  F2FP.PACK_AB R98, R146, R149 ;  /* 0x000000959262723e */ /* 0x002fe200000000ff */
[----:B------:R-:W-:Y:S01]  /*10f40*/  MUFU.EX2 R153, R153 ;  /* 0x0000009900997308 */ /* 0x000fe20000000800 */
[----:B------:R-:W1:Y:S01]  /*10f50*/  LDSM.16.MT88.4 R8, [R195+0x2900] ;  /* 0x00290000c308783b */ /* 0x000e620000004200 */
[----:B------:R-:W-:-:S02]  /*10f60*/  FFMA.FTZ R14, R14, c[0x0][0x2d0], -R159 ;  /* 0x0000b4000e0e7a23 */ /* 0x000fc4000001089f */
[--C-:B------:R-:W-:Y:S01]  /*10f70*/  FFMA.FTZ R161, R172, c[0x0][0x2d0], -R159.reuse ;  /* 0x0000b400aca17a23 */ /* 0x100fe2000001089f */
[----:B------:R-:W4:Y:S01]  /*10f80*/  LDSM.16.MT88.4 R16, [R188+0x2900] ;  /* 0x00290000bc10783b */ /* 0x000f220000004200 */
[--C-:B------:R-:W-:Y:S02]  /*10f90*/  FFMA.FTZ R162, R162, c[0x0][0x2d0], -R159.reuse ;  /* 0x0000b400a2a27a23 */ /* 0x100fe4000001089f */
[----:B------:R-:W5:Y:S01]  /*10fa0*/  MUFU.EX2 R154, R154 ;  /* 0x0000009a009a7308 */ /* 0x000f620000000800 */
[--C-:B------:R-:W-:Y:S02]  /*10fb0*/  FFMA.FTZ R163, R170, c[0x0][0x2d0], -R159.reuse ;  /* 0x0000b400aaa37a23 */ /* 0x100fe4000001089f */
[--C-:B------:R-:W-:Y:S02]  /*10fc0*/  FFMA.FTZ R166, R166, c[0x0][0x2d0], -R159.reuse ;  /* 0x0000b400a6a67a23 */ /* 0x100fe4000001089f */
[--C-:B------:R-:W-:Y:S02]  /*10fd0*/  FFMA.FTZ R170, R165, c[0x0][0x2d0], -R168.reuse ;  /* 0x0000b400a5aa7a23 */ /* 0x100fe400000108a8 */
[----:B------:R-:W-:Y:S01]  /*10fe0*/  FFMA.FTZ R165, R143, c[0x0][0x2d0], -R168 ;  /* 0x0000b4008fa57a23 */ /* 0x000fe200000108a8 */
[----:B------:R-:W2:Y:S01]  /*10ff0*/  MUFU.EX2 R147, R147 ;  /* 0x0000009300937308 */ /* 0x000ea20000000800 */
[----:B------:R-:W-:-:S02]  /*11000*/  FFMA.FTZ R164, R164, c[0x0][0x2d0], -R159 ;  /* 0x0000b400a4a47a23 */ /* 0x000fc4000001089f */
[--C-:B------:R-:W-:Y:S02]  /*11010*/  FFMA.FTZ R169, R142, c[0x0][0x2d0], -R159.reuse ;  /* 0x0000b4008ea97a23 */ /* 0x100fe4000001089f */
[--C-:B------:R-:W-:Y:S02]  /*11020*/  FFMA.FTZ R168, R140, c[0x0][0x2d0], -R159.reuse ;  /* 0x0000b4008ca87a23 */ /* 0x100fe4000001089f */
[----:B------:R-:W-:Y:S01]  /*11030*/  FFMA.FTZ R209, R160, c[0x0][0x2d0], -R159 ;  /* 0x0000b400a0d17a23 */ /* 0x000fe2000001089f */
[----:B-----5:R-:W-:Y:S01]  /*11040*/  F2FP.PACK_AB R97, R154, R153 ;  /* 0x000000999a61723e */ /* 0x020fe200000000ff */
[----:B------:R-:W-:Y:S01]  /*11050*/  MUFU.EX2 R150, R150 ;  /* 0x0000009600967308 */ /* 0x000fe20000000800 */
[----:B------:R-:W-:Y:S01]  /*11060*/  FADD.FTZ R152, R152, R151 ;  /* 0x0000009798987221 */ /* 0x000fe20000010000 */
[----:B------:R-:W-:Y:S01]  /*11070*/  LDSM.16.MT88.4 R140, [R190+0x1900] ;  /* 0x00190000be8c783b */ /* 0x000fe20000004200 */
[----:B------:R-:W-:Y:S02]  /*11080*/  FADD.FTZ R153, R153, R154 ;  /* 0x0000009a99997221 */ /* 0x000fe40000010000 */
[----:B------:R-:W-:Y:S01]  /*11090*/  FADD.FTZ R149, R149, R152 ;  /* 0x0000009895957221 */ /* 0x000fe20000010000 */
[----:B--2---:R-:W-:-:S02]  /*110a0*/  F2FP.PACK_AB R99, R147, R148 ;  /* 0x000000949363723e */ /* 0x004fc400000000ff */
[----:B------:R-:W2:Y:S01]  /*110b0*/  MUFU.EX2 R145, R145 ;  /* 0x0000009100917308 */ /* 0x000ea20000000800 */
[----:B------:R-:W-:-:S04]  /*110c0*/  FADD.FTZ R149, R146, R149 ;  /* 0x0000009592957221 */ /* 0x000fc80000010000 */
[C---:B------:R-:W-:Y:S03]  /*110d0*/  HMMA.16816.F32 R36, R96.reuse, R40, RZ ;  /* 0x000000286024723c */ /* 0x040fe600000018ff */
[----:B------:R-:W-:Y:S05]  /*110e0*/  MUFU.EX2 R144, R144 ;  /* 0x0000009000907308 */ /* 0x000fea0000000800 */
[C---:B------:R-:W-:Y:S03]  /*110f0*/  HMMA.16816.F32 R52, R96.reuse, R56, RZ ;  /* 0x000000386034723c */ /* 0x040fe600000018ff */
[----:B------:R-:W-:Y:S05]  /*11100*/  MUFU.EX2 R13, R13 ;  /* 0x0000000d000d7308 */ /* 0x000fea0000000800 */
[C---:B------:R-:W-:Y:S03]  /*11110*/  HMMA.16816.F32 R40, R96.reuse, R42, RZ ;  /* 0x0000002a6028723c */ /* 0x040fe600000018ff */
[----:B------:R-:W-:Y:S05]  /*11120*/  MUFU.EX2 R15, R15 ;  /* 0x0000000f000f7308 */ /* 0x000fea0000000800 */
[C---:B------:R-:W-:Y:S03]  /*11130*/  HMMA.16816.F32 R56, R96.reuse, R58, RZ ;  /* 0x0000003a6038723c */ /* 0x040fe600000018ff */
[----:B------:R-:W5:Y:S05]  /*11140*/  MUFU.EX2 R14, R14 ;  /* 0x0000000e000e7308 */ /* 0x000f6a0000000800 */
[C---:B------:R-:W-:Y:S03]  /*11150*/  HMMA.16816.F32 R60, R96.reuse, R64, RZ ;  /* 0x00000040603c723c */ /* 0x040fe600000018ff */
[----:B------:R-:W-:Y:S05]  /*11160*/  MUFU.EX2 R3, R3 ;  /* 0x0000000300037308 */ /* 0x000fea0000000800 */
[C---:B------:R-:W-:Y:S03]  /*11170*/  HMMA.16816.F32 R64, R96.reuse, R66, RZ ;  /* 0x000000426040723c */ /* 0x040fe600000018ff */
[----:B------:R-:W1:Y:S05]  /*11180*/  MUFU.EX2 R2, R2 ;  /* 0x0000000200027308 */ /* 0x000e6a0000000800 */
        /* <DEDUP_REMOVED lines=32> */
[C---:B---3--:R-:W-:Y:S07]  /*11390*/  HMMA.16816.F32 R92, R96.reuse, R4, RZ ;  /* 0x00000004605c723c */ /* 0x048fee00000018ff */
[----:B--2---:R-:W-:Y:S01]  /*113a0*/  F2FP.PACK_AB R4, R145, R150 ;  /* 0x000000969104723e */ /* 0x004fe200000000ff */
[----:B------:R-:W-:Y:S01]  /*113b0*/  HMMA.16816.F32 R96, R96, R6, RZ ;  /* 0x000000066060723c */ /* 0x000fe200000018ff */
[----:B-----5:R-:W-:Y:S01]  /*113c0*/  F2FP.PACK_AB R5, R14, R15 ;  /* 0x0000000f0e05723e */ /* 0x020fe200000000ff */
[----:B------:R-:W-:-:S04]  /*113d0*/  FADD.FTZ R150, R150, R149 ;  /* 0x0000009596967221 */ /* 0x000fc80000010000 */
[----:B------:R-:W-:Y:S01]  /*113e0*/  FADD.FTZ R145, R145, R150 ;  /* 0x0000009691917221 */ /* 0x000fe20000010000 */
[----:B------:R-:W-:Y:S02]  /*113f0*/  F2FP.PACK_AB R6, R13, R144 ;  /* 0x000000900d06723e */ /* 0x000fe400000000ff */
[----:B-1----:R-:W-:Y:S01]  /*11400*/  F2FP.PACK_AB R7, R2, R3 ;  /* 0x000000030207723e */ /* 0x002fe200000000ff */
[----:B------:R-:W-:-:S04]  /*11410*/  FADD.FTZ R144, R144, R145 ;  /* 0x0000009190907221 */ /* 0x000fc80000010000 */
[----:B------:R-:W-:Y:S02]  /*11420*/  FADD.FTZ R144, R13, R144 ;  /* 0x000000900d907221 */ /* 0x000fe40000010000 */
[C---:B------:R-:W-:Y:S08]  /*11430*/  HMMA.16816.F32 R36, R4.reuse, R8, R36 ;  /* 0x000000080424723c */ /* 0x040ff00000001824 */
[C---:B------:R-:W-:Y:S01]  /*11440*/  HMMA.16816.F32 R40, R4.reuse, R10, R40 ;  /* 0x0000000a0428723c */ /* 0x040fe20000001828 */
[----:B------:R-:W1:Y:S07]  /*11450*/  LDSM.16.MT88.4 R8, [R190+0x4900] ;  /* 0x00490000be08783b */ /* 0x000e6e0000004200 */
[C---:B------:R-:W-:Y:S08]  /*11460*/  HMMA.16816.F32 R52, R4.reuse, R20, R52 ;  /* 0x000000140434723c */ /* 0x040ff00000001834 */
[C---:B------:R-:W-:Y:S01]  /*11470*/  HMMA.16816.F32 R56, R4.reuse, R22, R56 ;  /* 0x000000160438723c */ /* 0x040fe20000001838 */
[----:B------:R-:W2:Y:S07]  /*11480*/  LDSM.16.MT88.4 R20, [R189+0x4900] ;  /* 0x00490000bd14783b */ /* 0x000eae0000004200 */
[C---:B----4-:R-:W-:Y:S08]  /*11490*/  HMMA.16816.F32 R60, R4.reuse, R16, R60 ;  /* 0x00000010043c723c */ /* 0x050ff0000000183c */
[C---:B------:R-:W-:Y:S01]  /*114a0*/  HMMA.16816.F32 R64, R4.reuse, R18, R64 ;  /* 0x000000120440723c */ /* 0x040fe20000001840 */
[----:B------:R-:W3:Y:S07]  /*114b0*/  LDSM.16.MT88.4 R16, [R188+0x4900] ;  /* 0x00490000bc10783b */ /* 0x000eee0000004200 */
[C---:B------:R-:W-:Y:S08]  /*114c0*/  HMMA.16816.F32 R128, R4.reuse, R24, R128 ;  /* 0x000000180480723c */ /* 0x040ff00000001880 */
        /* <DEDUP_REMOVED lines=12> */
[C---:B------:R-:W-:Y:S01]  /*11590*/  HMMA.16816.F32 R104, R4.reuse, R138, R104 ;  /* 0x0000008a0468723c */ /* 0x040fe20000001868 */
[----:B------:R-:W-:Y:S07]  /*115a0*/  LDSM.16.MT88.4 R136, [R189+0x1900] ;  /* 0x00190000bd88783b */ /* 0x000fee0000004200 */
[C---:B------:R-:W-:Y:S08]  /*115b0*/  HMMA.16816.F32 R108, R4.reuse, R132, R108 ;  /* 0x00000084046c723c */ /* 0x040ff0000000186c */
[C---:B------:R-:W-:Y:S01]  /*115c0*/  HMMA.16816.F32 R112, R4.reuse, R134, R112 ;  /* 0x000000860470723c */ /* 0x040fe20000001870 */
[----:B------:R-:W5:Y:S07]  /*115d0*/  LDSM.16.MT88.4 R132, [R189+0x1100] ;  /* 0x00110000bd84783b */ /* 0x000f6e0000004200 */
[C---:B------:R-:W-:Y:S08]  /*115e0*/  HMMA.16816.F32 R116, R4.reuse, R32, R116 ;  /* 0x000000200474723c */ /* 0x040ff00000001874 */
[C---:B------:R-:W-:Y:S01]  /*115f0*/  HMMA.16816.F32 R120, R4.reuse, R34, R120 ;  /* 0x000000220478723c */ /* 0x040fe20000001878 */
[----:B------:R-:W-:Y:S07]  /*11600*/  LDSM.16.MT88.4 R32, [R188+0x1100] ;  /* 0x00110000bc20783b */ /* 0x000fee0000004200 */
[C---:B------:R-:W-:Y:S08]  /*11610*/  HMMA.16816.F32 R44, R4.reuse, R28, R44 ;  /* 0x0000001c042c723c */ /* 0x040ff0000000182c */
[C---:B------:R-:W-:Y:S01]  /*11620*/  HMMA.16816.F32 R48, R4.reuse, R30, R48 ;  /* 0x0000001e0430723c */ /* 0x040fe20000001830 */
[----:B------:R-:W-:Y:S07]  /*11630*/  LDSM.16.MT88.4 R28, [R190+0x3100] ;  /* 0x00310000be1c783b */ /* 0x000fee0000004200 */
[C---:B----4-:R-:W-:Y:S08]  /*11640*/  HMMA.16816.F32 R68, R4.reuse, R24, R68 ;  /* 0x000000180444723c */ /* 0x050ff00000001844 */
[----:B------:R-:W-:Y:S01]  /*11650*/  HMMA.16816.F32 R72, R4, R26, R72 ;  /* 0x0000001a0448723c */ /* 0x000fe20000001848 */
[----:B------:R-:W-:Y:S06]  /*11660*/  LDSM.16.MT88.4 R24, [R195+0x5100] ;  /* 0x00510000c318783b */ /* 0x000fec0000004200 */
[----:B------:R-:W-:Y:S01]  /*11670*/  F2FP.PACK_AB R4, R158, R155 ;  /* 0x0000009b9e04723e */ /* 0x000fe200000000ff */
[----:B------:R-:W-:Y:S01]  /*11680*/  FADD.FTZ R155, R155, R144 ;  /* 0x000000909b9b7221 */ /* 0x000fe20000010000 */
[----:B------:R-:W-:-:S02]  /*11690*/  F2FP.PACK_AB R6, R157, R156 ;  /* 0x0000009c9d06723e */ /* 0x000fc400000000ff */
[----:B------:R-:W-:Y:S01]  /*116a0*/  F2FP.PACK_AB R5, R162, R161 ;  /* 0x000000a1a205723e */ /* 0x000fe200000000ff */
[----:B------:R-:W-:Y:S01]  /*116b0*/  FADD.FTZ R155, R158, R155 ;  /* 0x0000009b9e9b7221 */ /* 0x000fe20000010000 */
[----:B------:R-:W-:-:S03]  /*116c0*/  F2FP.PACK_AB R7, R166, R163 ;  /* 0x000000a3a607723e */ /* 0x000fc600000000ff */
[----:B------:R-:W-:-:S04]  /*116d0*/  FADD.FTZ R156, R156, R155 ;  /* 0x0000009b9c9c7221 */ /* 0x000fc80000010000 */
[----:B-1----:R-:W-:Y:S01]  /*116e0*/  HMMA.16816.F32 R128, R4, R8, R128 ;  /* 0x000000080480723c */ /* 0x002fe20000001880 */
[----:B------:R-:W-:-:S07]  /*116f0*/  FADD.FTZ R156, R157, R156 ;  /* 0x0000009c9d9c7221 */ /* 0x000fce0000010000 */
        /* <DEDUP_REMOVED lines=8> */
[C---:B-----5:R-:W-:Y:S08]  /*11780*/  HMMA.16816.F32 R108, R4.reuse, R132, R108 ;  /* 0x00000084046c723c */ /* 0x060ff0000000186c */
        /* <DEDUP_REMOVED lines=24> */
[----:B------:R-:W-:Y:S01]  /*11910*/  HMMA.16816.F32 R96, R4, R22, R96 ;  /* 0x000000160460723c */ /* 0x000fe20000001860 */
[----:B------:R-:W2:Y:S06]  /*11920*/  LDSM.16.MT88.4 R20, [R195+0x5900] ;  /* 0x00590000c314783b */ /* 0x000eac0000004200 */
[----:B------:R-:W-:Y:S01]  /*11930*/  F2FP.PACK_AB R4, R170, R167 ;  /* 0x000000a7aa04723e */ /* 0x000fe200000000ff */
[----:B------:R-:W-:Y:S01]  /*11940*/  FADD.FTZ R167, R167, R156 ;  /* 0x0000009ca7a77221 */ /* 0x000fe20000010000 */
[----:B------:R-:W-:-:S02]  /*11950*/  F2FP.PACK_AB R6, R212, R165 ;  /* 0x000000a5d406723e */ /* 0x000fc400000000ff */
[----:B------:R-:W-:Y:S01]  /*11960*/  F2FP.PACK_AB R5, R169, R164 ;  /* 0x000000a4a905723e */ /* 0x000fe200000000ff */
[----:B------:R-:W-:Y:S01]  /*11970*/  FADD.FTZ R170, R170, R167 ;  /* 0x000000a7aaaa7221 */ /* 0x000fe20000010000 */
[----:B------:R-:W-:-:S03]  /*11980*/  F2FP.PACK_AB R7, R209, R168 ;  /* 0x000000a8d107723e */ /* 0x000fc600000000ff */
[----:B------:R-:W-:-:S04]  /*11990*/  FADD.FTZ R165, R165, R170 ;  /* 0x000000aaa5a57221 */ /* 0x000fc80000010000 */
[----:B---3--:R-:W-:Y:S01]  /*119a0*/  HMMA.16816.F32 R128, R4, R16, R128 ;  /* 0x000000100480723c */ /* 0x008fe20000001880 */
[----:B------:R-:W-:-:S07]  /*119b0*/  FADD.FTZ R212, R212, R165 ;  /* 0x000000a5d4d47221 */ /* 0x000fce0000010000 */
        /* <DEDUP_REMOVED lines=9> */
[C---:B---3--:R-:W-:Y:S07]  /*11a50*/  HMMA.16816.F32 R76, R4.reuse, R16, R76 ;  /* 0x00000010044c723c */ /* 0x048fee000000184c */
[----:B------:R-:W-:Y:S01]  /*11a60*/  FADD.FTZ R16, R148, R153 ;  /* 0x0000009994107221 */ /* 0x000fe20000010000 */
[----:B------:R-:W-:Y:S03]  /*11a70*/  HMMA.16816.F32 R104, R4, R142, R104 ;  /* 0x0000008e0468723c */ /* 0x000fe60000001868 */
[----:B------:R-:W-:-:S04]  /*11a80*/  FADD.FTZ R16, R147, R16 ;  /* 0x0000001093107221 */ /* 0x000fc80000010000 */
        /* <DEDUP_REMOVED lines=17> */
[----:B------:R-:W-:-:S05]  /*11ba0*/  FADD.FTZ R209, R209, R168 ;  /* 0x000000a8d1d17221 */ /* 0x000fca0000010000 */
[C---:B------:R-:W-:Y:S08]  /*11bb0*/  HMMA.16816.F32 R52, R4.reuse, R28, R52 ;  /* 0x0000001c0434723c */ /* 0x040ff00000001834 */
[C---:B------:R-:W-:Y:S08]  /*11bc0*/  HMMA.16816.F32 R56, R4.reuse, R30, R56 ;  /* 0x0000001e0438723c */ /* 0x040ff00000001838 */
[C---:B------:R-:W-:Y:S08]  /*11bd0*/  HMMA.16816.F32 R60, R4.reuse, R24, R60 ;  /* 0x00000018043c723c */ /* 0x040ff0000000183c */
[C---:B------:R-:W-:Y:S08]  /*11be0*/  HMMA.16816.F32 R64, R4.reuse, R26, R64 ;  /* 0x0000001a0440723c */ /* 0x040ff00000001840 */
        /* <DEDUP_REMOVED lines=17> */
.L_x_394:
[----:B------:R-:W-:Y:S02]  /*11d00*/  UISETP.NE.AND UP0, UPT, UR9, 0x1, UPT ;  /* 0x000000010900788c */ /* 0x000fe4000bf05270 */
[----:B------:R-:W-:Y:S02]  /*11d10*/  ULDC.64 UR4, c[0x0][0x330] ;  /* 0x0000cc0000047ab9 */ /* 0x000fe40000000a00 */
[----:B------:R-:W-:-:S07]  /*11d20*/  UIMAD.WIDE.U32 UR16, UR13, UR4, URZ ;  /* 0x000000040d1072a5 */ /* 0x000fce000f8e003f */
[----:B------:R-:W-:Y:S02]  /*11d30*/  @UP0 USHF.R.U32.HI UR13, URZ, UR5, UR17 ;  /* 0x000000053f0d0299 */ /* 0x000fe40008011611 */
.L_x_395:
[----:B------:R-:W-:Y:S02]  /*11d40*/  ULDC UR4, c[0x0][0x32c] ;  /* 0x0000cb0000047ab9 */ /* 0x000fe40000000800 */
[----:B------:R-:W-:-:S04]  /*11d50*/  UIMAD UR4, UR13, UR9, UR4 ;  /* 0x000000090d0472a4 */ /* 0x000fc8000f8e0204 */
[----:B------:R-:W-:-:S04]  /*11d60*/  UISETP.LT.AND UP0, UPT, UR10, UR4, UPT ;  /* 0x000000040a00728c */ /* 0x000fc8000bf01270 */
[----:B------:R-:W-:-:S04]  /*11d70*/  USEL UR10, UR10, UR4, UP0 ;  /* 0x000000040a0a7287 */ /* 0x000fc80008000000 */
.L_x_393:
[----:B------:R-:W-:-:S04]  /*11d80*/  USHF.R.S32.HI UR4, URZ, 0x1f, UR10 ;  /* 0x0000001f3f047899 */ /* 0x000fc8000801140a */
[----:B------:R-:W-:-:S04]  /*11d90*/  ULEA.HI UR4, UR4, UR10, URZ, 0x6 ;  /* 0x0000000a04047291 */ /* 0x000fc8000f8f303f */
[----:B------:R-:W-:-:S04]  /*11da0*/  USHF.R.S32.HI UR5, URZ, 0x6, UR4 ;  /* 0x000000063f057899 */ /* 0x000fc80008011404 */
[----:B------:R-:W-:-:S04]  /*11db0*/  UISETP.LT.AND UP0, UPT, UR8, UR5, UPT ;  /* 0x000000050800728c */ /* 0x000fc8000bf01270 */
[----:B------:R-:W-:-:S06]  /*11dc0*/  USEL UR5, UR8, UR5, !UP0 ;  /* 0x0000000508057287 */ /* 0x000fcc000c000000 */
[----:B------:R-:W-:-:S13]  /*11dd0*/  ISETP.GE.AND P0, PT, R173, UR5, PT ;  /* 0x00000005ad007c0c */ /* 0x000fda000bf06270 */
[----:B------:R-:W-:Y:S05]  /*11de0*/  @!P0 BRA `(.L_x_396) ;  /* 0x0000355000008947 */ /* 0x000fea0003800000 */
[----:B------:R-:W-:Y:S01]  /*11df0*/  PLOP3.LUT P0, PT, PT, PT, UP3, 0x80, 0x0 ;  /* 0x000000000000781c */ /* 0x000fe20003f0f038 */
[----:B------:R-:W-:Y:S01]  /*11e00*/  IMAD.MOV.U32 R2, RZ, RZ, R12 ;  /* 0x000000ffff027224 */ /* 0x000fe200078e000c */
[----:B------:R-:W-:Y:S01]  /*11e10*/  PLOP3.LUT P3, PT, PT, PT, UP3, 0x80, 0x0 ;  /* 0x000000000000781c */ /* 0x000fe20003f6f038 */
[----:B------:R-:W-:Y:S01]  /*11e20*/  IMAD.MOV.U32 R3, RZ, RZ, R0 ;  /* 0x000000ffff037224 */ /* 0x000fe200078e0000 */
[C---:B------:R-:W-:Y:S01]  /*11e30*/  IADD3 RZ, P2, R200.reuse, 0x40, RZ ;  /* 0x00000040c8ff7810 */ /* 0x040fe20007f5e0ff */
[----:B------:R-:W-:Y:S01]  /*11e40*/  IMAD.MOV.U32 R224, RZ, RZ, R173 ;  /* 0x000000ffffe07224 */ /* 0x000fe200078e00ad */
[----:B------:R-:W-:Y:S01]  /*11e50*/  IADD3 RZ, P4, R200, 0x80, RZ ;  /* 0x00000080c8ff7810 */ /* 0x000fe20007f9e0ff */
[----:B------:R-:W-:Y:S01]  /*11e60*/  IMAD.MOV.U32 R218, RZ, RZ, c[0x0][0x208] ;  /* 0x00008200ffda7624 */ /* 0x000fe200078e00ff */
[----:B------:R-:W-:Y:S01]  /*11e70*/  IADD3 RZ, P1, R204, 0x40, RZ ;  /* 0x00000040ccff7810 */ /* 0x000fe20007f3e0ff */
[--C-:B------:R-:W-:Y:S01]  /*11e80*/  IMAD.X R222, RZ, RZ, R207.reuse, P2 ;  /* 0x000000ffffde7224 */ /* 0x100fe200010e06cf */
[C---:B------:R-:W-:Y:S01]  /*11e90*/  IADD3 R216, R200.reuse, 0x40, RZ ;  /* 0x00000040c8d87810 */ /* 0x040fe20007ffe0ff */
[----:B------:R-:W-:Y:S01]  /*11ea0*/  IMAD.X R221, RZ, RZ, R207, P4 ;  /* 0x000000ffffdd7224 */ /* 0x000fe200020e06cf */
[----:B------:R-:W-:Y:S01]  /*11eb0*/  IADD3 R215, R200, 0x80, RZ ;  /* 0x00000080c8d77810 */ /* 0x000fe20007ffe0ff */
[----:B------:R-:W-:Y:S01]  /*11ec0*/  @P0 IMAD.HI.U32 R217, R203, c[0x0][0x2c8], RZ ;  /* 0x0000b200cbd90a27 */ /* 0x000fe200078e00ff */
[C---:B------:R-:W-:Y:S01]  /*11ed0*/  IADD3 RZ, P0, R204.reuse, 0x80, RZ ;  /* 0x00000080ccff7810 */ /* 0x040fe20007f1e0ff */
[----:B------:R-:W-:Y:S01]  /*11ee0*/  ULDC UR4, c[0x0][0x324] ;  /* 0x0000c90000047ab9 */ /* 0x000fe20000000800 */
[C---:B------:R-:W-:Y:S01]  /*11ef0*/  IADD3 R214, R204.reuse, 0x40, RZ ;  /* 0x00000040ccd67810 */ /* 0x040fe20007ffe0ff */
[----:B------:R-:W-:Y:S01]  /*11f00*/  IMAD.X R220, RZ, RZ, R211, P1 ;  /* 0x000000ffffdc7224 */ /* 0x000fe200008e06d3 */
[----:B------:R-:W-:Y:S01]  /*11f10*/  @P3 SHF.R.U32.HI R217, RZ, c[0x0][0x2cc], R217 ;  /* 0x0000b300ffd93a19 */ /* 0x000fe200000116d9 */
[----:B------:R-:W-:Y:S01]  /*11f20*/  IMAD.X R219, RZ, RZ, R211, P0 ;  /* 0x000000ffffdb7224 */ /* 0x000fe200000e06d3 */
[----:B------:R-:W-:Y:S01]  /*11f30*/  IADD3 R213, R204, 0x80, RZ ;  /* 0x00000080ccd57810 */ /* 0x000fe20007ffe0ff */
[----:B------:R-:W-:Y:S01]  /*11f40*/  IMAD.MOV.U32 R223, RZ, RZ, c[0x0][0x20c] ;  /* 0x00008300ffdf7624 */ /* 0x000fe200078e00ff */
[----:B------:R-:W-:-:S02]  /*11f50*/  ULOP3.LUT UR4, URZ, UR4, URZ, 0x33, !UPT ;  /* 0x000000043f047292 */ /* 0x000fc4000f8e333f */
.L_x_405:
[----:B------:R-:W-:Y:S04]  /*11f60*/  DEPBAR.LE SB0, 0x0 ;  /* 0x000080000000791a */ /* 0x000fe80000000000 */
[----:B------:R-:W-:Y:S01]  /*11f70*/  BAR.SYNC.DEFER_BLOCKING 0x0 ;  /* 0x0000000000007b1d */ /* 0x000fe20000010000 */
[C---:B------:R-:W-:Y:S11]  /*11f80*/  ISETP.LT.AND P0, PT, R224.reuse, UR8, PT ;  /* 0x00000008e0007c0c */ /* 0x040ff6000bf01270 */
[----:B------:R-:W-:Y:S02]  /*11f90*/  @!UPT UIADD3 URZ, URZ, URZ, URZ ;  /* 0x0000003f3f3ff290 */ /* 0x000fe4000fffe03f */
[----:B------:R-:W-:Y:S01]  /*11fa0*/  @!P0 SHF.R.S32.HI R0, RZ, 0x1f, R224 ;  /* 0x0000001fff008819 */ /* 0x000fe200000114e0 */
[----:B------:R-:W-:Y:S04]  /*11fb0*/  @!P0 IMAD.WIDE.U32 R152, R224, c[0x0][0x208], RZ ;  /* 0x00008200e0988a25 */ /* 0x000fe800078e00ff */
[----:B------:R-:W-:Y:S04]  /*11fc0*/  @!P0 IMAD R0, R0, c[0x0][0x208], RZ ;  /* 0x0000820000008a24 */ /* 0x000fe800078e02ff */
[----:B------:R-:W-:Y:S01]  /*11fd0*/  @!P0 IMAD R0, R224, c[0x0][0x20c], R0 ;  /* 0x00008300e0008a24 */ /* 0x000fe200078e0200 */
[----:B------:R-:W-:Y:S03]  /*11fe0*/  LDSM.16.M88.4 R132, [R198+0xc100] ;  /* 0x00c10000c684783b */ /* 0x000fe60000000200 */
[----:B------:R-:W-:Y:S02]  /*11ff0*/  @!P0 IMAD.IADD R0, R153, 0x1, R0 ;  /* 0x0000000199008824 */ /* 0x000fe400078e0200 */
[----:B------:R-:W1:Y:S01]  /*12000*/  LDSM.16.M88.4 R136, [R197+0x6100] ;  /* 0x00610000c588783b */ /* 0x000e620000000200 */
[C---:B------:R-:W-:Y:S02]  /*12010*/  @!P0 IMAD.SHL.U32 R153, R152.reuse, 0x40, RZ ;  /* 0x0000004098998824 */ /* 0x040fe400078e00ff */
[----:B------:R-:W-:Y:S02]  /*12020*/  @!P0 SHF.L.U64.HI R155, R152, 0x6, R0 ;  /* 0x00000006989b8819 */ /* 0x000fe40000010200 */
[----:B------:R-:W2:Y:S01]  /*12030*/  LDSM.16.M88.4 R140, [R197+0x6900] ;  /* 0x00690000c58c783b */ /* 0x000ea20000000200 */
[C---:B------:R-:W-:Y:S02]  /*12040*/  @!P0 IADD3 R159, P3, R153.reuse, R200, RZ ;  /* 0x000000c8999f8210 */ /* 0x040fe40007f7e0ff */
[----:B------:R-:W-:Y:S02]  /*12050*/  @!P0 IADD3 R157, P2, R153, R216, RZ ;  /* 0x000000d8999d8210 */ /* 0x000fe40007f5e0ff */
[----:B------:R-:W3:Y:S01]  /*12060*/  LDSM.16.M88.4 R144, [R197+0x7100] ;  /* 0x00710000c590783b */ /* 0x000ee20000000200 */
[----:B------:R-:W-:Y:S01]  /*12070*/  @!P0 IMAD.X R154, R155, 0x1, R207, P3 ;  /* 0x000000019b9a8824 */ /* 0x000fe200018e06cf */
[----:B------:R-:W-:Y:S01]  /*12080*/  @!P0 LEA R160, P3, R159, c[0x0][0x1f8], 0x1 ;  /* 0x00007e009fa08a11 */ /* 0x000fe200078608ff */
[----:B------:R-:W-:Y:S01]  /*12090*/  @!P0 IMAD.X R0, R155, 0x1, R222, P2 ;  /* 0x000000019b008824 */ /* 0x000fe200010e06de */
[----:B------:R-:W-:Y:S01]  /*120a0*/  @!P0 LEA R166, P2, R157, c[0x0][0x1f8], 0x1 ;  /* 0x00007e009da68a11 */ /* 0x000fe200078408ff */
[----:B------:R-:W4:Y:S01]  /*120b0*/  LDSM.16.M88.4 R148, [R197+0x7900] ;  /* 0x00790000c594783b */ /* 0x000f220000000200 */
[----:B------:R-:W-:Y:S02]  /*120c0*/  @!P0 LEA.HI.X R161, R159, c[0x0][0x1fc], R154, 0x1, P3 ;  /* 0x00007f009fa18a11 */ /* 0x000fe400018f0c9a */
[----:B------:R-:W-:Y:S02]  /*120d0*/  @!P0 LEA.HI.X R167, R157, c[0x0][0x1fc], R0, 0x1, P2 ;  /* 0x00007f009da78a11 */ /* 0x000fe400010f0c00 */
[----:B------:R-:W-:Y:S02]  /*120e0*/  @!P0 IADD3 R152, P1, R153, R215, RZ ;  /* 0x000000d799988210 */ /* 0x000fe40007f3e0ff */
[----:B------:R-:W-:Y:S03]  /*120f0*/  @!P0 LEA R153, P3, R218, R153, 0x5 ;  /* 0x00000099da998211 */ /* 0x000fe600078628ff */
[----:B------:R-:W-:Y:S01]  /*12100*/  @!P0 IMAD.X R163, R155, 0x1, R221, P1 ;  /* 0x000000019ba38824 */ /* 0x000fe200008e06dd */
[----:B------:R-:W-:Y:S02]  /*12110*/  @!P0 IADD3 R159, P2, R153, R200, RZ ;  /* 0x000000c8999f8210 */ /* 0x000fe40007f5e0ff */
[----:B------:R-:W-:Y:S02]  /*12120*/  @!P0 LEA R164, P1, R152, c[0x0][0x1f8], 0x1 ;  /* 0x00007e0098a48a11 */ /* 0x000fe400078208ff */
[----:B------:R-:W-:Y:S02]  /*12130*/  @!P0 LEA.HI.X R155, R218, R155, R223, 0x5, P3 ;  /* 0x0000009bda9b8211 */ /* 0x000fe400018f2cdf */
[----:B------:R-:W-:Y:S02]  /*12140*/  @!P0 LEA R172, P4, R159, c[0x0][0x1f8], 0x1 ;  /* 0x00007e009fac8a11 */ /* 0x000fe400078808ff */
[----:B------:R-:W-:Y:S01]  /*12150*/  @!P0 LEA.HI.X R165, R152, c[0x0][0x1fc], R163, 0x1, P1 ;  /* 0x00007f0098a58a11 */ /* 0x000fe200008f0ca3 */
[----:B------:R-:W-:Y:S01]  /*12160*/  @!P0 IMAD.X R0, R155, 0x1, R207, P2 ;  /* 0x000000019b008824 */ /* 0x000fe200010e06cf */
[C---:B------:R-:W-:Y:S02]  /*12170*/  @!P0 IADD3 R152, P1, R153.reuse, R216, RZ ;  /* 0x000000d899988210 */ /* 0x040fe40007f3e0ff */
[----:B------:R-:W-:Y:S01]  /*12180*/  @!P0 IADD3 R153, P3, R153, R215, RZ ;  /* 0x000000d799998210 */ /* 0x000fe20007f7e0ff */
[C---:B-1----:R-:W-:Y:S03]  /*12190*/  HMMA.16816.F32 R4, R132.reuse, R136, RZ ;  /* 0x000000888404723c */ /* 0x042fe600000018ff */
[----:B------:R-:W-:Y:S01]  /*121a0*/  @!P0 LEA.HI.X R173, R159, c[0x0][0x1fc], R0, 0x1, P4 ;  /* 0x00007f009fad8a11 */ /* 0x000fe200020f0c00 */
[C---:B------:R-:W-:Y:S01]  /*121b0*/  @!P0 IMAD.X R157, R155.reuse, 0x1, R222, P1 ;  /* 0x000000019b9d8824 */ /* 0x040fe200008e06de */
[C---:B------:R-:W-:Y:S01]  /*121c0*/  @!P0 LEA R170, P2, R152.reuse, c[0x0][0x1f8], 0x1 ;  /* 0x00007e0098aa8a11 */ /* 0x040fe200078408ff */
[----:B------:R-:W-:Y:S01]  /*121d0*/  @!P0 IMAD.X R0, R155, 0x1, R221, P3 ;  /* 0x000000019b008824 */ /* 0x000fe200018e06dd */
[----:B------:R-:W-:Y:S01]  /*121e0*/  @!P0 LEA R168, P1, R153, c[0x0][0x1f8], 0x1 ;  /* 0x00007e0099a88a11 */ /* 0x000fe200078208ff */
[C---:B------:R-:W-:Y:S01]  /*121f0*/  HMMA.16816.F32 R8, R132.reuse, R138, RZ ;  /* 0x0000008a8408723c */ /* 0x040fe200000018ff */
[----:B------:R-:W-:Y:S01]  /*12200*/  LDSM.16.M88.4 R136, [R194+0xc100] ;  /* 0x00c10000c288783b */ /* 0x000fe20000000200 */
[----:B------:R-:W-:Y:S02]  /*12210*/  ISETP.NE.AND P4, PT, R199, RZ, PT ;  /* 0x000000ffc700720c */ /* 0x000fe40003f85270 */
[----:B------:R-:W-:Y:S02]  /*12220*/  @!P0 LEA.HI.X R171, R152, c[0x0][0x1fc], R157, 0x1, P2 ;  /* 0x00007f0098ab8a11 */ /* 0x000fe400010f0c9d */
[----:B------:R-:W-:Y:S02]  /*12230*/  @!P0 LEA.HI.X R169, R153, c[0x0][0x1fc], R0, 0x1, P1 ;  /* 0x00007f0099a98a11 */ /* 0x000fe400008f0c00 */
[C---:B--2---:R-:W-:Y:S08]  /*12240*/  HMMA.16816.F32 R12, R132.reuse, R140, RZ ;  /* 0x0000008c840c723c */ /* 0x044ff000000018ff */
[C---:B------:R-:W-:Y:S01]  /*12250*/  HMMA.16816.F32 R16, R132.reuse, R142, RZ ;  /* 0x0000008e8410723c */ /* 0x040fe200000018ff */
[----:B------:R-:W1:Y:S07]  /*12260*/  LDSM.16.M88.4 R140, [R196] ;  /* 0x00000000c48c783b */ /* 0x000e6e0000000200 */
[C---:B---3--:R-:W-:Y:S08]  /*12270*/  HMMA.16816.F32 R20, R132.reuse, R144, RZ ;  /* 0x000000908414723c */ /* 0x048ff000000018ff */
[C---:B------:R-:W-:Y:S01]  /*12280*/  HMMA.16816.F32 R24, R132.reuse, R146, RZ ;  /* 0x000000928418723c */ /* 0x040fe200000018ff */
[----:B------:R-:W2:Y:S07]  /*12290*/  LDSM.16.M88.4 R144, [R187] ;  /* 0x00000000bb90783b */ /* 0x000eae0000000200 */
[C---:B----4-:R-:W-:Y:S08]  /*122a0*/  HMMA.16816.F32 R28, R132.reuse, R148, RZ ;  /* 0x00000094841c723c */ /* 0x050ff000000018ff */
[----:B------:R-:W-:Y:S01]  /*122b0*/  HMMA.16816.F32 R32, R132, R150, RZ ;  /* 0x000000968420723c */ /* 0x000fe200000018ff */
[----:B------:R-:W3:Y:S05]  /*122c0*/  LDSM.16.M88.4 R132, [R186] ;  /* 0x00000000ba84783b */ /* 0x000eea0000000200 */
[----:B------:R-:W4:Y:S02]  /*122d0*/  LDSM.16.M88.4 R148, [R185] ;  /* 0x00000000b994783b */ /* 0x000f240000000200 */
[C---:B-1----:R-:W-:Y:S03]  /*122e0*/  HMMA.16816.F32 R4, R136.reuse, R140, R4 ;  /* 0x0000008c8804723c */ /* 0x042fe60000001804 */
[----:B------:R-:W-:Y:S01]  /*122f0*/  @!PT LDS RZ, [RZ] ;  /* 0x00000000fffff984 */ /* 0x000fe20000000800 */
[----:B------:R-:W-:Y:S01]  /*12300*/  @!PT LDS RZ, [RZ] ;  /* 0x00000000fffff984 */ /* 0x000fe20000000800 */
[----:B------:R-:W-:Y:S01]  /*12310*/  @!PT LDS RZ, [RZ] ;  /* 0x00000000fffff984 */ /* 0x000fe20000000800 */
[----:B------:R1:W-:Y:S05]  /*12320*/  @!P0 LDGSTS.E.BYPASS.LTC128B.128 [R202+0x100], [R160.64], !P5 ;  /* 0x00100000a0ca8fae */ /* 0x0003ea000e901d5c */
[----:B------:R5:W-:Y:S01]  /*12330*/  @!P0 LDGSTS.E.BYPASS.LTC128B.128 [R202+0x2100], [R166.64], !P6 ;  /* 0x02100000a6ca8fae */ /* 0x000be2000f101d5c */
[C---:B------:R-:W-:Y:S04]  /*12340*/  HMMA.16816.F32 R8, R136.reuse, R142, R8 ;  /* 0x0000008e8808723c */ /* 0x040fe80000001808 */
[----:B------:R5:W-:Y:S04]  /*12350*/  @!P0 LDGSTS.E.BYPASS.LTC128B.128 [R202+0x4100], [R164.64], !P4 ;  /* 0x04100000a4ca8fae */ /* 0x000be8000e101d5c */
[C---:B--2---:R-:W-:Y:S01]  /*12360*/  HMMA.16816.F32 R12, R136.reuse, R144, R12 ;  /* 0x00000090880c723c */ /* 0x044fe2000000180c */
[----:B------:R2:W-:Y:S05]  /*12370*/  @!P0 LDGSTS.E.BYPASS.LTC128B.128 [R202+0x1100], [R172.64], !P5 ;  /* 0x01100000acca8fae */ /* 0x0005ea000e901d5c */
[----:B------:R1:W-:Y:S02]  /*12380*/  @!P0 LDGSTS.E.BYPASS.LTC128B.128 [R202+0x3100], [R170.64], !P6 ;  /* 0x03100000aaca8fae */ /* 0x0003e4000f101d5c */
[C---:B------:R-:W-:Y:S03]  /*12390*/  HMMA.16816.F32 R16, R136.reuse, R146, R16 ;  /* 0x000000928810723c */ /* 0x040fe60000001810 */
[----:B------:R1:W-:Y:S01]  /*123a0*/  @!P0 LDGSTS.E.BYPASS.LTC128B.128 [R202+0x5100], [R168.64], !P4 ;  /* 0x05100000a8ca8fae */ /* 0x0003e2000e101d5c */
[C---:B------:R-:W-:Y:S04]  /*123b0*/  ISETP.GT.AND P0, PT, R224.reuse, UR8, PT ;  /* 0x00000008e0007c0c */ /* 0x040fe8000bf04270 */
[C---:B---3--:R-:W-:Y:S01]  /*123c0*/  HMMA.16816.F32 R20, R136.reuse, R132, R20 ;  /* 0x000000848814723c */ /* 0x048fe20000001814 */
[----:B------:R-:W-:Y:S05]  /*123d0*/  LDSM.16.M88.4 R140, [R193+0xc100] ;  /* 0x00c10000c18c783b */ /* 0x000fea0000000200 */
[----:B------:R-:W3:Y:S02]  /*123e0*/  LDSM.16.M88.4 R152, [R192+0x6100] ;  /* 0x00610000c098783b */ /* 0x000ee40000000200 */
[C---:B------:R-:W-:Y:S03]  /*123f0*/  HMMA.16816.F32 R24, R136.reuse, R134, R24 ;  /* 0x000000868818723c */ /* 0x040fe60000001818 */
[----:B------:R-:W2:Y:S01]  /*12400*/  LDSM.16.M88.4 R156, [R192+0x6900] ;  /* 0x00690000c09c783b */ /* 0x000ea20000000200 */
[----:B------:R-:W-:Y:S04]  /*12410*/  @P0 IADD3 R0, R224, -0x1, RZ ;  /* 0xffffffffe0000810 */ /* 0x000fe80007ffe0ff */
[C---:B----4-:R-:W-:Y:S01]  /*12420*/  HMMA.16816.F32 R28, R136.reuse, R148, R28 ;  /* 0x00000094881c723c */ /* 0x050fe2000000181c */
[----:B------:R-:W0:Y:S05]  /*12430*/  LDGDEPBAR ;  /* 0x00000000000079af */ /* 0x000e2a0000000000 */
[----:B-1----:R-:W1:Y:S02]  /*12440*/  LDSM.16.M88.4 R160, [R192+0x7100] ;  /* 0x00710000c0a0783b */ /* 0x002e640000000200 */
[----:B------:R-:W-:Y:S03]  /*12450*/  HMMA.16816.F32 R32, R136, R150, R32 ;  /* 0x000000968820723c */ /* 0x000fe60000001820 */
[----:B------:R-:W4:Y:S05]  /*12460*/  LDSM.16.M88.4 R144, [R192+0x7900] ;  /* 0x00790000c090783b */ /* 0x000f2a0000000200 */
[----:B------:R-:W-:Y:S05]  /*12470*/  LDSM.16.M88.4 R132, [R191+0xc100] ;  /* 0x00c10000bf84783b */ /* 0x000fea0000000200 */
[----:B-----5:R-:W5:Y:S05]  /*12480*/  LDSM.16.M88.4 R164, [R184] ;  /* 0x00000000b8a4783b */ /* 0x020f6a0000000200 */
[----:B------:R-:W4:Y:S01]  /*12490*/  LDSM.16.M88.4 R168, [R184+0x800] ;  /* 0x00080000b8a8783b */ /* 0x000f220000000200 */
[C---:B---3--:R-:W-:Y:S04]  /*124a0*/  HMMA.16816.F32 R4, R140.reuse, R152, R4 ;  /* 0x000000988c04723c */ /* 0x048fe80000001804 */
[----:B------:R-:W3:Y:S05]  /*124b0*/  LDSM.16.M88.4 R136, [R184+0x1000] ;  /* 0x00100000b888783b */ /* 0x000eea0000000200 */
[----:B------:R-:W3:Y:S01]  /*124c0*/  LDSM.16.M88.4 R148, [R184+0x1800] ;  /* 0x00180000b894783b */ /* 0x000ee20000000200 */
[C---:B------:R-:W-:Y:S04]  /*124d0*/  HMMA.16816.F32 R8, R140.reuse, R154, R8 ;  /* 0x0000009a8c08723c */ /* 0x040fe80000001808 */
[----:B------:R-:W-:Y:S04]  /*124e0*/  LDSM.16.M88.4 R152, [R197+0x8900] ;  /* 0x00890000c598783b */ /* 0x000fe80000000200 */
[C---:B--2---:R-:W-:Y:S01]  /*124f0*/  HMMA.16816.F32 R12, R140.reuse, R156, R12 ;  /* 0x0000009c8c0c723c */ /* 0x044fe2000000180c */
[----:B------:R-:W-:Y:S07]  /*12500*/  LDSM.16.M88.4 R172, [R184+0x2000] ;  /* 0x00200000b8ac783b */ /* 0x000fee0000000200 */
[C---:B------:R-:W-:Y:S01]  /*12510*/  HMMA.16816.F32 R16, R140.reuse, R158, R16 ;  /* 0x0000009e8c10723c */ /* 0x040fe20000001810 */
[----:B------:R-:W-:Y:S07]  /*12520*/  LDSM.16.M88.4 R156, [R197+0x9100] ;  /* 0x00910000c59c783b */ /* 0x000fee0000000200 */
[C---:B-1----:R-:W-:Y:S08]  /*12530*/  HMMA.16816.F32 R20, R140.reuse, R160, R20 ;  /* 0x000000a08c14723c */ /* 0x042ff00000001814 */
[C---:B------:R-:W-:Y:S01]  /*12540*/  HMMA.16816.F32 R24, R140.reuse, R162, R24 ;  /* 0x000000a28c18723c */ /* 0x040fe20000001818 */
[----:B------:R-:W-:Y:S07]  /*12550*/  LDSM.16.M88.4 R160, [R194+0x10100] ;  /* 0x01010000c2a0783b */ /* 0x000fee0000000200 */
[C---:B----4-:R-:W-:Y:S08]  /*12560*/  HMMA.16816.F32 R28, R140.reuse, R144, R28 ;  /* 0x000000908c1c723c */ /* 0x050ff0000000181c */
[----:B------:R-:W-:Y:S01]  /*12570*/  HMMA.16816.F32 R32, R140, R146, R32 ;  /* 0x000000928c20723c */ /* 0x000fe20000001820 */
[----:B------:R-:W-:Y:S05]  /*12580*/  LDSM.16.M88.4 R140, [R198+0x10100] ;  /* 0x01010000c68c783b */ /* 0x000fea0000000200 */
[----:B------:R-:W1:Y:S02]  /*12590*/  LDSM.16.M88.4 R144, [R197+0x8100] ;  /* 0x00810000c590783b */ /* 0x000e640000000200 */
[C---:B-----5:R-:W-:Y:S08]  /*125a0*/  HMMA.16816.F32 R4, R132.reuse, R164, R4 ;  /* 0x000000a48404723c */ /* 0x060ff00000001804 */
[C---:B------:R-:W-:Y:S01]  /*125b0*/  HMMA.16816.F32 R8, R132.reuse, R166, R8 ;  /* 0x000000a68408723c */ /* 0x040fe20000001808 */
[----:B------:R-:W-:Y:S07]  /*125c0*/  LDSM.16.M88.4 R164, [R183] ;  /* 0x00000000b7a4783b */ /* 0x000fee0000000200 */
[C---:B------:R-:W-:Y:S08]  /*125d0*/  HMMA.16816.F32 R12, R132.reuse, R168, R12 ;  /* 0x000000a8840c723c */ /* 0x040ff0000000180c */
[C---:B------:R-:W-:Y:S01]  /*125e0*/  HMMA.16816.F32 R16, R132.reuse, R170, R16 ;  /* 0x000000aa8410723c */ /* 0x040fe20000001810 */
[----:B------:R-:W-:Y:S07]  /*125f0*/  LDSM.16.M88.4 R168, [R192+0x8100] ;  /* 0x00810000c0a8783b */ /* 0x000fee0000000200 */
[C---:B---3--:R-:W-:Y:S08]  /*12600*/  HMMA.16816.F32 R20, R132.reuse, R136, R20 ;  /* 0x000000888414723c */ /* 0x048ff00000001814 */
[C---:B------:R-:W-:Y:S01]  /*12610*/  HMMA.16816.F32 R24, R132.reuse, R138, R24 ;  /* 0x0000008a8418723c */ /* 0x040fe20000001818 */
[----:B------:R-:W2:Y:S07]  /*12620*/  LDSM.16.M88.4 R136, [R197+0x9900] ;  /* 0x00990000c588783b */ /* 0x000eae0000000200 */
[C---:B------:R-:W-:Y:S08]  /*12630*/  HMMA.16816.F32 R28, R132.reuse, R148, R28 ;  /* 0x00000094841c723c */ /* 0x040ff0000000181c */
[----:B------:R-:W-:Y:S01]  /*12640*/  HMMA.16816.F32 R32, R132, R150, R32 ;  /* 0x000000968420723c */ /* 0x000fe20000001820 */
[----:B------:R-:W3:Y:S05]  /*12650*/  LDSM.16.M88.4 R132, [R182] ;  /* 0x00000000b684783b */ /* 0x000eea0000000200 */
[----:B------:R-:W-:Y:S02]  /*12660*/  LDSM.16.M88.4 R148, [R180] ;  /* 0x00000000b494783b */ /* 0x000fe40000000200 */
[C---:B-1----:R-:W-:Y:S08]  /*12670*/  HMMA.16816.F32 R4, R140.reuse, R144, R4 ;  /* 0x000000908c04723c */ /* 0x042ff00000001804 */
[C---:B------:R-:W-:Y:S01]  /*12680*/  HMMA.16816.F32 R8, R140.reuse, R146, R8 ;  /* 0x000000928c08723c */ /* 0x040fe20000001808 */
[----:B------:R-:W1:Y:S07]  /*12690*/  LDSM.16.M88.4 R144, [R181] ;  /* 0x00000000b590783b */ /* 0x000e6e0000000200 */
[C---:B------:R-:W-:Y:S08]  /*126a0*/  HMMA.16816.F32 R12, R140.reuse, R152, R12 ;  /* 0x000000988c0c723c */ /* 0x040ff0000000180c */
[C---:B------:R-:W-:Y:S01]  /*126b0*/  HMMA.16816.F32 R16, R140.reuse, R154, R16 ;  /* 0x0000009a8c10723c */ /* 0x040fe20000001810 */
[----:B------:R-:W4:Y:S07]  /*126c0*/  LDSM.16.M88.4 R152, [R193+0x10100] ;  /* 0x01010000c198783b */ /* 0x000f2e0000000200 */
[C---:B------:R-:W-:Y:S08]  /*126d0*/  HMMA.16816.F32 R20, R140.reuse, R156, R20 ;  /* 0x0000009c8c14723c */ /* 0x040ff00000001814 */
[C---:B------:R-:W-:Y:S01]  /*126e0*/  HMMA.16816.F32 R24, R140.reuse, R158, R24 ;  /* 0x0000009e8c18723c */ /* 0x040fe20000001818 */
[----:B------:R-:W-:Y:S07]  /*126f0*/  LDSM.16.M88.4 R156, [R192+0x9900] ;  /* 0x00990000c09c783b */ /* 0x000fee0000000200 */
[C---:B--2---:R-:W-:Y:S08]  /*12700*/  HMMA.16816.F32 R28, R140.reuse, R136, R28 ;  /* 0x000000888c1c723c */ /* 0x044ff0000000181c */
[----:B------:R-:W-:Y:S01]  /*12710*/  HMMA.16816.F32 R32, R140, R138, R32 ;  /* 0x0000008a8c20723c */ /* 0x000fe20000001820 */
[----:B------:R-:W2:Y:S05]  /*12720*/  LDSM.16.M88.4 R136, [R192+0x8900] ;  /* 0x00890000c088783b */ /* 0x000eaa0000000200 */
[----:B------:R-:W5:Y:S02]  /*12730*/  LDSM.16.M88.4 R140, [R192+0x9100] ;  /* 0x00910000c08c783b */ /* 0x000f640000000200 */
[C---:B------:R-:W-:Y:S08]  /*12740*/  HMMA.16816.F32 R4, R160.reuse, R164, R4 ;  /* 0x000000a4a004723c */ /* 0x040ff00000001804 */
[C---:B------:R-:W-:Y:S01]  /*12750*/  HMMA.16816.F32 R8, R160.reuse, R166, R8 ;  /* 0x000000a6a008723c */ /* 0x040fe20000001808 */
[----:B------:R-:W2:Y:S07]  /*12760*/  LDSM.16.M88.4 R164, [R191+0x10100] ;  /* 0x01010000bfa4783b */ /* 0x000eae0000000200 */
[C---:B---3--:R-:W-:Y:S08]  /*12770*/  HMMA.16816.F32 R12, R160.reuse, R132, R12 ;  /* 0x00000084a00c723c */ /* 0x048ff0000000180c */
[C---:B------:R-:W-:Y:S01]  /*12780*/  HMMA.16816.F32 R16, R160.reuse, R134, R16 ;  /* 0x00000086a010723c */ /* 0x040fe20000001810 */
[----:B------:R-:W3:Y:S07]  /*12790*/  LDSM.16.M88.4 R132, [R184+0x2800] ;  /* 0x00280000b884783b */ /* 0x000eee0000000200 */
[C---:B-1----:R-:W-:Y:S08]  /*127a0*/  HMMA.16816.F32 R20, R160.reuse, R144, R20 ;  /* 0x00000090a014723c */ /* 0x042ff00000001814 */
[C---:B------:R-:W-:Y:S01]  /*127b0*/  HMMA.16816.F32 R24, R160.reuse, R146, R24 ;  /* 0x00000092a018723c */ /* 0x040fe20000001818 */
[----:B------:R-:W1:Y:S07]  /*127c0*/  LDSM.16.M88.4 R144, [R184+0x3000] ;  /* 0x00300000b890783b */ /* 0x000e6e0000000200 */
[C---:B------:R-:W-:Y:S08]  /*127d0*/  HMMA.16816.F32 R28, R160.reuse, R148, R28 ;  /* 0x00000094a01c723c */ /* 0x040ff0000000181c */
[----:B------:R-:W-:Y:S01]  /*127e0*/  HMMA.16816.F32 R32, R160, R150, R32 ;  /* 0x00000096a020723c */ /* 0x000fe20000001820 */
[----:B------:R-:W1:Y:S05]  /*127f0*/  LDSM.16.M88.4 R148, [R184+0x3800] ;  /* 0x00380000b894783b */ /* 0x000e6a0000000200 */
[----:B------:R-:W-:Y:S02]  /*12800*/  LDSM.16.M88.4 R160, [R179] ;  /* 0x00000000b3a0783b */ /* 0x000fe40000000200 */
[C---:B----4-:R-:W-:Y:S08]  /*12810*/  HMMA.16816.F32 R4, R152.reuse, R168, R4 ;  /* 0x000000a89804723c */ /* 0x050ff00000001804 */
[C---:B------:R-:W-:Y:S08]  /*12820*/  HMMA.16816.F32 R8, R152.reuse, R170, R8 ;  /* 0x000000aa9808723c */ /* 0x040ff00000001808 */
[C---:B--2---:R-:W-:Y:S08]  /*12830*/  HMMA.16816.F32 R12, R152.reuse, R136, R12 ;  /* 0x00000088980c723c */ /* 0x044ff0000000180c */
[C---:B------:R-:W-:Y:S01]  /*12840*/  HMMA.16816.F32 R16, R152.reuse, R138, R16 ;  /* 0x0000008a9810723c */ /* 0x040fe20000001810 */
[----:B------:R-:W-:Y:S07]  /*12850*/  LDSM.16.M88.4 R136, [R198+0x14100] ;  /* 0x01410000c688783b */ /* 0x000fee0000000200 */
[C---:B-----5:R-:W-:Y:S08]  /*12860*/  HMMA.16816.F32 R20, R152.reuse, R140, R20 ;  /* 0x0000008c9814723c */ /* 0x060ff00000001814 */
[C---:B------:R-:W-:Y:S01]  /*12870*/  HMMA.16816.F32 R24, R152.reuse, R142, R24 ;  /* 0x0000008e9818723c */ /* 0x040fe20000001818 */
[----:B------:R-:W2:Y:S07]  /*12880*/  LDSM.16.M88.4 R140, [R197+0xa100] ;  /* 0x00a10000c58c783b */ /* 0x000eae0000000200 */
[C---:B------:R-:W-:Y:S08]  /*12890*/  HMMA.16816.F32 R28, R152.reuse, R156, R28 ;  /* 0x0000009c981c723c */ /* 0x040ff0000000181c */
[----:B------:R-:W-:Y:S01]  /*128a0*/  HMMA.16816.F32 R32, R152, R158, R32 ;  /* 0x0000009e9820723c */ /* 0x000fe20000001820 */
[----:B------:R-:W4:Y:S05]  /*128b0*/  LDSM.16.M88.4 R152, [R197+0xa900] ;  /* 0x00a90000c598783b */ /* 0x000f2a0000000200 */
[----:B------:R-:W5:Y:S02]  /*128c0*/  LDSM.16.M88.4 R156, [R197+0xb100] ;  /* 0x00b10000c59c783b */ /* 0x000f640000000200 */
[C---:B------:R-:W-:Y:S08]  /*128d0*/  HMMA.16816.F32 R4, R164.reuse, R172, R4 ;  /* 0x000000aca404723c */ /* 0x040ff00000001804 */
[C---:B------:R-:W-:Y:S08]  /*128e0*/  HMMA.16816.F32 R8, R164.reuse, R174, R8 ;  /* 0x000000aea408723c */ /* 0x040ff00000001808 */
        /* <DEDUP_REMOVED lines=8> */
[----:B------:R-:W1:Y:S05]  /*12970*/  LDSM.16.M88.4 R148, [R178] ;  /* 0x00000000b294783b */ /* 0x000e6a0000000200 */
[----:B------:R-:W-:Y:S02]  /*12980*/  LDSM.16.M88.4 R164, [R184+0x4000] ;  /* 0x00400000b8a4783b */ /* 0x000fe40000000200 */
[C---:B--2---:R-:W-:Y:S08]  /*12990*/  HMMA.16816.F32 R4, R136.reuse, R140, R4 ;  /* 0x0000008c8804723c */ /* 0x044ff00000001804 */
[C---:B------:R-:W-:Y:S01]  /*129a0*/  HMMA.16816.F32 R8, R136.reuse, R142, R8 ;  /* 0x0000008e8808723c */ /* 0x040fe20000001808 */
[----:B------:R-:W2:Y:S07]  /*129b0*/  LDSM.16.M88.4 R140, [R177] ;  /* 0x00000000b18c783b */ /* 0x000eae0000000200 */
[C---:B----4-:R-:W-:Y:S08]  /*129c0*/  HMMA.16816.F32 R12, R136.reuse, R152, R12 ;  /* 0x00000098880c723c */ /* 0x050ff0000000180c */
[C---:B------:R-:W-:Y:S01]  /*129d0*/  HMMA.16816.F32 R16, R136.reuse, R154, R16 ;  /* 0x0000009a8810723c */ /* 0x040fe20000001810 */
[----:B------:R-:W4:Y:S07]  /*129e0*/  LDSM.16.M88.4 R152, [R176] ;  /* 0x00000000b098783b */ /* 0x000f2e0000000200 */
[C---:B-----5:R-:W-:Y:S08]  /*129f0*/  HMMA.16816.F32 R20, R136.reuse, R156, R20 ;  /* 0x0000009c8814723c */ /* 0x060ff00000001814 */
[C---:B------:R-:W-:Y:S01]  /*12a00*/  HMMA.16816.F32 R24, R136.reuse, R158, R24 ;  /* 0x0000009e8818723c */ /* 0x040fe20000001818 */
[----:B------:R-:W-:Y:S07]  /*12a10*/  LDSM.16.M88.4 R156, [R192+0xa900] ;  /* 0x00a90000c09c783b */ /* 0x000fee0000000200 */
[C---:B---3--:R-:W-:Y:S08]  /*12a20*/  HMMA.16816.F32 R28, R136.reuse, R132, R28 ;  /* 0x00000084881c723c */ /* 0x048ff0000000181c */
[----:B------:R-:W-:Y:S01]  /*12a30*/  HMMA.16816.F32 R32, R136, R134, R32 ;  /* 0x000000868820723c */ /* 0x000fe20000001820 */
[----:B------:R-:W-:Y:S05]  /*12a40*/  LDSM.16.M88.4 R132, [R193+0x14100] ;  /* 0x01410000c184783b */ /* 0x000fea0000000200 */
[----:B------:R-:W3:Y:S02]  /*12a50*/  LDSM.16.M88.4 R136, [R192+0xa100] ;  /* 0x00a10000c088783b */ /* 0x000ee40000000200 */
[C---:B-1----:R-:W-:Y:S08]  /*12a60*/  HMMA.16816.F32 R4, R144.reuse, R160, R4 ;  /* 0x000000a09004723c */ /* 0x042ff00000001804 */
[C---:B------:R-:W-:Y:S01]  /*12a70*/  HMMA.16816.F32 R8, R144.reuse, R162, R8 ;  /* 0x000000a29008723c */ /* 0x040fe20000001808 */
[----:B------:R-:W-:Y:S07]  /*12a80*/  LDSM.16.M88.4 R160, [R191+0x14100] ;  /* 0x01410000bfa0783b */ /* 0x000fee0000000200 */
[C---:B------:R-:W-:Y:S08]  /*12a90*/  HMMA.16816.F32 R12, R144.reuse, R148, R12 ;  /* 0x00000094900c723c */ /* 0x040ff0000000180c */
[C---:B------:R-:W-:Y:S01]  /*12aa0*/  HMMA.16816.F32 R16, R144.reuse, R150, R16 ;  /* 0x000000969010723c */ /* 0x040fe20000001810 */
[----:B------:R-:W1:Y:S07]  /*12ab0*/  LDSM.16.M88.4 R148, [R192+0xb100] ;  /* 0x00b10000c094783b */ /* 0x000e6e0000000200 */
[C---:B--2---:R-:W-:Y:S08]  /*12ac0*/  HMMA.16816.F32 R20, R144.reuse, R140, R20 ;  /* 0x0000008c9014723c */ /* 0x044ff00000001814 */
[C---:B------:R-:W-:Y:S01]  /*12ad0*/  HMMA.16816.F32 R24, R144.reuse, R142, R24 ;  /* 0x0000008e9018723c */ /* 0x040fe20000001818 */
[----:B------:R-:W2:Y:S07]  /*12ae0*/  LDSM.16.M88.4 R140, [R192+0xb900] ;  /* 0x00b90000c08c783b */ /* 0x000eae0000000200 */
[C---:B----4-:R-:W-:Y:S07]  /*12af0*/  HMMA.16816.F32 R28, R144.reuse, R152, R28 ;  /* 0x00000098901c723c */ /* 0x050fee000000181c */
[C---:B------:R-:W-:Y:S01]  /*12b00*/  @P0 IMAD.WIDE.U32 R152, R0.reuse, c[0x0][0x1e0], RZ ;  /* 0x0000780000980a25 */ /* 0x040fe200078e00ff */
[----:B------:R-:W-:Y:S07]  /*12b10*/  HMMA.16816.F32 R32, R144, R154, R32 ;  /* 0x0000009a9020723c */ /* 0x000fee0000001820 */
[----:B------:R-:W-:Y:S01]  /*12b20*/  @P0 SHF.R.S32.HI R155, RZ, 0x1f, R0 ;  /* 0x0000001fff9b0819 */ /* 0x000fe20000011400 */
[C---:B---3--:R-:W-:Y:S05]  /*12b30*/  HMMA.16816.F32 R4, R132.reuse, R136, R4 ;  /* 0x000000888404723c */ /* 0x048fea0000001804 */
[----:B------:R-:W-:Y:S03]  /*12b40*/  @P0 IMAD R155, R155, c[0x0][0x1e0], RZ ;  /* 0x000078009b9b0a24 */ /* 0x000fe600078e02ff */
[C---:B------:R-:W-:Y:S01]  /*12b50*/  HMMA.16816.F32 R8, R132.reuse, R138, R8 ;  /* 0x0000008a8408723c */ /* 0x040fe20000001808 */
[----:B------:R-:W3:Y:S03]  /*12b60*/  LDSM.16.M88.4 R136, [R184+0x4800] ;  /* 0x00480000b888783b */ /* 0x000ee60000000200 */
[----:B------:R-:W-:Y:S02]  /*12b70*/  @P0 IMAD R0, R0, c[0x0][0x1e4], R155 ;  /* 0x0000790000000a24 */ /* 0x000fe400078e029b */
[----:B------:R-:W-:Y:S02]  /*12b80*/  @P0 IMAD.SHL.U32 R155, R152, 0x40, RZ ;  /* 0x00000040989b0824 */ /* 0x000fe400078e00ff */
[C---:B------:R-:W-:Y:S04]  /*12b90*/  HMMA.16816.F32 R12, R132.reuse, R156, R12 ;  /* 0x0000009c840c723c */ /* 0x040fe8000000180c */
[----:B------:R-:W-:Y:S01]  /*12ba0*/  @P0 IMAD.IADD R153, R153, 0x1, R0 ;  /* 0x0000000199990824 */ /* 0x000fe200078e0200 */
[----:B------:R-:W-:Y:S03]  /*12bb0*/  @P0 IADD3 R0, P2, R155, R204, RZ ;  /* 0x000000cc9b000210 */ /* 0x000fe60007f5e0ff */
[C---:B------:R-:W-:Y:S04]  /*12bc0*/  HMMA.16816.F32 R16, R132.reuse, R158, R16 ;  /* 0x0000009e8410723c */ /* 0x040fe80000001810 */
[----:B------:R-:W-:Y:S02]  /*12bd0*/  @P0 LEA R156, P1, R0, c[0x0][0x1c8], 0x1 ;  /* 0x00007200009c0a11 */ /* 0x000fe400078208ff */
[----:B------:R-:W-:Y:S02]  /*12be0*/  @P0 SHF.L.U64.HI R153, R152, 0x6, R153 ;  /* 0x0000000698990819 */ /* 0x000fe40000010299 */
[C---:B-1----:R-:W-:Y:S04]  /*12bf0*/  HMMA.16816.F32 R20, R132.reuse, R148, R20 ;  /* 0x000000948414723c */ /* 0x042fe80000001814 */
[----:B------:R-:W-:Y:S04]  /*12c00*/  @P0 IMAD.X R157, R153, 0x1, R211, P2 ;  /* 0x00000001999d0824 */ /* 0x000fe800010e06d3 */
[C---:B------:R-:W-:Y:S04]  /*12c10*/  HMMA.16816.F32 R24, R132.reuse, R150, R24 ;  /* 0x000000968418723c */ /* 0x040fe80000001818 */
[----:B------:R-:W-:Y:S02]  /*12c20*/  @P0 LEA.HI.X R157, R0, c[0x0][0x1cc], R157, 0x1, P1 ;  /* 0x00007300009d0a11 */ /* 0x000fe400008f0c9d */
[----:B------:R-:W-:Y:S02]  /*12c30*/  @P0 IADD3 R0, P3, R155, R214, RZ ;  /* 0x000000d69b000210 */ /* 0x000fe40007f7e0ff */
[C---:B--2---:R-:W-:Y:S04]  /*12c40*/  HMMA.16816.F32 R28, R132.reuse, R140, R28 ;  /* 0x0000008c841c723c */ /* 0x044fe8000000181c */
[--C-:B------:R-:W-:Y:S01]  /*12c50*/  @P0 IMAD.X R159, R153, 0x1, R220.reuse, P3 ;  /* 0x00000001999f0824 */ /* 0x100fe200018e06dc */
[C---:B------:R-:W-:Y:S03]  /*12c60*/  @P0 LEA R158, P3, R0.reuse, c[0x0][0x1c8], 0x1 ;  /* 0x00007200009e0a11 */ /* 0x040fe600078608ff */
[----:B------:R-:W-:Y:S01]  /*12c70*/  HMMA.16816.F32 R32, R132, R142, R32 ;  /* 0x0000008e8420723c */ /* 0x000fe20000001820 */
[----:B------:R-:W1:Y:S03]  /*12c80*/  LDSM.16.M88.4 R132, [R184+0x5000] ;  /* 0x00500000b884783b */ /* 0x000e660000000200 */
[----:B------:R-:W-:Y:S04]  /*12c90*/  @P0 LEA.HI.X R159, R0, c[0x0][0x1cc], R159, 0x1, P3 ;  /* 0x00007300009f0a11 */ /* 0x000fe800018f0c9f */
[C---:B------:R-:W-:Y:S07]  /*12ca0*/  HMMA.16816.F32 R4, R160.reuse, R164, R4 ;  /* 0x000000a4a004723c */ /* 0x040fee0000001804 */
[CC--:B------:R-:W-:Y:S01]  /*12cb0*/  @P0 IADD3 R164, P2, R155.reuse, R213.reuse, RZ ;  /* 0x000000d59ba40210 */ /* 0x0c0fe20007f5e0ff */
[C---:B------:R-:W-:Y:S04]  /*12cc0*/  HMMA.16816.F32 R8, R160.reuse, R166, R8 ;  /* 0x000000a6a008723c */ /* 0x040fe80000001808 */
[----:B------:R-:W-:Y:S03]  /*12cd0*/  @P0 IADD3 R165, P1, R155, UR6, RZ ;  /* 0x000000069ba50c10 */ /* 0x000fe6000ff3e0ff */
[C---:B------:R-:W-:Y:S01]  /*12ce0*/  @P0 IMAD.X R167, R153.reuse, 0x1, R219, P2 ;  /* 0x0000000199a70824 */ /* 0x040fe200010e06db */
[C---:B---3--:R-:W-:Y:S04]  /*12cf0*/  HMMA.16816.F32 R12, R160.reuse, R136, R12 ;  /* 0x00000088a00c723c */ /* 0x048fe8000000180c */
[----:B------:R-:W-:Y:S02]  /*12d00*/  @P0 IADD3.X R155, R153, UR7, RZ, P1, !PT ;  /* 0x00000007999b0c10 */ /* 0x000fe40008ffe4ff */
[----:B------:R-:W-:Y:S02]  /*12d10*/  @P0 IADD3 R154, P1, R165, R204, RZ ;  /* 0x000000cca59a0210 */ /* 0x000fe40007f3e0ff */
[C---:B------:R-:W-:Y:S01]  /*12d20*/  HMMA.16816.F32 R16, R160.reuse, R138, R16 ;  /* 0x0000008aa010723c */ /* 0x040fe20000001810 */
[----:B------:R-:W2:Y:S01]  /*12d30*/  LDSM.16.M88.4 R136, [R184+0x5800] ;  /* 0x00580000b888783b */ /* 0x000ea20000000200 */
[----:B------:R-:W-:Y:S04]  /*12d40*/  DEPBAR.LE SB0, 0x0 ;  /* 0x000080000000791a */ /* 0x000fe80000000000 */
[----:B------:R-:W-:Y:S01]  /*12d50*/  BAR.SYNC.DEFER_BLOCKING 0x0 ;  /* 0x0000000000007b1d */ /* 0x000fe20000010000 */
[----:B------:R-:W-:Y:S01]  /*12d60*/  @P0 LEA R166, P2, R164, c[0x0][0x1c8], 0x1 ;  /* 0x00007200a4a60a11 */ /* 0x000fe200078408ff */
[----:B------:R-:W-:Y:S01]  /*12d70*/  @P0 IMAD.X R153, R155, 0x1, R211, P1 ;  /* 0x000000019b990824 */ /* 0x000fe200008e06d3 */
[----:B------:R-:W-:Y:S01]  /*12d80*/  @P0 LEA R152, P1, R154, c[0x0][0x1c8], 0x1 ;  /* 0x000072009a980a11 */ /* 0x000fe200078208ff */
[C---:B-1----:R-:W-:Y:S05]  /*12d90*/  HMMA.16816.F32 R20, R160.reuse, R132, R20 ;  /* 0x00000084a014723c */ /* 0x042fea0000001814 */
[----:B------:R-:W-:Y:S02]  /*12da0*/  @P0 LEA.HI.X R167, R164, c[0x0][0x1cc], R167, 0x1, P2 ;  /* 0x00007300a4a70a11 */ /* 0x000fe400010f0ca7 */
[----:B------:R-:W-:Y:S01]  /*12db0*/  @P0 LEA.HI.X R153, R154, c[0x0][0x1cc], R153, 0x1, P1 ;  /* 0x000073009a990a11 */ /* 0x000fe200008f0c99 */
[C---:B------:R-:W-:Y:S04]  /*12dc0*/  HMMA.16816.F32 R24, R160.reuse, R134, R24 ;  /* 0x00000086a018723c */ /* 0x040fe80000001818 */
[C---:B------:R-:W-:Y:S02]  /*12dd0*/  @P0 IADD3 R0, P2, R165.reuse, R214, RZ ;  /* 0x000000d6a5000210 */ /* 0x040fe40007f5e0ff */
[----:B------:R-:W-:Y:S02]  /*12de0*/  @P0 IADD3 R165, P1, R165, R213, RZ ;  /* 0x000000d5a5a50210 */ /* 0x000fe40007f3e0ff */
[C---:B------:R-:W-:Y:S01]  /*12df0*/  @P0 LEA R168, P3, R0.reuse, c[0x0][0x1c8], 0x1 ;  /* 0x0000720000a80a11 */ /* 0x040fe200078608ff */
[----:B------:R-:W-:Y:S01]  /*12e00*/  @P0 IMAD.X R169, R155, 0x1, R220, P2 ;  /* 0x000000019ba90824 */ /* 0x000fe200010e06dc */
[----:B------:R-:W-:Y:S01]  /*12e10*/  @!PT LDS RZ, [RZ] ;  /* 0x00000000fffff984 */ /* 0x000fe20000000800 */
[----:B------:R-:W-:Y:S01]  /*12e20*/  @!PT LDS RZ, [RZ] ;  /* 0x00000000fffff984 */ /* 0x000fe20000000800 */
[----:B------:R-:W-:Y:S01]  /*12e30*/  @!PT LDS RZ, [RZ] ;  /* 0x00000000fffff984 */ /* 0x000fe20000000800 */
[----:B------:R1:W-:Y:S02]  /*12e40*/  @P0 LDGSTS.E.BYPASS.LTC128B.128 [R202+0x6100], [R156.64], !P5 ;  /* 0x061000009cca0fae */ /* 0x0003e4000e901d5c */
[----:B------:R-:W-:Y:S01]  /*12e50*/  @P0 LEA R154, P2, R165, c[0x0][0x1c8], 0x1 ;  /* 0x00007200a59a0a11 */ /* 0x000fe200078408ff */
[----:B------:R-:W-:Y:S01]  /*12e60*/  @P0 IMAD.X R164, R155, 0x1, R219, P1 ;  /* 0x000000019ba40824 */ /* 0x000fe200008e06db */
[----:B------:R-:W-:Y:S01]  /*12e70*/  @P0 LEA.HI.X R169, R0, c[0x0][0x1cc], R169, 0x1, P3 ;  /* 0x0000730000a90a11 */ /* 0x000fe200018f0ca9 */
[----:B------:R-:W-:Y:S01]  /*12e80*/  IMAD.MOV.U32 R0, RZ, RZ, R203 ;  /* 0x000000ffff007224 */ /* 0x000fe200078e00cb */
[----:B------:R3:W-:Y:S01]  /*12e90*/  @P0 LDGSTS.E.BYPASS.LTC128B.128 [R202+0x8100], [R158.64], !P6 ;  /* 0x081000009eca0fae */ /* 0x0007e2000f101d5c */
[----:B------:R-:W-:Y:S02]  /*12ea0*/  PLOP3.LUT P1, PT, PT, PT, UP3, 0x80, 0x0 ;  /* 0x000000000000781c */ /* 0x000fe40003f2f038 */
[----:B------:R-:W-:Y:S02]  /*12eb0*/  @P0 LEA.HI.X R155, R165, c[0x0][0x1cc], R164, 0x1, P2 ;  /* 0x00007300a59b0a11 */ /* 0x000fe400010f0ca4 */
[----:B------:R4:W-:Y:S01]  /*12ec0*/  @P0 LDGSTS.E.BYPASS.LTC128B.128 [R202+0xa100], [R166.64], !P4 ;  /* 0x0a100000a6ca0fae */ /* 0x0009e2000e101d5c */
[C---:B--2---:R-:W-:Y:S04]  /*12ed0*/  HMMA.16816.F32 R28, R160.reuse, R136, R28 ;  /* 0x00000088a01c723c */ /* 0x044fe8000000181c */
[----:B------:R2:W-:Y:S04]  /*12ee0*/  @P0 LDGSTS.E.BYPASS.LTC128B.128 [R202+0x7100], [R152.64], !P5 ;  /* 0x0710000098ca0fae */ /* 0x0005e8000e901d5c */
[----:B------:R-:W-:Y:S01]  /*12ef0*/  @P1 IMAD.MOV.U32 R0, RZ, RZ, R217 ;  /* 0x000000ffff001224 */ /* 0x000fe200078e00d9 */
[----:B------:R4:W-:Y:S01]  /*12f00*/  @P0 LDGSTS.E.BYPASS.LTC128B.128 [R202+0x9100], [R168.64], !P6 ;  /* 0x09100000a8ca0fae */ /* 0x0009e2000f101d5c */
[----:B------:R-:W-:Y:S04]  /*12f10*/  HMMA.16816.F32 R32, R160, R138, R32 ;  /* 0x0000008aa020723c */ /* 0x000fe80000001820 */
[----:B------:R5:W-:Y:S01]  /*12f20*/  @P0 LDGSTS.E.BYPASS.LTC128B.128 [R202+0xb100], [R154.64], !P4 ;  /* 0x0b1000009aca0fae */ /* 0x000be2000e101d5c */
[----:B------:R-:W-:Y:S01]  /*12f30*/  PLOP3.LUT P0, PT, PT, PT, UP2, 0x40, 0x0 ;  /* 0x000000000000781c */ /* 0x000fe20003f0e828 */
[----:B-1----:R-:W-:Y:S02]  /*12f40*/  IMAD.U32 R156, RZ, RZ, UR23 ;  /* 0x00000017ff9c7e24 */ /* 0x002fe4000f8e00ff */
[----:B------:R-:W-:Y:S01]  /*12f50*/  IMAD.SHL.U32 R161, R224, 0x40, RZ ;  /* 0x00000040e0a17824 */ /* 0x000fe200078e00ff */
[----:B------:R-:W3:Y:S04]  /*12f60*/  SHFL.IDX PT, R164, R0, RZ, 0x1c1f ;  /* 0x001c1fff00a47589 */ /* 0x000ee800000e0000 */
[----:B------:R-:W-:Y:S01]  /*12f70*/  IADD3 R157, -R208, 0x1, -R161 ;  /* 0x00000001d09d7810 */ /* 0x000fe20007ffe9a1 */
[----:B------:R-:W0:Y:S03]  /*12f80*/  LDGDEPBAR ;  /* 0x00000000000079af */ /* 0x000e260000000000 */
[----:B------:R-:W-:Y:S04]  /*12f90*/  IADD3 R156, -R156, UR12, R157 ;  /* 0x0000000c9c9c7c10 */ /* 0x000fe8000fffe19d */
[C---:B------:R-:W-:Y:S02]  /*12fa0*/  IADD3 R157, R156.reuse, c[0x0][0x328], RZ ;  /* 0x0000ca009c9d7a10 */ /* 0x040fe40007ffe0ff */
[----:B--2---:R-:W-:Y:S03]  /*12fb0*/  IADD3 R153, R156, UR4, RZ ;  /* 0x000000049c997c10 */ /* 0x004fe6000fffe0ff */
[--C-:B---3--:R-:W-:Y:S02]  /*12fc0*/  IMAD.IADD R159, R157, 0x1, R164.reuse ;  /* 0x000000019d9f7824 */ /* 0x108fe400078e02a4 */
[----:B-----5:R-:W-:Y:S01]  /*12fd0*/  IMAD.IADD R155, R153, 0x1, R164 ;  /* 0x00000001999b7824 */ /* 0x020fe200078e02a4 */
[----:B------:R-:W-:-:S05]  /*12fe0*/  @P0 BRA `(.L_x_397) ;  /* 0x0000019000000947 */ /* 0x000fca0003800000 */
[----:B----4-:R-:W-:Y:S01]  /*12ff0*/  IMAD.U32 R133, RZ, RZ, UR23 ;  /* 0x00000017ff857e24 */ /* 0x010fe2000f8e00ff */
        /* <DEDUP_REMOVED lines=13> */
.L_x_399:
[----:B------:R-:W-:Y:S04]  /*130d0*/  MOV R132, c[0x0][0x32c] ;  /* 0x0000cb0000847a02 */ /* 0x000fe80000000f00 */
[----:B------:R-:W-:Y:S11]  /*130e0*/  ISETP.NE.AND P0, PT, R132, 0x1, PT ;  /* 0x000000018400780c */ /* 0x000ff60003f05270 */
[----:B------:R-:W-:Y:S02]  /*130f0*/  @!UPT UIADD3 URZ, URZ, URZ, URZ ;  /* 0x0000003f3f3ff290 */ /* 0x000fe4000fffe03f */
[----:B------:R-:W-:Y:S05]  /*13100*/  @P0 IMAD.HI.U32 R132, R164, c[0x0][0x330], RZ ;  /* 0x0000cc00a4840a27 */ /* 0x000fea00078e00ff */
[----:B------:R-:W-:Y:S02]  /*13110*/  @P0 SHF.R.U32.HI R164, RZ, c[0x0][0x334], R132 ;  /* 0x0000cd00ffa40a19 */ /* 0x000fe40000011684 */
.L_x_400:
[----:B------:R-:W-:Y:S05]  /*13120*/  BSYNC B0 ;  /* 0x0000000000007941 */ /* 0x000fea0003800000 */
.L_x_398:
[----:B------:R-:W-:Y:S04]  /*13130*/  IMAD R133, R164, c[0x0][0x32c], -R161 ;  /* 0x0000cb00a4857a24 */ /* 0x000fe800078e0aa1 */
[----:B------:R-:W-:Y:S05]  /*13140*/  IMAD.IADD R134, R133, 0x1, -R208 ;  /* 0x0000000185867824 */ /* 0x000fea00078e0ad0 */
[----:B------:R-:W-:Y:S02]  /*13150*/  IADD3 R132, R134, c[0x0][0x32c], RZ ;  /* 0x0000cb0086847a10 */ /* 0x000fe40007ffe0ff */
[----:B------:R-:W-:Y:S02]  /*13160*/  IMNMX R155, R155, R134, !PT ;  /* 0x000000869b9b7217 */ /* 0x000fe40007800200 */
[----:B------:R-:W-:Y:S02]  /*13170*/  IMNMX R159, R159, R132, PT ;  /* 0x000000849f9f7217 */ /* 0x000fe40003800200 */
.L_x_397:
[----:B----4-:R-:W-:Y:S04]  /*13180*/  ISETP.GT.AND P1, PT, R224, -0x1, PT ;  /* 0xffffffffe000780c */ /* 0x010fe80003f24270 */
[C---:B------:R-:W-:Y:S02]  /*13190*/  ISETP.GT.AND P0, PT, R155.reuse, RZ, P1 ;  /* 0x000000ff9b00720c */ /* 0x040fe40000f04270 */
[----:B------:R-:W-:Y:S02]  /*131a0*/  ISETP.GT.AND P2, PT, R155, 0x8, P1 ;  /* 0x000000089b00780c */ /* 0x000fe40000f44270 */
[----:B------:R-:W-:Y:S02]  /*131b0*/  ISETP.LT.OR P0, PT, R159, 0x1, P0 ;  /* 0x000000019f00780c */ /* 0x000fe40000701670 */
        /* <DEDUP_REMOVED lines=41> */
[C---:B------:R-:W-:Y:S02]  /*13450*/  ISETP.LT.OR P3, PT, R159.reuse, 0x39, P2 ;  /* 0x000000399f00780c */ /* 0x040fe40001761670 */
[----:B------:R-:W-:Y:S02]  /*13460*/  ISETP.LT.OR P2, PT, R159, 0x3a, P0 ;  /* 0x0000003a9f00780c */ /* 0x000fe40000741670 */
[----:B------:R-:W-:Y:S02]  /*13470*/  PLOP3.LUT P0, PT, PT, PT, UP2, 0x40, 0x0 ;  /* 0x000000000000781c */ /* 0x000fe40003f0e828 */
[----:B------:R-:W-:Y:S02]  /*13480*/  ISETP.GT.AND P4, PT, R155, 0x31, P1 ;  /* 0x000000319b00780c */ /* 0x000fe40000f84270 */
[----:B------:R-:W-:Y:S02]  /*13490*/  FSEL R148, R32, -INF , !P3 ;  /* 0xff80000020947808 */ /* 0x000fe40005800000 */
[----:B------:R-:W-:Y:S02]  /*134a0*/  ISETP.LT.OR P4, PT, R159, 0x32, P4 ;  /* 0x000000329f00780c */ /* 0x000fe40002781670 */
[----:B------:R-:W-:Y:S02]  /*134b0*/  FSEL R146, R33, -INF , !P2 ;  /* 0xff80000021927808 */ /* 0x000fe40005000000 */
[----:B------:R-:W-:Y:S03]  /*134c0*/  FSEL R150, R29, -INF , !P4 ;  /* 0xff8000001d967808 */ /* 0x000fe60006000000 */
        /* <DEDUP_REMOVED lines=15> */
.L_x_403:
[----:B------:R-:W-:Y:S04]  /*135c0*/  MOV R4, c[0x0][0x32c] ;  /* 0x0000cb0000047a02 */ /* 0x000fe80000000f00 */
[----:B------:R-:W-:Y:S11]  /*135d0*/  ISETP.NE.AND P0, PT, R4, 0x1, PT ;  /* 0x000000010400780c */ /* 0x000ff60003f05270 */
[----:B------:R-:W-:Y:S02]  /*135e0*/  @!UPT UIADD3 URZ, URZ, URZ, URZ ;  /* 0x0000003f3f3ff290 */ /* 0x000fe4000fffe03f */
[----:B------:R-:W-:Y:S05]  /*135f0*/  @P0 IMAD.HI.U32 R4, R12, c[0x0][0x330], RZ ;  /* 0x0000cc000c040a27 */ /* 0x000fea00078e00ff */
[----:B------:R-:W-:Y:S02]  /*13600*/  @P0 SHF.R.U32.HI R12, RZ, c[0x0][0x334], R4 ;  /* 0x0000cd00ff0c0a19 */ /* 0x000fe40000011604 */
.L_x_404:
[----:B------:R-:W-:Y:S05]  /*13610*/  BSYNC B0 ;  /* 0x0000000000007941 */ /* 0x000fea0003800000 */
.L_x_402:
[----:B------:R-:W-:Y:S04]  /*13620*/  IMAD R161, R12, c[0x0][0x32c], -R161 ;  /* 0x0000cb000ca17a24 */ /* 0x000fe800078e0aa1 */
[----:B------:R-:W-:Y:S05]  /*13630*/  IMAD.IADD R4, R161, 0x1, -R208 ;  /* 0x00000001a1047824 */ /* 0x000fea00078e0ad0 */
[----:B------:R-:W-:Y:S02]  /*13640*/  IADD3 R5, R4, c[0x0][0x32c], RZ ;  /* 0x0000cb0004057a10 */ /* 0x000fe40007ffe0ff */
[----:B------:R-:W-:Y:S02]  /*13650*/  IMNMX R153, R153, R4, !PT ;  /* 0x0000000499997217 */ /* 0x000fe40007800200 */
[----:B------:R-:W-:Y:S02]  /*13660*/  IMNMX R0, R0, R5, PT ;  /* 0x0000000500007217 */ /* 0x000fe40003800200 */
.L_x_401:
[----:B------:R-:W-:Y:S02]  /*13670*/  FMNMX.FTZ R5, R138, R3, !PT ;  /* 0x000000038a057209 */ /* 0x000fe40007810000 */
[C---:B------:R-:W-:Y:S02]  /*13680*/  ISETP.GT.AND P2, PT, R153.reuse, RZ, P1 ;  /* 0x000000ff9900720c */ /* 0x040fe40000f44270 */
[----:B------:R-:W-:Y:S02]  /*13690*/  FMNMX.FTZ R5, R136, R5, !PT ;  /* 0x0000000588057209 */ /* 0x000fe40007810000 */
[----:B------:R-:W-:Y:S02]  /*136a0*/  ISETP.LT.OR P2, PT, R0, 0x1, P2 ;  /* 0x000000010000780c */ /* 0x000fe40001741670 */
[----:B------:R-:W-:Y:S02]  /*136b0*/  FMNMX.FTZ R5, R134, R5, !PT ;  /* 0x0000000586057209 */ /* 0x000fe40007810000 */
[C---:B------:R-:W-:Y:S02]  /*136c0*/  ISETP.GT.AND P0, PT, R153.reuse, 0x1, P1 ;  /* 0x000000019900780c */ /* 0x040fe40000f04270 */
[----:B------:R-:W-:Y:S02]  /*136d0*/  FMNMX.FTZ R5, R8, R5, !PT ;  /* 0x0000000508057209 */ /* 0x000fe40007810000 */
[----:B------:R-:W-:Y:S02]  /*136e0*/  ISETP.LT.OR P0, PT, R0, 0x2, P0 ;  /* 0x000000020000780c */ /* 0x000fe40000701670 */
[----:B------:R-:W-:Y:S02]  /*136f0*/  FMNMX.FTZ R5, R166, R5, !PT ;  /* 0x00000005a6057209 */ /* 0x000fe40007810000 */
[----:B------:R-:W-:Y:S02]  /*13700*/  FSEL R17, R6, -INF , !P2 ;  /* 0xff80000006117808 */ /* 0x000fe40005000000 */
[----:B------:R-:W-:Y:S02]  /*13710*/  FMNMX.FTZ R5, R168, R5, !PT ;  /* 0x00000005a8057209 */ /* 0x000fe40007810000 */
[----:B------:R-:W-:Y:S02]  /*13720*/  ISETP.GT.AND P3, PT, R153, 0x8, P1 ;  /* 0x000000089900780c */ /* 0x000fe40000f64270 */
[----:B------:R-:W-:Y:S02]  /*13730*/  FMNMX.FTZ R5, R142, R5, !PT ;  /* 0x000000058e057209 */ /* 0x000fe40007810000 */
[----:B------:R-:W-:Y:S02]  /*13740*/  FSEL R13, R7, -INF , !P0 ;  /* 0xff800000070d7808 */ /* 0x000fe40004000000 */
[----:B------:R-:W-:Y:S02]  /*13750*/  ISETP.LT.OR P3, PT, R0, 0x9, P3 ;  /* 0x000000090000780c */ /* 0x000fe40001f61670 */
[----:B------:R-:W-:Y:S02]  /*13760*/  FMNMX.FTZ R4, R17, R2, !PT ;  /* 0x0000000211047209 */ /* 0x000fe40007810000 */
[----:B------:R-:W-:Y:S02]  /*13770*/  ISETP.GT.AND P0, PT, R153, 0x9, P1 ;  /* 0x000000099900780c */ /* 0x000fe40000f04270 */
[----:B------:R-:W-:Y:S02]  /*13780*/  FMNMX.FTZ R5, R140, R5, !PT ;  /* 0x000000058c057209 */ /* 0x000fe40007810000 */
[----:B------:R-:W-:Y:S02]  /*13790*/  FMNMX.FTZ R4, R13, R4, !PT ;  /* 0x000000040d047209 */ /* 0x000fe40007810000 */
[----:B------:R-:W-:Y:S02]  /*137a0*/  ISETP.LT.OR P2, PT, R0, 0xa, P0 ;  /* 0x0000000a0000780c */ /* 0x000fe40000741670 */
[----:B------:R-:W-:Y:S02]  /*137b0*/  FSEL R9, R10, -INF , !P3 ;  /* 0xff8000000a097808 */ /* 0x000fe40005800000 */
[----:B------:R-:W-:Y:S02]  /*137c0*/  ISETP.GT.AND P4, PT, R153, 0x10, P1 ;  /* 0x000000109900780c */ /* 0x000fe40000f84270 */
[----:B------:R-:W-:Y:S02]  /*137d0*/  FMNMX.FTZ R5, R158, R5, !PT ;  /* 0x000000059e057209 */ /* 0x000fe40007810000 */
[----:B------:R-:W-:Y:S02]  /*137e0*/  FSEL R11, R11, -INF , !P2 ;  /* 0xff8000000b0b7808 */ /* 0x000fe40005000000 */
[----:B------:R-:W-:Y:S02]  /*137f0*/  ISETP.LT.OR P2, PT, R0, 0x11, P4 ;  /* 0x000000110000780c */ /* 0x000fe40002741670 */
        /* <DEDUP_REMOVED lines=14> */
[C---:B------:R-:W-:Y:S02]  /*138e0*/  ISETP.LT.OR P0, PT, R0.reuse, 0x1a, P0 ;  /* 0x0000001a0000780c */ /* 0x040fe40000701670 */
[----:B------:R-:W-:Y:S02]  /*138f0*/  FMNMX.FTZ R10, R171, R4, !PT ;  /* 0x00000004ab0a7209 */ /* 0x000fe40007810000 */
[----:B------:R-:W-:Y:S02]  /*13900*/  ISETP.GT.AND P2, PT, R153, 0x20, P1 ;  /* 0x000000209900780c */ /* 0x000fe40000f44270 */
[----:B------:R-:W-:Y:S02]  /*13910*/  FMNMX.FTZ R5, R151, R6, !PT ;  /* 0x0000000697057209 */ /* 0x000fe40007810000 */
[----:B------:R-:W-:Y:S02]  /*13920*/  FSEL R141, R19, -INF , !P0 ;  /* 0xff800000138d7808 */ /* 0x000fe40004000000 */
[----:B------:R-:W-:Y:S02]  /*13930*/  FMNMX.FTZ R10, R143, R10, !PT ;  /* 0x0000000a8f0a7209 */ /* 0x000fe40007810000 */
[----:B------:R-:W-:Y:S02]  /*13940*/  ISETP.LT.OR P3, PT, R0, 0x21, P2 ;  /* 0x000000210000780c */ /* 0x000fe40001761670 */
        /* <DEDUP_REMOVED lines=8> */
[----:B------:R-:W-:Y:S01]  /*139d0*/  ISETP.LT.OR P2, PT, R0, 0x29, P4 ;  /* 0x000000290000780c */ /* 0x000fe20002741670 */
[----:B------:R-:W-:Y:S01]  /*139e0*/  LDSM.16.MT88.4 R20, [R190+0x100] ;  /* 0x00010000be14783b */ /* 0x000fe20000004200 */
[----:B------:R-:W-:Y:S02]  /*139f0*/  FMNMX.FTZ R10, R175, R10, !PT ;  /* 0x0000000aaf0a7209 */ /* 0x000fe40007810000 */
[----:B------:R-:W-:Y:S02]  /*13a00*/  ISETP.GT.AND P0, PT, R153, 0x29, P1 ;  /* 0x000000299900780c */ /* 0x000fe40000f04270 */
[----:B------:R-:W-:Y:S02]  /*13a10*/  FMNMX.FTZ R5, R146, R7, !PT ;  /* 0x0000000792057209 */ /* 0x000fe40007810000 */
[----:B------:R-:W-:Y:S02]  /*13a20*/  FSEL R157, R26, -INF , !P2 ;  /* 0xff8000001a9d7808 */ /* 0x000fe40005000000 */
[----:B------:R-:W-:Y:S01]  /*13a30*/  FMNMX.FTZ R10, R159, R10, !PT ;  /* 0x0000000a9f0a7209 */ /* 0x000fe20007810000 */
[----:B------:R-:W1:Y:S01]  /*13a40*/  SHFL.BFLY PT, R4, R5, 0x2, 0x1f ;  /* 0x0c401f0005047f89 */ /* 0x000e6200000e0000 */
[C---:B------:R-:W-:Y:S02]  /*13a50*/  ISETP.LT.OR P0, PT, R0.reuse, 0x2a, P0 ;  /* 0x0000002a0000780c */ /* 0x040fe40000701670 */
[----:B------:R-:W-:Y:S02]  /*13a60*/  ISETP.GT.AND P3, PT, R153, 0x30, P1 ;  /* 0x000000309900780c */ /* 0x000fe40000f64270 */
[----:B------:R-:W-:Y:S02]  /*13a70*/  FSEL R155, R27, -INF , !P0 ;  /* 0xff8000001b9b7808 */ /* 0x000fe40004000000 */
[----:B------:R-:W-:Y:S02]  /*13a80*/  FMNMX.FTZ R10, R157, R10, !PT ;  /* 0x0000000a9d0a7209 */ /* 0x000fe40007810000 */
[----:B------:R-:W-:Y:S02]  /*13a90*/  ISETP.LT.OR P3, PT, R0, 0x31, P3 ;  /* 0x000000310000780c */ /* 0x000fe40001f61670 */
[----:B------:R-:W-:Y:S02]  /*13aa0*/  ISETP.GT.AND P0, PT, R153, 0x31, P1 ;  /* 0x000000319900780c */ /* 0x000fe40000f04270 */
[----:B------:R-:W-:Y:S02]  /*13ab0*/  FSEL R149, R30, -INF , !P3 ;  /* 0xff8000001e957808 */ /* 0x000fe40005800000 */
[----:B------:R-:W-:Y:S02]  /*13ac0*/  FMNMX.FTZ R10, R155, R10, !PT ;  /* 0x0000000a9b0a7209 */ /* 0x000fe40007810000 */
[C---:B------:R-:W-:Y:S02]  /*13ad0*/  ISETP.LT.OR P2, PT, R0.reuse, 0x32, P0 ;  /* 0x000000320000780c */ /* 0x040fe40000741670 */
[----:B------:R-:W-:Y:S02]  /*13ae0*/  ISETP.GT.AND P4, PT, R153, 0x38, P1 ;  /* 0x000000389900780c */ /* 0x000fe40000f84270 */
[----:B------:R-:W-:Y:S02]  /*13af0*/  FSEL R147, R31, -INF , !P2 ;  /* 0xff8000001f937808 */ /* 0x000fe40005000000 */
[----:B------:R-:W-:Y:S01]  /*13b00*/  FMNMX.FTZ R10, R149, R10, !PT ;  /* 0x0000000a950a7209 */ /* 0x000fe20007810000 */
[----:B------:R-:W-:Y:S01]  /*13b10*/  LDSM.16.MT88.4 R28, [R189+0x100] ;  /* 0x00010000bd1c783b */ /* 0x000fe20000004200 */
[----:B------:R-:W-:Y:S02]  /*13b20*/  ISETP.GT.AND P0, PT, R153, 0x39, P1 ;  /* 0x000000399900780c */ /* 0x000fe40000f04270 */
[C---:B------:R-:W-:Y:S02]  /*13b30*/  ISETP.LT.OR P1, PT, R0.reuse, 0x39, P4 ;  /* 0x000000390000780c */ /* 0x040fe40002721670 */
[----:B------:R-:W-:Y:S02]  /*13b40*/  ISETP.LT.OR P0, PT, R0, 0x3a, P0 ;  /* 0x0000003a0000780c */ /* 0x000fe40000701670 */
[----:B------:R-:W-:Y:S02]  /*13b50*/  FSEL R145, R34, -INF , !P1 ;  /* 0xff80000022917808 */ /* 0x000fe40004800000 */
[----:B------:R-:W-:Y:S02]  /*13b60*/  FMNMX.FTZ R0, R147, R10, !PT ;  /* 0x0000000a93007209 */ /* 0x000fe40007810000 */
[----:B------:R-:W-:Y:S02]  /*13b70*/  FSEL R133, R35, -INF , !P0 ;  /* 0xff80000023857808 */ /* 0x000fe40004000000 */
[----:B------:R-:W-:Y:S04]  /*13b80*/  FMNMX.FTZ R0, R145, R0, !PT ;  /* 0x0000000091007209 */ /* 0x000fe80007810000 */
[----:B------:R-:W-:Y:S02]  /*13b90*/  FMNMX.FTZ R7, R133, R0, !PT ;  /* 0x0000000085077209 */ /* 0x000fe40007810000 */
[----:B-1----:R-:W-:Y:S03]  /*13ba0*/  FMNMX.FTZ R6, R5, R4, !PT ;  /* 0x0000000405067209 */ /* 0x002fe60007810000 */
[----:B------:R-:W1:Y:S08]  /*13bb0*/  SHFL.BFLY PT, R4, R7, 0x2, 0x1f ;  /* 0x0c401f0007047f89 */ /* 0x000e7000000e0000 */
[----:B------:R-:W2:Y:S01]  /*13bc0*/  SHFL.BFLY PT, R15, R6, 0x1, 0x1f ;  /* 0x0c201f00060f7f89 */ /* 0x000ea200000e0000 */
[----:B-1----:R-:W-:Y:S07]  /*13bd0*/  FMNMX.FTZ R5, R7, R4, !PT ;  /* 0x0000000407057209 */ /* 0x002fee0007810000 */
[----:B------:R-:W1:Y:S01]  /*13be0*/  SHFL.BFLY PT, R132, R5, 0x1, 0x1f ;  /* 0x0c201f0005847f89 */ /* 0x000e6200000e0000 */
[----:B--2---:R-:W-:Y:S04]  /*13bf0*/  FMNMX.FTZ R0, R6, R15, !PT ;  /* 0x0000000f06007209 */ /* 0x004fe80007810000 */
[C---:B------:R-:W-:Y:S01]  /*13c00*/  FSETP.NEU.FTZ.AND P0, PT, R0.reuse, -INF , PT ;  /* 0xff8000000000780b */ /* 0x040fe20003f1d000 */
[C---:B------:R-:W-:Y:S03]  /*13c10*/  FMUL.FTZ R153, R0.reuse, c[0x0][0x2d0] ;  /* 0x0000b40000997a20 */ /* 0x040fe60000410000 */
[----:B------:R-:W-:Y:S02]  /*13c20*/  FSEL R4, R0, RZ, P0 ;  /* 0x000000ff00047208 */ /* 0x000fe40000000000 */
[----:B------:R-:W-:Y:S03]  /*13c30*/  FSEL R153, R153, RZ, P0 ;  /* 0x000000ff99997208 */ /* 0x000fe60000000000 */
[----:B------:R-:W-:Y:S02]  /*13c40*/  FADD.FTZ R3, -R4, R3 ;  /* 0x0000000304037221 */ /* 0x000fe40000010100 */
[--C-:B------:R-:W-:Y:S02]  /*13c50*/  FFMA.FTZ R160, R138, c[0x0][0x2d0], -R153.reuse ;  /* 0x0000b4008aa07a23 */ /* 0x100fe40000010899 */
[--C-:B------:R-:W-:Y:S02]  /*13c60*/  FFMA.FTZ R135, R136, c[0x0][0x2d0], -R153.reuse ;  /* 0x0000b40088877a23 */ /* 0x100fe40000010899 */
[--C-:B------:R-:W-:Y:S01]  /*13c70*/  FFMA.FTZ R134, R134, c[0x0][0x2d0], -R153.reuse ;  /* 0x0000b40086867a23 */ /* 0x100fe20000010899 */
[----:B-1----:R-:W-:Y:S01]  /*13c80*/  FMNMX.FTZ R132, R5, R132, !PT ;  /* 0x0000008405847209 */ /* 0x002fe20007810000 */
[--C-:B------:R-:W-:Y:S01]  /*13c90*/  FFMA.FTZ R161, R8, c[0x0][0x2d0], -R153.reuse ;  /* 0x0000b40008a17a23 */ /* 0x100fe20000010899 */
[----:B------:R-:W-:Y:S01]  /*13ca0*/  MUFU.EX2 R160, R160 ;  /* 0x000000a000a07308 */ /* 0x000fe20000000800 */
[----:B------:R-:W-:Y:S01]  /*13cb0*/  FMUL.FTZ R6, R3, c[0x0][0x2d0] ;  /* 0x0000b40003067a20 */ /* 0x000fe20000410000 */
[C---:B------:R-:W-:Y:S01]  /*13cc0*/  FSETP.NEU.FTZ.AND P0, PT, R132.reuse, -INF , PT ;  /* 0xff8000008400780b */ /* 0x040fe20003f1d000 */
[----:B------:R-:W-:Y:S02]  /*13cd0*/  FMUL.FTZ R144, R132, c[0x0][0x2d0] ;  /* 0x0000b40084907a20 */ /* 0x000fe40000410000 */
[--C-:B------:R-:W-:Y:S01]  /*13ce0*/  FFMA.FTZ R169, R140, c[0x0][0x2d0], -R153.reuse ;  /* 0x0000b4008ca97a23 */ /* 0x100fe20000010899 */
[----:B------:R-:W-:Y:S01]  /*13cf0*/  FSEL R5, R132, RZ, P0 ;  /* 0x000000ff84057208 */ /* 0x000fe20000000000 */
[--C-:B------:R-:W-:Y:S01]  /*13d00*/  FFMA.FTZ R174, R158, c[0x0][0x2d0], -R153.reuse ;  /* 0x0000b4009eae7a23 */ /* 0x100fe20000010899 */
[----:B------:R-:W-:Y:S01]  /*13d10*/  FSEL R144, R144, RZ, P0 ;  /* 0x000000ff90907208 */ /* 0x000fe20000000000 */
[--C-:B------:R-:W-:Y:S01]  /*13d20*/  FFMA.FTZ R225, R156, c[0x0][0x2d0], -R153.reuse ;  /* 0x0000b4009ce17a23 */ /* 0x100fe20000010899 */
[----:B------:R-:W1:Y:S01]  /*13d30*/  MUFU.EX2 R135, R135 ;  /* 0x0000008700877308 */ /* 0x000e620000000800 */
[----:B------:R-:W-:Y:S01]  /*13d40*/  FADD.FTZ R5, -R5, R2 ;  /* 0x0000000205057221 */ /* 0x000fe20000010100 */
[----:B------:R-:W-:Y:S01]  /*13d50*/  ISETP.GT.AND P0, PT, R224, UR5, PT ;  /* 0x00000005e0007c0c */ /* 0x000fe2000bf04270 */
[--C-:B------:R-:W-:Y:S02]  /*13d60*/  FFMA.FTZ R164, R13, c[0x0][0x2d0], -R144.reuse ;  /* 0x0000b4000da47a23 */ /* 0x100fe40000010890 */
[----:B------:R-:W2:Y:S01]  /*13d70*/  LDSM.16.MT88.4 R12, [R195+0x100] ;  /* 0x00010000c30c783b */ /* 0x000ea20000004200 */
[--C-:B------:R-:W-:Y:S02]  /*13d80*/  FFMA.FTZ R165, R17, c[0x0][0x2d0], -R144.reuse ;  /* 0x0000b40011a57a23 */ /* 0x100fe40000010890 */
[--C-:B------:R-:W-:Y:S02]  /*13d90*/  FFMA.FTZ R163, R9, c[0x0][0x2d0], -R144.reuse ;  /* 0x0000b40009a37a23 */ /* 0x100fe40000010890 */
[--C-:B------:R-:W-:Y:S01]  /*13da0*/  FFMA.FTZ R162, R11, c[0x0][0x2d0], -R144.reuse ;  /* 0x0000b4000ba27a23 */ /* 0x100fe20000010890 */
[----:B------:R-:W-:Y:S01]  /*13db0*/  MUFU.EX2 R134, R134 ;  /* 0x0000008600867308 */ /* 0x000fe20000000800 */
[----:B------:R-:W-:Y:S02]  /*13dc0*/  FMUL.FTZ R2, R5, c[0x0][0x2d0] ;  /* 0x0000b40005027a20 */ /* 0x000fe40000410000 */
[--C-:B------:R-:W-:Y:S02]  /*13dd0*/  FFMA.FTZ R172, R143, c[0x0][0x2d0], -R144.reuse ;  /* 0x0000b4008fac7a23 */ /* 0x100fe40000010890 */
[--C-:B------:R-:W-:Y:S02]  /*13de0*/  FFMA.FTZ R226, R154, c[0x0][0x2d0], -R153.reuse ;  /* 0x0000b4009ae27a23 */ /* 0x100fe40000010899 */
[--C-:B------:R-:W-:Y:S02]  /*13df0*/  FFMA.FTZ R227, R152, c[0x0][0x2d0], -R153.reuse ;  /* 0x0000b40098e37a23 */ /* 0x100fe40000010899 */
[--C-:B------:R-:W-:Y:S01]  /*13e00*/  FFMA.FTZ R228, R159, c[0x0][0x2d0], -R144.reuse ;  /* 0x0000b4009fe47a23 */ /* 0x100fe20000010890 */
[----:B------:R-:W3:Y:S01]  /*13e10*/  MUFU.EX2 R161, R161 ;  /* 0x000000a100a17308 */ /* 0x000ee20000000800 */
[--C-:B------:R-:W-:Y:S01]  /*13e20*/  FFMA.FTZ R229, R157, c[0x0][0x2d0], -R144.reuse ;  /* 0x0000b4009de57a23 */ /* 0x100fe20000010890 */
[----:B-1----:R-:W-:Y:S01]  /*13e30*/  F2FP.PACK_AB R136, R135, R160 ;  /* 0x000000a08788723e */ /* 0x002fe200000000ff */
[----:B------:R-:W-:Y:S01]  /*13e40*/  LDSM.16.MT88.4 R156, [R195+0x5900] ;  /* 0x00590000c39c783b */ /* 0x000fe20000004200 */
[--C-:B------:R-:W-:Y:S02]  /*13e50*/  FFMA.FTZ R230, R155, c[0x0][0x2d0], -R144.reuse ;  /* 0x0000b4009be67a23 */ /* 0x100fe40000010890 */
[--C-:B------:R-:W-:Y:S02]  /*13e60*/  FFMA.FTZ R231, R151, c[0x0][0x2d0], -R153.reuse ;  /* 0x0000b40097e77a23 */ /* 0x100fe40000010899 */
[--C-:B------:R-:W-:Y:S02]  /*13e70*/  FFMA.FTZ R232, R150, c[0x0][0x2d0], -R153.reuse ;  /* 0x0000b40096e87a23 */ /* 0x100fe40000010899 */
[----:B------:R-:W1:Y:S01]  /*13e80*/  MUFU.EX2 R3, R6 ;  /* 0x0000000600037308 */ /* 0x000e620000000800 */
[--C-:B------:R-:W-:Y:S02]  /*13e90*/  FFMA.FTZ R233, R148, c[0x0][0x2d0], -R153.reuse ;  /* 0x0000b40094e97a23 */ /* 0x100fe40000010899 */
[--C-:B------:R-:W-:Y:S02]  /*13ea0*/  FFMA.FTZ R235, R149, c[0x0][0x2d0], -R144.reuse ;  /* 0x0000b40095eb7a23 */ /* 0x100fe40000010890 */
[----:B------:R-:W-:Y:S01]  /*13eb0*/  LDSM.16.MT88.4 R148, [R189+0x3900] ;  /* 0x00390000bd94783b */ /* 0x000fe20000004200 */
[--C-:B------:R-:W-:Y:S02]  /*13ec0*/  FFMA.FTZ R236, R147, c[0x0][0x2d0], -R144.reuse ;  /* 0x0000b40093ec7a23 */ /* 0x100fe40000010890 */
[--C-:B------:R-:W-:Y:S02]  /*13ed0*/  FFMA.FTZ R237, R145, c[0x0][0x2d0], -R144.reuse ;  /* 0x0000b40091ed7a23 */ /* 0x100fe40000010890 */
[----:B------:R-:W-:Y:S01]  /*13ee0*/  MUFU.EX2 R165, R165 ;  /* 0x000000a500a57308 */ /* 0x000fe20000000800 */
[--C-:B------:R-:W-:Y:S02]  /*13ef0*/  FFMA.FTZ R166, R166, c[0x0][0x2d0], -R153.reuse ;  /* 0x0000b400a6a67a23 */ /* 0x100fe40000010899 */
[--C-:B------:R-:W-:Y:S01]  /*13f00*/  FFMA.FTZ R167, R168, c[0x0][0x2d0], -R153.reuse ;  /* 0x0000b400a8a77a23 */ /* 0x100fe20000010899 */
[----:B---3--:R-:W-:Y:S01]  /*13f10*/  F2FP.PACK_AB R138, R161, R134 ;  /* 0x00000086a18a723e */ /* 0x008fe200000000ff */
[--C-:B------:R-:W-:Y:S02]  /*13f20*/  FFMA.FTZ R168, R142, c[0x0][0x2d0], -R153.reuse ;  /* 0x0000b4008ea87a23 */ /* 0x100fe40000010899 */
[----:B------:R-:W-:Y:S02]  /*13f30*/  FFMA.FTZ R153, R146, c[0x0][0x2d0], -R153 ;  /* 0x0000b40092997a23 */ /* 0x000fe40000010899 */
[--C-:B------:R-:W-:Y:S01]  /*13f40*/  FFMA.FTZ R170, R173, c[0x0][0x2d0], -R144.reuse ;  /* 0x0000b400adaa7a23 */ /* 0x100fe20000010890 */
[----:B------:R-:W3:Y:S01]  /*13f50*/  MUFU.EX2 R164, R164 ;  /* 0x000000a400a47308 */ /* 0x000ee20000000800 */
[--C-:B------:R-:W-:Y:S02]  /*13f60*/  FFMA.FTZ R173, R141, c[0x0][0x2d0], -R144.reuse ;  /* 0x0000b4008dad7a23 */ /* 0x100fe40000010890 */
[----:B------:R-:W-:Y:S01]  /*13f70*/  LDSM.16.MT88.4 R140, [R189+0x2900] ;  /* 0x00290000bd8c783b */ /* 0x000fe20000004200 */
[C---:B-1----:R-:W-:Y:S02]  /*13f80*/  FMUL.FTZ R4, R3.reuse, R128 ;  /* 0x0000008003047220 */ /* 0x042fe40000410000 */
[C---:B------:R-:W-:Y:S02]  /*13f90*/  FMUL.FTZ R5, R3.reuse, R129 ;  /* 0x0000008103057220 */ /* 0x040fe40000410000 */
[C---:B------:R-:W-:Y:S02]  /*13fa0*/  FMUL.FTZ R8, R3.reuse, R124 ;  /* 0x0000007c03087220 */ /* 0x040fe40000410000 */
[----:B------:R-:W-:Y:S01]  /*13fb0*/  MUFU.EX2 R163, R163 ;  /* 0x000000a300a37308 */ /* 0x000fe20000000800 */
[C---:B------:R-:W-:Y:S02]  /*13fc0*/  FMUL.FTZ R9, R3.reuse, R125 ;  /* 0x0000007d03097220 */ /* 0x040fe40000410000 */
[C---:B------:R-:W-:Y:S02]  /*13fd0*/  FMUL.FTZ R16, R3.reuse, R104 ;  /* 0x0000006803107220 */ /* 0x040fe40000410000 */
[C---:B------:R-:W-:Y:S02]  /*13fe0*/  FMUL.FTZ R17, R3.reuse, R105 ;  /* 0x0000006903117220 */ /* 0x040fe40000410000 */
[C---:B------:R-:W-:Y:S02]  /*13ff0*/  FMUL.FTZ R24, R3.reuse, R112 ;  /* 0x0000007003187220 */ /* 0x040fe40000410000 */
[C---:B------:R-:W-:Y:S01]  /*14000*/  FMUL.FTZ R25, R3.reuse, R113 ;  /* 0x0000007103197220 */ /* 0x040fe20000410000 */
[----:B------:R-:W1:Y:S01]  /*14010*/  MUFU.EX2 R162, R162 ;  /* 0x000000a200a27308 */ /* 0x000e620000000800 */
[C---:B------:R-:W-:Y:S02]  /*14020*/  FMUL.FTZ R32, R3.reuse, R120 ;  /* 0x0000007803207220 */ /* 0x040fe40000410000 */
[C---:B------:R-:W-:Y:S01]  /*14030*/  FMUL.FTZ R33, R3.reuse, R121 ;  /* 0x0000007903217220 */ /* 0x040fe20000410000 */
[----:B---3--:R-:W-:Y:S01]  /*14040*/  F2FP.PACK_AB R137, R164, R165 ;  /* 0x000000a5a489723e */ /* 0x008fe200000000ff */
[C---:B------:R-:W-:Y:S02]  /*14050*/  FMUL.FTZ R36, R3.reuse, R36 ;  /* 0x0000002403247220 */ /* 0x040fe40000410000 */
[C---:B------:R-:W-:Y:S02]  /*14060*/  FMUL.FTZ R37, R3.reuse, R37 ;  /* 0x0000002503257220 */ /* 0x040fe40000410000 */
[C---:B------:R-:W-:Y:S01]  /*14070*/  FMUL.FTZ R40, R3.reuse, R40 ;  /* 0x0000002803287220 */ /* 0x040fe20000410000 */
[----:B------:R-:W3:Y:S01]  /*14080*/  MUFU.EX2 R2, R2 ;  /* 0x0000000200027308 */ /* 0x000ee20000000800 */
        /* <DEDUP_REMOVED lines=8> */
[----:B-1----:R-:W-:Y:S01]  /*14110*/  F2FP.PACK_AB R139, R162, R163 ;  /* 0x000000a3a28b723e */ /* 0x002fe200000000ff */
[C---:B------:R-:W-:Y:S02]  /*14120*/  FMUL.FTZ R56, R3.reuse, R56 ;  /* 0x0000003803387220 */ /* 0x040fe40000410000 */
[C---:B------:R-:W-:Y:S02]  /*14130*/  FMUL.FTZ R57, R3.reuse, R57 ;  /* 0x0000003903397220 */ /* 0x040fe40000410000 */
[C---:B------:R-:W-:Y:S01]  /*14140*/  FMUL.FTZ R60, R3.reuse, R60 ;  /* 0x0000003c033c7220 */ /* 0x040fe20000410000 */
[----:B------:R-:W-:Y:S01]  /*14150*/  MUFU.EX2 R166, R166 ;  /* 0x000000a600a67308 */ /* 0x000fe20000000800 */
[C---:B------:R-:W-:Y:S02]  /*14160*/  FMUL.FTZ R61, R3.reuse, R61 ;  /* 0x0000003d033d7220 */ /* 0x040fe40000410000 */
[C---:B------:R-:W-:Y:S02]  /*14170*/  FMUL.FTZ R64, R3.reuse, R64 ;  /* 0x0000004003407220 */ /* 0x040fe40000410000 */
[C---:B---3--:R-:W-:Y:S02]  /*14180*/  FMUL.FTZ R6, R2.reuse, R130 ;  /* 0x0000008202067220 */ /* 0x048fe40000410000 */
[C---:B------:R-:W-:Y:S02]  /*14190*/  FMUL.FTZ R7, R2.reuse, R131 ;  /* 0x0000008302077220 */ /* 0x040fe40000410000 */
[----:B------:R-:W-:Y:S01]  /*141a0*/  LDSM.16.MT88.4 R128, [R190+0x2900] ;  /* 0x00290000be80783b */ /* 0x000fe20000004200 */
[C---:B------:R-:W-:Y:S01]  /*141b0*/  FMUL.FTZ R10, R2.reuse, R126 ;  /* 0x0000007e020a7220 */ /* 0x040fe20000410000 */
[----:B------:R-:W1:Y:S01]  /*141c0*/  MUFU.EX2 R167, R167 ;  /* 0x000000a700a77308 */ /* 0x000e620000000800 */
[C---:B------:R-:W-:Y:S02]  /*141d0*/  FMUL.FTZ R11, R2.reuse, R127 ;  /* 0x0000007f020b7220 */ /* 0x040fe40000410000 */
[C---:B--2---:R-:W-:Y:S03]  /*141e0*/  HMMA.16816.F32 R4, R136.reuse, R12, R4 ;  /* 0x0000000c8804723c */ /* 0x044fe60000001804 */
        /* <DEDUP_REMOVED lines=96> */
[----:B------:R-:W-:Y:S02]  /*147f0*/  FMUL.FTZ R85, R3, R85 ;  /* 0x0000005503557220 */ /* 0x000fe40000410000 */
[C---:B------:R-:W-:Y:S01]  /*14800*/  HMMA.16816.F32 R72, R136.reuse, R110, R72 ;  /* 0x0000006e8848723c */ /* 0x040fe20000001848 */
[----:B------:R-:W4:Y:S01]  /*14810*/  LDSM.16.MT88.4 R108, [R188+0x4100] ;  /* 0x00410000bc6c783b */ /* 0x000f220000004200 */
[----:B------:R-:W-:Y:S02]  /*14820*/  MUFU.EX2 R235, R235 ;  /* 0x000000eb00eb7308 */ /* 0x000fe40000000800 */
[C---:B------:R-:W-:Y:S02]  /*14830*/  FMUL.FTZ R86, R2.reuse, R86 ;  /* 0x0000005602567220 */ /* 0x040fe40000410000 */
[C---:B------:R-:W-:Y:S02]  /*14840*/  FMUL.FTZ R87, R2.reuse, R87 ;  /* 0x0000005702577220 */ /* 0x040fe40000410000 */
[--C-:B------:R-:W-:Y:S01]  /*14850*/  FFMA.FTZ R171, R171, c[0x0][0x2d0], -R144.reuse ;  /* 0x0000b400abab7a23 */ /* 0x100fe20000010890 */
[C---:B---3--:R-:W-:Y:S03]  /*14860*/  HMMA.16816.F32 R76, R136.reuse, R100, R76 ;  /* 0x00000064884c723c */ /* 0x048fe6000000184c */
[C---:B------:R-:W-:Y:S01]  /*14870*/  FMUL.FTZ R88, R3.reuse, R88 ;  /* 0x0000005803587220 */ /* 0x040fe20000410000 */
[----:B------:R-:W-:Y:S01]  /*14880*/  MUFU.EX2 R236, R236 ;  /* 0x000000ec00ec7308 */ /* 0x000fe20000000800 */
[----:B------:R-:W-:Y:S02]  /*14890*/  FMUL.FTZ R89, R3, R89 ;  /* 0x0000005903597220 */ /* 0x000fe40000410000 */
[C---:B------:R-:W-:Y:S01]  /*148a0*/  FMUL.FTZ R90, R2.reuse, R90 ;  /* 0x0000005a025a7220 */ /* 0x040fe20000410000 */
[C---:B------:R-:W-:Y:S04]  /*148b0*/  HMMA.16816.F32 R80, R136.reuse, R102, R80 ;  /* 0x000000668850723c */ /* 0x040fe80000001850 */
[C---:B------:R-:W-:Y:S01]  /*148c0*/  FMUL.FTZ R91, R2.reuse, R91 ;  /* 0x0000005b025b7220 */ /* 0x040fe20000410000 */
[----:B------:R-:W-:Y:S01]  /*148d0*/  F2FP.PACK_AB R100, R167, R166 ;  /* 0x000000a6a764723e */ /* 0x000fe200000000ff */
[----:B------:R-:W-:Y:S01]  /*148e0*/  FMUL.FTZ R92, R3, R92 ;  /* 0x0000005c035c7220 */ /* 0x000fe20000410000 */
[----:B--2---:R-:W-:Y:S01]  /*148f0*/  F2FP.PACK_AB R102, R169, R168 ;  /* 0x000000a8a966723e */ /* 0x004fe200000000ff */
[C---:B-1----:R-:W-:Y:S01]  /*14900*/  HMMA.16816.F32 R84, R136.reuse, R104, R84 ;  /* 0x000000688854723c */ /* 0x042fe20000001854 */
[----:B------:R-:W1:Y:S03]  /*14910*/  MUFU.EX2 R171, R171 ;  /* 0x000000ab00ab7308 */ /* 0x000e660000000800 */
[----:B------:R-:W-:Y:S01]  /*14920*/  FMUL.FTZ R93, R3, R93 ;  /* 0x0000005d035d7220 */ /* 0x000fe20000410000 */
[----:B-----5:R-:W-:Y:S01]  /*14930*/  F2FP.PACK_AB R103, R173, R172 ;  /* 0x000000acad67723e */ /* 0x020fe200000000ff */
[C---:B------:R-:W-:Y:S02]  /*14940*/  FMUL.FTZ R94, R2.reuse, R94 ;  /* 0x0000005e025e7220 */ /* 0x040fe40000410000 */
[C---:B------:R-:W-:Y:S01]  /*14950*/  HMMA.16816.F32 R88, R136.reuse, R106, R88 ;  /* 0x0000006a8858723c */ /* 0x040fe20000001858 */
[----:B------:R-:W2:Y:S02]  /*14960*/  LDSM.16.MT88.4 R104, [R189+0x900] ;  /* 0x00090000bd68783b */ /* 0x000ea40000004200 */
[----:B------:R-:W-:Y:S01]  /*14970*/  MUFU.EX2 R237, R237 ;  /* 0x000000ed00ed7308 */ /* 0x000fe20000000800 */
[C---:B------:R-:W-:Y:S02]  /*14980*/  FMUL.FTZ R95, R2.reuse, R95 ;  /* 0x0000005f025f7220 */ /* 0x040fe40000410000 */
[C---:B------:R-:W-:Y:S02]  /*14990*/  FMUL.FTZ R96, R3.reuse, R96 ;  /* 0x0000006003607220 */ /* 0x040fe40000410000 */
[----:B------:R-:W-:Y:S03]  /*149a0*/  FMUL.FTZ R97, R3, R97 ;  /* 0x0000006103617220 */ /* 0x000fe60000410000 */
[C---:B----4-:R-:W-:Y:S03]  /*149b0*/  HMMA.16816.F32 R92, R136.reuse, R108, R92 ;  /* 0x0000006c885c723c */ /* 0x050fe6000000185c */
[C---:B------:R-:W-:Y:S02]  /*149c0*/  FMUL.FTZ R98, R2.reuse, R98 ;  /* 0x0000006202627220 */ /* 0x040fe40000410000 */
[C---:B------:R-:W-:Y:S01]  /*149d0*/  FMUL.FTZ R99, R2.reuse, R99 ;  /* 0x0000006302637220 */ /* 0x040fe20000410000 */
[----:B-1----:R-:W-:Y:S01]  /*149e0*/  F2FP.PACK_AB R101, R171, R170 ;  /* 0x000000aaab65723e */ /* 0x002fe200000000ff */
        /* <DEDUP_REMOVED lines=134> */
[----:B------:R-:W-:Y:S01]  /*15250*/  FADD.FTZ R2, R173, R2 ;  /* 0x00000002ad027221 */ /* 0x000fe20000010000 */
[----:B------:R-:W-:Y:S03]  /*15260*/  IADD3 R173, R224, -0x1, RZ ;  /* 0xffffffffe0ad7810 */ /* 0x000fe60007ffe0ff */
[----:B------:R-:W-:Y:S01]  /*15270*/  FADD.FTZ R175, R175, R2 ;  /* 0x00000002afaf7221 */ /* 0x000fe20000010000 */
[----:B------:R-:W-:Y:S04]  /*15280*/  HMMA.16816.F32 R96, R136, R14, R96 ;  /* 0x0000000e8860723c */ /* 0x000fe80000001860 */
[----:B------:R-:W-:Y:S01]  /*15290*/  FADD.FTZ R228, R228, R175 ;  /* 0x000000afe4e47221 */ /* 0x000fe20000010000 */
[----:B------:R-:W-:Y:S02]  /*152a0*/  MOV R224, R173 ;  /* 0x000000ad00e07202 */ /* 0x000fe40000000f00 */
[-C--:B------:R-:W-:Y:S01]  /*152b0*/  MOV R12, R132.reuse ;  /* 0x00000084000c7202 */ /* 0x080fe20000000f00 */
[----:B------:R-:W-:Y:S01]  /*152c0*/  FADD.FTZ R229, R229, R228 ;  /* 0x000000e4e5e57221 */ /* 0x000fe20000010000 */
[----:B------:R-:W-:Y:S03]  /*152d0*/  MOV R2, R132 ;  /* 0x0000008400027202 */ /* 0x000fe60000000f00 */
[----:B------:R-:W-:Y:S04]  /*152e0*/  FADD.FTZ R230, R230, R229 ;  /* 0x000000e5e6e67221 */ /* 0x000fe80000010000 */
[----:B------:R-:W-:Y:S04]  /*152f0*/  FADD.FTZ R235, R235, R230 ;  /* 0x000000e6ebeb7221 */ /* 0x000fe80000010000 */
[----:B------:R-:W-:Y:S04]  /*15300*/  FADD.FTZ R236, R236, R235 ;  /* 0x000000ebecec7221 */ /* 0x000fe80000010000 */
[----:B------:R-:W-:Y:S04]  /*15310*/  FADD.FTZ R209, R237, R236 ;  /* 0x000000ecedd17221 */ /* 0x000fe80000010000 */
[----:B------:R-:W-:Y:S01]  /*15320*/  FADD.FTZ R209, R238, R209 ;  /* 0x000000d1eed17221 */ /* 0x000fe20000010000 */
[----:B------:R-:W-:-:S05]  /*15330*/  @P0 BRA `(.L_x_405) ;  /* 0xffffcc2000000947 */ /* 0x000fca000383ffff */
.L_x_396:
        /* <DEDUP_REMOVED lines=23> */
.L_x_407:
[----:B------:R-:W-:Y:S02]  /*154b0*/  ULDC UR4, c[0x0][0x32c] ;  /* 0x0000cb0000047ab9 */ /* 0x000fe40000000800 */
[----:B------:R-:W-:-:S03]  /*154c0*/  UISETP.NE.AND UP0, UPT, UR4, 0x1, UPT ;  /* 0x000000010400788c */ /* 0x000fc6000bf05270 */
[----:B------:R-:W-:Y:S02]  /*154d0*/  ULDC.64 UR4, c[0x0][0x330] ;  /* 0x0000cc0000047ab9 */ /* 0x000fe40000000a00 */
[----:B------:R-:W-:-:S07]  /*154e0*/  UIMAD.WIDE.U32 UR16, UR10, UR4, URZ ;  /* 0x000000040a1072a5 */ /* 0x000fce000f8e003f */
[----:B------:R-:W-:Y:S02]  /*154f0*/  @UP0 UMOV UR13, UR17 ;  /* 0x00000011000d0c82 */ /* 0x000fe40008000000 */
[----:B------:R-:W-:Y:S02]  /*15500*/  @UP0 USHF.R.U32.HI UR10, URZ, UR5, UR13 ;  /* 0x000000053f0a0299 */ /* 0x000fe4000801160d */
.L_x_408:
[----:B------:R-:W-:Y:S02]  /*15510*/  ULDC UR4, c[0x0][0x32c] ;  /* 0x0000cb0000047ab9 */ /* 0x000fe40000000800 */
[----:B------:R-:W-:-:S04]  /*15520*/  UIMAD UR4, UR10, UR4, URZ ;  /* 0x000000040a0472a4 */ /* 0x000fc8000f8e023f */
[----:B------:R-:W-:-:S04]  /*15530*/  UISETP.LT.AND UP0, UPT, UR9, UR4, UPT ;  /* 0x000000040900728c */ /* 0x000fc8000bf01270 */
[----:B------:R-:W-:-:S04]  /*15540*/  USEL UR9, UR9, UR4, !UP0 ;  /* 0x0000000409097287 */ /* 0x000fc8000c000000 */
.L_x_406:
[----:B------:R-:W-:-:S04]  /*15550*/  UIADD3 UR9, UR9, 0x3f, URZ ;  /* 0x0000003f09097890 */ /* 0x000fc8000fffe03f */
[----:B------:R-:W-:-:S04]  /*15560*/  USHF.R.S32.HI UR4, URZ, 0x1f, UR9 ;  /* 0x0000001f3f047899 */ /* 0x000fc80008011409 */
[----:B------:R-:W-:-:S04]  /*15570*/  ULEA.HI UR4, UR4, UR9, URZ, 0x6 ;  /* 0x0000000904047291 */ /* 0x000fc8000f8f303f */
[----:B------:R-:W-:-:S04]  /*15580*/  USHF.R.S32.HI UR4, URZ, 0x6, UR4 ;  /* 0x000000063f047899 */ /* 0x000fc80008011404 */
[----:B------:R-:W-:-:S04]  /*15590*/  UISETP.LT.AND UP0, UPT, UR8, UR4, UPT ;  /* 0x000000040800728c */ /* 0x000fc8000bf01270 */
[----:B------:R-:W-:-:S06]  /*155a0*/  USEL UR4, UR8, UR4, !UP0 ;  /* 0x0000000408047287 */ /* 0x000fcc000c000000 */
[----:B------:R-:W-:-:S13]  /*155b0*/  ISETP.GE.AND P0, PT, R173, UR4, PT ;  /* 0x00000004ad007c0c */ /* 0x000fda000bf06270 */
[----:B------:R-:W-:Y:S05]  /*155c0*/  @!P0 BRA `(.L_x_409) ;  /* 0x00002a0000008947 */ /* 0x000fea0003800000 */
[----:B------:R-:W-:Y:S01]  /*155d0*/  IADD3 RZ, P3, R200, 0x40, RZ ;  /* 0x00000040c8ff7810 */ /* 0x000fe20007f7e0ff */
[----:B------:R-:W-:Y:S01]  /*155e0*/  IMAD.MOV.U32 R133, RZ, RZ, R12 ;  /* 0x000000ffff857224 */ /* 0x000fe200078e000c */
[C---:B------:R-:W-:Y:S01]  /*155f0*/  IADD3 RZ, P1, R204.reuse, 0x40, RZ ;  /* 0x00000040ccff7810 */ /* 0x040fe20007f3e0ff */
[----:B------:R-:W-:Y:S01]  /*15600*/  IMAD.MOV.U32 R3, RZ, RZ, R0 ;  /* 0x000000ffff037224 */ /* 0x000fe200078e0000 */
[----:B------:R-:W-:Y:S01]  /*15610*/  IADD3 RZ, P0, R204, 0x80, RZ ;  /* 0x00000080ccff7810 */ /* 0x000fe20007f1e0ff */
[----:B------:R-:W-:Y:S01]  /*15620*/  IMAD.MOV.U32 R222, RZ, RZ, R173 ;  /* 0x000000ffffde7224 */ /* 0x000fe200078e00ad */
[C---:B------:R-:W-:Y:S01]  /*15630*/  IADD3 RZ, P2, R200.reuse, 0x80, RZ ;  /* 0x00000080c8ff7810 */ /* 0x040fe20007f5e0ff */
[----:B------:R-:W-:Y:S01]  /*15640*/  IMAD.X R221, RZ, RZ, R207, P3 ;  /* 0x000000ffffdd7224 */ /* 0x000fe200018e06cf */
[C---:B------:R-:W-:Y:S01]  /*15650*/  IADD3 R215, R200.reuse, 0x40, RZ ;  /* 0x00000040c8d77810 */ /* 0x040fe20007ffe0ff */
[--C-:B------:R-:W-:Y:S01]  /*15660*/  IMAD.X R219, RZ, RZ, R211.reuse, P1 ;  /* 0x000000ffffdb7224 */ /* 0x100fe200008e06d3 */
[----:B------:R-:W-:Y:S01]  /*15670*/  IADD3.X R220, RZ, R207, RZ, P2, !PT ;  /* 0x000000cfffdc7210 */ /* 0x000fe200017fe4ff */
[----:B------:R-:W-:Y:S01]  /*15680*/  IMAD.X R218, RZ, RZ, R211, P0 ;  /* 0x000000ffffda7224 */ /* 0x000fe200000e06d3 */
[----:B------:R-:W-:Y:S01]  /*15690*/  IADD3 R214, R200, 0x80, RZ ;  /* 0x00000080c8d67810 */ /* 0x000fe20007ffe0ff */
[----:B------:R-:W-:Y:S01]  /*156a0*/  IMAD.MOV.U32 R216, RZ, RZ, c[0x0][0x20c] ;  /* 0x00008300ffd87624 */ /* 0x000fe200078e00ff */
[----:B------:R-:W-:-:S02]  /*156b0*/  IADD3 R213, R204, 0x40, RZ ;  /* 0x00000040ccd57810 */ /* 0x000fc40007ffe0ff */
[----:B------:R-:W-:Y:S02]  /*156c0*/  IADD3 R134, R204, 0x80, RZ ;  /* 0x00000080cc867810 */ /* 0x000fe40007ffe0ff */
[----:B------:R-:W-:Y:S02]  /*156d0*/  MOV R217, c[0x0][0x208] ;  /* 0x0000820000d97a02 */ /* 0x000fe40000000f00 */
.L_x_410:
[----:B------:R-:W-:Y:S04]  /*156e0*/  DEPBAR.LE SB0, 0x0 ;  /* 0x000080000000791a */ /* 0x000fe80000000000 */
[----:B------:R-:W-:Y:S01]  /*156f0*/  BAR.SYNC.DEFER_BLOCKING 0x0 ;  /* 0x0000000000007b1d */ /* 0x000fe20000010000 */
[C---:B------:R-:W-:Y:S02]  /*15700*/  ISETP.LT.AND P0, PT, R222.reuse, UR8, PT ;  /* 0x00000008de007c0c */ /* 0x040fe4000bf01270 */
[----:B------:R-:W-:Y:S11]  /*15710*/  ISETP.NE.AND P4, PT, R199, RZ, PT ;  /* 0x000000ffc700720c */ /* 0x000ff60003f85270 */
[----:B------:R-:W-:Y:S01]  /*15720*/  @!P0 SHF.R.S32.HI R159, RZ, 0x1f, R222 ;  /* 0x0000001fff9f8819 */ /* 0x000fe200000114de */
[----:B------:R-:W-:Y:S04]  /*15730*/  @!P0 IMAD.WIDE.U32 R20, R222, c[0x0][0x208], RZ ;  /* 0x00008200de148a25 */ /* 0x000fe800078e00ff */
[----:B------:R-:W-:Y:S01]  /*15740*/  @!P0 IMAD R159, R159, c[0x0][0x208], RZ ;  /* 0x000082009f9f8a24 */ /* 0x000fe200078e02ff */
[----:B------:R-:W-:Y:S03]  /*15750*/  @!P0 SHF.L.U32 R29, R20, 0x6, RZ ;  /* 0x00000006141d8819 */ /* 0x000fe600000006ff */
[----:B------:R-:W-:Y:S01]  /*15760*/  @!P0 IMAD R159, R222, c[0x0][0x20c], R159 ;  /* 0x00008300de9f8a24 */ /* 0x000fe200078e029f */
[----:B------:R-:W-:Y:S01]  /*15770*/  LDSM.16.M88.4 R32, [R198+0xc100] ;  /* 0x00c10000c620783b */ /* 0x000fe20000000200 */
[C---:B------:R-:W-:Y:S02]  /*15780*/  @!P0 IADD3 R2, P1, R29.reuse, R215, RZ ;  /* 0x000000d71d028210 */ /* 0x040fe40007f3e0ff */
[----:B------:R-:W-:Y:S02]  /*15790*/  @!P0 IADD3 R31, P2, R29, R200, RZ ;  /* 0x000000c81d1f8210 */ /* 0x000fe40007f5e0ff */
[----:B------:R-:W-:Y:S02]  /*157a0*/  @!P0 IADD3 R159, R21, R159, RZ ;  /* 0x0000009f159f8210 */ /* 0x000fe40007ffe0ff */
[----:B------:R-:W-:Y:S01]  /*157b0*/  @!P0 IADD3 R0, P3, R29, R214, RZ ;  /* 0x000000d61d008210 */ /* 0x000fe20007f7e0ff */
[----:B------:R-:W1:Y:S01]  /*157c0*/  LDSM.16.M88.4 R8, [R197+0x6100] ;  /* 0x00610000c508783b */ /* 0x000e620000000200 */
[----:B------:R-:W-:Y:S04]  /*157d0*/  @!P0 SHF.L.U64.HI R159, R20, 0x6, R159 ;  /* 0x00000006149f8819 */ /* 0x000fe8000001029f */
[----:B------:R-:W-:Y:S02]  /*157e0*/  @!P0 IADD3.X R28, R159, R207, RZ, P2, !PT ;  /* 0x000000cf9f1c8210 */ /* 0x000fe400017fe4ff */
[C---:B------:R-:W-:Y:S01]  /*157f0*/  @!P0 LEA R164, P2, R31.reuse, c[0x0][0x1f8], 0x1 ;  /* 0x00007e001fa48a11 */ /* 0x040fe200078408ff */
[----:B------:R-:W2:Y:S03]  /*15800*/  LDSM.16.M88.4 R16, [R197+0x6900] ;  /* 0x00690000c510783b */ /* 0x000ea60000000200 */
[----:B------:R-:W-:Y:S02]  /*15810*/  @!P0 LEA.HI.X R165, R31, c[0x0][0x1fc], R28, 0x1, P2 ;  /* 0x00007f001fa58a11 */ /* 0x000fe400010f0c1c */
[C---:B------:R-:W-:Y:S02]  /*15820*/  @!P0 LEA R168, P2, R0.reuse, c[0x0][0x1f8], 0x1 ;  /* 0x00007e0000a88a11 */ /* 0x040fe400078408ff */
[C---:B------:R-:W-:Y:S01]  /*15830*/  @!P0 IADD3.X R31, R159.reuse, R220, RZ, P3, !PT ;  /* 0x000000dc9f1f8210 */ /* 0x040fe20001ffe4ff */
[----:B------:R-:W3:Y:S03]  /*15840*/  LDSM.16.M88.4 R24, [R197+0x7100] ;  /* 0x00710000c518783b */ /* 0x000ee60000000200 */
[----:B------:R-:W-:Y:S05]  /*15850*/  @!P0 LEA.HI.X R169, R0, c[0x0][0x1fc], R31, 0x1, P2 ;  /* 0x00007f0000a98a11 */ /* 0x000fea00010f0c1f */
        /* <DEDUP_REMOVED lines=10> */
[----:B------:R-:W-:Y:S02]  /*15900*/  @!P0 IADD3.X R25, R159, R221, RZ, P1, !PT ;  /* 0x000000dd9f198210 */ /* 0x000fe40000ffe4ff */
[C---:B------:R-:W-:Y:S04]  /*15910*/  @!P0 LEA R166, P1, R2.reuse, c[0x0][0x1f8], 0x1 ;  /* 0x00007e0002a68a11 */ /* 0x040fe800078208ff */
[----:B------:R-:W-:Y:S02]  /*15920*/  @!P0 LEA.HI.X R167, R2, c[0x0][0x1fc], R25, 0x1, P1 ;  /* 0x00007f0002a78a11 */ /* 0x000fe400008f0c19 */
[C---:B------:R-:W-:Y:S01]  /*15930*/  HMMA.16816.F32 R24, R32.reuse, R26, RZ ;  /* 0x0000001a2018723c */ /* 0x040fe200000018ff */
[C---:B------:R-:W-:Y:S04]  /*15940*/  @!P0 LEA R29, P1, R217.reuse, R29, 0x5 ;  /* 0x0000001dd91d8211 */ /* 0x040fe800078228ff */
[----:B------:R-:W-:Y:S02]  /*15950*/  @!P0 LEA.HI.X R159, R217, R159, R216, 0x5, P1 ;  /* 0x0000009fd99f8211 */ /* 0x000fe400008f2cd8 */
[C---:B------:R-:W-:Y:S02]  /*15960*/  @!P0 IADD3 R132, P3, R29.reuse, R200, RZ ;  /* 0x000000c81d848210 */ /* 0x040fe40007f7e0ff */
[C---:B------:R-:W-:Y:S03]  /*15970*/  @!P0 IADD3 R0, P2, R29.reuse, R215, RZ ;  /* 0x000000d71d008210 */ /* 0x040fe60007f5e0ff */
[----:B------:R-:W-:Y:S02]  /*15980*/  @!P0 IADD3 R2, P1, R29, R214, RZ ;  /* 0x000000d61d028210 */ /* 0x000fe40007f3e0ff */
[C---:B----4-:R-:W-:Y:S01]  /*15990*/  HMMA.16816.F32 R28, R32.reuse, R136, RZ ;  /* 0x00000088201c723c */ /* 0x050fe200000018ff */
[C---:B------:R-:W-:Y:S02]  /*159a0*/  @!P0 IADD3.X R157, R159.reuse, R207, RZ, P3, !PT ;  /* 0x000000cf9f9d8210 */ /* 0x040fe40001ffe4ff */
[----:B------:R-:W-:Y:S02]  /*159b0*/  @!P0 LEA R174, P3, R132, c[0x0][0x1f8], 0x1 ;  /* 0x00007e0084ae8a11 */ /* 0x000fe400078608ff */
[C---:B------:R-:W-:Y:S02]  /*159c0*/  @!P0 IADD3.X R135, R159.reuse, R221, RZ, P2, !PT ;  /* 0x000000dd9f878210 */ /* 0x040fe400017fe4ff */
[----:B------:R-:W-:Y:S01]  /*159d0*/  @!P0 IADD3.X R137, R159, R220, RZ, P1, !PT ;  /* 0x000000dc9f898210 */ /* 0x000fe20000ffe4ff */
[----:B------:R-:W-:Y:S01]  /*159e0*/  HMMA.16816.F32 R32, R32, R138, RZ ;  /* 0x0000008a2020723c */ /* 0x000fe200000018ff */
[----:B------:R-:W-:Y:S03]  /*159f0*/  @!P0 LEA R170, P1, R2, c[0x0][0x1f8], 0x1 ;  /* 0x00007e0002aa8a11 */ /* 0x000fe600078208ff */
[----:B------:R-:W-:Y:S02]  /*15a00*/  @!P0 LEA.HI.X R175, R132, c[0x0][0x1fc], R157, 0x1, P3 ;  /* 0x00007f0084af8a11 */ /* 0x000fe400018f0c9d */
[----:B------:R-:W-:Y:S02]  /*15a10*/  @!P0 LEA.HI.X R171, R2, c[0x0][0x1fc], R137, 0x1, P1 ;  /* 0x00007f0002ab8a11 */ /* 0x000fe400008f0c89 */
[C---:B-1----:R-:W-:Y:S01]  /*15a20*/  HMMA.16816.F32 R4, R140.reuse, R144, R4 ;  /* 0x000000908c04723c */ /* 0x042fe20000001804 */
[----:B------:R-:W1:Y:S04]  /*15a30*/  LDSM.16.M88.4 R136, [R185] ;  /* 0x00000000b988783b */ /* 0x000e680000000200 */
[C---:B------:R-:W-:Y:S03]  /*15a40*/  @!P0 LEA R172, P2, R0.reuse, c[0x0][0x1f8], 0x1 ;  /* 0x00007e0000ac8a11 */ /* 0x040fe600078408ff */
[C---:B------:R-:W-:Y:S01]  /*15a50*/  HMMA.16816.F32 R8, R140.reuse, R146, R8 ;  /* 0x000000928c08723c */ /* 0x040fe20000001808 */
[----:B------:R-:W-:Y:S01]  /*15a60*/  @!PT LDS RZ, [RZ] ;  /* 0x00000000fffff984 */ /* 0x000fe20000000800 */
[----:B------:R-:W-:Y:S01]  /*15a70*/  @!PT LDS RZ, [RZ] ;  /* 0x00000000fffff984 */ /* 0x000fe20000000800 */
[----:B------:R-:W-:Y:S01]  /*15a80*/  @!PT LDS RZ, [RZ] ;  /* 0x00000000fffff984 */ /* 0x000fe20000000800 */
[----:B------:R3:W-:Y:S03]  /*15a90*/  @!P0 LDGSTS.E.BYPASS.LTC128B.128 [R202+0x100], [R164.64], !P5 ;  /* 0x00100000a4ca8fae */ /* 0x0007e6000e901d5c */
[----:B------:R-:W-:Y:S04]  /*15aa0*/  @!P0 LEA.HI.X R173, R0, c[0x0][0x1fc], R135, 0x1, P2 ;  /* 0x00007f0000ad8a11 */ /* 0x000fe800010f0c87 */
[C---:B-----5:R-:W-:Y:S01]  /*15ab0*/  HMMA.16816.F32 R12, R140.reuse, R148, R12 ;  /* 0x000000948c0c723c */ /* 0x060fe2000000180c */
[----:B------:R3:W-:Y:S07]  /*15ac0*/  @!P0 LDGSTS.E.BYPASS.LTC128B.128 [R202+0x2100], [R166.64], !P6 ;  /* 0x02100000a6ca8fae */ /* 0x0007ee000f101d5c */
[C---:B------:R-:W-:Y:S01]  /*15ad0*/  HMMA.16816.F32 R16, R140.reuse, R150, R16 ;  /* 0x000000968c10723c */ /* 0x040fe20000001810 */
[----:B------:R4:W-:Y:S07]  /*15ae0*/  @!P0 LDGSTS.E.BYPASS.LTC128B.128 [R202+0x4100], [R168.64], !P4 ;  /* 0x04100000a8ca8fae */ /* 0x0009ee000e101d5c */
[C---:B--2---:R-:W-:Y:S01]  /*15af0*/  HMMA.16816.F32 R20, R140.reuse, R152, R20 ;  /* 0x000000988c14723c */ /* 0x044fe20000001814 */
[----:B------:R2:W-:Y:S07]  /*15b00*/  @!P0 LDGSTS.E.BYPASS.LTC128B.128 [R202+0x1100], [R174.64], !P5 ;  /* 0x01100000aeca8fae */ /* 0x0005ee000e901d5c */
[C---:B------:R-:W-:Y:S01]  /*15b10*/  HMMA.16816.F32 R24, R140.reuse, R154, R24 ;  /* 0x0000009a8c18723c */ /* 0x040fe20000001818 */
[----:B------:R2:W-:Y:S07]  /*15b20*/  @!P0 LDGSTS.E.BYPASS.LTC128B.128 [R202+0x3100], [R172.64], !P6 ;  /* 0x03100000acca8fae */ /* 0x0005ee000f101d5c */
[C---:B-1----:R-:W-:Y:S01]  /*15b30*/  HMMA.16816.F32 R28, R140.reuse, R136, R28 ;  /* 0x000000888c1c723c */ /* 0x042fe2000000181c */
[----:B------:R4:W-:Y:S02]  /*15b40*/  @!P0 LDGSTS.E.BYPASS.LTC128B.128 [R202+0x5100], [R170.64], !P4 ;  /* 0x05100000aaca8fae */ /* 0x0009e4000e101d5c */
[C---:B------:R-:W-:Y:S05]  /*15b50*/  ISETP.GT.AND P0, PT, R222.reuse, UR8, PT ;  /* 0x00000008de007c0c */ /* 0x040fea000bf04270 */
[----:B------:R-:W-:Y:S01]  /*15b60*/  HMMA.16816.F32 R32, R140, R138, R32 ;  /* 0x0000008a8c20723c */ /* 0x000fe20000001820 */
        /* <DEDUP_REMOVED lines=125> */
[----:B------:R-:W-:Y:S06]  /*16340*/  BAR.SYNC.DEFER_BLOCKING 0x0 ;  /* 0x0000000000007b1d */ /* 0x000fec0000010000 */
[----:B------:R-:W-:Y:S01]  /*16350*/  IADD3 R173, R222, -0x1, RZ ;  /* 0xffffffffdead7810 */ /* 0x000fe20007ffe0ff */
        /* <DEDUP_REMOVED lines=47> */
[----:B------:R-:W-:Y:S01]  /*16650*/  @P0 IMAD R137, R173, c[0x0][0x1e4], R137 ;  /* 0x00007900ad890a24 */ /* 0x000fe200078e0289 */
[----:B-1----:R-:W-:Y:S01]  /*16660*/  FMNMX.FTZ R0, R141, R2, !PT ;  /* 0x000000028d007209 */ /* 0x002fe20007810000 */
[----:B------:R-:W-:Y:S04]  /*16670*/  @P0 IMAD.WIDE.U32 R140, R173, c[0x0][0x1e0], RZ ;  /* 0x00007800ad8c0a25 */ /* 0x000fe800078e00ff */
[----:B------:R-:W-:Y:S01]  /*16680*/  FADD.FTZ R2, -R0, R3 ;  /* 0x0000000300027221 */ /* 0x000fe20000010100 */
[----:B------:R-:W-:Y:S01]  /*16690*/  @P0 SHF.L.U32 R139, R140, 0x6, RZ ;  /* 0x000000068c8b0819 */ /* 0x000fe200000006ff */
[----:B------:R-:W-:Y:S01]  /*166a0*/  FMUL.FTZ R167, R0, c[0x0][0x2d0] ;  /* 0x0000b40000a77a20 */ /* 0x000fe20000410000 */
[----:B--2---:R-:W-:Y:S01]  /*166b0*/  FMNMX.FTZ R132, R135, R132, !PT ;  /* 0x0000008487847209 */ /* 0x004fe20007810000 */
[----:B------:R-:W-:Y:S01]  /*166c0*/  FMUL.FTZ R3, R2, c[0x0][0x2d0] ;  /* 0x0000b40002037a20 */ /* 0x000fe20000410000 */
[----:B------:R-:W-:Y:S01]  /*166d0*/  @P0 IADD3 R137, R141, R137, RZ ;  /* 0x000000898d890210 */ /* 0x000fe20007ffe0ff */
[----:B------:R-:W-:Y:S01]  /*166e0*/  FFMA.FTZ R162, R4, c[0x0][0x2d0], -R167 ;  /* 0x0000b40004a27a23 */ /* 0x000fe200000108a7 */
[----:B------:R-:W-:Y:S01]  /*166f0*/  @P0 IADD3 R4, P1, R139, R204, RZ ;  /* 0x000000cc8b040210 */ /* 0x000fe20007f3e0ff */
[----:B------:R-:W-:Y:S01]  /*16700*/  FADD.FTZ R2, -R132, R133 ;  /* 0x0000008584027221 */ /* 0x000fe20000010100 */
[----:B------:R-:W-:Y:S01]  /*16710*/  @P0 SHF.L.U64.HI R137, R140, 0x6, R137 ;  /* 0x000000068c890819 */ /* 0x000fe20000010289 */
[--C-:B------:R-:W-:Y:S01]  /*16720*/  FFMA.FTZ R160, R9, c[0x0][0x2d0], -R167.reuse ;  /* 0x0000b40009a07a23 */ /* 0x100fe200000108a7 */
[----:B------:R-:W-:Y:S01]  /*16730*/  @P0 LEA R140, P2, R4, c[0x0][0x1c8], 0x1 ;  /* 0x00007200048c0a11 */ /* 0x000fe200078408ff */
[----:B------:R-:W-:Y:S01]  /*16740*/  FMUL.FTZ R133, R2, c[0x0][0x2d0] ;  /* 0x0000b40002857a20 */ /* 0x000fe20000410000 */
[----:B------:R-:W-:Y:S01]  /*16750*/  @P0 IADD3.X R135, R137, R211, RZ, P1, !PT ;  /* 0x000000d389870210 */ /* 0x000fe20000ffe4ff */
[----:B------:R-:W-:Y:S01]  /*16760*/  FFMA.FTZ R138, R8, c[0x0][0x2d0], -R167 ;  /* 0x0000b400088a7a23 */ /* 0x000fe200000108a7 */
[----:B------:R-:W-:Y:S01]  /*16770*/  @P0 IADD3 R136, P1, R139, R213, RZ ;  /* 0x000000d58b880210 */ /* 0x000fe20007f3e0ff */
[----:B------:R1:W2:Y:S01]  /*16780*/  MUFU.EX2 R2, R133 ;  /* 0x0000008500027308 */ /* 0x0002a20000000800 */
[----:B------:R-:W-:Y:S01]  /*16790*/  @P0 LEA.HI.X R141, R4, c[0x0][0x1cc], R135, 0x1, P2 ;  /* 0x00007300048d0a11 */ /* 0x000fe200010f0c87 */
[----:B------:R-:W-:Y:S01]  /*167a0*/  FMUL.FTZ R165, R132, c[0x0][0x2d0] ;  /* 0x0000b40084a57a20 */ /* 0x000fe20000410000 */
[----:B------:R-:W-:Y:S01]  /*167b0*/  @P0 LEA R142, P3, R136, c[0x0][0x1c8], 0x1 ;  /* 0x00007200888e0a11 */ /* 0x000fe200078608ff */
[----:B------:R-:W-:Y:S01]  /*167c0*/  FFMA.FTZ R170, R16, c[0x0][0x2d0], -R167 ;  /* 0x0000b40010aa7a23 */ /* 0x000fe200000108a7 */
[----:B------:R-:W-:Y:S01]  /*167d0*/  @P0 IADD3.X R135, R137, R219, RZ, P1, !PT ;  /* 0x000000db89870210 */ /* 0x000fe20000ffe4ff */
[----:B------:R3:W-:Y:S01]  /*167e0*/  @P0 LDGSTS.E.BYPASS.LTC128B.128 [R202+0x6100], [R140.64], !P5 ;  /* 0x061000008cca0fae */ /* 0x0007e2000e901d5c */
[----:B------:R-:W-:Y:S02]  /*167f0*/  FFMA.FTZ R164, R6, c[0x0][0x2d0], -R165 ;  /* 0x0000b40006a47a23 */ /* 0x000fe400000108a5 */
[----:B------:R-:W-:Y:S01]  /*16800*/  @P0 LEA.HI.X R143, R136, c[0x0][0x1cc], R135, 0x1, P3 ;  /* 0x00007300888f0a11 */ /* 0x000fe200018f0c87 */
[--C-:B------:R-:W-:Y:S01]  /*16810*/  FFMA.FTZ R161, R7, c[0x0][0x2d0], -R165.reuse ;  /* 0x0000b40007a17a23 */ /* 0x100fe200000108a5 */
[----:B------:R-:W-:Y:S01]  /*16820*/  MUFU.EX2 R135, R138 ;  /* 0x0000008a00877308 */ /* 0x000fe20000000800 */
[--C-:B------:R-:W-:Y:S02]  /*16830*/  FFMA.FTZ R163, R10, c[0x0][0x2d0], -R165.reuse ;  /* 0x0000b4000aa37a23 */ /* 0x100fe400000108a5 */
[----:B------:R3:W-:Y:S01]  /*16840*/  @P0 LDGSTS.E.BYPASS.LTC128B.128 [R202+0x8100], [R142.64], !P6 ;  /* 0x081000008eca0fae */ /* 0x0007e2000f101d5c */
[----:B------:R-:W-:Y:S02]  /*16850*/  FFMA.FTZ R166, R11, c[0x0][0x2d0], -R165 ;  /* 0x0000b4000ba67a23 */ /* 0x000fe400000108a5 */
[----:B------:R-:W-:Y:S02]  /*16860*/  FFMA.FTZ R171, R17, c[0x0][0x2d0], -R167 ;  /* 0x0000b40011ab7a23 */ /* 0x000fe400000108a7 */
[--C-:B------:R-:W-:Y:S02]  /*16870*/  FFMA.FTZ R174, R18, c[0x0][0x2d0], -R165.reuse ;  /* 0x0000b40012ae7a23 */ /* 0x100fe400000108a5 */
[----:B------:R-:W4:Y:S01]  /*16880*/  MUFU.EX2 R3, R3 ;  /* 0x0000000300037308 */ /* 0x000f220000000800 */
[----:B------:R-:W-:Y:S02]  /*16890*/  FFMA.FTZ R223, R19, c[0x0][0x2d0], -R165 ;  /* 0x0000b40013df7a23 */ /* 0x000fe400000108a5 */
[----:B-1----:R-:W-:Y:S01]  /*168a0*/  FFMA.FTZ R133, R5, c[0x0][0x2d0], -R167 ;  /* 0x0000b40005857a23 */ /* 0x002fe200000108a7 */
[C---:B------:R-:W-:Y:S01]  /*168b0*/  @P0 IADD3 R5, P4, R139.reuse, R134, RZ ;  /* 0x000000868b050210 */ /* 0x040fe20007f9e0ff */
[C---:B--2---:R-:W-:Y:S01]  /*168c0*/  FMUL.FTZ R6, R2.reuse, R130 ;  /* 0x0000008202067220 */ /* 0x044fe20000410000 */
[----:B------:R-:W-:Y:S01]  /*168d0*/  @P0 IADD3 R139, P1, R139, UR6, RZ ;  /* 0x000000068b8b0c10 */ /* 0x000fe2000ff3e0ff */
[C---:B------:R-:W-:Y:S01]  /*168e0*/  FMUL.FTZ R7, R2.reuse, R131 ;  /* 0x0000008302077220 */ /* 0x040fe20000410000 */
[----:B------:R-:W-:Y:S01]  /*168f0*/  @P0 IADD3.X R4, R137, R218, RZ, P4, !PT ;  /* 0x000000da89040210 */ /* 0x000fe200027fe4ff */
[C---:B------:R-:W-:Y:S01]  /*16900*/  FMUL.FTZ R10, R2.reuse, R126 ;  /* 0x0000007e020a7220 */ /* 0x040fe20000410000 */
[----:B------:R-:W-:Y:S01]  /*16910*/  ISETP.NE.AND P4, PT, R199, RZ, PT ;  /* 0x000000ffc700720c */ /* 0x000fe20003f85270 */
[----:B------:R-:W-:Y:S01]  /*16920*/  MUFU.EX2 R162, R162 ;  /* 0x000000a200a27308 */ /* 0x000fe20000000800 */
[C---:B------:R-:W-:Y:S01]  /*16930*/  @P0 LEA R144, P2, R5.reuse, c[0x0][0x1c8], 0x1 ;  /* 0x0000720005900a11 */ /* 0x040fe200078408ff */
[C---:B------:R-:W-:Y:S02]  /*16940*/  FMUL.FTZ R11, R2.reuse, R127 ;  /* 0x0000007f020b7220 */ /* 0x040fe40000410000 */
[C---:B------:R-:W-:Y:S01]  /*16950*/  FMUL.FTZ R102, R2.reuse, R102 ;  /* 0x0000006602667220 */ /* 0x040fe20000410000 */
[----:B------:R-:W-:Y:S01]  /*16960*/  @P0 LEA.HI.X R145, R5, c[0x0][0x1cc], R4, 0x1, P2 ;  /* 0x0000730005910a11 */ /* 0x000fe200010f0c04 */
[C---:B------:R-:W-:Y:S01]  /*16970*/  FMUL.FTZ R103, R2.reuse, R103 ;  /* 0x0000006702677220 */ /* 0x040fe20000410000 */
[----:B------:R-:W-:Y:S01]  /*16980*/  @P0 IADD3 R4, P3, R139, R204, RZ ;  /* 0x000000cc8b040210 */ /* 0x000fe20007f7e0ff */
[----:B------:R-:W-:Y:S01]  /*16990*/  FMUL.FTZ R106, R2, R106 ;  /* 0x0000006a026a7220 */ /* 0x000fe20000410000 */
[----:B------:R-:W-:Y:S01]  /*169a0*/  @P0 IADD3.X R5, R137, UR7, RZ, P1, !PT ;  /* 0x0000000789050c10 */ /* 0x000fe20008ffe4ff */
[----:B------:R-:W1:Y:S01]  /*169b0*/  MUFU.EX2 R133, R133 ;  /* 0x0000008500857308 */ /* 0x000e620000000800 */
[----:B------:R-:W-:Y:S01]  /*169c0*/  @P0 IADD3 R8, P2, R139, R213, RZ ;  /* 0x000000d58b080210 */ /* 0x000fe20007f5e0ff */
[----:B------:R2:W-:Y:S01]  /*169d0*/  @P0 LDGSTS.E.BYPASS.LTC128B.128 [R202+0xa100], [R144.64], !P4 ;  /* 0x0a10000090ca0fae */ /* 0x0005e2000e101d5c */
[----:B------:R-:W-:Y:S01]  /*169e0*/  @P0 IADD3.X R9, R5, R211, RZ, P3, !PT ;  /* 0x000000d305090210 */ /* 0x000fe20001ffe4ff */
[C---:B----4-:R-:W-:Y:S01]  /*169f0*/  FMUL.FTZ R100, R3.reuse, R100 ;  /* 0x0000006403647220 */ /* 0x050fe20000410000 */
[C---:B------:R-:W-:Y:S01]  /*16a00*/  @P0 LEA R146, P3, R4.reuse, c[0x0][0x1c8], 0x1 ;  /* 0x0000720004920a11 */ /* 0x040fe200078608ff */
[----:B------:R-:W-:Y:S01]  /*16a10*/  FMUL.FTZ R101, R3, R101 ;  /* 0x0000006503657220 */ /* 0x000fe20000410000 */
[----:B------:R-:W-:Y:S01]  /*16a20*/  @P0 IADD3.X R137, R5, R219, RZ, P2, !PT ;  /* 0x000000db05890210 */ /* 0x000fe200017fe4ff */
[C---:B------:R-:W-:Y:S01]  /*16a30*/  FMUL.FTZ R104, R3.reuse, R104 ;  /* 0x0000006803687220 */ /* 0x040fe20000410000 */
[----:B------:R-:W-:Y:S01]  /*16a40*/  @P0 LEA.HI.X R147, R4, c[0x0][0x1cc], R9, 0x1, P3 ;  /* 0x0000730004930a11 */ /* 0x000fe200018f0c09 */
[----:B------:R-:W4:Y:S01]  /*16a50*/  MUFU.EX2 R160, R160 ;  /* 0x000000a000a07308 */ /* 0x000f220000000800 */
[C---:B------:R-:W-:Y:S01]  /*16a60*/  @P0 LEA R148, P2, R8.reuse, c[0x0][0x1c8], 0x1 ;  /* 0x0000720008940a11 */ /* 0x040fe200078408ff */
[----:B------:R-:W-:Y:S01]  /*16a70*/  FMUL.FTZ R4, R3, R128 ;  /* 0x0000008003047220 */ /* 0x000fe20000410000 */
[----:B------:R-:W-:Y:S01]  /*16a80*/  @P0 IADD3 R136, P1, R139, R134, RZ ;  /* 0x000000868b880210 */ /* 0x000fe20007f3e0ff */
[----:B------:R2:W-:Y:S01]  /*16a90*/  @P0 LDGSTS.E.BYPASS.LTC128B.128 [R202+0x7100], [R146.64], !P5 ;  /* 0x0710000092ca0fae */ /* 0x0005e2000e901d5c */
[----:B------:R-:W-:Y:S01]  /*16aa0*/  @P0 LEA.HI.X R149, R8, c[0x0][0x1cc], R137, 0x1, P2 ;  /* 0x0000730008950a11 */ /* 0x000fe200010f0c89 */
[----:B------:R-:W-:Y:S01]  /*16ab0*/  FMUL.FTZ R8, R3, R124 ;  /* 0x0000007c03087220 */ /* 0x000fe20000410000 */
[----:B------:R-:W-:Y:S01]  /*16ac0*/  @P0 IADD3.X R5, R5, R218, RZ, P1, !PT ;  /* 0x000000da05050210 */ /* 0x000fe20000ffe4ff */
[C---:B------:R-:W-:Y:S01]  /*16ad0*/  FMUL.FTZ R9, R3.reuse, R125 ;  /* 0x0000007d03097220 */ /* 0x040fe20000410000 */
[C---:B------:R-:W-:Y:S01]  /*16ae0*/  @P0 LEA R150, P1, R136.reuse, c[0x0][0x1c8], 0x1 ;  /* 0x0000720088960a11 */ /* 0x040fe200078208ff */
[----:B------:R-:W-:Y:S01]  /*16af0*/  MUFU.EX2 R164, R164 ;  /* 0x000000a400a47308 */ /* 0x000fe20000000800 */
[C---:B------:R-:W-:Y:S01]  /*16b00*/  FMUL.FTZ R105, R3.reuse, R105 ;  /* 0x0000006903697220 */ /* 0x040fe20000410000 */
[----:B------:R5:W-:Y:S01]  /*16b10*/  @P0 LDGSTS.E.BYPASS.LTC128B.128 [R202+0x9100], [R148.64], !P6 ;  /* 0x0910000094ca0fae */ /* 0x000be2000f101d5c */
[----:B------:R-:W-:Y:S01]  /*16b20*/  @P0 LEA.HI.X R151, R136, c[0x0][0x1cc], R5, 0x1, P1 ;  /* 0x0000730088970a11 */ /* 0x000fe200008f0c05 */
[----:B------:R-:W-:Y:S01]  /*16b30*/  FMUL.FTZ R5, R3, R129 ;  /* 0x0000008103057220 */ /* 0x000fe20000410000 */
[----:B-1----:R-:W-:Y:S01]  /*16b40*/  F2FP.PACK_AB R128, R133, R162 ;  /* 0x000000a28580723e */ /* 0x002fe200000000ff */
[----:B------:R-:W-:Y:S02]  /*16b50*/  FMUL.FTZ R107, R2, R107 ;  /* 0x0000006b026b7220 */ /* 0x000fe40000410000 */
[C---:B------:R-:W-:Y:S02]  /*16b60*/  FMUL.FTZ R108, R3.reuse, R108 ;  /* 0x0000006c036c7220 */ /* 0x040fe40000410000 */
[----:B------:R5:W-:Y:S01]  /*16b70*/  @P0 LDGSTS.E.BYPASS.LTC128B.128 [R202+0xb100], [R150.64], !P4 ;  /* 0x0b10000096ca0fae */ /* 0x000be2000e101d5c */
[----:B------:R-:W1:Y:S01]  /*16b80*/  MUFU.EX2 R161, R161 ;  /* 0x000000a100a17308 */ /* 0x000e620000000800 */
[----:B------:R-:W-:Y:S01]  /*16b90*/  FMUL.FTZ R109, R3, R109 ;  /* 0x0000006d036d7220 */ /* 0x000fe20000410000 */
[----:B------:R-:W-:Y:S01]  /*16ba0*/  ISETP.GT.AND P0, PT, R222, UR4, PT ;  /* 0x00000004de007c0c */ /* 0x000fe2000bf04270 */
[----:B------:R-:W-:Y:S01]  /*16bb0*/  FMUL.FTZ R110, R2, R110 ;  /* 0x0000006e026e7220 */ /* 0x000fe20000410000 */
[----:B----4-:R-:W-:Y:S01]  /*16bc0*/  F2FP.PACK_AB R130, R160, R135 ;  /* 0x00000087a082723e */ /* 0x010fe200000000ff */
[----:B------:R-:W-:Y:S02]  /*16bd0*/  FMUL.FTZ R111, R2, R111 ;  /* 0x0000006f026f7220 */ /* 0x000fe40000410000 */
[----:B------:R-:W4:Y:S01]  /*16be0*/  LDSM.16.MT88.4 R136, [R195+0x100] ;  /* 0x00010000c388783b */ /* 0x000f220000004200 */
[--C-:B------:R-:W-:Y:S02]  /*16bf0*/  FFMA.FTZ R224, R28, c[0x0][0x2d0], -R167.reuse ;  /* 0x0000b4001ce07a23 */ /* 0x100fe400000108a7 */
[----:B------:R-:W-:Y:S01]  /*16c00*/  MUFU.EX2 R163, R163 ;  /* 0x000000a300a37308 */ /* 0x000fe20000000800 */
[--C-:B------:R-:W-:Y:S02]  /*16c10*/  FFMA.FTZ R225, R29, c[0x0][0x2d0], -R167.reuse ;  /* 0x0000b4001de17a23 */ /* 0x100fe400000108a7 */
[----:B------:R-:W-:Y:S02]  /*16c20*/  FFMA.FTZ R226, R32, c[0x0][0x2d0], -R167 ;  /* 0x0000b40020e27a23 */ /* 0x000fe400000108a7 */
[----:B---3--:R-:W3:Y:S01]  /*16c30*/  LDSM.16.MT88.4 R140, [R190+0x100] ;  /* 0x00010000be8c783b */ /* 0x008ee20000004200 */
[--C-:B------:R-:W-:Y:S02]  /*16c40*/  FFMA.FTZ R227, R30, c[0x0][0x2d0], -R165.reuse ;  /* 0x0000b4001ee37a23 */ /* 0x100fe400000108a5 */
[--C-:B------:R-:W-:Y:S02]  /*16c50*/  FFMA.FTZ R228, R31, c[0x0][0x2d0], -R165.reuse ;  /* 0x0000b4001fe47a23 */ /* 0x100fe400000108a5 */
[----:B------:R-:W5:Y:S01]  /*16c60*/  MUFU.EX2 R166, R166 ;  /* 0x000000a600a67308 */ /* 0x000f620000000800 */
[----:B------:R-:W-:Y:S02]  /*16c70*/  FFMA.FTZ R229, R34, c[0x0][0x2d0], -R165 ;  /* 0x0000b40022e57a23 */ /* 0x000fe400000108a5 */
[----:B--2---:R-:W2:Y:S01]  /*16c80*/  LDSM.16.MT88.4 R144, [R189+0x100] ;  /* 0x00010000bd90783b */ /* 0x004ea20000004200 */
[----:B-1----:R-:W-:Y:S01]  /*16c90*/  F2FP.PACK_AB R129, R161, R164 ;  /* 0x000000a4a181723e */ /* 0x002fe200000000ff */
[C---:B------:R-:W-:Y:S02]  /*16ca0*/  FMUL.FTZ R112, R3.reuse, R112 ;  /* 0x0000007003707220 */ /* 0x040fe40000410000 */
[C---:B------:R-:W-:Y:S02]  /*16cb0*/  FMUL.FTZ R113, R3.reuse, R113 ;  /* 0x0000007103717220 */ /* 0x040fe40000410000 */
[C---:B------:R-:W-:Y:S01]  /*16cc0*/  FMUL.FTZ R114, R2.reuse, R114 ;  /* 0x0000007202727220 */ /* 0x040fe20000410000 */
[----:B------:R-:W-:Y:S01]  /*16cd0*/  MUFU.EX2 R170, R170 ;  /* 0x000000aa00aa7308 */ /* 0x000fe20000000800 */
[----:B------:R-:W1:Y:S01]  /*16ce0*/  LDSM.16.MT88.4 R124, [R188+0x100] ;  /* 0x00010000bc7c783b */ /* 0x000e620000004200 */
[C---:B------:R-:W-:Y:S02]  /*16cf0*/  FMUL.FTZ R115, R2.reuse, R115 ;  /* 0x0000007302737220 */ /* 0x040fe40000410000 */
[C---:B------:R-:W-:Y:S02]  /*16d00*/  FMUL.FTZ R116, R3.reuse, R116 ;  /* 0x0000007403747220 */ /* 0x040fe40000410000 */
[C---:B------:R-:W-:Y:S02]  /*16d10*/  FMUL.FTZ R117, R3.reuse, R117 ;  /* 0x0000007503757220 */ /* 0x040fe40000410000 */
[C---:B------:R-:W-:Y:S01]  /*16d20*/  FMUL.FTZ R118, R2.reuse, R118 ;  /* 0x0000007602767220 */ /* 0x040fe20000410000 */
[----:B------:R-:W-:Y:S01]  /*16d30*/  LDSM.16.MT88.4 R16, [R190+0x900] ;  /* 0x00090000be10783b */ /* 0x000fe20000004200 */
[----:B------:R-:W-:Y:S01]  /*16d40*/  FMUL.FTZ R119, R2, R119 ;  /* 0x0000007702777220 */ /* 0x000fe20000410000 */
[----:B------:R-:W1:Y:S01]  /*16d50*/  MUFU.EX2 R171, R171 ;  /* 0x000000ab00ab7308 */ /* 0x000e620000000800 */
[C---:B------:R-:W-:Y:S01]  /*16d60*/  FMUL.FTZ R120, R3.reuse, R120 ;  /* 0x0000007803787220 */ /* 0x040fe20000410000 */
[----:B-----5:R-:W-:Y:S01]  /*16d70*/  F2FP.PACK_AB R131, R166, R163 ;  /* 0x000000a3a683723e */ /* 0x020fe200000000ff */
[C---:B------:R-:W-:Y:S03]  /*16d80*/  FMUL.FTZ R121, R3.reuse, R121 ;  /* 0x0000007903797220 */ /* 0x040fe60000410000 */
[----:B------:R-:W-:Y:S01]  /*16d90*/  LDSM.16.MT88.4 R148, [R195+0x2900] ;  /* 0x00290000c394783b */ /* 0x000fe20000004200 */
[C---:B------:R-:W-:Y:S02]  /*16da0*/  FMUL.FTZ R122, R2.reuse, R122 ;  /* 0x0000007a027a7220 */ /* 0x040fe40000410000 */
[C---:B------:R-:W-:Y:S01]  /*16db0*/  FMUL.FTZ R123, R2.reuse, R123 ;  /* 0x0000007b027b7220 */ /* 0x040fe20000410000 */
[C---:B----4-:R-:W-:Y:S01]  /*16dc0*/  HMMA.16816.F32 R4, R128.reuse, R136, R4 ;  /* 0x000000888004723c */ /* 0x050fe20000001804 */
[----:B------:R-:W-:Y:S03]  /*16dd0*/  MUFU.EX2 R174, R174 ;  /* 0x000000ae00ae7308 */ /* 0x000fe60000000800 */
[----:B------:R-:W-:Y:S01]  /*16de0*/  LDSM.16.MT88.4 R152, [R190+0x2900] ;  /* 0x00290000be98783b */ /* 0x000fe20000004200 */
[C---:B------:R-:W-:Y:S02]  /*16df0*/  FMUL.FTZ R36, R3.reuse, R36 ;  /* 0x0000002403247220 */ /* 0x040fe40000410000 */
[C---:B------:R-:W-:Y:S01]  /*16e00*/  FMUL.FTZ R37, R3.reuse, R37 ;  /* 0x0000002503257220 */ /* 0x040fe20000410000 */
[C---:B------:R-:W-:Y:S03]  /*16e10*/  HMMA.16816.F32 R8, R128.reuse, R138, R8 ;  /* 0x0000008a8008723c */ /* 0x040fe60000001808 */
[----:B------:R-:W4:Y:S01]  /*16e20*/  MUFU.EX2 R223, R223 ;  /* 0x000000df00df7308 */ /* 0x000f220000000800 */
[----:B------:R-:W5:Y:S01]  /*16e30*/  LDSM.16.MT88.4 R136, [R195+0x2100] ;  /* 0x00210000c388783b */ /* 0x000f620000004200 */
[C---:B------:R-:W-:Y:S02]  /*16e40*/  FMUL.FTZ R38, R2.reuse, R38 ;  /* 0x0000002602267220 */ /* 0x040fe40000410000 */
[C---:B------:R-:W-:Y:S01]  /*16e50*/  FMUL.FTZ R39, R2.reuse, R39 ;  /* 0x0000002702277220 */ /* 0x040fe20000410000 */
[C---:B---3--:R-:W-:Y:S04]  /*16e60*/  HMMA.16816.F32 R100, R128.reuse, R140, R100 ;  /* 0x0000008c8064723c */ /* 0x048fe80000001864 */
[----:B------:R-:W-:Y:S01]  /*16e70*/  LDSM.16.MT88.4 R156, [R189+0x2900] ;  /* 0x00290000bd9c783b */ /* 0x000fe20000004200 */
[C---:B------:R-:W-:Y:S01]  /*16e80*/  FMUL.FTZ R40, R3.reuse, R40 ;  /* 0x0000002803287220 */ /* 0x040fe20000410000 */
[----:B------:R-:W-:Y:S01]  /*16e90*/  MUFU.EX2 R224, R224 ;  /* 0x000000e000e07308 */ /* 0x000fe20000000800 */
[C---:B------:R-:W-:Y:S01]  /*16ea0*/  FMUL.FTZ R41, R3.reuse, R41 ;  /* 0x0000002903297220 */ /* 0x040fe20000410000 */
[C---:B------:R-:W-:Y:S04]  /*16eb0*/  HMMA.16816.F32 R104, R128.reuse, R142, R104 ;  /* 0x0000008e8068723c */ /* 0x040fe80000001868 */
[----:B------:R-:W3:Y:S01]  /*16ec0*/  LDSM.16.MT88.4 R140, [R190+0x2100] ;  /* 0x00210000be8c783b */ /* 0x000ee20000004200 */
[C---:B------:R-:W-:Y:S02]  /*16ed0*/  FMUL.FTZ R42, R2.reuse, R42 ;  /* 0x0000002a022a7220 */ /* 0x040fe40000410000 */
[C---:B------:R-:W-:Y:S01]  /*16ee0*/  FMUL.FTZ R43, R2.reuse, R43 ;  /* 0x0000002b022b7220 */ /* 0x040fe20000410000 */
[C---:B--2---:R-:W-:Y:S01]  /*16ef0*/  HMMA.16816.F32 R108, R128.reuse, R144, R108 ;  /* 0x00000090806c723c */ /* 0x044fe2000000186c */
[----:B------:R-:W-:Y:S03]  /*16f00*/  MUFU.EX2 R225, R225 ;  /* 0x000000e100e17308 */ /* 0x000fe60000000800 */
[----:B------:R-:W-:Y:S01]  /*16f10*/  LDSM.16.MT88.4 R28, [R189+0x1900] ;  /* 0x00190000bd1c783b */ /* 0x000fe20000004200 */
[C---:B------:R-:W-:Y:S02]  /*16f20*/  FMUL.FTZ R44, R3.reuse, R44 ;  /* 0x0000002c032c7220 */ /* 0x040fe40000410000 */
[C---:B------:R-:W-:Y:S01]  /*16f30*/  FMUL.FTZ R45, R3.reuse, R45 ;  /* 0x0000002d032d7220 */ /* 0x040fe20000410000 */
[C---:B------:R-:W-:Y:S03]  /*16f40*/  HMMA.16816.F32 R112, R128.reuse, R146, R112 ;  /* 0x000000928070723c */ /* 0x040fe60000001870 */
[----:B------:R-:W-:Y:S01]  /*16f50*/  MUFU.EX2 R226, R226 ;  /* 0x000000e200e27308 */ /* 0x000fe20000000800 */
[----:B------:R-:W-:Y:S01]  /*16f60*/  LDSM.16.MT88.4 R144, [R188+0x900] ;  /* 0x00090000bc90783b */ /* 0x000fe20000004200 */
[C---:B------:R-:W-:Y:S02]  /*16f70*/  FMUL.FTZ R46, R2.reuse, R46 ;  /* 0x0000002e022e7220 */ /* 0x040fe40000410000 */
[C---:B------:R-:W-:Y:S01]  /*16f80*/  FMUL.FTZ R47, R2.reuse, R47 ;  /* 0x0000002f022f7220 */ /* 0x040fe20000410000 */
[C---:B-1----:R-:W-:Y:S04]  /*16f90*/  HMMA.16816.F32 R116, R128.reuse, R124, R116 ;  /* 0x0000007c8074723c */ /* 0x042fe80000001874 */
[----:B------:R-:W0:Y:S01]  /*16fa0*/  LDGDEPBAR ;  /* 0x00000000000079af */ /* 0x000e220000000000 */
[C---:B------:R-:W-:Y:S01]  /*16fb0*/  FMUL.FTZ R48, R3.reuse, R48 ;  /* 0x0000003003307220 */ /* 0x040fe20000410000 */
[----:B------:R-:W-:Y:S01]  /*16fc0*/  MUFU.EX2 R227, R227 ;  /* 0x000000e300e37308 */ /* 0x000fe20000000800 */
[C---:B------:R-:W-:Y:S01]  /*16fd0*/  FMUL.FTZ R49, R3.reuse, R49 ;  /* 0x0000003103317220 */ /* 0x040fe20000410000 */
[C---:B------:R-:W-:Y:S04]  /*16fe0*/  HMMA.16816.F32 R120, R128.reuse, R126, R120 ;  /* 0x0000007e8078723c */ /* 0x040fe80000001878 */
[----:B------:R-:W1:Y:S01]  /*16ff0*/  LDSM.16.MT88.4 R124, [R189+0x2100] ;  /* 0x00210000bd7c783b */ /* 0x000e620000004200 */
[C---:B------:R-:W-:Y:S02]  /*17000*/  FMUL.FTZ R50, R2.reuse, R50 ;  /* 0x0000003202327220 */ /* 0x040fe40000410000 */
[C---:B------:R-:W-:Y:S01]  /*17010*/  FMUL.FTZ R51, R2.reuse, R51 ;  /* 0x0000003302337220 */ /* 0x040fe20000410000 */
[C---:B-----5:R-:W-:Y:S01]  /*17020*/  HMMA.16816.F32 R36, R128.reuse, R136, R36 ;  /* 0x000000888024723c */ /* 0x060fe20000001824 */
[----:B------:R-:W-:Y:S03]  /*17030*/  MUFU.EX2 R228, R228 ;  /* 0x000000e400e47308 */ /* 0x000fe60000000800 */
[C---:B------:R-:W-:Y:S02]  /*17040*/  FMUL.FTZ R52, R3.reuse, R52 ;  /* 0x0000003403347220 */ /* 0x040fe40000410000 */
[C---:B------:R-:W-:Y:S02]  /*17050*/  FMUL.FTZ R53, R3.reuse, R53 ;  /* 0x0000003503357220 */ /* 0x040fe40000410000 */
[C---:B------:R-:W-:Y:S01]  /*17060*/  HMMA.16816.F32 R40, R128.reuse, R138, R40 ;  /* 0x0000008a8028723c */ /* 0x040fe20000001828 */
[----:B------:R-:W2:Y:S02]  /*17070*/  LDSM.16.MT88.4 R136, [R188+0x2100] ;  /* 0x00210000bc88783b */ /* 0x000ea40000004200 */
[----:B------:R-:W-:Y:S01]  /*17080*/  MUFU.EX2 R229, R229 ;  /* 0x000000e500e57308 */ /* 0x000fe20000000800 */
        /* <DEDUP_REMOVED lines=18> */
[C---:B--2---:R-:W-:Y:S04]  /*171b0*/  HMMA.16816.F32 R60, R128.reuse, R136, R60 ;  /* 0x00000088803c723c */ /* 0x044fe8000000183c */
[C---:B------:R-:W-:Y:S02]  /*171c0*/  FMUL.FTZ R66, R2.reuse, R66 ;  /* 0x0000004202427220 */ /* 0x040fe40000410000 */
[C---:B------:R-:W-:Y:S02]  /*171d0*/  FMUL.FTZ R67, R2.reuse, R67 ;  /* 0x0000004302437220 */ /* 0x040fe40000410000 */
[C---:B------:R-:W-:Y:S04]  /*171e0*/  FMUL.FTZ R68, R3.reuse, R68 ;  /* 0x0000004403447220 */ /* 0x040fe80000410000 */
[C---:B------:R-:W-:Y:S01]  /*171f0*/  FMUL.FTZ R69, R3.reuse, R69 ;  /* 0x0000004503457220 */ /* 0x040fe20000410000 */
[C---:B------:R-:W-:Y:S01]  /*17200*/  HMMA.16816.F32 R64, R128.reuse, R138, R64 ;  /* 0x0000008a8040723c */ /* 0x040fe20000001840 */
[----:B------:R-:W2:Y:S02]  /*17210*/  LDSM.16.MT88.4 R136, [R189+0x4100] ;  /* 0x00410000bd88783b */ /* 0x000ea40000004200 */
[C---:B------:R-:W-:Y:S02]  /*17220*/  FMUL.FTZ R70, R2.reuse, R70 ;  /* 0x0000004602467220 */ /* 0x040fe40000410000 */
[C---:B------:R-:W-:Y:S02]  /*17230*/  FMUL.FTZ R71, R2.reuse, R71 ;  /* 0x0000004702477220 */ /* 0x040fe40000410000 */
[C---:B------:R-:W-:Y:S02]  /*17240*/  FMUL.FTZ R72, R3.reuse, R72 ;  /* 0x0000004803487220 */ /* 0x040fe40000410000 */
[C---:B------:R-:W-:Y:S03]  /*17250*/  FMUL.FTZ R73, R3.reuse, R73 ;  /* 0x0000004903497220 */ /* 0x040fe60000410000 */
[C---:B---3--:R-:W-:Y:S03]  /*17260*/  HMMA.16816.F32 R68, R128.reuse, R140, R68 ;  /* 0x0000008c8044723c */ /* 0x048fe60000001844 */
[C---:B------:R-:W-:Y:S02]  /*17270*/  FMUL.FTZ R74, R2.reuse, R74 ;  /* 0x0000004a024a7220 */ /* 0x040fe40000410000 */
[C---:B------:R-:W-:Y:S02]  /*17280*/  FMUL.FTZ R75, R2.reuse, R75 ;  /* 0x0000004b024b7220 */ /* 0x040fe40000410000 */
[C---:B------:R-:W-:Y:S02]  /*17290*/  FMUL.FTZ R76, R3.reuse, R76 ;  /* 0x0000004c034c7220 */ /* 0x040fe40000410000 */
[C---:B------:R-:W-:Y:S03]  /*172a0*/  FMUL.FTZ R77, R3.reuse, R77 ;  /* 0x0000004d034d7220 */ /* 0x040fe60000410000 */
[C---:B------:R-:W-:Y:S01]  /*172b0*/  HMMA.16816.F32 R72, R128.reuse, R142, R72 ;  /* 0x0000008e8048723c */ /* 0x040fe20000001848 */
[----:B------:R-:W3:Y:S02]  /*172c0*/  LDSM.16.MT88.4 R140, [R188+0x4100] ;  /* 0x00410000bc8c783b */ /* 0x000ee40000004200 */
        /* <DEDUP_REMOVED lines=15> */
[C---:B--2---:R-:W-:Y:S01]  /*173c0*/  HMMA.16816.F32 R84, R128.reuse, R136, R84 ;  /* 0x000000888054723c */ /* 0x044fe20000001854 */
[----:B------:R-:W-:Y:S02]  /*173d0*/  MUFU.EX2 R168, R168 ;  /* 0x000000a800a87308 */ /* 0x000fe40000000800 */
[--C-:B------:R-:W-:Y:S01]  /*173e0*/  FFMA.FTZ R172, R14, c[0x0][0x2d0], -R165.reuse ;  /* 0x0000b4000eac7a23 */ /* 0x100fe200000108a5 */
[----:B------:R-:W-:Y:S01]  /*173f0*/  F2FP.PACK_AB R14, R171, R170 ;  /* 0x000000aaab0e723e */ /* 0x000fe200000000ff */
[----:B------:R-:W-:Y:S01]  /*17400*/  FFMA.FTZ R175, R15, c[0x0][0x2d0], -R165 ;  /* 0x0000b4000faf7a23 */ /* 0x000fe200000108a5 */
[----:B----4-:R-:W-:Y:S01]  /*17410*/  F2FP.PACK_AB R15, R223, R174 ;  /* 0x000000aedf0f723e */ /* 0x010fe200000000ff */
[C---:B------:R-:W-:Y:S02]  /*17420*/  FMUL.FTZ R88, R3.reuse, R88 ;  /* 0x0000005803587220 */ /* 0x040fe40000410000 */
[C---:B------:R-:W-:Y:S02]  /*17430*/  FMUL.FTZ R89, R3.reuse, R89 ;  /* 0x0000005903597220 */ /* 0x040fe40000410000 */
[----:B------:R-:W2:Y:S01]  /*17440*/  MUFU.EX2 R169, R169 ;  /* 0x000000a900a97308 */ /* 0x000ea20000000800 */
        /* <DEDUP_REMOVED lines=12> */
[C---:B---3--:R-:W-:Y:S01]  /*17510*/  HMMA.16816.F32 R92, R128.reuse, R140, R92 ;  /* 0x0000008c805c723c */ /* 0x048fe2000000185c */
[----:B------:R-:W3:Y:S02]  /*17520*/  MUFU.EX2 R175, R175 ;  /* 0x000000af00af7308 */ /* 0x000ee40000000800 */
[C---:B------:R-:W-:Y:S01]  /*17530*/  FMUL.FTZ R99, R2.reuse, R99 ;  /* 0x0000006302637220 */ /* 0x040fe20000410000 */
[----:B--2---:R-:W-:Y:S01]  /*17540*/  F2FP.PACK_AB R12, R169, R168 ;  /* 0x000000a8a90c723e */ /* 0x004fe200000000ff */
[----:B------:R-:W-:Y:S02]  /*17550*/  FFMA.FTZ R162, R3, R212, R162 ;  /* 0x000000d403a27223 */ /* 0x000fe400000100a2 */
[----:B------:R-:W-:Y:S02]  /*17560*/  FFMA.FTZ R164, R2, R209, R164 ;  /* 0x000000d102a47223 */ /* 0x000fe400000100a4 */
[----:B------:R-:W-:Y:S01]  /*17570*/  FADD.FTZ R162, R133, R162 ;  /* 0x000000a285a27221 */ /* 0x000fe20000010000 */
[----:B------:R-:W-:Y:S01]  /*17580*/  HMMA.16816.F32 R96, R128, R142, R96 ;  /* 0x0000008e8060723c */ /* 0x000fe20000001860 */
[----:B------:R-:W-:Y:S02]  /*17590*/  LDSM.16.MT88.4 R128, [R190+0x4900] ;  /* 0x00490000be80783b */ /* 0x000fe40000004200 */
[----:B------:R-:W-:Y:S01]  /*175a0*/  MOV R133, R132 ;  /* 0x0000008400857202 */ /* 0x000fe20000000f00 */
[----:B------:R-:W-:Y:S02]  /*175b0*/  FADD.FTZ R164, R161, R164 ;  /* 0x000000a4a1a47221 */ /* 0x000fe40000010000 */
[----:B------:R-:W-:Y:S02]  /*175c0*/  FADD.FTZ R135, R135, R162 ;  /* 0x000000a287877221 */ /* 0x000fe40000010000 */
[----:B------:R-:W-:Y:S01]  /*175d0*/  FADD.FTZ R3, R163, R164 ;  /* 0x000000a4a3037221 */ /* 0x000fe20000010000 */
[----:B------:R-:W-:Y:S03]  /*175e0*/  LDSM.16.MT88.4 R140, [R190+0x3100] ;  /* 0x00310000be8c783b */ /* 0x000fe60000004200 */
[----:B------:R-:W-:Y:S02]  /*175f0*/  FADD.FTZ R135, R160, R135 ;  /* 0x00000087a0877221 */ /* 0x000fe40000010000 */
[----:B------:R-:W-:Y:S01]  /*17600*/  FADD.FTZ R3, R166, R3 ;  /* 0x00000003a6037221 */ /* 0x000fe20000010000 */
[----:B---3--:R-:W-:Y:S01]  /*17610*/  F2FP.PACK_AB R13, R175, R172 ;  /* 0x000000acaf0d723e */ /* 0x008fe200000000ff */
[----:B------:R-:W-:Y:S02]  /*17620*/  FADD.FTZ R168, R168, R135 ;  /* 0x00000087a8a87221 */ /* 0x000fe40000010000 */
[----:B------:R-:W-:Y:S01]  /*17630*/  FADD.FTZ R172, R172, R3 ;  /* 0x00000003acac7221 */ /* 0x000fe20000010000 */
[----:B------:R-:W-:Y:S01]  /*17640*/  MOV R3, R0 ;  /* 0x0000000000037202 */ /* 0x000fe20000000f00 */
        /* <DEDUP_REMOVED lines=115> */
[----:B------:R-:W-:Y:S01]  /*17d80*/  FADD.FTZ R225, R225, R224 ;  /* 0x000000e0e1e17221 */ /* 0x000fe20000010000 */
[----:B------:R-:W-:Y:S01]  /*17d90*/  IADD3 R2, R222, -0x1, RZ ;  /* 0xffffffffde027810 */ /* 0x000fe20007ffe0ff */
[----:B------:R-:W-:Y:S02]  /*17da0*/  FADD.FTZ R228, R228, R227 ;  /* 0x000000e3e4e47221 */ /* 0x000fe40000010000 */
[----:B------:R-:W-:Y:S01]  /*17db0*/  FADD.FTZ R212, R226, R225 ;  /* 0x000000e1e2d47221 */ /* 0x000fe20000010000 */
[----:B------:R-:W-:Y:S01]  /*17dc0*/  MOV R222, R2 ;  /* 0x0000000200de7202 */ /* 0x000fe20000000f00 */
        /* <DEDUP_REMOVED lines=32> */
.L_x_409:
[----:B------:R-:W-:-:S13]  /*17fd0*/  ISETP.GE.AND P0, PT, R173, UR8, PT ;  /* 0x00000008ad007c0c */ /* 0x000fda000bf06270 */
[----:B------:R-:W-:Y:S05]  /*17fe0*/  @!P0 BRA `(.L_x_411) ;  /* 0x0000352000008947 */ /* 0x000fea0003800000 */
[C---:B------:R-:W-:Y:S01]  /*17ff0*/  IADD3 RZ, P3, R200.reuse, 0x40, RZ ;  /* 0x00000040c8ff7810 */ /* 0x040fe20007f7e0ff */
[----:B------:R-:W-:Y:S01]  /*18000*/  ULDC.64 UR4, c[0x0][0x208] ;  /* 0x0000820000047ab9 */ /* 0x000fe20000000a00 */
[----:B------:R-:W-:Y:S01]  /*18010*/  IADD3 RZ, P2, R200, 0x80, RZ ;  /* 0x00000080c8ff7810 */ /* 0x000fe20007f5e0ff */
[----:B------:R-:W-:Y:S01]  /*18020*/  USHF.L.U64.HI UR5, UR4, 0x5, UR5 ;  /* 0x0000000504057899 */ /* 0x000fe20008010205 */
[C---:B------:R-:W-:Y:S01]  /*18030*/  IADD3 RZ, P1, R204.reuse, 0x40, RZ ;  /* 0x00000040ccff7810 */ /* 0x040fe20007f3e0ff */
[----:B------:R-:W-:Y:S01]  /*18040*/  USHF.L.U32 UR10, UR4, 0x5, URZ ;  /* 0x00000005040a7899 */ /* 0x000fe2000800063f */
[----:B------:R-:W-:Y:S01]  /*18050*/  IADD3 RZ, P0, R204, 0x80, RZ ;  /* 0x00000080ccff7810 */ /* 0x000fe20007f1e0ff */
[----:B------:R-:W-:Y:S01]  /*18060*/  IMAD.MOV.U32 R2, RZ, RZ, R12 ;  /* 0x000000ffff027224 */ /* 0x000fe200078e000c */
[----:B------:R-:W-:Y:S01]  /*18070*/  IADD3 R214, R200, 0x80, RZ ;  /* 0x00000080c8d67810 */ /* 0x000fe20007ffe0ff */
[----:B------:R-:W-:Y:S01]  /*18080*/  IMAD.MOV.U32 R3, RZ, RZ, R0 ;  /* 0x000000ffff037224 */ /* 0x000fe200078e0000 */
[C---:B------:R-:W-:Y:S01]  /*18090*/  IADD3 R174, R204.reuse, 0x40, RZ ;  /* 0x00000040ccae7810 */ /* 0x040fe20007ffe0ff */
[--C-:B------:R-:W-:Y:S01]  /*180a0*/  IMAD.X R217, RZ, RZ, R207.reuse, P3 ;  /* 0x000000ffffd97224 */ /* 0x100fe200018e06cf */
[----:B------:R-:W-:Y:S01]  /*180b0*/  IADD3 R172, R204, 0x80, RZ ;  /* 0x00000080ccac7810 */ /* 0x000fe20007ffe0ff */
[----:B------:R-:W-:Y:S01]  /*180c0*/  IMAD.X R215, RZ, RZ, R207, P2 ;  /* 0x000000ffffd77224 */ /* 0x000fe200010e06cf */
[----:B------:R-:W-:Y:S01]  /*180d0*/  IADD3 R216, R200, 0x40, RZ ;  /* 0x00000040c8d87810 */ /* 0x000fe20007ffe0ff */
[--C-:B------:R-:W-:Y:S01]  /*180e0*/  IMAD.X R213, RZ, RZ, R211.reuse, P1 ;  /* 0x000000ffffd57224 */ /* 0x100fe200008e06d3 */
[----:B------:R-:W-:Y:S01]  /*180f0*/  ULDC UR9, c[0x0][0x208] ;  /* 0x0000820000097ab9 */ /* 0x000fe20000000800 */
[----:B------:R-:W-:Y:S01]  /*18100*/  IMAD.X R175, RZ, RZ, R211, P0 ;  /* 0x000000ffffaf7224 */ /* 0x000fe200000e06d3 */
[----:B------:R-:W-:Y:S01]  /*18110*/  ULDC UR4, c[0x0][0x324] ;  /* 0x0000c90000047ab9 */ /* 0x000fe20000000800 */
[----:B------:R-:W-:Y:S01]  /*18120*/  IMAD.MOV.U32 R206, RZ, RZ, R200 ;  /* 0x000000ffffce7224 */ /* 0x000fe200078e00c8 */
[----:B------:R-:W-:-:S02]  /*18130*/  USHF.L.U32 UR9, UR9, 0x6, URZ ;  /* 0x0000000609097899 */ /* 0x000fc4000800063f */
[----:B------:R-:W-:Y:S02]  /*18140*/  ULOP3.LUT UR4, URZ, UR4, URZ, 0x33, !UPT ;  /* 0x000000043f047292 */ /* 0x000fe4000f8e333f */
.L_x_420:
[----:B------:R-:W-:Y:S04]  /*18150*/  DEPBAR.LE SB0, 0x0 ;  /* 0x000080000000791a */ /* 0x000fe80000000000 */
[----:B------:R-:W-:Y:S01]  /*18160*/  BAR.SYNC.DEFER_BLOCKING 0x0 ;  /* 0x0000000000007b1d */ /* 0x000fe20000010000 */
[----:B------:R-:W-:Y:S01]  /*18170*/  SHF.R.S32.HI R0, RZ, 0x1f, R173 ;  /* 0x0000001fff007819 */ /* 0x000fe200000114ad */
[----:B------:R-:W-:Y:S01]  /*18180*/  IMAD R13, R173, UR11, RZ ;  /* 0x0000000bad0d7c24 */ /* 0x000fe2000f8e02ff */
[----:B------:R-:W-:Y:S01]  /*18190*/  ISETP.NE.AND P3, PT, R199, RZ, PT ;  /* 0x000000ffc700720c */ /* 0x000fe20003f65270 */
[C---:B------:R-:W-:Y:S04]  /*181a0*/  IMAD.WIDE.U32 R20, R173.reuse, UR9, R216 ;  /* 0x00000009ad147c25 */ /* 0x040fe8000f8e00d8 */
[C---:B------:R-:W-:Y:S01]  /*181b0*/  IMAD.WIDE.U32 R6, R173.reuse, UR9, R214 ;  /* 0x00000009ad067c25 */ /* 0x040fe2000f8e00d6 */
[----:B------:R-:W-:Y:S03]  /*181c0*/  LEA R166, P1, R20, c[0x0][0x1f8], 0x1 ;  /* 0x00007e0014a67a11 */ /* 0x000fe600078208ff */
[----:B------:R-:W-:Y:S01]  /*181d0*/  IMAD R13, R0, UR9, R13 ;  /* 0x00000009000d7c24 */ /* 0x000fe2000f8e020d */
[----:B------:R-:W-:Y:S01]  /*181e0*/  LEA R164, P0, R6, c[0x0][0x1f8], 0x1 ;  /* 0x00007e0006a47a11 */ /* 0x000fe200078008ff */
[----:B------:R-:W-:Y:S04]  /*181f0*/  IMAD.WIDE.U32 R22, R173, UR9, R206 ;  /* 0x00000009ad167c25 */ /* 0x000fe8000f8e00ce */
[C---:B------:R-:W-:Y:S01]  /*18200*/  IMAD.IADD R4, R13.reuse, 0x1, R21 ;  /* 0x000000010d047824 */ /* 0x040fe200078e0215 */
[----:B------:R-:W-:Y:S01]  /*18210*/  LEA R30, P2, R22, c[0x0][0x1f8], 0x1 ;  /* 0x00007e00161e7a11 */ /* 0x000fe200078408ff */
[----:B------:R-:W-:Y:S02]  /*18220*/  IMAD.IADD R5, R13, 0x1, R7 ;  /* 0x000000010d057824 */ /* 0x000fe400078e0207 */
[----:B------:R-:W-:Y:S01]  /*18230*/  IMAD.U32 R14, RZ, RZ, UR10 ;  /* 0x0000000aff0e7e24 */ /* 0x000fe2000f8e00ff */
[----:B------:R-:W-:Y:S01]  /*18240*/  LEA.HI.X R167, R20, c[0x0][0x1fc], R4, 0x1, P1 ;  /* 0x00007f0014a77a11 */ /* 0x000fe200008f0c04 */
[----:B------:R-:W-:Y:S01]  /*18250*/  LDSM.16.M88.4 R32, [R198+0xc100] ;  /* 0x00c10000c620783b */ /* 0x000fe20000000200 */
[----:B------:R-:W-:Y:S01]  /*18260*/  LEA.HI.X R165, R6, c[0x0][0x1fc], R5, 0x1, P0 ;  /* 0x00007f0006a57a11 */ /* 0x000fe200000f0c05 */
[----:B------:R-:W-:Y:S02]  /*18270*/  IMAD.U32 R15, RZ, RZ, UR5 ;  /* 0x00000005ff0f7e24 */ /* 0x000fe4000f8e00ff */
[----:B------:R-:W-:Y:S01]  /*18280*/  IMAD.IADD R0, R23, 0x1, R13 ;  /* 0x0000000117007824 */ /* 0x000fe200078e020d */
[----:B------:R-:W1:Y:S01]  /*18290*/  LDSM.16.M88.4 R8, [R197+0x6100] ;  /* 0x00610000c508783b */ /* 0x000e620000000200 */
[----:B------:R-:W-:Y:S03]  /*182a0*/  IMAD.WIDE.U32 R14, R173, UR9, R14 ;  /* 0x00000009ad0e7c25 */ /* 0x000fe6000f8e000e */
[----:B------:R-:W-:Y:S01]  /*182b0*/  LEA.HI.X R31, R22, c[0x0][0x1fc], R0, 0x1, P2 ;  /* 0x00007f00161f7a11 */ /* 0x000fe200010f0c00 */
[----:B------:R-:W2:Y:S01]  /*182c0*/  LDSM.16.M88.4 R16, [R197+0x6900] ;  /* 0x00690000c510783b */ /* 0x000ea20000000200 */
[-C--:B------:R-:W-:Y:S01]  /*182d0*/  IADD3 R0, P2, R200, R14.reuse, RZ ;  /* 0x0000000ec8007210 */ /* 0x080fe20007f5e0ff */
[----:B------:R-:W-:Y:S01]  /*182e0*/  IMAD.IADD R13, R13, 0x1, R15 ;  /* 0x000000010d0d7824 */ /* 0x000fe200078e020f */
[-C--:B------:R-:W-:Y:S02]  /*182f0*/  IADD3 R20, P1, R216, R14.reuse, RZ ;  /* 0x0000000ed8147210 */ /* 0x080fe40007f3e0ff */
[----:B------:R-:W3:Y:S01]  /*18300*/  LDSM.16.M88.4 R24, [R197+0x7100] ;  /* 0x00710000c518783b */ /* 0x000ee20000000200 */
[----:B------:R-:W-:Y:S01]  /*18310*/  IADD3 R21, P0, R214, R14, RZ ;  /* 0x0000000ed6157210 */ /* 0x000fe20007f1e0ff */
[C---:B------:R-:W-:Y:S01]  /*18320*/  IMAD.X R23, R13.reuse, 0x1, R207, P2 ;  /* 0x000000010d177824 */ /* 0x040fe200010e06cf */
[----:B------:R-:W-:Y:S01]  /*18330*/  LEA R218, P2, R0, c[0x0][0x1f8], 0x1 ;  /* 0x00007e0000da7a11 */ /* 0x000fe200078408ff */
[C---:B------:R-:W-:Y:S01]  /*18340*/  IMAD.X R29, R13.reuse, 0x1, R217, P1 ;  /* 0x000000010d1d7824 */ /* 0x040fe200008e06d9 */
[----:B------:R-:W4:Y:S01]  /*18350*/  LDSM.16.M88.4 R132, [R197+0x7900] ;  /* 0x00790000c584783b */ /* 0x000f220000000200 */
[----:B------:R-:W-:Y:S01]  /*18360*/  LEA R170, P1, R20, c[0x0][0x1f8], 0x1 ;  /* 0x00007e0014aa7a11 */ /* 0x000fe200078208ff */
[----:B------:R-:W-:Y:S01]  /*18370*/  IMAD.X R22, R13, 0x1, R215, P0 ;  /* 0x000000010d167824 */ /* 0x000fe200000e06d7 */
[C---:B------:R-:W-:Y:S02]  /*18380*/  LEA R168, P0, R21.reuse, c[0x0][0x1f8], 0x1 ;  /* 0x00007e0015a87a11 */ /* 0x040fe400078008ff */
[----:B------:R-:W-:Y:S01]  /*18390*/  LDSM.16.M88.4 R136, [R194+0xc100] ;  /* 0x00c10000c288783b */ /* 0x000fe20000000200 */
[----:B------:R-:W-:Y:S02]  /*183a0*/  LEA.HI.X R219, R0, c[0x0][0x1fc], R23, 0x1, P2 ;  /* 0x00007f0000db7a11 */ /* 0x000fe400010f0c17 */
[----:B------:R-:W-:Y:S02]  /*183b0*/  LEA.HI.X R171, R20, c[0x0][0x1fc], R29, 0x1, P1 ;  /* 0x00007f0014ab7a11 */ /* 0x000fe400008f0c1d */
[----:B------:R-:W5:Y:S01]  /*183c0*/  LDSM.16.M88.4 R140, [R196] ;  /* 0x00000000c48c783b */ /* 0x000f620000000200 */
[----:B------:R-:W-:Y:S02]  /*183d0*/  LEA.HI.X R169, R21, c[0x0][0x1fc], R22, 0x1, P0 ;  /* 0x00007f0015a97a11 */ /* 0x000fe400000f0c16 */
[C---:B------:R-:W-:Y:S02]  /*183e0*/  ISETP.GT.AND P0, PT, R173.reuse, UR8, PT ;  /* 0x00000008ad007c0c */ /* 0x040fe4000bf04270 */
[----:B------:R-:W3:Y:S01]  /*183f0*/  LDSM.16.M88.4 R144, [R187] ;  /* 0x00000000bb90783b */ /* 0x000ee20000000200 */
[----:B------:R-:W-:Y:S02]  /*18400*/  PLOP3.LUT P1, PT, PT, PT, UP3, 0x80, 0x0 ;  /* 0x000000000000781c */ /* 0x000fe40003f2f038 */
[----:B------:R-:W-:Y:S02]  /*18410*/  PLOP3.LUT P2, PT, PT, PT, UP3, 0x80, 0x0 ;  /* 0x000000000000781c */ /* 0x000fe40003f4f038 */
[----:B------:R-:W4:Y:S01]  /*18420*/  LDSM.16.M88.4 R148, [R186] ;  /* 0x00000000ba94783b */ /* 0x000f220000000200 */
[C---:B-1----:R-:W-:Y:S04]  /*18430*/  HMMA.16816.F32 R4, R32.reuse, R8, RZ ;  /* 0x000000082004723c */ /* 0x042fe800000018ff */
[----:B------:R-:W1:Y:S01]  /*18440*/  LDSM.16.M88.4 R152, [R185] ;  /* 0x00000000b998783b */ /* 0x000e620000000200 */
[----:B------:R-:W-:Y:S04]  /*18450*/  @P0 IADD3 R0, R173, -0x1, RZ ;  /* 0xffffffffad000810 */ /* 0x000fe80007ffe0ff */
[----:B------:R-:W-:Y:S01]  /*18460*/  @!PT LDS RZ, [RZ] ;  /* 0x00000000fffff984 */ /* 0x000fe20000000800 */
[----:B------:R-:W-:Y:S01]  /*18470*/  @!PT LDS RZ, [RZ] ;  /* 0x00000000fffff984 */ /* 0x000fe20000000800 */
[----:B------:R-:W-:Y:S01]  /*18480*/  @!PT LDS RZ, [RZ] ;  /* 0x00000000fffff984 */ /* 0x000fe20000000800 */
[----:B------:R4:W-:Y:S01]  /*18490*/  LDGSTS.E.BYPASS.LTC128B.128 [R202+0x100], [R30.64], !P5 ;  /* 0x001000001eca7fae */ /* 0x0009e2000e901d5c */
[C---:B------:R-:W-:Y:S04]  /*184a0*/  HMMA.16816.F32 R8, R32.reuse, R10, RZ ;  /* 0x0000000a2008723c */ /* 0x040fe800000018ff */
[----:B------:R1:W-:Y:S04]  /*184b0*/  LDGSTS.E.BYPASS.LTC128B.128 [R202+0x2100], [R166.64], !P6 ;  /* 0x02100000a6ca7fae */ /* 0x0003e8000f101d5c */
[C---:B--2---:R-:W-:Y:S01]  /*184c0*/  HMMA.16816.F32 R12, R32.reuse, R16, RZ ;  /* 0x00000010200c723c */ /* 0x044fe200000018ff */
[----:B------:R1:W-:Y:S05]  /*184d0*/  LDGSTS.E.BYPASS.LTC128B.128 [R202+0x4100], [R164.64], !P3 ;  /* 0x04100000a4ca7fae */ /* 0x0003ea000d901d5c */
[----:B------:R2:W-:Y:S02]  /*184e0*/  LDGSTS.E.BYPASS.LTC128B.128 [R202+0x1100], [R218.64], !P5 ;  /* 0x01100000daca7fae */ /* 0x0005e4000e901d5c */
[C---:B------:R-:W-:Y:S03]  /*184f0*/  HMMA.16816.F32 R16, R32.reuse, R18, RZ ;  /* 0x000000122010723c */ /* 0x040fe600000018ff */
[----:B------:R1:W-:Y:S05]  /*18500*/  LDGSTS.E.BYPASS.LTC128B.128 [R202+0x3100], [R170.64], !P6 ;  /* 0x03100000aaca7fae */ /* 0x0003ea000f101d5c */
[C---:B---3--:R-:W-:Y:S01]  /*18510*/  HMMA.16816.F32 R20, R32.reuse, R24, RZ ;  /* 0x000000182014723c */ /* 0x048fe200000018ff */
[----:B------:R3:W-:Y:S05]  /*18520*/  LDGSTS.E.BYPASS.LTC128B.128 [R202+0x5100], [R168.64], !P3 ;  /* 0x05100000a8ca7fae */ /* 0x0007ea000d901d5c */
[----:B------:R-:W-:Y:S02]  /*18530*/  LDSM.16.M88.4 R156, [R193+0xc100] ;  /* 0x00c10000c19c783b */ /* 0x000fe40000000200 */
[C---:B------:R-:W-:Y:S03]  /*18540*/  HMMA.16816.F32 R24, R32.reuse, R26, RZ ;  /* 0x0000001a2018723c */ /* 0x040fe600000018ff */
[----:B------:R-:W0:Y:S05]  /*18550*/  LDGDEPBAR ;  /* 0x00000000000079af */ /* 0x000e2a0000000000 */
[C---:B----4-:R-:W-:Y:S01]  /*18560*/  HMMA.16816.F32 R28, R32.reuse, R132, RZ ;  /* 0x00000084201c723c */ /* 0x050fe200000018ff */
[----:B------:R-:W4:Y:S05]  /*18570*/  LDSM.16.M88.4 R160, [R192+0x6100] ;  /* 0x00610000c0a0783b */ /* 0x000f2a0000000200 */
[----:B-1----:R-:W-:Y:S02]  /*18580*/  LDSM.16.M88.4 R164, [R197+0x8100] ;  /* 0x00810000c5a4783b */ /* 0x002fe40000000200 */
[----:B------:R-:W-:Y:S03]  /*18590*/  HMMA.16816.F32 R32, R32, R134, RZ ;  /* 0x000000862020723c */ /* 0x000fe600000018ff */
[----:B------:R-:W1:Y:S05]  /*185a0*/  LDSM.16.M88.4 R132, [R192+0x6900] ;  /* 0x00690000c084783b */ /* 0x000e6a0000000200 */
[C---:B-----5:R-:W-:Y:S01]  /*185b0*/  HMMA.16816.F32 R4, R136.reuse, R140, R4 ;  /* 0x0000008c8804723c */ /* 0x060fe20000001804 */
[----:B---3--:R-:W-:Y:S07]  /*185c0*/  LDSM.16.M88.4 R168, [R192+0x8900] ;  /* 0x00890000c0a8783b */ /* 0x008fee0000000200 */
[C---:B------:R-:W-:Y:S01]  /*185d0*/  HMMA.16816.F32 R8, R136.reuse, R142, R8 ;  /* 0x0000008e8808723c */ /* 0x040fe20000001808 */
[----:B------:R-:W3:Y:S07]  /*185e0*/  LDSM.16.M88.4 R140, [R192+0x7100] ;  /* 0x00710000c08c783b */ /* 0x000eee0000000200 */
[C---:B------:R-:W-:Y:S08]  /*185f0*/  HMMA.16816.F32 R12, R136.reuse, R144, R12 ;  /* 0x00000090880c723c */ /* 0x040ff0000000180c */
[C---:B------:R-:W-:Y:S01]  /*18600*/  HMMA.16816.F32 R16, R136.reuse, R146, R16 ;  /* 0x000000928810723c */ /* 0x040fe20000001810 */
[----:B------:R-:W5:Y:S07]  /*18610*/  LDSM.16.M88.4 R144, [R192+0x7900] ;  /* 0x00790000c090783b */ /* 0x000f6e0000000200 */
[C---:B------:R-:W-:Y:S08]  /*18620*/  HMMA.16816.F32 R20, R136.reuse, R148, R20 ;  /* 0x000000948814723c */ /* 0x040ff00000001814 */
[C---:B------:R-:W-:Y:S01]  /*18630*/  HMMA.16816.F32 R24, R136.reuse, R150, R24 ;  /* 0x000000968818723c */ /* 0x040fe20000001818 */
[----:B------:R-:W-:Y:S07]  /*18640*/  LDSM.16.M88.4 R148, [R184] ;  /* 0x00000000b894783b */ /* 0x000fee0000000200 */
[C---:B------:R-:W-:Y:S08]  /*18650*/  HMMA.16816.F32 R28, R136.reuse, R152, R28 ;  /* 0x00000098881c723c */ /* 0x040ff0000000181c */
[----:B------:R-:W-:Y:S01]  /*18660*/  HMMA.16816.F32 R32, R136, R154, R32 ;  /* 0x0000009a8820723c */ /* 0x000fe20000001820 */
[----:B------:R-:W2:Y:S05]  /*18670*/  LDSM.16.M88.4 R136, [R191+0xc100] ;  /* 0x00c10000bf88783b */ /* 0x000eaa0000000200 */
[----:B------:R-:W2:Y:S02]  /*18680*/  LDSM.16.M88.4 R152, [R184+0x800] ;  /* 0x00080000b898783b */ /* 0x000ea40000000200 */
[C---:B----4-:R-:W-:Y:S08]  /*18690*/  HMMA.16816.F32 R4, R156.reuse, R160, R4 ;  /* 0x000000a09c04723c */ /* 0x050ff00000001804 */
        /* <DEDUP_REMOVED lines=8> */
[C---:B-----5:R-:W-:Y:S08]  /*18720*/  HMMA.16816.F32 R28, R156.reuse, R144, R28 ;  /* 0x000000909c1c723c */ /* 0x060ff0000000181c */
[----:B------:R-:W-:Y:S01]  /*18730*/  HMMA.16816.F32 R32, R156, R146, R32 ;  /* 0x000000929c20723c */ /* 0x000fe20000001820 */
[----:B------:R-:W4:Y:S05]  /*18740*/  LDSM.16.M88.4 R144, [R197+0x8900] ;  /* 0x00890000c590783b */ /* 0x000f2a0000000200 */
[----:B------:R-:W-:Y:S02]  /*18750*/  LDSM.16.M88.4 R156, [R181] ;  /* 0x00000000b59c783b */ /* 0x000fe40000000200 */
[C---:B--2---:R-:W-:Y:S08]  /*18760*/  HMMA.16816.F32 R4, R136.reuse, R148, R4 ;  /* 0x000000948804723c */ /* 0x044ff00000001804 */
[C---:B------:R-:W-:Y:S01]  /*18770*/  HMMA.16816.F32 R8, R136.reuse, R150, R8 ;  /* 0x000000968808723c */ /* 0x040fe20000001808 */
[----:B------:R-:W2:Y:S07]  /*18780*/  LDSM.16.M88.4 R148, [R197+0x9100] ;  /* 0x00910000c594783b */ /* 0x000eae0000000200 */
[C---:B------:R-:W-:Y:S08]  /*18790*/  HMMA.16816.F32 R12, R136.reuse, R152, R12 ;  /* 0x00000098880c723c */ /* 0x040ff0000000180c */
[C---:B------:R-:W-:Y:S01]  /*187a0*/  HMMA.16816.F32 R16, R136.reuse, R154, R16 ;  /* 0x0000009a8810723c */ /* 0x040fe20000001810 */
[----:B------:R-:W-:Y:S07]  /*187b0*/  LDSM.16.M88.4 R152, [R182] ;  /* 0x00000000b698783b */ /* 0x000fee0000000200 */
[C---:B-1----:R-:W-:Y:S08]  /*187c0*/  HMMA.16816.F32 R20, R136.reuse, R132, R20 ;  /* 0x000000848814723c */ /* 0x042ff00000001814 */
[C---:B------:R-:W-:Y:S01]  /*187d0*/  HMMA.16816.F32 R24, R136.reuse, R134, R24 ;  /* 0x000000868818723c */ /* 0x040fe20000001818 */
[----:B------:R-:W1:Y:S07]  /*187e0*/  LDSM.16.M88.4 R132, [R197+0x9900] ;  /* 0x00990000c584783b */ /* 0x000e6e0000000200 */
[C---:B---3--:R-:W-:Y:S08]  /*187f0*/  HMMA.16816.F32 R28, R136.reuse, R140, R28 ;  /* 0x0000008c881c723c */ /* 0x048ff0000000181c */
[----:B------:R-:W-:Y:S01]  /*18800*/  HMMA.16816.F32 R32, R136, R142, R32 ;  /* 0x0000008e8820723c */ /* 0x000fe20000001820 */
[----:B------:R-:W-:Y:S05]  /*18810*/  LDSM.16.M88.4 R136, [R194+0x10100] ;  /* 0x01010000c288783b */ /* 0x000fea0000000200 */
[----:B------:R-:W3:Y:S02]  /*18820*/  LDSM.16.M88.4 R140, [R183] ;  /* 0x00000000b78c783b */ /* 0x000ee40000000200 */
[C---:B------:R-:W-:Y:S08]  /*18830*/  HMMA.16816.F32 R4, R160.reuse, R164, R4 ;  /* 0x000000a4a004723c */ /* 0x040ff00000001804 */
[C---:B------:R-:W-:Y:S01]  /*18840*/  HMMA.16816.F32 R8, R160.reuse, R166, R8 ;  /* 0x000000a6a008723c */ /* 0x040fe20000001808 */
[----:B------:R-:W-:Y:S07]  /*18850*/  LDSM.16.M88.4 R164, [R192+0x8100] ;  /* 0x00810000c0a4783b */ /* 0x000fee0000000200 */
[C---:B----4-:R-:W-:Y:S08]  /*18860*/  HMMA.16816.F32 R12, R160.reuse, R144, R12 ;  /* 0x00000090a00c723c */ /* 0x050ff0000000180c */
[C---:B------:R-:W-:Y:S01]  /*18870*/  HMMA.16816.F32 R16, R160.reuse, R146, R16 ;  /* 0x00000092a010723c */ /* 0x040fe20000001810 */
[----:B------:R-:W4:Y:S07]  /*18880*/  LDSM.16.M88.4 R144, [R180] ;  /* 0x00000000b490783b */ /* 0x000f2e0000000200 */
[C---:B--2---:R-:W-:Y:S08]  /*18890*/  HMMA.16816.F32 R20, R160.reuse, R148, R20 ;  /* 0x00000094a014723c */ /* 0x044ff00000001814 */
[C---:B------:R-:W-:Y:S01]  /*188a0*/  HMMA.16816.F32 R24, R160.reuse, R150, R24 ;  /* 0x00000096a018723c */ /* 0x040fe20000001818 */
[----:B------:R-:W2:Y:S07]  /*188b0*/  LDSM.16.M88.4 R148, [R193+0x10100] ;  /* 0x01010000c194783b */ /* 0x000eae0000000200 */
[C---:B-1----:R-:W-:Y:S08]  /*188c0*/  HMMA.16816.F32 R28, R160.reuse, R132, R28 ;  /* 0x00000084a01c723c */ /* 0x042ff0000000181c */
[----:B------:R-:W-:Y:S01]  /*188d0*/  HMMA.16816.F32 R32, R160, R134, R32 ;  /* 0x00000086a020723c */ /* 0x000fe20000001820 */
[----:B------:R-:W1:Y:S05]  /*188e0*/  LDSM.16.M88.4 R132, [R192+0x9100] ;  /* 0x00910000c084783b */ /* 0x000e6a0000000200 */
[----:B------:R-:W-:Y:S02]  /*188f0*/  LDSM.16.M88.4 R160, [R184+0x2000] ;  /* 0x00200000b8a0783b */ /* 0x000fe40000000200 */
[C---:B---3--:R-:W-:Y:S08]  /*18900*/  HMMA.16816.F32 R4, R136.reuse, R140, R4 ;  /* 0x0000008c8804723c */ /* 0x048ff00000001804 */
[C---:B------:R-:W-:Y:S01]  /*18910*/  HMMA.16816.F32 R8, R136.reuse, R142, R8 ;  /* 0x0000008e8808723c */ /* 0x040fe20000001808 */
[----:B------:R-:W3:Y:S07]  /*18920*/  LDSM.16.M88.4 R140, [R192+0x9900] ;  /* 0x00990000c08c783b */ /* 0x000eee0000000200 */
[C---:B------:R-:W-:Y:S08]  /*18930*/  HMMA.16816.F32 R12, R136.reuse, R152, R12 ;  /* 0x00000098880c723c */ /* 0x040ff0000000180c */
[C---:B------:R-:W-:Y:S01]  /*18940*/  HMMA.16816.F32 R16, R136.reuse, R154, R16 ;  /* 0x0000009a8810723c */ /* 0x040fe20000001810 */
[----:B------:R-:W5:Y:S07]  /*18950*/  LDSM.16.M88.4 R152, [R191+0x10100] ;  /* 0x01010000bf98783b */ /* 0x000f6e0000000200 */
[C---:B------:R-:W-:Y:S08]  /*18960*/  HMMA.16816.F32 R20, R136.reuse, R156, R20 ;  /* 0x0000009c8814723c */ /* 0x040ff00000001814 */
[C---:B------:R-:W-:Y:S01]  /*18970*/  HMMA.16816.F32 R24, R136.reuse, R158, R24 ;  /* 0x0000009e8818723c */ /* 0x040fe20000001818 */
[----:B------:R-:W-:Y:S07]  /*18980*/  LDSM.16.M88.4 R156, [R197+0xa900] ;  /* 0x00a90000c59c783b */ /* 0x000fee0000000200 */
[C---:B----4-:R-:W-:Y:S08]  /*18990*/  HMMA.16816.F32 R28, R136.reuse, R144, R28 ;  /* 0x00000090881c723c */ /* 0x050ff0000000181c */
[----:B------:R-:W-:Y:S01]  /*189a0*/  HMMA.16816.F32 R32, R136, R146, R32 ;  /* 0x000000928820723c */ /* 0x000fe20000001820 */
[----:B------:R-:W4:Y:S05]  /*189b0*/  LDSM.16.M88.4 R136, [R184+0x2800] ;  /* 0x00280000b888783b */ /* 0x000f2a0000000200 */
[----:B------:R-:W3:Y:S02]  /*189c0*/  LDSM.16.M88.4 R144, [R184+0x3000] ;  /* 0x00300000b890783b */ /* 0x000ee40000000200 */
[C---:B--2---:R-:W-:Y:S08]  /*189d0*/  HMMA.16816.F32 R4, R148.reuse, R164, R4 ;  /* 0x000000a49404723c */ /* 0x044ff00000001804 */
[C---:B------:R-:W-:Y:S01]  /*189e0*/  HMMA.16816.F32 R8, R148.reuse, R166, R8 ;  /* 0x000000a69408723c */ /* 0x040fe20000001808 */
[----:B------:R-:W-:Y:S07]  /*189f0*/  LDSM.16.M88.4 R164, [R184+0x4000] ;  /* 0x00400000b8a4783b */ /* 0x000fee0000000200 */
[C---:B------:R-:W-:Y:S08]  /*18a00*/  HMMA.16816.F32 R12, R148.reuse, R168, R12 ;  /* 0x000000a8940c723c */ /* 0x040ff0000000180c */
[C---:B------:R-:W-:Y:S08]  /*18a10*/  HMMA.16816.F32 R16, R148.reuse, R170, R16 ;  /* 0x000000aa9410723c */ /* 0x040ff00000001810 */
[C---:B-1----:R-:W-:Y:S08]  /*18a20*/  HMMA.16816.F32 R20, R148.reuse, R132, R20 ;  /* 0x000000849414723c */ /* 0x042ff00000001814 */
[C---:B------:R-:W-:Y:S01]  /*18a30*/  HMMA.16816.F32 R24, R148.reuse, R134, R24 ;  /* 0x000000869418723c */ /* 0x040fe20000001818 */
[----:B------:R-:W1:Y:S07]  /*18a40*/  LDSM.16.M88.4 R132, [R184+0x3800] ;  /* 0x00380000b884783b */ /* 0x000e6e0000000200 */
[C---:B---3--:R-:W-:Y:S08]  /*18a50*/  HMMA.16816.F32 R28, R148.reuse, R140, R28 ;  /* 0x0000008c941c723c */ /* 0x048ff0000000181c */
[----:B------:R-:W-:Y:S01]  /*18a60*/  HMMA.16816.F32 R32, R148, R142, R32 ;  /* 0x0000008e9420723c */ /* 0x000fe20000001820 */
[----:B------:R-:W-:Y:S05]  /*18a70*/  LDSM.16.M88.4 R140, [R198+0x14100] ;  /* 0x01410000c68c783b */ /* 0x000fea0000000200 */
[----:B------:R-:W2:Y:S02]  /*18a80*/  LDSM.16.M88.4 R148, [R197+0xa100] ;  /* 0x00a10000c594783b */ /* 0x000ea40000000200 */
[C---:B-----5:R-:W-:Y:S08]  /*18a90*/  HMMA.16816.F32 R4, R152.reuse, R160, R4 ;  /* 0x000000a09804723c */ /* 0x060ff00000001804 */
[C---:B------:R-:W-:Y:S01]  /*18aa0*/  HMMA.16816.F32 R8, R152.reuse, R162, R8 ;  /* 0x000000a29808723c */ /* 0x040fe20000001808 */
[----:B------:R-:W-:Y:S07]  /*18ab0*/  LDSM.16.M88.4 R160, [R197+0xb900] ;  /* 0x00b90000c5a0783b */ /* 0x000fee0000000200 */
[C---:B----4-:R-:W-:Y:S08]  /*18ac0*/  HMMA.16816.F32 R12, R152.reuse, R136, R12 ;  /* 0x00000088980c723c */ /* 0x050ff0000000180c */
[C---:B------:R-:W-:Y:S01]  /*18ad0*/  HMMA.16816.F32 R16, R152.reuse, R138, R16 ;  /* 0x0000008a9810723c */ /* 0x040fe20000001810 */
[----:B------:R-:W3:Y:S07]  /*18ae0*/  LDSM.16.M88.4 R136, [R197+0xb100] ;  /* 0x00b10000c588783b */ /* 0x000eee0000000200 */
[C---:B------:R-:W-:Y:S08]  /*18af0*/  HMMA.16816.F32 R20, R152.reuse, R144, R20 ;  /* 0x000000909814723c */ /* 0x040ff00000001814 */
[C---:B------:R-:W-:Y:S01]  /*18b00*/  HMMA.16816.F32 R24, R152.reuse, R146, R24 ;  /* 0x000000929818723c */ /* 0x040fe20000001818 */
[----:B------:R-:W-:Y:S07]  /*18b10*/  LDSM.16.M88.4 R144, [R179] ;  /* 0x00000000b390783b */ /* 0x000fee0000000200 */
[C---:B-1----:R-:W-:Y:S08]  /*18b20*/  HMMA.16816.F32 R28, R152.reuse, R132, R28 ;  /* 0x00000084981c723c */ /* 0x042ff0000000181c */
[----:B------:R-:W-:Y:S01]  /*18b30*/  HMMA.16816.F32 R32, R152, R134, R32 ;  /* 0x000000869820723c */ /* 0x000fe20000001820 */
[----:B------:R-:W1:Y:S05]  /*18b40*/  LDSM.16.M88.4 R132, [R194+0x14100] ;  /* 0x01410000c284783b */ /* 0x000e6a0000000200 */
[----:B------:R-:W4:Y:S02]  /*18b50*/  LDSM.16.M88.4 R152, [R178] ;  /* 0x00000000b298783b */ /* 0x000f240000000200 */
[C---:B--2---:R-:W-:Y:S08]  /*18b60*/  HMMA.16816.F32 R4, R140.reuse, R148, R4 ;  /* 0x000000948c04723c */ /* 0x044ff00000001804 */
[C---:B------:R-:W-:Y:S01]  /*18b70*/  HMMA.16816.F32 R8, R140.reuse, R150, R8 ;  /* 0x000000968c08723c */ /* 0x040fe20000001808 */
[----:B------:R-:W-:Y:S07]  /*18b80*/  LDSM.16.M88.4 R148, [R176] ;  /* 0x00000000b094783b */ /* 0x000fee0000000200 */
[C---:B------:R-:W-:Y:S08]  /*18b90*/  HMMA.16816.F32 R12, R140.reuse, R156, R12 ;  /* 0x0000009c8c0c723c */ /* 0x040ff0000000180c */
[C---:B------:R-:W-:Y:S01]  /*18ba0*/  HMMA.16816.F32 R16, R140.reuse, R158, R16 ;  /* 0x0000009e8c10723c */ /* 0x040fe20000001810 */
[----:B------:R-:W-:Y:S07]  /*18bb0*/  LDSM.16.M88.4 R156, [R192+0xa100] ;  /* 0x00a10000c09c783b */ /* 0x000fee0000000200 */
[C---:B---3--:R-:W-:Y:S08]  /*18bc0*/  HMMA.16816.F32 R20, R140.reuse, R136, R20 ;  /* 0x000000888c14723c */ /* 0x048ff00000001814 */
[C---:B------:R-:W-:Y:S01]  /*18bd0*/  HMMA.16816.F32 R24, R140.reuse, R138, R24 ;  /* 0x0000008a8c18723c */ /* 0x040fe20000001818 */
[----:B------:R-:W2:Y:S07]  /*18be0*/  LDSM.16.M88.4 R136, [R177] ;  /* 0x00000000b188783b */ /* 0x000eae0000000200 */
[C---:B------:R-:W-:Y:S08]  /*18bf0*/  HMMA.16816.F32 R28, R140.reuse, R160, R28 ;  /* 0x000000a08c1c723c */ /* 0x040ff0000000181c */
[----:B------:R-:W-:Y:S01]  /*18c00*/  HMMA.16816.F32 R32, R140, R162, R32 ;  /* 0x000000a28c20723c */ /* 0x000fe20000001820 */
[----:B------:R-:W3:Y:S05]  /*18c10*/  LDSM.16.M88.4 R140, [R193+0x14100] ;  /* 0x01410000c18c783b */ /* 0x000eea0000000200 */
[----:B------:R-:W-:Y:S02]  /*18c20*/  LDSM.16.M88.4 R160, [R192+0xb100] ;  /* 0x00b10000c0a0783b */ /* 0x000fe40000000200 */
[C---:B-1----:R-:W-:Y:S08]  /*18c30*/  HMMA.16816.F32 R4, R132.reuse, R144, R4 ;  /* 0x000000908404723c */ /* 0x042ff00000001804 */
[C---:B------:R-:W-:Y:S01]  /*18c40*/  HMMA.16816.F32 R8, R132.reuse, R146, R8 ;  /* 0x000000928408723c */ /* 0x040fe20000001808 */
[----:B------:R-:W1:Y:S07]  /*18c50*/  LDSM.16.M88.4 R144, [R192+0xa900] ;  /* 0x00a90000c090783b */ /* 0x000e6e0000000200 */
[C---:B----4-:R-:W-:Y:S08]  /*18c60*/  HMMA.16816.F32 R12, R132.reuse, R152, R12 ;  /* 0x00000098840c723c */ /* 0x050ff0000000180c */
[C---:B------:R-:W-:Y:S01]  /*18c70*/  HMMA.16816.F32 R16, R132.reuse, R154, R16 ;  /* 0x0000009a8410723c */ /* 0x040fe20000001810 */
[----:B------:R-:W4:Y:S07]  /*18c80*/  LDSM.16.M88.4 R152, [R192+0xb900] ;  /* 0x00b90000c098783b */ /* 0x000f2e0000000200 */
[C---:B--2---:R-:W-:Y:S08]  /*18c90*/  HMMA.16816.F32 R20, R132.reuse, R136, R20 ;  /* 0x000000888414723c */ /* 0x044ff00000001814 */
[C---:B------:R-:W-:Y:S01]  /*18ca0*/  HMMA.16816.F32 R24, R132.reuse, R138, R24 ;  /* 0x0000008a8418723c */ /* 0x040fe20000001818 */
[----:B------:R-:W2:Y:S07]  /*18cb0*/  LDSM.16.M88.4 R136, [R191+0x14100] ;  /* 0x01410000bf88783b */ /* 0x000eae0000000200 */
[C---:B------:R-:W-:Y:S07]  /*18cc0*/  HMMA.16816.F32 R28, R132.reuse, R148, R28 ;  /* 0x00000094841c723c */ /* 0x040fee000000181c */
[C---:B------:R-:W-:Y:S01]  /*18cd0*/  @P0 IMAD.WIDE.U32 R148, R0.reuse, c[0x0][0x1e0], RZ ;  /* 0x0000780000940a25 */ /* 0x040fe200078e00ff */
[----:B------:R-:W-:Y:S01]  /*18ce0*/  HMMA.16816.F32 R32, R132, R150, R32 ;  /* 0x000000968420723c */ /* 0x000fe20000001820 */
[----:B------:R-:W5:Y:S07]  /*18cf0*/  LDSM.16.M88.4 R132, [R184+0x4800] ;  /* 0x00480000b884783b */ /* 0x000f6e0000000200 */
[C---:B---3--:R-:W-:Y:S08]  /*18d00*/  HMMA.16816.F32 R4, R140.reuse, R156, R4 ;  /* 0x0000009c8c04723c */ /* 0x048ff00000001804 */
[C---:B------:R-:W-:Y:S08]  /*18d10*/  HMMA.16816.F32 R8, R140.reuse, R158, R8 ;  /* 0x0000009e8c08723c */ /* 0x040ff00000001808 */
[C---:B-1----:R-:W-:Y:S07]  /*18d20*/  HMMA.16816.F32 R12, R140.reuse, R144, R12 ;  /* 0x000000908c0c723c */ /* 0x042fee000000180c */
[----:B------:R-:W-:Y:S01]  /*18d30*/  @P0 SHF.R.S32.HI R145, RZ, 0x1f, R0 ;  /* 0x0000001fff910819 */ /* 0x000fe20000011400 */
[C---:B------:R-:W-:Y:S04]  /*18d40*/  HMMA.16816.F32 R16, R140.reuse, R146, R16 ;  /* 0x000000928c10723c */ /* 0x040fe80000001810 */
[----:B------:R-:W-:Y:S04]  /*18d50*/  @P0 IMAD R145, R145, c[0x0][0x1e0], RZ ;  /* 0x0000780091910a24 */ /* 0x000fe800078e02ff */
[C---:B------:R-:W-:Y:S04]  /*18d60*/  HMMA.16816.F32 R20, R140.reuse, R160, R20 ;  /* 0x000000a08c14723c */ /* 0x040fe80000001814 */
[----:B------:R-:W-:Y:S02]  /*18d70*/  @P0 IMAD R145, R0, c[0x0][0x1e4], R145 ;  /* 0x0000790000910a24 */ /* 0x000fe400078e0291 */
[----:B------:R-:W-:Y:S02]  /*18d80*/  IMAD.MOV.U32 R0, RZ, RZ, R203 ;  /* 0x000000ffff007224 */ /* 0x000fe400078e00cb */
[C---:B------:R-:W-:Y:S04]  /*18d90*/  HMMA.16816.F32 R24, R140.reuse, R162, R24 ;  /* 0x000000a28c18723c */ /* 0x040fe80000001818 */
[----:B------:R-:W-:Y:S02]  /*18da0*/  @P0 IMAD.IADD R145, R149, 0x1, R145 ;  /* 0x0000000195910824 */ /* 0x000fe400078e0291 */
[C---:B------:R-:W-:Y:S02]  /*18db0*/  @P0 IMAD.SHL.U32 R149, R148.reuse, 0x40, RZ ;  /* 0x0000004094950824 */ /* 0x040fe400078e00ff */
[C---:B----4-:R-:W-:Y:S04]  /*18dc0*/  HMMA.16816.F32 R28, R140.reuse, R152, R28 ;  /* 0x000000988c1c723c */ /* 0x050fe8000000181c */
[----:B------:R-:W-:Y:S02]  /*18dd0*/  @P0 IADD3 R144, P3, R149, R204, RZ ;  /* 0x000000cc95900210 */ /* 0x000fe40007f7e0ff */
[----:B------:R-:W-:Y:S02]  /*18de0*/  @P0 SHF.L.U64.HI R148, R148, 0x6, R145 ;  /* 0x0000000694940819 */ /* 0x000fe40000010291 */
[----:B------:R-:W-:Y:S01]  /*18df0*/  HMMA.16816.F32 R32, R140, R154, R32 ;  /* 0x0000009a8c20723c */ /* 0x000fe20000001820 */
[----:B------:R-:W1:Y:S03]  /*18e00*/  LDSM.16.M88.4 R140, [R184+0x5000] ;  /* 0x00500000b88c783b */ /* 0x000e660000000200 */
[----:B------:R-:W-:Y:S04]  /*18e10*/  @P0 IMAD.X R145, R148, 0x1, R211, P3 ;  /* 0x0000000194910824 */ /* 0x000fe800018e06d3 */
[C---:B--2---:R-:W-:Y:S08]  /*18e20*/  HMMA.16816.F32 R4, R136.reuse, R164, R4 ;  /* 0x000000a48804723c */ /* 0x044ff00000001804 */
[C---:B------:R-:W-:Y:S08]  /*18e30*/  HMMA.16816.F32 R8, R136.reuse, R166, R8 ;  /* 0x000000a68808723c */ /* 0x040ff00000001808 */
[C---:B-----5:R-:W-:Y:S07]  /*18e40*/  HMMA.16816.F32 R12, R136.reuse, R132, R12 ;  /* 0x00000084880c723c */ /* 0x060fee000000180c */
[----:B------:R-:W-:Y:S01]  /*18e50*/  @P1 IMAD.HI.U32 R133, R203, c[0x0][0x2c8], RZ ;  /* 0x0000b200cb851a27 */ /* 0x000fe200078e00ff */
[C---:B------:R-:W-:Y:S01]  /*18e60*/  @P0 LEA R132, P1, R144.reuse, c[0x0][0x1c8], 0x1 ;  /* 0x0000720090840a11 */ /* 0x040fe200078208ff */
[C---:B------:R-:W-:Y:S03]  /*18e70*/  HMMA.16816.F32 R16, R136.reuse, R134, R16 ;  /* 0x000000868810723c */ /* 0x040fe60000001810 */
[----:B------:R-:W-:Y:S02]  /*18e80*/  @P2 SHF.R.U32.HI R0, RZ, c[0x0][0x2cc], R133 ;  /* 0x0000b300ff002a19 */ /* 0x000fe40000011685 */
[----:B------:R-:W-:Y:S02]  /*18e90*/  @P0 LEA.HI.X R133, R144, c[0x0][0x1cc], R145, 0x1, P1 ;  /* 0x0000730090850a11 */ /* 0x000fe400008f0c91 */
[----:B------:R-:W2:Y:S01]  /*18ea0*/  LDSM.16.M88.4 R144, [R184+0x5800] ;  /* 0x00580000b890783b */ /* 0x000ea20000000200 */
[C---:B------:R-:W-:Y:S01]  /*18eb0*/  @P0 IADD3 R150, P2, R149.reuse, R174, RZ ;  /* 0x000000ae95960210 */ /* 0x040fe20007f5e0ff */
[----:B------:R-:W-:Y:S04]  /*18ec0*/  DEPBAR.LE SB0, 0x0 ;  /* 0x000080000000791a */ /* 0x000fe80000000000 */
[----:B------:R-:W-:Y:S01]  /*18ed0*/  BAR.SYNC.DEFER_BLOCKING 0x0 ;  /* 0x0000000000007b1d */ /* 0x000fe20000010000 */
[C---:B------:R-:W-:Y:S01]  /*18ee0*/  @P0 IADD3 R134, P1, R149.reuse, R172, RZ ;  /* 0x000000ac95860210 */ /* 0x040fe20007f3e0ff */
[C---:B------:R-:W-:Y:S01]  /*18ef0*/  @P0 IMAD.X R135, R148.reuse, 0x1, R213, P2 ;  /* 0x0000000194870824 */ /* 0x040fe200010e06d5 */
[----:B------:R-:W-:Y:S01]  /*18f00*/  @P0 IADD3 R149, P3, R149, UR6, RZ ;  /* 0x0000000695950c10 */ /* 0x000fe2000ff7e0ff */
[C---:B-1----:R-:W-:Y:S05]  /*18f10*/  HMMA.16816.F32 R20, R136.reuse, R140, R20 ;  /* 0x0000008c8814723c */ /* 0x042fea0000001814 */
[----:B------:R-:W-:Y:S01]  /*18f20*/  @P0 IMAD.X R151, R148, 0x1, R175, P1 ;  /* 0x0000000194970824 */ /* 0x000fe200008e06af */
[----:B------:R-:W-:Y:S02]  /*18f30*/  @P0 LEA R154, P2, R150, c[0x0][0x1c8], 0x1 ;  /* 0x00007200969a0a11 */ /* 0x000fe400078408ff */
[----:B------:R-:W-:Y:S01]  /*18f40*/  @P0 LEA R152, P1, R134, c[0x0][0x1c8], 0x1 ;  /* 0x0000720086980a11 */ /* 0x000fe200078208ff */
[C---:B------:R-:W-:Y:S03]  /*18f50*/  HMMA.16816.F32 R24, R136.reuse, R142, R24 ;  /* 0x0000008e8818723c */ /* 0x040fe60000001818 */
[----:B------:R-:W-:Y:S02]  /*18f60*/  @P0 LEA.HI.X R155, R150, c[0x0][0x1cc], R135, 0x1, P2 ;  /* 0x00007300969b0a11 */ /* 0x000fe400010f0c87 */
[----:B------:R-:W-:Y:S02]  /*18f70*/  @P0 LEA.HI.X R153, R134, c[0x0][0x1cc], R151, 0x1, P1 ;  /* 0x0000730086990a11 */ /* 0x000fe400008f0c97 */
[C---:B------:R-:W-:Y:S02]  /*18f80*/  @P0 IADD3 R134, P2, R149.reuse, R204, RZ ;  /* 0x000000cc95860210 */ /* 0x040fe40007f5e0ff */
[C---:B------:R-:W-:Y:S01]  /*18f90*/  @P0 IADD3 R135, P1, R149.reuse, R174, RZ ;  /* 0x000000ae95870210 */ /* 0x040fe20007f3e0ff */
[----:B------:R-:W-:Y:S01]  /*18fa0*/  @!PT LDS RZ, [RZ] ;  /* 0x00000000fffff984 */ /* 0x000fe20000000800 */
[----:B------:R-:W-:Y:S01]  /*18fb0*/  @!PT LDS RZ, [RZ] ;  /* 0x00000000fffff984 */ /* 0x000fe20000000800 */
[----:B------:R-:W-:Y:S01]  /*18fc0*/  @!PT LDS RZ, [RZ] ;  /* 0x00000000fffff984 */ /* 0x000fe20000000800 */
[----:B------:R1:W-:Y:S02]  /*18fd0*/  @P0 LDGSTS.E.BYPASS.LTC128B.128 [R202+0x6100], [R132.64], !P5 ;  /* 0x0610000084ca0fae */ /* 0x0003e4000e901d5c */
[----:B------:R-:W-:Y:S02]  /*18fe0*/  @P0 IADD3.X R148, R148, UR7, RZ, P3, !PT ;  /* 0x0000000794940c10 */ /* 0x000fe40009ffe4ff */
[----:B------:R-:W-:Y:S01]  /*18ff0*/  @P0 IADD3 R149, P3, R149, R172, RZ ;  /* 0x000000ac95950210 */ /* 0x000fe20007f7e0ff */
[----:B------:R3:W-:Y:S02]  /*19000*/  @P0 LDGSTS.E.BYPASS.LTC128B.128 [R202+0x8100], [R154.64], !P6 ;  /* 0x081000009aca0fae */ /* 0x0007e4000f101d5c */
[----:B------:R-:W-:Y:S01]  /*19010*/  @P0 IMAD.X R141, R148, 0x1, R211, P2 ;  /* 0x00000001948d0824 */ /* 0x000fe200010e06d3 */
[----:B------:R-:W-:Y:S01]  /*19020*/  @P0 LEA R156, P4, R134, c[0x0][0x1c8], 0x1 ;  /* 0x00007200869c0a11 */ /* 0x000fe200078808ff */
[C---:B------:R-:W-:Y:S01]  /*19030*/  @P0 IMAD.X R140, R148.reuse, 0x1, R213, P1 ;  /* 0x00000001948c0824 */ /* 0x040fe200008e06d5 */
[----:B------:R-:W-:Y:S01]  /*19040*/  @P0 LEA R150, P2, R135, c[0x0][0x1c8], 0x1 ;  /* 0x0000720087960a11 */ /* 0x000fe200078408ff */
[----:B------:R-:W-:Y:S01]  /*19050*/  @P0 IMAD.X R148, R148, 0x1, R175, P3 ;  /* 0x0000000194940824 */ /* 0x000fe200018e06af */
[----:B------:R-:W-:Y:S01]  /*19060*/  ISETP.NE.AND P3, PT, R199, RZ, PT ;  /* 0x000000ffc700720c */ /* 0x000fe20003f65270 */
[C---:B--2---:R-:W-:Y:S03]  /*19070*/  HMMA.16816.F32 R28, R136.reuse, R144, R28 ;  /* 0x00000090881c723c */ /* 0x044fe6000000181c */
[----:B------:R-:W-:Y:S02]  /*19080*/  @P0 LEA.HI.X R157, R134, c[0x0][0x1cc], R141, 0x1, P4 ;  /* 0x00007300869d0a11 */ /* 0x000fe400020f0c8d */
[----:B------:R-:W2:Y:S01]  /*19090*/  SHFL.IDX PT, R134, R0, RZ, 0x1c1f ;  /* 0x001c1fff00867589 */ /* 0x000ea200000e0000 */
[----:B------:R-:W-:Y:S01]  /*190a0*/  @P0 LEA.HI.X R151, R135, c[0x0][0x1cc], R140, 0x1, P2 ;  /* 0x0000730087970a11 */ /* 0x000fe200010f0c8c */
[----:B------:R-:W-:Y:S01]  /*190b0*/  IMAD.SHL.U32 R135, R173, 0x40, RZ ;  /* 0x00000040ad877824 */ /* 0x000fe200078e00ff */
[C---:B------:R-:W-:Y:S01]  /*190c0*/  @P0 LEA R158, P1, R149.reuse, c[0x0][0x1c8], 0x1 ;  /* 0x00007200959e0a11 */ /* 0x040fe200078208ff */
[----:B------:R-:W-:Y:S03]  /*190d0*/  HMMA.16816.F32 R32, R136, R146, R32 ;  /* 0x000000928820723c */ /* 0x000fe60000001820 */
[----:B------:R3:W-:Y:S01]  /*190e0*/  @P0 LDGSTS.E.BYPASS.LTC128B.128 [R202+0xa100], [R152.64], !P3 ;  /* 0x0a10000098ca0fae */ /* 0x0007e2000d901d5c */
[----:B------:R-:W-:Y:S01]  /*190f0*/  @P0 LEA.HI.X R159, R149, c[0x0][0x1cc], R148, 0x1, P1 ;  /* 0x00007300959f0a11 */ /* 0x000fe200008f0c94 */
[----:B-1----:R-:W-:Y:S01]  /*19100*/  IMAD.U32 R133, RZ, RZ, UR23 ;  /* 0x00000017ff857e24 */ /* 0x002fe2000f8e00ff */
[----:B------:R-:W-:Y:S02]  /*19110*/  IADD3 R132, -R208, 0x1, -R135 ;  /* 0x00000001d0847810 */ /* 0x000fe40007ffe987 */
[----:B------:R3:W-:Y:S04]  /*19120*/  @P0 LDGSTS.E.BYPASS.LTC128B.128 [R202+0x7100], [R156.64], !P5 ;  /* 0x071000009cca0fae */ /* 0x0007e8000e901d5c */
[----:B------:R-:W-:Y:S01]  /*19130*/  IADD3 R133, -R133, UR12, R132 ;  /* 0x0000000c85857c10 */ /* 0x000fe2000fffe184 */
[----:B------:R3:W-:Y:S03]  /*19140*/  @P0 LDGSTS.E.BYPASS.LTC128B.128 [R202+0x9100], [R150.64], !P6 ;  /* 0x0910000096ca0fae */ /* 0x0007e6000f101d5c */
[C---:B------:R-:W-:Y:S02]  /*19150*/  IADD3 R137, R133.reuse, c[0x0][0x328], RZ ;  /* 0x0000ca0085897a10 */ /* 0x040fe40007ffe0ff */
[----:B------:R3:W-:Y:S01]  /*19160*/  @P0 LDGSTS.E.BYPASS.LTC128B.128 [R202+0xb100], [R158.64], !P3 ;  /* 0x0b1000009eca0fae */ /* 0x0007e2000d901d5c */
[----:B------:R-:W-:Y:S02]  /*19170*/  PLOP3.LUT P0, PT, PT, PT, UP2, 0x40, 0x0 ;  /* 0x000000000000781c */ /* 0x000fe40003f0e828 */
[----:B------:R-:W-:Y:S01]  /*19180*/  IADD3 R133, R133, UR4, RZ ;  /* 0x0000000485857c10 */ /* 0x000fe2000fffe0ff */
[--C-:B--2---:R-:W-:Y:S01]  /*19190*/  IMAD.IADD R141, R137, 0x1, R134.reuse ;  /* 0x00000001898d7824 */ /* 0x104fe200078e0286 */
[----:B------:R-:W0:Y:S03]  /*191a0*/  LDGDEPBAR ;  /* 0x00000000000079af */ /* 0x000e260000000000 */
[----:B------:R-:W-:Y:S06]  /*191b0*/  IMAD.IADD R139, R133, 0x1, R134 ;  /* 0x00000001858b7824 */ /* 0x000fec00078e0286 */
        /* <DEDUP_REMOVED lines=15> */
.L_x_414:
[----:B------:R-:W-:Y:S04]  /*192b0*/  MOV R132, c[0x0][0x32c] ;  /* 0x0000cb0000847a02 */ /* 0x000fe80000000f00 */
[----:B------:R-:W-:Y:S11]  /*192c0*/  ISETP.NE.AND P0, PT, R132, 0x1, PT ;  /* 0x000000018400780c */ /* 0x000ff60003f05270 */
[----:B------:R-:W-:Y:S02]  /*192d0*/  @!UPT UIADD3 URZ, URZ, URZ, URZ ;  /* 0x0000003f3f3ff290 */ /* 0x000fe4000fffe03f */
[----:B------:R-:W-:Y:S05]  /*192e0*/  @P0 IMAD.HI.U32 R132, R134, c[0x0][0x330], RZ ;  /* 0x0000cc0086840a27 */ /* 0x000fea00078e00ff */
[----:B------:R-:W-:Y:S02]  /*192f0*/  @P0 SHF.R.U32.HI R134, RZ, c[0x0][0x334], R132 ;  /* 0x0000cd00ff860a19 */ /* 0x000fe40000011684 */
.L_x_415:
[----:B------:R-:W-:Y:S05]  /*19300*/  BSYNC B0 ;  /* 0x0000000000007941 */ /* 0x000fea0003800000 */
.L_x_413:
[----:B------:R-:W-:Y:S04]  /*19310*/  IMAD R143, R134, c[0x0][0x32c], -R135 ;  /* 0x0000cb00868f7a24 */ /* 0x000fe800078e0a87 */
[----:B------:R-:W-:Y:S05]  /*19320*/  IMAD.IADD R134, R143, 0x1, -R208 ;  /* 0x000000018f867824 */ /* 0x000fea00078e0ad0 */
[----:B------:R-:W-:Y:S02]  /*19330*/  IADD3 R132, R134, c[0x0][0x32c], RZ ;  /* 0x0000cb0086847a10 */ /* 0x000fe40007ffe0ff */
[----:B------:R-:W-:Y:S02]  /*19340*/  IMNMX R139, R139, R134, !PT ;  /* 0x000000868b8b7217 */ /* 0x000fe40007800200 */
[----:B------:R-:W-:Y:S02]  /*19350*/  IMNMX R141, R141, R132, PT ;  /* 0x000000848d8d7217 */ /* 0x000fe40003800200 */
.L_x_412:
[----:B------:R-:W-:Y:S04]  /*19360*/  ISETP.GT.AND P1, PT, R173, -0x1, PT ;  /* 0xffffffffad00780c */ /* 0x000fe80003f24270 */
[C---:B------:R-:W-:Y:S02]  /*19370*/  ISETP.GT.AND P0, PT, R139.reuse, RZ, P1 ;  /* 0x000000ff8b00720c */ /* 0x040fe40000f04270 */
[----:B------:R-:W-:Y:S02]  /*19380*/  ISETP.GT.AND P2, PT, R139, 0x8, P1 ;  /* 0x000000088b00780c */ /* 0x000fe40000f44270 */
[----:B------:R-:W-:Y:S02]  /*19390*/  ISETP.LT.OR P0, PT, R141, 0x1, P0 ;  /* 0x000000018d00780c */ /* 0x000fe40000701670 */
        /* <DEDUP_REMOVED lines=10> */
[----:B---3--:R-:W-:Y:S02]  /*19440*/  FSEL R150, R5, -INF , !P3 ;  /* 0xff80000005967808 */ /* 0x008fe40005800000 */
        /* <DEDUP_REMOVED lines=53> */
.L_x_418:
[----:B------:R-:W-:Y:S04]  /*197a0*/  MOV R5, c[0x0][0x32c] ;  /* 0x0000cb0000057a02 */ /* 0x000fe80000000f00 */
[----:B------:R-:W-:Y:S11]  /*197b0*/  ISETP.NE.AND P0, PT, R5, 0x1, PT ;  /* 0x000000010500780c */ /* 0x000ff60003f05270 */
[----:B------:R-:W-:Y:S02]  /*197c0*/  @!UPT UIADD3 URZ, URZ, URZ, URZ ;  /* 0x0000003f3f3ff290 */ /* 0x000fe4000fffe03f */
[----:B------:R-:W-:Y:S05]  /*197d0*/  @P0 IMAD.HI.U32 R5, R12, c[0x0][0x330], RZ ;  /* 0x0000cc000c050a27 */ /* 0x000fea00078e00ff */
[----:B------:R-:W-:Y:S02]  /*197e0*/  @P0 SHF.R.U32.HI R12, RZ, c[0x0][0x334], R5 ;  /* 0x0000cd00ff0c0a19 */ /* 0x000fe40000011605 */
.L_x_419:
[----:B------:R-:W-:Y:S05]  /*197f0*/  BSYNC B0 ;  /* 0x0000000000007941 */ /* 0x000fea0003800000 */
.L_x_417:
[----:B------:R-:W-:Y:S04]  /*19800*/  IMAD R135, R12, c[0x0][0x32c], -R135 ;  /* 0x0000cb000c877a24 */ /* 0x000fe800078e0a87 */
[----:B------:R-:W-:Y:S05]  /*19810*/  IMAD.IADD R135, R135, 0x1, -R208 ;  /* 0x0000000187877824 */ /* 0x000fea00078e0ad0 */
[----:B------:R-:W-:Y:S02]  /*19820*/  IADD3 R5, R135, c[0x0][0x32c], RZ ;  /* 0x0000cb0087057a10 */ /* 0x000fe40007ffe0ff */
[----:B------:R-:W-:Y:S02]  /*19830*/  IMNMX R4, R4, R135, !PT ;  /* 0x0000008704047217 */ /* 0x000fe40007800200 */
[----:B------:R-:W-:Y:S02]  /*19840*/  IMNMX R0, R0, R5, PT ;  /* 0x0000000500007217 */ /* 0x000fe40003800200 */
.L_x_416:
[----:B------:R-:W-:Y:S02]  /*19850*/  FMNMX.FTZ R5, R148, R3, !PT ;  /* 0x0000000394057209 */ /* 0x000fe40007810000 */
[----:B------:R-:W-:Y:S02]  /*19860*/  ISETP.GT.AND P2, PT, R4, RZ, P1 ;  /* 0x000000ff0400720c */ /* 0x000fe40000f44270 */
        /* <DEDUP_REMOVED lines=13> */
[----:B------:R-:W-:Y:S02]  /*19940*/  ISETP.LT.OR P3, PT, R0, 0x9, P3 ;  /* 0x000000090000780c */ /* 0x000fe40001f61670 */
[----:B------:R-:W-:Y:S02]  /*19950*/  FSEL R17, R7, -INF , !P0 ;  /* 0xff80000007117808 */ /* 0x000fe40004000000 */
[----:B------:R-:W-:Y:S02]  /*19960*/  ISETP.GT.AND P0, PT, R4, 0x9, P1 ;  /* 0x000000090400780c */ /* 0x000fe40000f04270 */
[----:B------:R-:W-:Y:S02]  /*19970*/  FMNMX.FTZ R5, R168, R5, !PT ;  /* 0x00000005a8057209 */ /* 0x000fe40007810000 */
[----:B------:R-:W-:Y:S02]  /*19980*/  ISETP.GT.AND P4, PT, R4, 0x10, P1 ;  /* 0x000000100400780c */ /* 0x000fe40000f84270 */
[----:B------:R-:W-:Y:S02]  /*19990*/  ISETP.LT.OR P2, PT, R0, 0xa, P0 ;  /* 0x0000000a0000780c */ /* 0x000fe40000741670 */
[----:B------:R-:W-:Y:S02]  /*199a0*/  FSEL R9, R10, -INF , !P3 ;  /* 0xff8000000a097808 */ /* 0x000fe40005800000 */
[----:B------:R-:W-:Y:S02]  /*199b0*/  FMNMX.FTZ R5, R166, R5, !PT ;  /* 0x00000005a6057209 */ /* 0x000fe40007810000 */
[----:B------:R-:W-:Y:S02]  /*199c0*/  FMNMX.FTZ R6, R17, R6, !PT ;  /* 0x0000000611067209 */ /* 0x000fe40007810000 */
[----:B------:R-:W-:Y:S02]  /*199d0*/  ISETP.GT.AND P0, PT, R4, 0x11, P1 ;  /* 0x000000110400780c */ /* 0x000fe40000f04270 */
[----:B------:R-:W-:Y:S02]  /*199e0*/  FSEL R11, R11, -INF , !P2 ;  /* 0xff8000000b0b7808 */ /* 0x000fe40005000000 */
[----:B------:R-:W-:Y:S02]  /*199f0*/  ISETP.LT.OR P2, PT, R0, 0x11, P4 ;  /* 0x000000110000780c */ /* 0x000fe40002741670 */
[----:B------:R-:W-:Y:S02]  /*19a00*/  FMNMX.FTZ R5, R164, R5, !PT ;  /* 0x00000005a4057209 */ /* 0x000fe40007810000 */
[----:B------:R-:W-:Y:S02]  /*19a10*/  FMNMX.FTZ R6, R9, R6, !PT ;  /* 0x0000000609067209 */ /* 0x000fe40007810000 */
[----:B------:R-:W-:Y:S02]  /*19a20*/  FSEL R137, R14, -INF , !P2 ;  /* 0xff8000000e897808 */ /* 0x000fe40005000000 */
[----:B------:R-:W-:Y:S02]  /*19a30*/  ISETP.LT.OR P0, PT, R0, 0x12, P0 ;  /* 0x000000120000780c */ /* 0x000fe40000701670 */
[----:B------:R-:W-:Y:S02]  /*19a40*/  FMNMX.FTZ R10, R162, R5, !PT ;  /* 0x00000005a20a7209 */ /* 0x000fe40007810000 */
[C---:B------:R-:W-:Y:S02]  /*19a50*/  ISETP.GT.AND P2, PT, R4.reuse, 0x18, P1 ;  /* 0x000000180400780c */ /* 0x040fe40000f44270 */
[----:B------:R-:W-:Y:S02]  /*19a60*/  FMNMX.FTZ R6, R11, R6, !PT ;  /* 0x000000060b067209 */ /* 0x000fe40007810000 */
[----:B------:R-:W-:Y:S02]  /*19a70*/  FSEL R135, R15, -INF , !P0 ;  /* 0xff8000000f877808 */ /* 0x000fe40004000000 */
[----:B------:R-:W-:Y:S02]  /*19a80*/  FMNMX.FTZ R5, R147, R10, !PT ;  /* 0x0000000a93057209 */ /* 0x000fe40007810000 */
[----:B------:R-:W-:Y:S02]  /*19a90*/  FMNMX.FTZ R10, R137, R6, !PT ;  /* 0x00000006890a7209 */ /* 0x000fe40007810000 */
[----:B------:R-:W-:Y:S02]  /*19aa0*/  ISETP.GT.AND P0, PT, R4, 0x19, P1 ;  /* 0x000000190400780c */ /* 0x000fe40000f04270 */
[----:B------:R-:W-:Y:S02]  /*19ab0*/  ISETP.LT.OR P2, PT, R0, 0x19, P2 ;  /* 0x000000190000780c */ /* 0x000fe40001741670 */
[----:B------:R-:W-:Y:S02]  /*19ac0*/  FMNMX.FTZ R10, R135, R10, !PT ;  /* 0x0000000a870a7209 */ /* 0x000fe40007810000 */
[----:B------:R-:W-:Y:S02]  /*19ad0*/  FSEL R33, R18, -INF , !P2 ;  /* 0xff80000012217808 */ /* 0x000fe40005000000 */
        /* <DEDUP_REMOVED lines=65> */
[----:B------:R-:W-:Y:S01]  /*19ef0*/  ISETP.GT.AND P0, PT, R173, UR8, PT ;  /* 0x00000008ad007c0c */ /* 0x000fe2000bf04270 */
        /* <DEDUP_REMOVED lines=206> */
[----:B------:R-:W-:Y:S01]  /*1abe0*/  IADD3 R2, R173, -0x1, RZ ;  /* 0xffffffffad027810 */ /* 0x000fe20007ffe0ff */
[C---:B------:R-:W-:Y:S01]  /*1abf0*/  HMMA.16816.F32 R100, R16.reuse, R32, R100 ;  /* 0x000000201064723c */ /* 0x040fe20000001864 */
[----:B------:R3:W-:Y:S03]  /*1ac00*/  MUFU.EX2 R13, R140 ;  /* 0x0000008c000d7308 */ /* 0x0007e60000000800 */
[----:B------:R-:W-:Y:S01]  /*1ac10*/  FADD.FTZ R15, R15, R148 ;  /* 0x000000940f0f7221 */ /* 0x000fe20000010000 */
[----:B------:R-:W-:Y:S01]  /*1ac20*/  MOV R173, R2 ;  /* 0x0000000200ad7202 */ /* 0x000fe20000000f00 */
[----:B------:R-:W-:Y:S01]  /*1ac30*/  FADD.FTZ R152, R152, R153 ;  /* 0x0000009998987221 */ /* 0x000fe20000010000 */
[----:B------:R-:W-:Y:S01]  /*1ac40*/  MOV R2, R12 ;  /* 0x0000000c00027202 */ /* 0x000fe20000000f00 */
        /* <DEDUP_REMOVED lines=140> */
.L_x_411:
[----:B------:R-:W1:Y:S01]  /*1b510*/  SHFL.BFLY PT, R3, R212, 0x2, 0x1f ;  /* 0x0c401f00d4037f89 */ /* 0x000e6200000e0000 */
[----:B------:R-:W-:-:S02]  /*1b520*/  MOV R4, RZ ;  /* 0x000000ff00047202 */ /* 0x000fc40000000f00 */
[----:B------:R-:W-:Y:S01]  /*1b530*/  MOV R8, 0xff800000 ;  /* 0xff80000000087802 */ /* 0x000fe20000000f00 */
[----:B------:R-:W2:Y:S01]  /*1b540*/  SHFL.BFLY PT, R2, R209, 0x2, 0x1f ;  /* 0x0c401f00d1027f89 */ /* 0x000ea200000e0000 */
[----:B------:R-:W-:Y:S01]  /*1b550*/  PLOP3.LUT P2, PT, PT, PT, PT, 0x8, 0x0 ;  /* 0x000000000000781c */ /* 0x000fe20003f4e170 */
[----:B-1----:R-:W-:Y:S01]  /*1b560*/  FADD.FTZ R6, R3, R212 ;  /* 0x000000d403067221 */ /* 0x002fe20000010000 */
[----:B------:R-:W-:Y:S01]  /*1b570*/  MOV R3, RZ ;  /* 0x000000ff00037202 */ /* 0x000fe20000000f00 */
[----:B--2---:R-:W-:-:S03]  /*1b580*/  FADD.FTZ R7, R2, R209 ;  /* 0x000000d102077221 */ /* 0x004fc60000010000 */
[----:B------:R-:W1:Y:S04]  /*1b590*/  SHFL.BFLY PT, R5, R6, 0x1, 0x1f ;  /* 0x0c201f0006057f89 */ /* 0x000e6800000e0000 */
[----:B------:R-:W2:Y:S01]  /*1b5a0*/  SHFL.BFLY PT, R2, R7, 0x1, 0x1f ;  /* 0x0c201f0007027f89 */ /* 0x000ea200000e0000 */
[----:B-1----:R-:W-:Y:S01]  /*1b5b0*/  FADD.FTZ R5, R6, R5 ;  /* 0x0000000506057221 */ /* 0x002fe20000010000 */
[----:B------:R-:W-:Y:S01]  /*1b5c0*/  MOV R6, 0xff800000 ;  /* 0xff80000000067802 */ /* 0x000fe20000000f00 */
[----:B--2---:R-:W-:-:S03]  /*1b5d0*/  FADD.FTZ R2, R2, R7 ;  /* 0x0000000702027221 */ /* 0x004fc60000010000 */
[----:B------:R-:W-:Y:S02]  /*1b5e0*/  FSETP.NE.FTZ.AND P1, PT, R5, RZ, PT ;  /* 0x000000ff0500720b */ /* 0x000fe40003f35000 */
[----:B------:R-:W-:-:S11]  /*1b5f0*/  FSETP.NE.FTZ.AND P0, PT, R2, RZ, PT ;  /* 0x000000ff0200720b */ /* 0x000fd60003f15000 */
[----:B------:R-:W1:Y:S01]  /*1b600*/  @P1 MUFU.RCP R4, R5 ;  /* 0x0000000500041308 */ /* 0x000e620000001000 */
[----:B------:R-:W-:Y:S02]  /*1b610*/  @P1 MOV R10, 0x3f317218 ;  /* 0x3f317218000a1802 */ /* 0x000fe40000000f00 */
[----:B------:R-:W-:-:S03]  /*1b620*/  @P0 MOV R9, 0x3f317218 ;  /* 0x3f31721800090802 */ /* 0x000fc60000000f00 */
        /* <DEDUP_REMOVED lines=105> */
.L_x_334:
[----:B------:R-:W-:Y:S01]  /*1bcc0*/  USHF.R.S32.HI UR8, URZ, 0x1f, UR15 ;  /* 0x0000001f3f087899 */ /* 0x000fe2000801140f */
[----:B------:R-:W-:Y:S05]  /*1bcd0*/  @P2 BRA `(.L_x_421) ;  /* 0x000017e000002947 */ /* 0x000fea0003800000 */
[----:B------:R-:W1:Y:S01]  /*1bce0*/  S2R R0, SR_TID.X ;  /* 0x0000000000007919 */ /* 0x000e620000002100 */
[----:B------:R-:W-:Y:S01]  /*1bcf0*/  F2FP.PACK_AB R4, R7, R4 ;  /* 0x000000040704723e */ /* 0x000fe200000000ff */
[----:B------:R-:W-:Y:S01]  /*1bd00*/  ULDC.64 UR4, c[0x0][0x500] ;  /* 0x0001400000047ab9 */ /* 0x000fe20000000a00 */
[----:B------:R-:W-:Y:S01]  /*1bd10*/  F2FP.PACK_AB R128, R129, R128 ;  /* 0x000000808180723e */ /* 0x000fe200000000ff */
[----:B------:R-:W-:Y:S01]  /*1bd20*/  UISETP.NE.U32.AND UP1, UPT, URZ, UR4, UPT ;  /* 0x000000043f00728c */ /* 0x000fe2000bf25070 */
[----:B------:R-:W-:Y:S01]  /*1bd30*/  F2FP.PACK_AB R130, R131, R130 ;  /* 0x000000828382723e */ /* 0x000fe200000000ff */
[----:B------:R-:W-:Y:S01]  /*1bd40*/  UMOV UR6, 0x4 ;  /* 0x0000000400067882 */ /* 0x000fe20000000000 */
[----:B------:R-:W-:Y:S01]  /*1bd50*/  F2FP.PACK_AB R124, R125, R124 ;  /* 0x0000007c7d7c723e */ /* 0x000fe200000000ff */
[----:B------:R-:W-:Y:S01]  /*1bd60*/  UISETP.NE.AND.EX UP1, UPT, URZ, UR5, UPT, UP1 ;  /* 0x000000053f00728c */ /* 0x000fe2000bf25310 */
[----:B------:R-:W-:-:S02]  /*1bd70*/  F2FP.PACK_AB R126, R127, R126 ;  /* 0x0000007e7f7e723e */ /* 0x000fc400000000ff */
[----:B------:R-:W-:Y:S01]  /*1bd80*/  F2FP.PACK_AB R100, R101, R100 ;  /* 0x000000646564723e */ /* 0x000fe200000000ff */
[----:B------:R-:W-:Y:S01]  /*1bd90*/  ULDC.64 UR4, c[0x0][0x500] ;  /* 0x0001400000047ab9 */ /* 0x000fe20000000a00 */
[----:B------:R-:W-:Y:S01]  /*1bda0*/  F2FP.PACK_AB R102, R103, R102 ;  /* 0x000000666766723e */ /* 0x000fe200000000ff */
[----:B------:R-:W-:Y:S01]  /*1bdb0*/  UIMAD.WIDE UR4, UR24, UR6, UR4 ;  /* 0x00000006180472a5 */ /* 0x000fe2000f8e0204 */
[----:B------:R-:W-:Y:S02]  /*1bdc0*/  F2FP.PACK_AB R104, R105, R104 ;  /* 0x000000686968723e */ /* 0x000fe400000000ff */
[----:B------:R-:W-:Y:S02]  /*1bdd0*/  F2FP.PACK_AB R106, R107, R106 ;  /* 0x0000006a6b6a723e */ /* 0x000fe400000000ff */
[----:B------:R-:W-:Y:S02]  /*1bde0*/  F2FP.PACK_AB R108, R109, R108 ;  /* 0x0000006c6d6c723e */ /* 0x000fe400000000ff */
[----:B------:R-:W-:-:S02]  /*1bdf0*/  F2FP.PACK_AB R110, R111, R110 ;  /* 0x0000006e6f6e723e */ /* 0x000fc400000000ff */
[----:B------:R-:W-:Y:S02]  /*1be00*/  F2FP.PACK_AB R112, R113, R112 ;  /* 0x000000707170723e */ /* 0x000fe400000000ff */
[----:B-1----:R-:W-:Y:S02]  /*1be10*/  SHF.R.S32.HI R5, RZ, 0x1f, R0 ;  /* 0x0000001fff057819 */ /* 0x002fe40000011400 */
[----:B------:R-:W-:Y:S02]  /*1be20*/  F2FP.PACK_AB R114, R115, R114 ;  /* 0x000000727372723e */ /* 0x000fe400000000ff */
[----:B------:R-:W-:Y:S02]  /*1be30*/  LEA.HI R2, R5, R0, RZ, 0x2 ;  /* 0x0000000005027211 */ /* 0x000fe400078f10ff */
[----:B------:R-:W-:Y:S02]  /*1be40*/  F2FP.PACK_AB R116, R117, R116 ;  /* 0x000000747574723e */ /* 0x000fe400000000ff */
[----:B------:R-:W-:-:S02]  /*1be50*/  SHF.R.S32.HI R10, RZ, 0x2, R2 ;  /* 0x00000002ff0a7819 */ /* 0x000fc40000011402 */
[----:B------:R-:W-:Y:S02]  /*1be60*/  SHF.R.S32.HI R9, RZ, 0x1f, R2 ;  /* 0x0000001fff097819 */ /* 0x000fe40000011402 */
[----:B------:R-:W-:Y:S02]  /*1be70*/  LOP3.LUT R11, R2, 0xfffffffc, RZ, 0xc0, !PT ;  /* 0xfffffffc020b7812 */ /* 0x000fe400078ec0ff */
[----:B------:R-:W-:Y:S02]  /*1be80*/  LEA.HI R9, R9, R10, RZ, 0x3 ;  /* 0x0000000a09097211 */ /* 0x000fe400078f18ff */
[----:B------:R-:W-:Y:S01]  /*1be90*/  F2FP.PACK_AB R118, R119, R118 ;  /* 0x000000767776723e */ /* 0x000fe200000000ff */
[----:B------:R-:W-:Y:S01]  /*1bea0*/  IMAD.IADD R11, R0, 0x1, -R11 ;  /* 0x00000001000b7824 */ /* 0x000fe200078e0a0b */
[----:B------:R-:W-:Y:S02]  /*1beb0*/  LOP3.LUT R9, R9, 0xfffffff8, RZ, 0xc0, !PT ;  /* 0xfffffff809097812 */ /* 0x000fe400078ec0ff */
[----:B------:R-:W-:-:S02]  /*1bec0*/  F2FP.PACK_AB R120, R121, R120 ;  /* 0x000000787978723e */ /* 0x000fc400000000ff */
[----:B------:R-:W-:Y:S01]  /*1bed0*/  F2FP.PACK_AB R122, R123, R122 ;  /* 0x0000007a7b7a723e */ /* 0x000fe200000000ff */
[----:B------:R-:W-:Y:S01]  /*1bee0*/  IMAD.IADD R10, R10, 0x1, -R9 ;  /* 0x000000010a0a7824 */ /* 0x000fe200078e0a09 */
[----:B------:R-:W-:Y:S02]  /*1bef0*/  LEA.HI R9, R5, R0, RZ, 0x5 ;  /* 0x0000000005097211 */ /* 0x000fe400078f28ff */
[----:B------:R-:W-:Y:S01]  /*1bf00*/  F2FP.PACK_AB R36, R37, R36 ;  /* 0x000000242524723e */ /* 0x000fe200000000ff */
[C---:B------:R-:W-:Y:S01]  /*1bf10*/  IMAD.SHL.U32 R12, R10.reuse, 0x40, RZ ;  /* 0x000000400a0c7824 */ /* 0x040fe200078e00ff */
[----:B------:R-:W-:Y:S02]  /*1bf20*/  SHF.R.S32.HI R2, RZ, 0x5, R9 ;  /* 0x00000005ff027819 */ /* 0x000fe40000011409 */
[----:B------:R-:W-:Y:S02]  /*1bf30*/  LOP3.LUT R13, R10, 0x1, RZ, 0xc0, !PT ;  /* 0x000000010a0d7812 */ /* 0x000fe400078ec0ff */
[----:B------:R-:W-:Y:S01]  /*1bf40*/  LOP3.LUT R12, R12, 0x1c0, RZ, 0xc0, !PT ;  /* 0x000001c00c0c7812 */ /* 0x000fe200078ec0ff */
[----:B------:R-:W-:Y:S01]  /*1bf50*/  IMAD R7, R2, 0x200, R11 ;  /* 0x0000020002077824 */ /* 0x000fe200078e020b */
[----:B------:R-:W-:-:S02]  /*1bf60*/  ISETP.NE.U32.AND P0, PT, R13, 0x1, PT ;  /* 0x000000010d00780c */ /* 0x000fc40003f05070 */
[----:B------:R-:W-:Y:S02]  /*1bf70*/  LEA.HI R12, R12, R12, RZ, 0x1d ;  /* 0x0000000c0c0c7211 */ /* 0x000fe400078fe8ff */
        /* <DEDUP_REMOVED lines=8> */
[----:B------:R-:W-:-:S02]  /*1c000*/  F2FP.PACK_AB R42, R43, R42 ;  /* 0x0000002a2b2a723e */ /* 0x000fc400000000ff */
[C---:B------:R-:W-:Y:S01]  /*1c010*/  IMAD.IADD R15, R7.reuse, 0x1, R10 ;  /* 0x00000001070f7824 */ /* 0x040fe200078e020a */
[C---:B------:R-:W-:Y:S02]  /*1c020*/  IADD3 R12, R7.reuse, 0x80, RZ ;  /* 0x00000080070c7810 */ /* 0x040fe40007ffe0ff */
[----:B------:R-:W-:Y:S02]  /*1c030*/  IADD3 R13, R7, 0x70, RZ ;  /* 0x00000070070d7810 */ /* 0x000fe40007ffe0ff */
[----:B------:R-:W-:Y:S01]  /*1c040*/  @P0 IADD3 R13, R12, 0x10, RZ ;  /* 0x000000100c0d0810 */ /* 0x000fe20007ffe0ff */
[----:B------:R-:W-:Y:S01]  /*1c050*/  IMAD.MOV.U32 R12, RZ, RZ, 0x40 ;  /* 0x00000040ff0c7424 */ /* 0x000fe200078e00ff */
[----:B------:R-:W-:Y:S02]  /*1c060*/  F2FP.PACK_AB R44, R45, R44 ;  /* 0x0000002c2d2c723e */ /* 0x000fe400000000ff */
[----:B------:R-:W-:Y:S01]  /*1c070*/  F2FP.PACK_AB R46, R47, R46 ;  /* 0x0000002e2f2e723e */ /* 0x000fe200000000ff */
[----:B------:R-:W-:Y:S01]  /*1c080*/  IMAD.IADD R17, R10, 0x1, R13 ;  /* 0x000000010a117824 */ /* 0x000fe200078e020d */
[----:B------:R-:W-:-:S02]  /*1c090*/  SEL R12, R12, 0xffffffc0, !P2 ;  /* 0xffffffc00c0c7807 */ /* 0x000fc40005000000 */
[----:B------:R-:W-:Y:S02]  /*1c0a0*/  F2FP.PACK_AB R48, R49, R48 ;  /* 0x000000303130723e */ /* 0x000fe400000000ff */
[----:B------:R-:W-:Y:S01]  /*1c0b0*/  F2FP.PACK_AB R50, R51, R50 ;  /* 0x000000323332723e */ /* 0x000fe200000000ff */
[--C-:B------:R-:W-:Y:S01]  /*1c0c0*/  IMAD.IADD R19, R7, 0x1, R12.reuse ;  /* 0x0000000107137824 */ /* 0x100fe200078e020c */
[----:B------:R-:W-:Y:S01]  /*1c0d0*/  F2FP.PACK_AB R52, R53, R52 ;  /* 0x000000343534723e */ /* 0x000fe200000000ff */
[C---:B------:R-:W-:Y:S01]  /*1c0e0*/  IMAD.IADD R21, R12.reuse, 0x1, R13 ;  /* 0x000000010c157824 */ /* 0x040fe200078e020d */
[----:B------:R-:W-:Y:S01]  /*1c0f0*/  F2FP.PACK_AB R54, R55, R54 ;  /* 0x000000363736723e */ /* 0x000fe200000000ff */
[----:B------:R-:W-:Y:S01]  /*1c100*/  IMAD.IADD R23, R12, 0x1, R15 ;  /* 0x000000010c177824 */ /* 0x000fe200078e020f */
[----:B------:R-:W-:Y:S01]  /*1c110*/  STS [R7+0x80], R128 ;  /* 0x0000808007007388 */ /* 0x000fe20000000800 */
[----:B------:R-:W-:Y:S01]  /*1c120*/  IMAD.IADD R25, R17, 0x1, R12 ;  /* 0x0000000111197824 */ /* 0x000fe200078e020c */
[----:B------:R-:W-:Y:S01]  /*1c130*/  F2FP.PACK_AB R56, R57, R56 ;  /* 0x000000383938723e */ /* 0x000fe200000000ff */
[----:B------:R-:W-:Y:S01]  /*1c140*/  IMAD.U32 R12, RZ, RZ, UR4 ;  /* 0x00000004ff0c7e24 */ /* 0x000fe2000f8e00ff */
        /* <DEDUP_REMOVED lines=31> */
[----:B------:R-:W-:-:S03]  /*1c340*/  PLOP3.LUT P0, PT, PT, PT, UP1, 0x80, 0x0 ;  /* 0x000000000000781c */ /* 0x000fc60003f0f018 */
        /* <DEDUP_REMOVED lines=26> */
[----:B------:R3:W-:Y:S04]  /*1c4f0*/  STS [R17+0x8000], R80 ;  /* 0x0080005011007388 */ /* 0x0007e80000000800 */
[----:B------:R3:W-:Y:S04]  /*1c500*/  STS [R17+0x8400], R82 ;  /* 0x0084005211007388 */ /* 0x0007e80000000800 */
[----:B------:R3:W-:Y:S04]  /*1c510*/  STS [R19+0x8080], R84 ;  /* 0x0080805413007388 */ /* 0x0007e80000000800 */
[----:B------:R3:W-:Y:S01]  /*1c520*/  STS [R19+0x8480], R86 ;  /* 0x0084805613007388 */ /* 0x0007e20000000800 */
[----:B-1----:R-:W-:Y:S01]  /*1c530*/  IMAD.U32 R13, RZ, RZ, UR5 ;  /* 0x00000005ff0d7e24 */ /* 0x002fe2000f8e00ff */
[----:B------:R-:W-:-:S02]  /*1c540*/  ULDC.64 UR4, c[0x0][0x508] ;  /* 0x0001420000047ab9 */ /* 0x000fc40000000a00 */
[----:B------:R3:W-:Y:S04]  /*1c550*/  STS [R21+0x8000], R88 ;  /* 0x0080005815007388 */ /* 0x0007e80000000800 */
[----:B------:R3:W-:Y:S04]  /*1c560*/  STS [R21+0x8400], R90 ;  /* 0x0084005a15007388 */ /* 0x0007e80000000800 */
[----:B------:R3:W-:Y:S04]  /*1c570*/  STS [R23+0x8080], R92 ;  /* 0x0080805c17007388 */ /* 0x0007e80000000800 */
[----:B------:R3:W-:Y:S04]  /*1c580*/  STS [R23+0x8480], R94 ;  /* 0x0084805e17007388 */ /* 0x0007e80000000800 */
[----:B------:R3:W-:Y:S04]  /*1c590*/  STS [R25+0x8000], R96 ;  /* 0x0080006019007388 */ /* 0x0007e80000000800 */
[----:B------:R3:W-:Y:S04]  /*1c5a0*/  STS [R25+0x8400], R3 ;  /* 0x0084000319007388 */ /* 0x0007e80000000800 */
[----:B------:R-:W-:Y:S01]  /*1c5b0*/  BAR.SYNC.DEFER_BLOCKING 0x1, 0x100 ;  /* 0x0044000000007b1d */ /* 0x000fe20000010000 */
[----:B------:R-:W-:-:S04]  /*1c5c0*/  UISETP.NE.U32.AND UP0, UPT, URZ, UR4, UPT ;  /* 0x000000043f00728c */ /* 0x000fc8000bf05070 */
[----:B------:R-:W-:Y:S01]  /*1c5d0*/  UISETP.NE.AND.EX UP0, UPT, URZ, UR5, UPT, UP0 ;  /* 0x000000053f00728c */ /* 0x000fe2000bf05300 */
[----:B--2---:R-:W2:Y:S02]  /*1c5e0*/  @P0 LDG.E R4, [R12.64] ;  /* 0x0000001c0c040981 */ /* 0x004ea4000c1e1900 */
[----:B------:R-:W-:-:S03]  /*1c5f0*/  ULDC.64 UR4, c[0x0][0x508] ;  /* 0x0001420000047ab9 */ /* 0x000fc60000000a00 */
[----:B------:R-:W-:-:S05]  /*1c600*/  PLOP3.LUT P1, PT, PT, PT, UP0, 0x80, 0x0 ;  /* 0x000000000000781c */ /* 0x000fca0003f2f008 */
[----:B------:R-:W-:Y:S01]  /*1c610*/  @UP0 UIMAD.WIDE UR4, UR24, UR6, UR4 ;  /* 0x00000006180402a5 */ /* 0x000fe2000f8e0204 */
[----:B------:R-:W-:-:S05]  /*1c620*/  IMAD.MOV.U32 R7, RZ, RZ, c[0x0][0x388] ;  /* 0x0000e200ff077624 */ /* 0x000fca00078e00ff */
[----:B------:R-:W-:Y:S02]  /*1c630*/  IMAD.U32 R14, RZ, RZ, UR4 ;  /* 0x00000004ff0e7e24 */ /* 0x000fe4000f8e00ff */
[----:B------:R-:W-:-:S05]  /*1c640*/  IMAD.U32 R15, RZ, RZ, UR5 ;  /* 0x00000005ff0f7e24 */ /* 0x000fca000f8e00ff */
[----:B------:R3:W5:Y:S01]  /*1c650*/  @P1 LDG.E R7, [R14.64] ;  /* 0x0000001c0e071981 */ /* 0x000762000c1e1900 */
[----:B------:R-:W-:Y:S02]  /*1c660*/  UMOV UR12, URZ ;  /* 0x0000003f000c7c82 */ /* 0x000fe40008000000 */
[----:B------:R-:W-:Y:S01]  /*1c670*/  UMOV UR13, URZ ;  /* 0x0000003f000d7c82 */ /* 0x000fe20008000000 */
[----:B--2---:R-:W1:Y:S02]  /*1c680*/  @P0 R2UR UR5, R4 ;  /* 0x00000000040503c2 */ /* 0x004e6400000e0000 */
[----:B-1----:R-:W-:Y:S02]  /*1c690*/  @UP1 USHF.R.S32.HI UR4, URZ, 0x1f, UR5 ;  /* 0x0000001f3f041899 */ /* 0x002fe40008011405 */
[----:B------:R-:W-:-:S05]  /*1c6a0*/  @UP1 UMOV UR12, UR5 ;  /* 0x00000005000c1c82 */ /* 0x000fca0008000000 */
[----:B------:R-:W-:Y:S01]  /*1c6b0*/  @UP1 UMOV UR13, UR4 ;  /* 0x00000004000d1c82 */ /* 0x000fe20008000000 */
[----:B------:R-:W-:Y:S05]  /*1c6c0*/  @P1 BRA `(.L_x_422) ;  /* 0x0000004000001947 */ /* 0x000fea0003800000 */
[----:B---3--:R-:W-:Y:S05]  /*1c6d0*/  @!P0 BRA `(.L_x_422) ;  /* 0x0000003000008947 */ /* 0x008fea0003800000 */
[----:B-----5:R-:W2:Y:S04]  /*1c6e0*/  LDG.E R7, [R12.64] ;  /* 0x0000001c0c077981 */ /* 0x020ea8000c1e1900 */
[----:B------:R-:W2:Y:S02]  /*1c6f0*/  LDG.E R4, [R12.64+0x4] ;  /* 0x0000041c0c047981 */ /* 0x000ea4000c1e1900 */
[----:B--2---:R-:W-:Y:S02]  /*1c700*/  IADD3 R7, -R7, R4, RZ ;  /* 0x0000000407077210 */ /* 0x004fe40007ffe1ff */
.L_x_422:
[----:B---3--:R-:W-:Y:S01]  /*1c710*/  SHF.R.S32.HI R3, RZ, 0x1f, R2 ;  /* 0x0000001fff037819 */ /* 0x008fe20000011402 */
[----:B------:R-:W1:Y:S01]  /*1c720*/  S2R R57, SR_CTAID.X ;  /* 0x0000000000397919 */ /* 0x000e620000002500 */
[----:B------:R-:W-:Y:S01]  /*1c730*/  LOP3.LUT R13, R9, 0xffffffe0, RZ, 0xc0, !PT ;  /* 0xffffffe0090d7812 */ /* 0x000fe200078ec0ff */
[----:B------:R-:W-:Y:S01]  /*1c740*/  IMAD.MOV.U32 R4, RZ, RZ, c[0x0][0x4e8] ;  /* 0x00013a00ff047624 */ /* 0x000fe200078e00ff */
[----:B------:R-:W-:Y:S01]  /*1c750*/  LEA.HI R3, R3, R2, RZ, 0x3 ;  /* 0x0000000203037211 */ /* 0x000fe200078f18ff */
[----:B------:R-:W-:Y:S01]  /*1c760*/  ULDC.64 UR4, c[0x0][0x3a0] ;  /* 0x0000e80000047ab9 */ /* 0x000fe20000000a00 */
[----:B------:R-:W-:Y:S01]  /*1c770*/  BSSY B0, `(.L_x_423) ;  /* 0x000008c000007945 */ /* 0x000fe20003800000 */
[----:B------:R-:W-:Y:S01]  /*1c780*/  UMOV UR11, UR13 ;  /* 0x0000000d000b7c82 */ /* 0x000fe20008000000 */
[----:B------:R-:W-:Y:S01]  /*1c790*/  LOP3.LUT R9, R3, 0xffffff8, RZ, 0xc0, !PT ;  /* 0x0ffffff803097812 */ /* 0x000fe200078ec0ff */
[----:B------:R-:W-:Y:S01]  /*1c7a0*/  IMAD.IADD R3, R0, 0x1, -R13 ;  /* 0x0000000100037824 */ /* 0x000fe200078e0a0d */
[----:B------:R-:W-:Y:S01]  /*1c7b0*/  ISETP.NE.AND P1, PT, R4, 0x1, PT ;  /* 0x000000010400780c */ /* 0x000fe20003f25270 */
[----:B------:R-:W-:Y:S01]  /*1c7c0*/  UIMAD UR13, UR13, UR4, URZ ;  /* 0x000000040d0d72a4 */ /* 0x000fe2000f8e023f */
[----:B------:R-:W-:Y:S01]  /*1c7d0*/  LEA.HI R4, R11, R11, RZ, 0x1 ;  /* 0x0000000b0b047211 */ /* 0x000fe200078f08ff */
[----:B------:R-:W-:Y:S01]  /*1c7e0*/  IMAD.IADD R2, R2, 0x1, -R9 ;  /* 0x0000000102027824 */ /* 0x000fe200078e0a09 */
[----:B------:R-:W-:Y:S01]  /*1c7f0*/  SHF.R.S32.HI R10, RZ, 0x1f, R3 ;  /* 0x0000001fff0a7819 */ /* 0x000fe20000011403 */
[----:B------:R-:W-:Y:S01]  /*1c800*/  UMOV UR10, UR12 ;  /* 0x0000000c000a7c82 */ /* 0x000fe20008000000 */
[----:B------:R-:W-:Y:S01]  /*1c810*/  LOP3.LUT R4, R4, 0x1ffffffe, RZ, 0xc0, !PT ;  /* 0x1ffffffe04047812 */ /* 0x000fe200078ec0ff */
[----:B------:R-:W-:Y:S01]  /*1c820*/  ULDC.64 UR6, c[0x0][0x490] ;  /* 0x0001240000067ab9 */ /* 0x000fe20000000a00 */
[----:B------:R-:W-:Y:S01]  /*1c830*/  LEA.HI R9, R10, R3, RZ, 0x2 ;  /* 0x000000030a097211 */ /* 0x000fe200078f10ff */
[----:B------:R-:W-:Y:S01]  /*1c840*/  UIMAD.WIDE.U32 UR16, UR12, UR4, URZ ;  /* 0x000000040c1072a5 */ /* 0x000fe2000f8e003f */
[----:B------:R-:W-:Y:S01]  /*1c850*/  LOP3.LUT P2, RZ, R3, 0x3, RZ, 0xc0, !PT ;  /* 0x0000000303ff7812 */ /* 0x000fe2000784c0ff */
[----:B------:R-:W-:Y:S01]  /*1c860*/  IMAD.IADD R11, R11, 0x1, -R4 ;  /* 0x000000010b0b7824 */ /* 0x000fe200078e0a04 */
[----:B------:R-:W-:Y:S01]  /*1c870*/  SHF.R.S32.HI R9, RZ, 0x2, R9 ;  /* 0x00000002ff097819 */ /* 0x000fe20000011409 */
[----:B------:R-:W-:-:S02]  /*1c880*/  UIMAD UR13, UR12, UR5, UR13 ;  /* 0x000000050c0d72a4 */ /* 0x000fc4000f8e020d */
[----:B------:R-:W-:Y:S02]  /*1c890*/  USHF.R.S32.HI UR12, URZ, 0x1f, UR24 ;  /* 0x0000001f3f0c7899 */ /* 0x000fe40008011418 */
[----:B------:R-:W-:Y:S01]  /*1c8a0*/  IMAD R2, R2, 0x10, R9 ;  /* 0x0000001002027824 */ /* 0x000fe200078e0209 */
[----:B------:R-:W-:Y:S02]  /*1c8b0*/  UIMAD UR9, UR8, UR6, URZ ;  /* 0x00000006080972a4 */ /* 0x000fe4000f8e023f */
[----:B------:R-:W-:Y:S01]  /*1c8c0*/  USEL UR12, UR12, URZ, !UP1 ;  /* 0x0000003f0c0c7287 */ /* 0x000fe2000c800000 */
[----:B------:R-:W-:Y:S01]  /*1c8d0*/  IMAD R4, R11, 0x8, R2 ;  /* 0x000000080b047824 */ /* 0x000fe200078e0202 */
[----:B------:R-:W-:Y:S02]  /*1c8e0*/  UIMAD.WIDE.U32 UR10, UR15, UR6, UR10 ;  /* 0x000000060f0a72a5 */ /* 0x000fe4000f8e000a */
[----:B------:R-:W-:Y:S02]  /*1c8f0*/  UIMAD UR9, UR15, UR7, UR9 ;  /* 0x000000070f0972a4 */ /* 0x000fe4000f8e0209 */
[----:B-1----:R-:W-:Y:S01]  /*1c900*/  LEA R9, R57, R4, 0x7 ;  /* 0x0000000439097211 */ /* 0x002fe200078e38ff */
[----:B------:R-:W-:Y:S01]  /*1c910*/  ULDC.64 UR6, c[0x0][0x498] ;  /* 0x0001260000067ab9 */ /* 0x000fe20000000a00 */
[CC--:B------:R-:W-:Y:S01]  /*1c920*/  LEA.HI R4, R5.reuse, R0.reuse, RZ, 0x3 ;  /* 0x0000000005047211 */ /* 0x0c0fe200078f18ff */
[----:B------:R-:W-:Y:S01]  /*1c930*/  USEL UR24, UR24, URZ, !UP1 ;  /* 0x0000003f18187287 */ /* 0x000fe2000c800000 */
[----:B------:R-:W-:Y:S01]  /*1c940*/  LEA.HI R5, R5, R0, RZ, 0x6 ;  /* 0x0000000005057211 */ /* 0x000fe200078f30ff */
[----:B------:R-:W-:Y:S01]  /*1c950*/  @P1 IMAD.HI.U32 R3, R9, c[0x0][0x4ec], RZ ;  /* 0x00013b0009031a27 */ /* 0x000fe200078e00ff */
[----:B------:R-:W-:-:S02]  /*1c960*/  UIMAD UR14, UR12, UR6, URZ ;  /* 0x000000060c0e72a4 */ /* 0x000fc4000f8e023f */
[----:B------:R-:W-:Y:S01]  /*1c970*/  UIADD3 UR11, UR11, UR9, URZ ;  /* 0x000000090b0b7290 */ /* 0x000fe2000fffe03f */
[----:B------:R-:W-:Y:S01]  /*1c980*/  IMAD.MOV.U32 R14, RZ, RZ, R9 ;  /* 0x000000ffff0e7224 */ /* 0x000fe200078e0009 */
[----:B------:R-:W-:Y:S01]  /*1c990*/  @P1 SHF.R.U32.HI R14, RZ, c[0x0][0x4f0], R3 ;  /* 0x00013c00ff0e1a19 */ /* 0x000fe20000011603 */
[----:B------:R-:W-:Y:S01]  /*1c9a0*/  UIMAD UR7, UR24, UR7, UR14 ;  /* 0x00000007180772a4 */ /* 0x000fe2000f8e020e */
[----:B------:R-:W-:Y:S01]  /*1c9b0*/  LOP3.LUT R3, R4, 0xfffffff8, RZ, 0xc0, !PT ;  /* 0xfffffff804037812 */ /* 0x000fe200078ec0ff */
[----:B------:R-:W-:Y:S01]  /*1c9c0*/  UIMAD.WIDE.U32 UR10, UR24, UR6, UR10 ;  /* 0x00000006180a72a5 */ /* 0x000fe2000f8e000a */
[----:B------:R-:W-:Y:S01]  /*1c9d0*/  SHF.R.S32.HI R4, RZ, 0x3, R4 ;  /* 0x00000003ff047819 */ /* 0x000fe20000011404 */
[--C-:B------:R-:W-:Y:S01]  /*1c9e0*/  IMAD.MOV R10, RZ, RZ, -R14.reuse ;  /* 0x000000ffff0a7224 */ /* 0x100fe200078e0a0e */
[----:B------:R-:W-:Y:S01]  /*1c9f0*/  ULDC.64 UR4, c[0x0][0x3e8] ;  /* 0x0000fa0000047ab9 */ /* 0x000fe20000000a00 */
[----:B------:R-:W-:Y:S01]  /*1ca00*/  IMAD.IADD R3, R0, 0x1, -R3 ;  /* 0x0000000100037824 */ /* 0x000fe200078e0a03 */
[----:B------:R-:W-:Y:S01]  /*1ca10*/  UIMAD UR8, UR8, UR4, URZ ;  /* 0x00000004080872a4 */ /* 0x000fe2000f8e023f */
[----:B------:R-:W-:Y:S01]  /*1ca20*/  IMAD R10, R10, c[0x0][0x4e8], R9 ;  /* 0x00013a000a0a7a24 */ /* 0x000fe200078e0209 */
[----:B------:R-:W-:Y:S01]  /*1ca30*/  SHF.R.S32.HI R9, RZ, 0x1f, R14 ;  /* 0x0000001fff097819 */ /* 0x000fe2000001140e */
[----:B------:R-:W-:Y:S01]  /*1ca40*/  IMAD.U32 R0, RZ, RZ, UR7 ;  /* 0x00000007ff007e24 */ /* 0x000fe2000f8e00ff */
[----:B------:R-:W-:Y:S01]  /*1ca50*/  IADD3 R14, P0, R14, UR10, RZ ;  /* 0x0000000a0e0e7c10 */ /* 0x000fe2000ff1e0ff */
[----:B------:R-:W-:Y:S01]  /*1ca60*/  IMAD.SHL.U32 R19, R4, 0x40, RZ ;  /* 0x0000004004137824 */ /* 0x000fe200078e00ff */
[----:B------:R-:W-:Y:S01]  /*1ca70*/  SHF.R.S32.HI R17, RZ, 0x1f, R10 ;  /* 0x0000001fff117819 */ /* 0x000fe2000001140a */
[----:B------:R-:W-:Y:S01]  /*1ca80*/  UIADD3 UR17, UR17, UR13, URZ ;  /* 0x0000000d11117290 */ /* 0x000fe2000fffe03f */
[----:B------:R-:W-:Y:S01]  /*1ca90*/  IADD3.X R15, R9, UR11, R0, P0, !PT ;  /* 0x0000000b090f7c10 */ /* 0x000fe200087fe400 */
[----:B------:R-:W-:Y:S01]  /*1caa0*/  UIMAD UR5, UR15, UR5, UR8 ;  /* 0x000000050f0572a4 */ /* 0x000fe2000f8e0208 */
[----:B------:R-:W-:Y:S01]  /*1cab0*/  LEA R0, R3, R4, 0x5 ;  /* 0x0000000403007211 */ /* 0x000fe200078e28ff */
[----:B------:R-:W-:Y:S01]  /*1cac0*/  IMAD R17, R17, c[0x0][0x488], RZ ;  /* 0x0001220011117a24 */ /* 0x000fe200078e02ff */
[----:B------:R-:W-:Y:S01]  /*1cad0*/  LOP3.LUT R19, R19, 0x1c0, RZ, 0xc0, !PT ;  /* 0x000001c013137812 */ /* 0x000fe200078ec0ff */
[----:B------:R-:W-:Y:S01]  /*1cae0*/  IMAD.WIDE.U32 R14, R10, c[0x0][0x488], R14 ;  /* 0x000122000a0e7a25 */ /* 0x000fe200078e000e */
[----:B------:R-:W-:-:S02]  /*1caf0*/  UIMAD.WIDE.U32 UR16, UR15, UR4, UR16 ;  /* 0x000000040f1072a5 */ /* 0x000fc4000f8e0010 */
[----:B------:R-:W-:Y:S01]  /*1cb00*/  ULDC.64 UR6, c[0x0][0x3f0] ;  /* 0x0000fc0000067ab9 */ /* 0x000fe20000000a00 */
[----:B------:R-:W-:Y:S01]  /*1cb10*/  IMAD R13, R57, 0x80, R0 ;  /* 0x00000080390d7824 */ /* 0x000fe200078e0200 */
[----:B------:R-:W-:Y:S01]  /*1cb20*/  LEA R16, P0, R14, c[0x0][0x450], 0x2 ;  /* 0x000114000e107a11 */ /* 0x000fe200078010ff */
[----:B------:R-:W-:Y:S01]  /*1cb30*/  IMAD R17, R10, c[0x0][0x48c], R17 ;  /* 0x000123000a117a24 */ /* 0x000fe200078e0211 */
[----:B------:R-:W-:Y:S01]  /*1cb40*/  UIMAD UR12, UR12, UR6, URZ ;  /* 0x000000060c0c72a4 */ /* 0x000fe2000f8e023f */
[----:B------:R-:W-:Y:S01]  /*1cb50*/  IMAD.SHL.U32 R0, R3, 0x8, RZ ;  /* 0x0000000803007824 */ /* 0x000fe200078e00ff */
[----:B------:R-:W-:Y:S01]  /*1cb60*/  SHF.R.U32.HI R3, RZ, 0x3, R19 ;  /* 0x00000003ff037819 */ /* 0x000fe20000011613 */
[----:B------:R-:W-:Y:S01]  /*1cb70*/  @P1 IMAD.HI.U32 R11, R13, c[0x0][0x4ec], RZ ;  /* 0x00013b000d0b1a27 */ /* 0x000fe200078e00ff */
[----:B------:R-:W-:Y:S01]  /*1cb80*/  UIADD3 UR17, UR17, UR5, URZ ;  /* 0x0000000511117290 */ /* 0x000fe2000fffe03f */
[----:B------:R-:W-:Y:S01]  /*1cb90*/  SHFL.IDX PT, R50, R16, RZ, 0x1c1f ;  /* 0x001c1fff10327589 */ /* 0x000fe200000e0000 */
[----:B------:R-:W-:Y:S01]  /*1cba0*/  LOP3.LUT R10, R19, 0x38, R0, 0xf8, !PT ;  /* 0x00000038130a7812 */ /* 0x000fe200078ef800 */
[----:B------:R-:W-:Y:S01]  /*1cbb0*/  IMAD.IADD R12, R15, 0x1, R17 ;  /* 0x000000010f0c7824 */ /* 0x000fe200078e0211 */
[----:B------:R-:W-:Y:S01]  /*1cbc0*/  UIMAD UR7, UR24, UR7, UR12 ;  /* 0x00000007180772a4 */ /* 0x000fe2000f8e020c */
[----:B------:R-:W-:Y:S01]  /*1cbd0*/  IMAD.MOV.U32 R9, RZ, RZ, R13 ;  /* 0x000000ffff097224 */ /* 0x000fe200078e000d */
[----:B------:R-:W-:Y:S01]  /*1cbe0*/  @P1 SHF.R.U32.HI R9, RZ, c[0x0][0x4f0], R11 ;  /* 0x00013c00ff091a19 */ /* 0x000fe2000001160b */
[----:B------:R-:W-:Y:S01]  /*1cbf0*/  UIMAD.WIDE.U32 UR16, UR24, UR6, UR16 ;  /* 0x00000006181072a5 */ /* 0x000fe2000f8e0010 */
[----:B------:R-:W-:Y:S01]  /*1cc00*/  LEA.HI.X R12, R14, c[0x0][0x454], R12, 0x2, P0 ;  /* 0x000115000e0c7a11 */ /* 0x000fe200000f140c */
[----:B------:R-:W-:Y:S01]  /*1cc10*/  SHFL.IDX PT, R48, R16, 0x1, 0x1c1f ;  /* 0x003c1f0010307f89 */ /* 0x000fe200000e0000 */
[----:B------:R-:W-:Y:S01]  /*1cc20*/  LOP3.LUT R3, R10, R3, RZ, 0x3c, !PT ;  /* 0x000000030a037212 */ /* 0x000fe200078e3cff */
[--C-:B------:R-:W-:Y:S01]  /*1cc30*/  IMAD.MOV R10, RZ, RZ, -R9.reuse ;  /* 0x000000ffff0a7224 */ /* 0x100fe200078e0a09 */
[----:B------:R-:W-:Y:S01]  /*1cc40*/  UIADD3 UR7, UR17, UR7, URZ ;  /* 0x0000000711077290 */ /* 0x000fe2000fffe03f */
[----:B------:R-:W1:Y:S01]  /*1cc50*/  SHFL.IDX PT, R51, R12, RZ, 0x1c1f ;  /* 0x001c1fff0c337589 */ /* 0x000e6200000e0000 */
[----:B------:R-:W-:Y:S01]  /*1cc60*/  SHF.R.S32.HI R11, RZ, 0x1f, R9 ;  /* 0x0000001fff0b7819 */ /* 0x000fe20000011409 */
[----:B------:R-:W-:Y:S01]  /*1cc70*/  IMAD R10, R10, c[0x0][0x4e8], R13 ;  /* 0x00013a000a0a7a24 */ /* 0x000fe200078e020d */
[----:B------:R-:W-:Y:S01]  /*1cc80*/  MOV R14, UR16 ;  /* 0x00000010000e7c02 */ /* 0x000fe20008000f00 */
[----:B------:R2:W3:Y:S01]  /*1cc90*/  SHFL.IDX PT, R49, R12, 0x1, 0x1c1f ;  /* 0x003c1f000c317f89 */ /* 0x0004e200000e0000 */
[----:B------:R-:W-:-:S02]  /*1cca0*/  IMAD R13, R57, 0x80, R2 ;  /* 0x00000080390d7824 */ /* 0x000fc400078e0202 */
[----:B-----5:R-:W-:Y:S02]  /*1ccb0*/  IMAD R2, R7, c[0x0][0x4e8], RZ ;  /* 0x00013a0007027a24 */ /* 0x020fe400078e02ff */
[----:B------:R-:W-:Y:S01]  /*1ccc0*/  IMAD.U32 R15, RZ, RZ, UR17 ;  /* 0x00000011ff0f7e24 */ /* 0x000fe2000f8e00ff */
[C---:B------:R-:W-:Y:S01]  /*1ccd0*/  IADD3 R7, R13.reuse, 0x8, RZ ;  /* 0x000000080d077810 */ /* 0x040fe20007ffe0ff */
[----:B------:R-:W-:Y:S01]  /*1cce0*/  IMAD.U32 R15, RZ, RZ, UR7 ;  /* 0x00000007ff0f7e24 */ /* 0x000fe2000f8e00ff */
[-C--:B------:R-:W-:Y:S01]  /*1ccf0*/  ISETP.GE.OR P1, PT, R13, R2.reuse, P2 ;  /* 0x000000020d00720c */ /* 0x080fe20001726670 */
[----:B------:R-:W-:Y:S01]  /*1cd00*/  IMAD R18, R11, c[0x0][0x3e0], RZ ;  /* 0x0000f8000b127a24 */ /* 0x000fe200078e02ff */
[----:B------:R-:W-:Y:S01]  /*1cd10*/  ISETP.GE.OR P0, PT, R7, R2, P2 ;  /* 0x000000020700720c */ /* 0x000fe20001706670 */
[----:B------:R-:W-:-:S04]  /*1cd20*/  IMAD.WIDE.U32 R14, R9, c[0x0][0x3e0], R14 ;  /* 0x0000f800090e7a25 */ /* 0x000fc800078e000e */
[----:B------:R-:W-:Y:S01]  /*1cd30*/  IMAD R18, R9, c[0x0][0x3e4], R18 ;  /* 0x0000f90009127a24 */ /* 0x000fe200078e0212 */
[----:B------:R-:W-:Y:S01]  /*1cd40*/  SHF.R.S32.HI R9, RZ, 0x1f, R10 ;  /* 0x0000001fff097819 */ /* 0x000fe2000001140a */
[----:B------:R-:W-:-:S03]  /*1cd50*/  IMAD R57, R57, 0x80, R4 ;  /* 0x0000008039397824 */ /* 0x000fc600078e0204 */
[----:B------:R-:W-:Y:S01]  /*1cd60*/  IADD3 R15, R15, R18, RZ ;  /* 0x000000120f0f7210 */ /* 0x000fe20007ffe0ff */
[----:B------:R-:W-:Y:S01]  /*1cd70*/  IMAD R9, R9, c[0x0][0x3d8], RZ ;  /* 0x0000f60009097a24 */ /* 0x000fe200078e02ff */
[----:B-1----:R1:W-:Y:S01]  /*1cd80*/  @!P1 ST.E [R50.64], R6 ;  /* 0x0000000632009985 */ /* 0x0023e2000c10191c */
[----:B--2---:R-:W-:-:S03]  /*1cd90*/  IMAD.SHL.U32 R12, R5, 0x8, RZ ;  /* 0x00000008050c7824 */ /* 0x004fc600078e00ff */
[----:B---3--:R1:W-:Y:S02]  /*1cda0*/  @!P0 ST.E [R48.64], R8 ;  /* 0x0000000830008985 */ /* 0x0083e4000c10191c */
[----:B------:R-:W-:Y:S01]  /*1cdb0*/  LOP3.LUT R12, R3, 0x7ffffe00, R12, 0xf8, !PT ;  /* 0x7ffffe00030c7812 */ /* 0x000fe200078ef80c */
[C---:B------:R-:W-:Y:S02]  /*1cdc0*/  IMAD R3, R10.reuse, c[0x0][0x3dc], R9 ;  /* 0x0000f7000a037a24 */ /* 0x040fe400078e0209 */
[----:B------:R-:W-:-:S04]  /*1cdd0*/  IMAD.WIDE.U32 R10, R10, c[0x0][0x3d8], R14 ;  /* 0x0000f6000a0a7a25 */ /* 0x000fc800078e000e */
[----:B------:R-:W-:Y:S01]  /*1cde0*/  IMAD.SHL.U32 R58, R12, 0x2, RZ ;  /* 0x000000020c3a7824 */ /* 0x000fe200078e00ff */
[----:B------:R-:W-:Y:S01]  /*1cdf0*/  LEA R56, P0, R10, c[0x0][0x380], 0x1 ;  /* 0x0000e0000a387a11 */ /* 0x000fe200078008ff */
[----:B------:R-:W-:-:S03]  /*1ce00*/  IMAD.IADD R3, R11, 0x1, R3 ;  /* 0x000000010b037824 */ /* 0x000fc600078e0203 */
[----:B------:R1:W2:Y:S02]  /*1ce10*/  LDS.128 R44, [R58+0x1080] ;  /* 0x001080003a2c7984 */ /* 0x0002a40000000c00 */
[----:B------:R-:W-:Y:S02]  /*1ce20*/  LEA.HI.X R55, R10, c[0x0][0x384], R3, 0x1, P0 ;  /* 0x0000e1000a377a11 */ /* 0x000fe400000f0c03 */
        /* <DEDUP_REMOVED lines=32> */
.L_x_424:
[----:B--2---:R-:W-:Y:S05]  /*1d030*/  BSYNC B0 ;  /* 0x0000000000007941 */ /* 0x004fea0003800000 */
.L_x_423:
        /* <DEDUP_REMOVED lines=23> */
.L_x_426:
[----:B------:R-:W-:Y:S05]  /*1d1b0*/  BSYNC B0 ;  /* 0x0000000000007941 */ /* 0x000fea0003800000 */
.L_x_425:
        /* <DEDUP_REMOVED lines=23> */
.L_x_428:
[----:B------:R-:W-:Y:S05]  /*1d330*/  BSYNC B0 ;  /* 0x0000000000007941 */ /* 0x000fea0003800000 */
.L_x_427:
        /* <DEDUP_REMOVED lines=24> */
.L_x_421:
[----:B------:R-:W-:Y:S02]  /*1d4c0*/  ULDC.64 UR4, c[0x0][0x500] ;  /* 0x0001400000047ab9 */ /* 0x000fe40000000a00 */
[----:B------:R-:W-:Y:S02]  /*1d4d0*/  UISETP.NE.U32.AND UP1, UPT, URZ, UR4, UPT ;  /* 0x000000043f00728c */ /* 0x000fe4000bf25070 */
[----:B------:R-:W-:Y:S02]  /*1d4e0*/  UMOV UR6, 0x4 ;  /* 0x0000000400067882 */ /* 0x000fe40000000000 */
[----:B------:R-:W-:-:S03]  /*1d4f0*/  UISETP.NE.AND.EX UP1, UPT, URZ, UR5, UPT, UP1 ;  /* 0x000000053f00728c */ /* 0x000fc6000bf25310 */
[----:B------:R-:W-:Y:S02]  /*1d500*/  ULDC.64 UR4, c[0x0][0x500] ;  /* 0x0001400000047ab9 */ /* 0x000fe40000000a00 */
[----:B------:R-:W-:Y:S01]  /*1d510*/  UIMAD.WIDE UR4, UR24, UR6, UR4 ;  /* 0x00000006180472a5 */ /* 0x000fe2000f8e0204 */
[----:B------:R-:W-:-:S05]  /*1d520*/  PLOP3.LUT P0, PT, PT, PT, UP1, 0x80, 0x0 ;  /* 0x000000000000781c */ /* 0x000fca0003f0f018 */
[----:B------:R-:W-:Y:S01]  /*1d530*/  IMAD.U32 R6, RZ, RZ, UR4 ;  /* 0x00000004ff067e24 */ /* 0x000fe2000f8e00ff */
[----:B------:R-:W-:Y:S01]  /*1d540*/  MOV R7, UR5 ;  /* 0x0000000500077c02 */ /* 0x000fe20008000f00 */
[----:B------:R-:W-:-:S06]  /*1d550*/  ULDC.64 UR4, c[0x0][0x508] ;  /* 0x0001420000047ab9 */ /* 0x000fcc0000000a00 */
[----:B------:R-:W2:Y:S01]  /*1d560*/  @P0 LDG.E R0, [R6.64] ;  /* 0x0000001c06000981 */ /* 0x000ea2000c1e1900 */
[----:B------:R-:W-:Y:S01]  /*1d570*/  UISETP.NE.U32.AND UP0, UPT, URZ, UR4, UPT ;  /* 0x000000043f00728c */ /* 0x000fe2000bf05070 */
[----:B------:R-:W-:-:S03]  /*1d580*/  IMAD.MOV.U32 R3, RZ, RZ, c[0x0][0x388] ;  /* 0x0000e200ff037624 */ /* 0x000fc600078e00ff */
[----:B------:R-:W-:-:S03]  /*1d590*/  UISETP.NE.AND.EX UP0, UPT, URZ, UR5, UPT, UP0 ;  /* 0x000000053f00728c */ /* 0x000fc6000bf05300 */
[----:B------:R-:W-:-:S03]  /*1d5a0*/  ULDC.64 UR4, c[0x0][0x508] ;  /* 0x0001420000047ab9 */ /* 0x000fc60000000a00 */
[----:B------:R-:W-:-:S05]  /*1d5b0*/  PLOP3.LUT P1, PT, PT, PT, UP0, 0x80, 0x0 ;  /* 0x000000000000781c */ /* 0x000fca0003f2f008 */
[----:B------:R-:W-:-:S06]  /*1d5c0*/  @UP0 UIMAD.WIDE UR4, UR24, UR6, UR4 ;  /* 0x00000006180402a5 */ /* 0x000fcc000f8e0204 */
[----:B------:R-:W-:Y:S01]  /*1d5d0*/  MOV R4, UR4 ;  /* 0x0000000400047c02 */ /* 0x000fe20008000f00 */
[----:B------:R-:W-:-:S05]  /*1d5e0*/  IMAD.U32 R5, RZ, RZ, UR5 ;  /* 0x00000005ff057e24 */ /* 0x000fca000f8e00ff */
[----:B------:R1:W5:Y:S01]  /*1d5f0*/  @P1 LDG.E R3, [R4.64] ;  /* 0x0000001c04031981 */ /* 0x000362000c1e1900 */
[----:B------:R-:W-:Y:S02]  /*1d600*/  UMOV UR10, URZ ;  /* 0x0000003f000a7c82 */ /* 0x000fe40008000000 */
[----:B------:R-:W-:Y:S01]  /*1d610*/  UMOV UR11, URZ ;  /* 0x0000003f000b7c82 */ /* 0x000fe20008000000 */
[----:B--2---:R-:W2:Y:S02]  /*1d620*/  @P0 R2UR UR5, R0 ;  /* 0x00000000000503c2 */ /* 0x004ea400000e0000 */
[----:B--2---:R-:W-:Y:S02]  /*1d630*/  @UP1 USHF.R.S32.HI UR4, URZ, 0x1f, UR5 ;  /* 0x0000001f3f041899 */ /* 0x004fe40008011405 */
[----:B------:R-:W-:-:S05]  /*1d640*/  @UP1 UMOV UR10, UR5 ;  /* 0x00000005000a1c82 */ /* 0x000fca0008000000 */
[----:B------:R-:W-:Y:S01]  /*1d650*/  @UP1 UMOV UR11, UR4 ;  /* 0x00000004000b1c82 */ /* 0x000fe20008000000 */
[----:B------:R-:W-:Y:S05]  /*1d660*/  @P1 BRA `(.L_x_429) ;  /* 0x0000004000001947 */ /* 0x000fea0003800000 */
[----:B-1----:R-:W-:Y:S05]  /*1d670*/  @!P0 BRA `(.L_x_429) ;  /* 0x0000003000008947 */ /* 0x002fea0003800000 */
[----:B-----5:R-:W2:Y:S04]  /*1d680*/  LDG.E R3, [R6.64] ;  /* 0x0000001c06037981 */ /* 0x020ea8000c1e1900 */
[----:B------:R-:W2:Y:S02]  /*1d690*/  LDG.E R0, [R6.64+0x4] ;  /* 0x0000041c06007981 */ /* 0x000ea4000c1e1900 */
[----:B--2---:R-:W-:Y:S02]  /*1d6a0*/  IADD3 R3, -R3, R0, RZ ;  /* 0x0000000003037210 */ /* 0x004fe40007ffe1ff */
.L_x_429:
[----:B-1----:R-:W1:Y:S01]  /*1d6b0*/  S2R R7, SR_TID.X ;  /* 0x0000000000077919 */ /* 0x002e620000002100 */
[----:B------:R-:W-:Y:S01]  /*1d6c0*/  USHF.R.S32.HI UR6, URZ, 0x1f, UR24 ;  /* 0x0000001f3f067899 */ /* 0x000fe20008011418 */
[----:B------:R-:W-:Y:S01]  /*1d6d0*/  BSSY B0, `(.L_x_430) ;  /* 0x0000029000007945 */ /* 0x000fe20003800000 */
[----:B------:R-:W-:-:S02]  /*1d6e0*/  USEL UR24, UR24, URZ, !UP1 ;  /* 0x0000003f18187287 */ /* 0x000fc4000c800000 */
[----:B------:R-:W-:Y:S01]  /*1d6f0*/  USEL UR6, UR6, URZ, !UP1 ;  /* 0x0000003f06067287 */ /* 0x000fe2000c800000 */
[----:B-1----:R-:W-:-:S13]  /*1d700*/  ISETP.GT.AND P0, PT, R7, 0x7f, PT ;  /* 0x0000007f0700780c */ /* 0x002fda0003f04270 */
[----:B------:R-:W-:Y:S05]  /*1d710*/  @P0 BRA `(.L_x_431) ;  /* 0x0000024000000947 */ /* 0x000fea0003800000 */
[----:B------:R-:W1:Y:S01]  /*1d720*/  S2R R2, SR_CTAID.X ;  /* 0x0000000000027919 */ /* 0x000e620000002500 */
[----:B-----5:R-:W-:Y:S01]  /*1d730*/  IMAD R0, R3, c[0x0][0x4e8], RZ ;  /* 0x00013a0003007a24 */ /* 0x020fe200078e02ff */
[----:B-1----:R-:W-:-:S04]  /*1d740*/  LEA R5, R2, R7, 0x7 ;  /* 0x0000000702057211 */ /* 0x002fc800078e38ff */
[----:B------:R-:W-:-:S13]  /*1d750*/  ISETP.GE.AND P0, PT, R5, R0, PT ;  /* 0x000000000500720c */ /* 0x000fda0003f06270 */
[----:B------:R-:W-:Y:S05]  /*1d760*/  @P0 BRA `(.L_x_431) ;  /* 0x000001f000000947 */ /* 0x000fea0003800000 */
[----:B------:R-:W-:Y:S01]  /*1d770*/  IMAD.MOV.U32 R0, RZ, RZ, c[0x0][0x4e8] ;  /* 0x00013a00ff007624 */ /* 0x000fe200078e00ff */
[----:B------:R-:W-:Y:S01]  /*1d780*/  ULDC.64 UR4, c[0x0][0x490] ;  /* 0x0001240000047ab9 */ /* 0x000fe20000000a00 */
[----:B------:R-:W-:Y:S01]  /*1d790*/  IMAD.MOV.U32 R8, RZ, RZ, R5 ;  /* 0x000000ffff087224 */ /* 0x000fe200078e0005 */
[----:B------:R-:W-:Y:S02]  /*1d7a0*/  UIMAD UR7, UR8, UR4, URZ ;  /* 0x00000004080772a4 */ /* 0x000fe4000f8e023f */
[----:B------:R-:W-:Y:S01]  /*1d7b0*/  ISETP.NE.AND P0, PT, R0, 0x1, PT ;  /* 0x000000010000780c */ /* 0x000fe20003f05270 */
[----:B------:R-:W-:Y:S02]  /*1d7c0*/  UMOV UR12, UR10 ;  /* 0x0000000a000c7c82 */ /* 0x000fe40008000000 */
[----:B------:R-:W-:Y:S02]  /*1d7d0*/  UMOV UR13, UR11 ;  /* 0x0000000b000d7c82 */ /* 0x000fe40008000000 */
[----:B------:R-:W-:-:S02]  /*1d7e0*/  UIMAD.WIDE.U32 UR12, UR15, UR4, UR12 ;  /* 0x000000040f0c72a5 */ /* 0x000fc4000f8e000c */
[----:B------:R-:W-:-:S03]  /*1d7f0*/  UIMAD UR7, UR15, UR5, UR7 ;  /* 0x000000050f0772a4 */ /* 0x000fc6000f8e0207 */
[----:B------:R-:W-:Y:S02]  /*1d800*/  ULDC.64 UR4, c[0x0][0x498] ;  /* 0x0001260000047ab9 */ /* 0x000fe40000000a00 */
[----:B------:R-:W-:Y:S01]  /*1d810*/  UIADD3 UR13, UR7, UR13, URZ ;  /* 0x0000000d070d7290 */ /* 0x000fe2000fffe03f */
[----:B------:R-:W-:Y:S01]  /*1d820*/  @P0 IMAD.HI.U32 R0, R5, c[0x0][0x4ec], RZ ;  /* 0x00013b0005000a27 */ /* 0x000fe200078e00ff */
[----:B------:R-:W-:Y:S02]  /*1d830*/  UIMAD UR7, UR6, UR4, URZ ;  /* 0x00000004060772a4 */ /* 0x000fe4000f8e023f */
[----:B------:R-:W-:Y:S02]  /*1d840*/  UIMAD.WIDE.U32 UR12, UR24, UR4, UR12 ;  /* 0x00000004180c72a5 */ /* 0x000fe4000f8e000c */
[----:B------:R-:W-:Y:S01]  /*1d850*/  @P0 SHF.R.U32.HI R8, RZ, c[0x0][0x4f0], R0 ;  /* 0x00013c00ff080a19 */ /* 0x000fe20000011600 */
[----:B------:R-:W-:-:S03]  /*1d860*/  UIMAD UR5, UR24, UR5, UR7 ;  /* 0x00000005180572a4 */ /* 0x000fc6000f8e0207 */
[----:B------:R-:W-:-:S03]  /*1d870*/  IADD3 R4, -R8, RZ, RZ ;  /* 0x000000ff08047210 */ /* 0x000fc60007ffe1ff */
[----:B------:R-:W-:Y:S02]  /*1d880*/  IMAD.U32 R0, RZ, RZ, UR5 ;  /* 0x00000005ff007e24 */ /* 0x000fe4000f8e00ff */
[----:B------:R-:W-:Y:S01]  /*1d890*/  IMAD R4, R4, c[0x0][0x4e8], R5 ;  /* 0x00013a0004047a24 */ /* 0x000fe200078e0205 */
[----:B------:R-:W-:Y:S02]  /*1d8a0*/  SHF.R.S32.HI R5, RZ, 0x1f, R8 ;  /* 0x0000001fff057819 */ /* 0x000fe40000011408 */
[----:B------:R-:W-:Y:S02]  /*1d8b0*/  IADD3 R8, P0, R8, UR12, RZ ;  /* 0x0000000c08087c10 */ /* 0x000fe4000ff1e0ff */
[----:B------:R-:W-:Y:S02]  /*1d8c0*/  SHF.R.S32.HI R2, RZ, 0x1f, R4 ;  /* 0x0000001fff027819 */ /* 0x000fe40000011404 */
[----:B------:R-:W-:-:S03]  /*1d8d0*/  IADD3.X R9, R5, UR13, R0, P0, !PT ;  /* 0x0000000d05097c10 */ /* 0x000fc600087fe400 */
[----:B------:R-:W-:Y:S02]  /*1d8e0*/  IMAD R5, R2, c[0x0][0x488], RZ ;  /* 0x0001220002057a24 */ /* 0x000fe400078e02ff */
[----:B------:R-:W-:-:S04]  /*1d8f0*/  IMAD.WIDE.U32 R8, R4, c[0x0][0x488], R8 ;  /* 0x0001220004087a25 */ /* 0x000fc800078e0008 */
[----:B------:R-:W-:Y:S01]  /*1d900*/  IMAD R0, R4, c[0x0][0x48c], R5 ;  /* 0x0001230004007a24 */ /* 0x000fe200078e0205 */
[----:B------:R-:W-:-:S04]  /*1d910*/  LEA R4, P0, R8, c[0x0][0x450], 0x2 ;  /* 0x0001140008047a11 */ /* 0x000fc800078010ff */
[----:B------:R-:W-:Y:S01]  /*1d920*/  IADD3 R5, R9, R0, RZ ;  /* 0x0000000009057210 */ /* 0x000fe20007ffe0ff */
[----:B------:R-:W-:-:S03]  /*1d930*/  IMAD.MOV.U32 R9, RZ, RZ, -0x800000 ;  /* 0xff800000ff097424 */ /* 0x000fc600078e00ff */
[----:B------:R-:W-:-:S05]  /*1d940*/  LEA.HI.X R5, R8, c[0x0][0x454], R5, 0x2, P0 ;  /* 0x0001150008057a11 */ /* 0x000fca00000f1405 */
[----:B------:R1:W-:Y:S02]  /*1d950*/  STG.E [R4.64], R9 ;  /* 0x0000000904007986 */ /* 0x0003e4000c10191c */
.L_x_431:
[----:B------:R-:W-:Y:S05]  /*1d960*/  BSYNC B0 ;  /* 0x0000000000007941 */ /* 0x000fea0003800000 */
.L_x_430:
[----:B-1----:R-:W1:Y:S01]  /*1d970*/  S2R R5, SR_CTAID.X ;  /* 0x0000000000057919 */ /* 0x002e620000002500 */
[----:B------:R-:W-:Y:S01]  /*1d980*/  SHF.R.S32.HI R4, RZ, 0x1f, R7 ;  /* 0x0000001fff047819 */ /* 0x000fe20000011407 */
[----:B------:R-:W-:Y:S01]  /*1d990*/  IMAD.MOV.U32 R0, RZ, RZ, c[0x0][0x4e8] ;  /* 0x00013a00ff007624 */ /* 0x000fe200078e00ff */
[----:B------:R-:W-:Y:S01]  /*1d9a0*/  ULDC.64 UR4, c[0x0][0x3a0] ;  /* 0x0000e80000047ab9 */ /* 0x000fe20000000a00 */
[----:B-----5:R-:W-:Y:S01]  /*1d9b0*/  IMAD R3, R3, c[0x0][0x4e8], RZ ;  /* 0x00013a0003037a24 */ /* 0x020fe200078e02ff */
[----:B------:R-:W-:Y:S01]  /*1d9c0*/  LEA.HI R4, R4, R7, RZ, 0x3 ;  /* 0x0000000704047211 */ /* 0x000fe200078f18ff */
[----:B------:R-:W-:Y:S01]  /*1d9d0*/  UIMAD UR7, UR11, UR4, URZ ;  /* 0x000000040b0772a4 */ /* 0x000fe2000f8e023f */
[----:B------:R-:W-:Y:S01]  /*1d9e0*/  ISETP.NE.AND P0, PT, R0, 0x1, PT ;  /* 0x000000010000780c */ /* 0x000fe20003f05270 */
[----:B------:R-:W-:Y:S01]  /*1d9f0*/  UIMAD.WIDE.U32 UR12, UR10, UR4, URZ ;  /* 0x000000040a0c72a5 */ /* 0x000fe2000f8e003f */
[----:B------:R-:W-:Y:S01]  /*1da00*/  LOP3.LUT R2, R4, 0xfffffff8, RZ, 0xc0, !PT ;  /* 0xfffffff804027812 */ /* 0x000fe200078ec0ff */
[----:B------:R-:W-:Y:S01]  /*1da10*/  UIMAD UR7, UR10, UR5, UR7 ;  /* 0x000000050a0772a4 */ /* 0x000fe2000f8e0207 */
[----:B------:R-:W-:Y:S01]  /*1da20*/  SHF.R.S32.HI R4, RZ, 0x3, R4 ;  /* 0x00000003ff047819 */ /* 0x000fe20000011404 */
[----:B------:R-:W-:Y:S01]  /*1da30*/  BSSY B0, `(.L_x_432) ;  /* 0x000003a000007945 */ /* 0x000fe20003800000 */
[----:B------:R-:W-:Y:S01]  /*1da40*/  ULDC.64 UR4, c[0x0][0x3e8] ;  /* 0x0000fa0000047ab9 */ /* 0x000fe20000000a00 */
[----:B------:R-:W-:Y:S01]  /*1da50*/  IMAD.IADD R7, R7, 0x1, -R2 ;  /* 0x0000000107077824 */ /* 0x000fe200078e0a02 */
[----:B------:R-:W-:-:S02]  /*1da60*/  UIADD3 UR13, UR13, UR7, URZ ;  /* 0x000000070d0d7290 */ /* 0x000fc4000fffe03f */
[----:B------:R-:W-:Y:S02]  /*1da70*/  UIMAD UR7, UR8, UR4, URZ ;  /* 0x00000004080772a4 */ /* 0x000fe4000f8e023f */
[C---:B------:R-:W-:Y:S01]  /*1da80*/  LEA R0, R7.reuse, R4, 0x5 ;  /* 0x0000000407007211 */ /* 0x040fe200078e28ff */
[----:B------:R-:W-:Y:S01]  /*1da90*/  UIMAD.WIDE.U32 UR12, UR15, UR4, UR12 ;  /* 0x000000040f0c72a5 */ /* 0x000fe2000f8e000c */
[----:B------:R-:W-:Y:S01]  /*1daa0*/  SHF.L.U32 R7, R7, 0x3, RZ ;  /* 0x0000000307077819 */ /* 0x000fe200000006ff */
[----:B------:R-:W-:Y:S02]  /*1dab0*/  UIMAD UR7, UR15, UR5, UR7 ;  /* 0x000000050f0772a4 */ /* 0x000fe4000f8e0207 */
[C---:B-1----:R-:W-:Y:S01]  /*1dac0*/  IMAD R0, R5.reuse, 0x80, R0 ;  /* 0x0000008005007824 */ /* 0x042fe200078e0200 */
[----:B------:R-:W-:Y:S01]  /*1dad0*/  ULDC.64 UR4, c[0x0][0x3f0] ;  /* 0x0000fc0000047ab9 */ /* 0x000fe20000000a00 */
[----:B------:R-:W-:Y:S01]  /*1dae0*/  IMAD R4, R5, 0x80, R4 ;  /* 0x0000008005047824 */ /* 0x000fe200078e0204 */
[----:B------:R-:W-:Y:S01]  /*1daf0*/  UIMAD UR6, UR6, UR4, URZ ;  /* 0x00000004060672a4 */ /* 0x000fe2000f8e023f */
[----:B------:R-:W-:Y:S01]  /*1db00*/  @P0 IMAD.HI.U32 R2, R0, c[0x0][0x4ec], RZ ;  /* 0x00013b0000020a27 */ /* 0x000fe200078e00ff */
[----:B------:R-:W-:Y:S01]  /*1db10*/  UIADD3 UR13, UR7, UR13, URZ ;  /* 0x0000000d070d7290 */ /* 0x000fe2000fffe03f */
[----:B------:R-:W-:Y:S01]  /*1db20*/  MOV R8, R0 ;  /* 0x0000000000087202 */ /* 0x000fe20000000f00 */
[----:B------:R-:W-:Y:S01]  /*1db30*/  UIMAD UR5, UR24, UR5, UR6 ;  /* 0x00000005180572a4 */ /* 0x000fe2000f8e0206 */
[----:B------:R-:W-:Y:S01]  /*1db40*/  IADD3 R5, R7, 0x80, RZ ;  /* 0x0000008007057810 */ /* 0x000fe20007ffe0ff */
[----:B------:R-:W-:Y:S01]  /*1db50*/  UIMAD.WIDE.U32 UR12, UR24, UR4, UR12 ;  /* 0x00000004180c72a5 */ /* 0x000fe2000f8e000c */
[----:B------:R-:W-:-:S03]  /*1db60*/  @P0 SHF.R.U32.HI R8, RZ, c[0x0][0x4f0], R2 ;  /* 0x00013c00ff080a19 */ /* 0x000fc60000011602 */
[----:B------:R-:W-:Y:S01]  /*1db70*/  UIADD3 UR5, UR13, UR5, URZ ;  /* 0x000000050d057290 */ /* 0x000fe2000fffe03f */
[--C-:B------:R-:W-:Y:S01]  /*1db80*/  SHF.R.S32.HI R9, RZ, 0x1f, R8.reuse ;  /* 0x0000001fff097819 */ /* 0x100fe20000011408 */
[----:B------:R-:W-:Y:S01]  /*1db90*/  IMAD.MOV R11, RZ, RZ, -R8 ;  /* 0x000000ffff0b7224 */ /* 0x000fe200078e0a08 */
[----:B------:R-:W-:-:S03]  /*1dba0*/  MOV R10, UR12 ;  /* 0x0000000c000a7c02 */ /* 0x000fc60008000f00 */
[----:B------:R-:W-:Y:S02]  /*1dbb0*/  IMAD R6, R11, c[0x0][0x4e8], R0 ;  /* 0x00013a000b067a24 */ /* 0x000fe400078e0200 */
[----:B------:R-:W-:Y:S01]  /*1dbc0*/  IMAD.U32 R11, RZ, RZ, UR13 ;  /* 0x0000000dff0b7e24 */ /* 0x000fe2000f8e00ff */
[----:B------:R-:W-:Y:S01]  /*1dbd0*/  MOV R11, UR5 ;  /* 0x00000005000b7c02 */ /* 0x000fe20008000f00 */
[----:B------:R-:W-:Y:S01]  /*1dbe0*/  IMAD R9, R9, c[0x0][0x3e0], RZ ;  /* 0x0000f80009097a24 */ /* 0x000fe200078e02ff */
[----:B------:R-:W-:-:S03]  /*1dbf0*/  SHF.R.S32.HI R2, RZ, 0x1f, R6 ;  /* 0x0000001fff027819 */ /* 0x000fc60000011406 */
[C---:B------:R-:W-:Y:S02]  /*1dc00*/  IMAD R0, R8.reuse, c[0x0][0x3e4], R9 ;  /* 0x0000f90008007a24 */ /* 0x040fe400078e0209 */
[----:B------:R-:W-:-:S04]  /*1dc10*/  IMAD.WIDE.U32 R10, R8, c[0x0][0x3e0], R10 ;  /* 0x0000f800080a7a25 */ /* 0x000fc800078e000a */
[----:B------:R-:W-:Y:S02]  /*1dc20*/  IMAD R9, R2, c[0x0][0x3d8], RZ ;  /* 0x0000f60002097a24 */ /* 0x000fe400078e02ff */
[----:B------:R-:W-:Y:S02]  /*1dc30*/  IMAD.IADD R11, R11, 0x1, R0 ;  /* 0x000000010b0b7824 */ /* 0x000fe400078e0200 */
[C---:B------:R-:W-:Y:S02]  /*1dc40*/  IMAD R9, R6.reuse, c[0x0][0x3dc], R9 ;  /* 0x0000f70006097a24 */ /* 0x040fe400078e0209 */
[----:B------:R-:W-:Y:S01]  /*1dc50*/  IMAD.WIDE.U32 R10, R6, c[0x0][0x3d8], R10 ;  /* 0x0000f600060a7a25 */ /* 0x000fe200078e000a */
[----:B------:R-:W-:-:S04]  /*1dc60*/  IADD3 R6, R7, 0x40, RZ ;  /* 0x0000004007067810 */ /* 0x000fc80007ffe0ff */
[----:B------:R-:W-:Y:S02]  /*1dc70*/  IADD3 R11, R11, R9, RZ ;  /* 0x000000090b0b7210 */ /* 0x000fe40007ffe0ff */
[----:B------:R-:W-:-:S04]  /*1dc80*/  LEA R9, P0, R10, c[0x0][0x380], 0x1 ;  /* 0x0000e0000a097a11 */ /* 0x000fc800078008ff */
[----:B------:R-:W-:Y:S02]  /*1dc90*/  LEA.HI.X R8, R10, c[0x0][0x384], R11, 0x1, P0 ;  /* 0x0000e1000a087a11 */ /* 0x000fe400000f0c0b */
[----:B------:R-:W-:Y:S01]  /*1dca0*/  ISETP.GE.AND P0, PT, R4, R3, PT ;  /* 0x000000030400720c */ /* 0x000fe20003f06270 */
[----:B------:R1:W2:Y:S04]  /*1dcb0*/  SHFL.IDX PT, R10, R9, RZ, 0x181f ;  /* 0x00181fff090a7589 */ /* 0x0002a800000e0000 */
        /* <DEDUP_REMOVED lines=17> */
.L_x_433:
[----:B------:R-:W-:Y:S05]  /*1ddd0*/  BSYNC B0 ;  /* 0x0000000000007941 */ /* 0x000fea0003800000 */
.L_x_432:
        /* <DEDUP_REMOVED lines=21> */
.L_x_435:
[----:B------:R-:W-:Y:S05]  /*1df30*/  BSYNC B0 ;  /* 0x0000000000007941 */ /* 0x000fea0003800000 */
.L_x_434:
        /* <DEDUP_REMOVED lines=21> */
.L_x_437:
[----:B------:R-:W-:Y:S05]  /*1e090*/  BSYNC B0 ;  /* 0x0000000000007941 */ /* 0x000fea0003800000 */
.L_x_436:
        /* <DEDUP_REMOVED lines=22> */
.L_x_438:
        /* <DEDUP_REMOVED lines=16> */
.L_x_1288:


//--------------------- .text._ZN7cutlass13device_kernelIN5flash19enable_sm80_to_sm89INS1_16FlashAttnFwdSm80INS1_25CollectiveMainloopFwdSm80ILi8ELi1ELb1EN4cute5tupleIJNS5_1CILi128EEENS7_ILi96EEENS7_ILi192EEEEEELi192ENS_6half_tEfNS_4arch4Sm80ELb1ELb0ELb0ELb0ELb0ELb0ELb1ELb0EEENS1_21CollectiveEpilogueFwdINS6_IJS8_SA_S9_EEENS6_IJNS7_ILi1EEESI_SI_EEESC_SE_Li256ELb0ELb1ELb0ELb0EEENS1_30DynamicPersistentTileSchedulerILi256ELi256ELb0ELb1ELb0EEEEEEEEEvNT_6ParamsE --------------------------
	.section	.text._ZN7cutlass13device_kernelIN5flash19enable_sm80_to_sm89INS1_16FlashAttnFwdSm80INS1_25CollectiveMainloopFwdSm80ILi8ELi1ELb1EN4cute5tupleIJNS5_1CILi128EEENS7_ILi96EEENS7_ILi192EEEEEELi192ENS_6half_tEfNS_4arch4Sm80ELb1ELb0ELb0ELb0ELb0ELb0ELb1ELb0EEENS1_21CollectiveEpilogueFwdINS6_IJS8_SA_S9_EEENS6_IJNS7_ILi1EEESI_SI_EEESC_SE_Li256ELb0ELb1ELb0ELb0EEENS1_30DynamicPersistentTileSchedulerILi256ELi256ELb0ELb1ELb0EEEEEEEEEvNT_6ParamsE,"ax",@progbits
	.sectioninfo	@"SHI_REGISTERS=255"
	.align	128
.text._ZN7cutlass13device_kernelIN5flash19enable_sm80_to_sm89INS1_16FlashAttnFwdSm80INS1_25CollectiveMainloopFwdSm80ILi8ELi1ELb1EN4cute5tupleIJNS5_1CILi128EEENS7_ILi96EEENS7_ILi192EEEEEELi192ENS_6half_tEfNS_4arch4Sm80ELb1ELb0ELb0ELb0ELb0ELb0ELb1ELb0EEENS1_21CollectiveEpilogueFwdINS6_IJS8_SA_S9_EEENS6_IJNS7_ILi1EEESI_SI_EEESC_SE_Li256ELb0ELb1ELb0ELb0EEENS1_30DynamicPersistentTileSchedulerILi256ELi256ELb0ELb1ELb0EEEEEEEEEvNT_6ParamsE:
        .type           _ZN7cutlass13device_kernelIN5flash19enable_sm80_to_sm89INS1_16FlashAttnFwdSm80INS1_25CollectiveMainloopFwdSm80ILi8ELi1ELb1EN4cute5tupleIJNS5_1CILi128EEENS7_ILi96EEENS7_ILi192EEEEEELi192ENS_6half_tEfNS_4arch4Sm80ELb1ELb0ELb0ELb0ELb0ELb0ELb1ELb0EEENS1_21CollectiveEpilogueFwdINS6_IJS8_SA_S9_EEENS6_IJNS7_ILi1EEESI_SI_EEESC_SE_Li256ELb0ELb1ELb0ELb0EEENS1_30DynamicPersistentTileSchedulerILi256ELi256ELb0ELb1ELb0EEEEEEEEEvNT_6ParamsE,@function
        .size           _ZN7cutlass13device_kernelIN5flash19enable_sm80_to_sm89INS1_16FlashAttnFwdSm80INS1_25CollectiveMainloopFwdSm80ILi8ELi1ELb1EN4cute5tupleIJNS5_1CILi128EEENS7_ILi96EEENS7_ILi192EEEEEELi192ENS_6half_tEfNS_4arch4Sm80ELb1ELb0ELb0ELb0ELb0ELb0ELb1ELb0EEENS1_21CollectiveEpilogueFwdINS6_IJS8_SA_S9_EEENS6_IJNS7_ILi1EEESI_SI_EEESC_SE_Li256ELb0ELb1ELb0ELb0EEENS1_30DynamicPersistentTileSchedulerILi256ELi256ELb0ELb1ELb0EEEEEEEEEvNT_6ParamsE,(.L_x_1289 - _ZN7cutlass13device_kernelIN5flash19enable_sm80_to_sm89INS1_16FlashAttnFwdSm80INS1_25CollectiveMainloopFwdSm80ILi8ELi1ELb1EN4cute5tupleIJNS5_1CILi128EEENS7_ILi96EEENS7_ILi192EEEEEELi192ENS_6half_tEfNS_4arch4Sm80ELb1ELb0ELb0ELb0ELb0ELb0ELb1ELb0EEENS1_21CollectiveEpilogueFwdINS6_IJS8_SA_S9_EEENS6_IJNS7_ILi1EEESI_SI_EEESC_SE_Li256ELb0ELb1ELb0ELb0EEENS1_30DynamicPersistentTileSchedulerILi256ELi256ELb0ELb1ELb0EEEEEEEEEvNT_6ParamsE)
        .other          _ZN7cutlass13device_kernelIN5flash19enable_sm80_to_sm89INS1_16FlashAttnFwdSm80INS1_25CollectiveMainloopFwdSm80ILi8ELi1ELb1EN4cute5tupleIJNS5_1CILi128EEENS7_ILi96EEENS7_ILi192EEEEEELi192ENS_6half_tEfNS_4arch4Sm80ELb1ELb0ELb0ELb0ELb0ELb0ELb1ELb0EEENS1_21CollectiveEpilogueFwdINS6_IJS8_SA_S9_EEENS6_IJNS7_ILi1EEESI_SI_EEESC_SE_Li256ELb0ELb1ELb0ELb0EEENS1_30DynamicPersistentTileSchedulerILi256ELi256ELb0ELb1ELb0EEEEEEEEEvNT_6ParamsE,@"STO_CUDA_ENTRY STV_DEFAULT"
_ZN7cutlass13device_kernelIN5flash19enable_sm80_to_sm89INS1_16FlashAttnFwdSm80INS1_25CollectiveMainloopFwdSm80ILi8ELi1ELb1EN4cute5tupleIJNS5_1CILi128EEENS7_ILi96EEENS7_ILi192EEEEEELi192ENS_6half_tEfNS_4arch4Sm80ELb1ELb0ELb0ELb0ELb0ELb0ELb1ELb0EEENS1_21CollectiveEpilogueFwdINS6_IJS8_SA_S9_EEENS6_IJNS7_ILi1EEESI_SI_EEESC_SE_Li256ELb0ELb1ELb0ELb0EEENS1_30DynamicPersistentTileSchedulerILi256ELi256ELb0ELb1ELb0EEEEEEEEEvNT_6ParamsE:
[----:B------:R-:W-:-:S03]  /*0000*/  MOV R1, c[0x0][0x28] ;  /* 0x00000a0000017a02 */ /* 0x000fc60000000f00 */
[----:B------:R-:W1:Y:S01]  /*0010*/  S2R R20, SR_TID.X ;  /* 0x0000000000147919 */ /* 0x000e620000002100 */
[----:B------:R-:W-:-:S03]  /*0020*/  IADD3 R1, R1, -0xa0, RZ ;  /* 0xffffff6001017810 */ /* 0x000fc60007ffe0ff */
[----:B------:R-:W2:Y:S01]  /*0030*/  S2R R14, SR_CTAID.X ;  /* 0x00000000000e7919 */ /* 0x000ea20000002500 */
[----:B-1----:R-:W-:-:S05]  /*0040*/  SHF.R.U32.HI R2, RZ, 0x5, R20 ;  /* 0x00000005ff027819 */ /* 0x002fca0000011614 */
[----:B------:R-:W1:Y:S02]  /*0050*/  SHFL.IDX PT, R0, R2, RZ, 0x1f ;  /* 0x00001fff02007589 */ /* 0x000e6400000e0000 */
[----:B-1----:R-:W-:Y:S02]  /*0060*/  ISETP.GE.AND P0, PT, R0, 0x1, PT ;  /* 0x000000010000780c */ /* 0x002fe40003f06270 */
[----:B------:R1:W-:Y:S11]  /*0070*/  STL [R1+0x8c], R0 ;  /* 0x00008c0001007387 */ /* 0x0003f60000100800 */
[----:B------:R-:W-:Y:S06]  /*0080*/  @P0 BAR.ARV 0x4, 0x100 ;  /* 0x0104000000000b1d */ /* 0x000fec0000002000 */
[----:B--2---:R-:W-:-:S13]  /*0090*/  ISETP.GE.AND P0, PT, R14, c[0x0][0x538], PT ;  /* 0x00014e000e007a0c */ /* 0x004fda0003f06270 */
[----:B------:R-:W-:Y:S05]  /*00a0*/  @P0 EXIT ;  /* 0x000000000000094d */ /* 0x000fea0003800000 */
[----:B-1----:R-:W-:Y:S01]  /*00b0*/  SHF.R.S32.HI R11, RZ, 0x1f, R20 ;  /* 0x0000001fff0b7819 */ /* 0x002fe20000011414 */
[----:B------:R-:W-:-:S03]  /*00c0*/  ULDC.64 UR6, c[0x0][0x118] ;  /* 0x0000460000067ab9 */ /* 0x000fc60000000a00 */
[CC--:B------:R-:W-:Y:S02]  /*00d0*/  LEA.HI R12, R11.reuse, R20.reuse, RZ, 0x3 ;  /* 0x000000140b0c7211 */ /* 0x0c0fe400078f18ff */
[CC--:B------:R-:W-:Y:S02]  /*00e0*/  LEA.HI R2, R11.reuse, R20.reuse, RZ, 0x4 ;  /* 0x000000140b027211 */ /* 0x0c0fe400078f20ff */
[----:B------:R-:W-:Y:S02]  /*00f0*/  LEA.HI R13, R11, R20, RZ, 0x2 ;  /* 0x000000140b0d7211 */ /* 0x000fe400078f10ff */
[----:B------:R-:W-:Y:S02]  /*0100*/  SHF.R.S32.HI R17, RZ, 0x3, R12 ;  /* 0x00000003ff117819 */ /* 0x000fe4000001140c */
[----:B------:R-:W-:Y:S02]  /*0110*/  SHF.R.S32.HI R5, RZ, 0x4, R2 ;  /* 0x00000004ff057819 */ /* 0x000fe40000011402 */
[----:B------:R-:W-:Y:S01]  /*0120*/  LOP3.LUT R0, R2, 0xfffffff0, RZ, 0xc0, !PT ;  /* 0xfffffff002007812 */ /* 0x000fe200078ec0ff */
[----:B------:R-:W-:Y:S01]  /*0130*/  IMAD.SHL.U32 R6, R17, 0x40, RZ ;  /* 0x0000004011067824 */ /* 0x000fe200078e00ff */
[----:B------:R-:W-:-:S02]  /*0140*/  LOP3.LUT R3, R12, 0xfffffff8, RZ, 0xc0, !PT ;  /* 0xfffffff80c037812 */ /* 0x000fc400078ec0ff */
[--C-:B------:R-:W-:Y:S01]  /*0150*/  SHF.R.S32.HI R8, RZ, 0x2, R13.reuse ;  /* 0x00000002ff087819 */ /* 0x100fe2000001140d */
[C---:B------:R-:W-:Y:S01]  /*0160*/  IMAD.IADD R0, R20.reuse, 0x1, -R0 ;  /* 0x0000000114007824 */ /* 0x040fe200078e0a00 */
[----:B------:R-:W-:Y:S01]  /*0170*/  SHF.R.S32.HI R4, RZ, 0x1f, R13 ;  /* 0x0000001fff047819 */ /* 0x000fe2000001140d */
[----:B------:R-:W-:Y:S01]  /*0180*/  IMAD.IADD R7, R20, 0x1, -R3 ;  /* 0x0000000114077824 */ /* 0x000fe200078e0a03 */
[----:B------:R-:W-:Y:S02]  /*0190*/  LEA.HI R2, R2, R5, RZ, 0x1 ;  /* 0x0000000502027211 */ /* 0x000fe400078f08ff */
[----:B------:R-:W-:Y:S01]  /*01a0*/  LEA.HI R3, R4, R8, RZ, 0x3 ;  /* 0x0000000804037211 */ /* 0x000fe200078f18ff */
[C---:B------:R-:W-:Y:S01]  /*01b0*/  IMAD.SHL.U32 R18, R7.reuse, 0x8, RZ ;  /* 0x0000000807127824 */ /* 0x040fe200078e00ff */
[----:B------:R-:W-:Y:S01]  /*01c0*/  LOP3.LUT R4, R2, 0xfffffffe, RZ, 0xc0, !PT ;  /* 0xfffffffe02047812 */ /* 0x000fe200078ec0ff */
[----:B------:R-:W-:Y:S01]  /*01d0*/  IMAD.SHL.U32 R9, R7, 0x40, RZ ;  /* 0x0000004007097824 */ /* 0x000fe200078e00ff */
[----:B------:R-:W-:-:S02]  /*01e0*/  LOP3.LUT R2, R6, 0x1c0, RZ, 0xc0, !PT ;  /* 0x000001c006027812 */ /* 0x000fc400078ec0ff */
[----:B------:R-:W-:Y:S01]  /*01f0*/  SHF.R.S32.HI R6, RZ, 0x1f, R0 ;  /* 0x0000001fff067819 */ /* 0x000fe20000011400 */
[----:B------:R-:W-:Y:S01]  /*0200*/  IMAD.IADD R225, R5, 0x1, -R4 ;  /* 0x0000000105e17824 */ /* 0x000fe200078e0a04 */
[----:B------:R-:W-:Y:S02]  /*0210*/  LOP3.LUT R3, R3, 0xfffffff8, RZ, 0xc0, !PT ;  /* 0xfffffff803037812 */ /* 0x000fe400078ec0ff */
[----:B------:R-:W-:Y:S02]  /*0220*/  LEA.HI R224, R6, R0, RZ, 0x3 ;  /* 0x0000000006e07211 */ /* 0x000fe400078f18ff */
[----:B------:R-:W-:Y:S01]  /*0230*/  LOP3.LUT R4, R2, 0x38, R18, 0xf8, !PT ;  /* 0x0000003802047812 */ /* 0x000fe200078ef812 */
[----:B------:R-:W-:Y:S01]  /*0240*/  IMAD.IADD R6, R8, 0x1, -R3 ;  /* 0x0000000108067824 */ /* 0x000fe200078e0a03 */
[----:B------:R-:W-:Y:S02]  /*0250*/  SHF.R.U32.HI R3, RZ, 0x3, R2 ;  /* 0x00000003ff037819 */ /* 0x000fe40000011602 */
[C---:B------:R-:W-:Y:S01]  /*0260*/  LOP3.LUT R2, R224.reuse, 0xfffffff8, RZ, 0xc0, !PT ;  /* 0xfffffff8e0027812 */ /* 0x040fe200078ec0ff */
[----:B------:R-:W-:Y:S01]  /*0270*/  IMAD.SHL.U32 R224, R224, 0x40, RZ ;  /* 0x00000040e0e07824 */ /* 0x000fe200078e00ff */
[----:B------:R-:W-:-:S02]  /*0280*/  LEA.HI R10, R11, R20, RZ, 0x5 ;  /* 0x000000140b0a7211 */ /* 0x000fc400078f28ff */
[----:B------:R-:W-:Y:S01]  /*0290*/  LOP3.LUT R8, R4, R3, RZ, 0x3c, !PT ;  /* 0x0000000304087212 */ /* 0x000fe200078e3cff */
[----:B------:R-:W-:Y:S01]  /*02a0*/  IMAD.IADD R5, R0, 0x1, -R2 ;  /* 0x0000000100057824 */ /* 0x000fe200078e0a02 */
[----:B------:R-:W-:Y:S02]  /*02b0*/  LOP3.LUT R2, R10, 0xffffffe0, RZ, 0xc0, !PT ;  /* 0xffffffe00a027812 */ /* 0x000fe400078ec0ff */
[----:B------:R-:W-:Y:S02]  /*02c0*/  LOP3.LUT R0, R9, 0x1c0, RZ, 0xc0, !PT ;  /* 0x000001c009007812 */ /* 0x000fe400078ec0ff */
[----:B------:R-:W-:Y:S01]  /*02d0*/  SHF.R.S32.HI R250, RZ, 0x5, R10 ;  /* 0x00000005fffa7819 */ /* 0x000fe2000001140a */
[----:B------:R-:W-:Y:S01]  /*02e0*/  IMAD.IADD R16, R20, 0x1, -R2 ;  /* 0x0000000114107824 */ /* 0x000fe200078e0a02 */
[----:B------:R-:W-:Y:S02]  /*02f0*/  SHF.R.S32.HI R3, RZ, 0x1f, R10 ;  /* 0x0000001fff037819 */ /* 0x000fe4000001140a */
[----:B------:R-:W-:Y:S01]  /*0300*/  LOP3.LUT R4, R0, 0x8, R12, 0xf8, !PT ;  /* 0x0000000800047812 */ /* 0x000fe200078ef80c */
[----:B------:R-:W-:Y:S01]  /*0310*/  IMAD.MOV.U32 R12, RZ, RZ, 0x10 ;  /* 0x00000010ff0c7424 */ /* 0x000fe200078e00ff */
[----:B------:R-:W-:-:S02]  /*0320*/  SHF.R.U32.HI R2, RZ, 0x3, R0 ;  /* 0x00000003ff027819 */ /* 0x000fc40000011600 */
[----:B------:R-:W-:Y:S01]  /*0330*/  LEA.HI R9, R11, R20, RZ, 0x6 ;  /* 0x000000140b097211 */ /* 0x000fe200078f30ff */
[----:B------:R-:W-:Y:S01]  /*0340*/  IMAD.MOV.U32 R11, RZ, RZ, 0x20 ;  /* 0x00000020ff0b7424 */ /* 0x000fe200078e00ff */
[----:B------:R-:W-:Y:S02]  /*0350*/  LEA.HI R0, R3, R250, RZ, 0x3 ;  /* 0x000000fa03007211 */ /* 0x000fe400078f18ff */
[----:B------:R-:W-:Y:S02]  /*0360*/  SHF.R.S32.HI R3, RZ, 0x1f, R16 ;  /* 0x0000001fff037819 */ /* 0x000fe40000011410 */
[----:B------:R-:W-:Y:S01]  /*0370*/  LOP3.LUT R10, R4, R2, RZ, 0x3c, !PT ;  /* 0x00000002040a7212 */ /* 0x000fe200078e3cff */
[----:B------:R-:W-:Y:S01]  /*0380*/  IMAD.SHL.U32 R2, R9, 0x8, RZ ;  /* 0x0000000809027824 */ /* 0x000fe200078e00ff */
[----:B------:R-:W-:Y:S02]  /*0390*/  LOP3.LUT R0, R0, 0xffffff8, RZ, 0xc0, !PT ;  /* 0x0ffffff800007812 */ /* 0x000fe400078ec0ff */
[----:B------:R-:W-:-:S02]  /*03a0*/  LEA.HI R9, R3, R16, RZ, 0x2 ;  /* 0x0000001003097211 */ /* 0x000fc400078f10ff */
[----:B------:R-:W-:Y:S02]  /*03b0*/  LOP3.LUT R3, R6, 0x1, RZ, 0xc0, !PT ;  /* 0x0000000106037812 */ /* 0x000fe400078ec0ff */
[----:B------:R-:W-:Y:S01]  /*03c0*/  LOP3.LUT R8, R8, 0x7ffffe00, R2, 0xf8, !PT ;  /* 0x7ffffe0008087812 */ /* 0x000fe200078ef802 */
[----:B------:R-:W-:Y:S01]  /*03d0*/  IMAD.IADD R2, R250, 0x1, -R0 ;  /* 0x00000001fa027824 */ /* 0x000fe200078e0a00 */
[----:B------:R-:W-:Y:S02]  /*03e0*/  SHF.R.S32.HI R0, RZ, 0x2, R9 ;  /* 0x00000002ff007819 */ /* 0x000fe40000011409 */
[----:B------:R-:W-:Y:S01]  /*03f0*/  ISETP.NE.U32.AND P0, PT, R3, 0x1, PT ;  /* 0x000000010300780c */ /* 0x000fe20003f05070 */
[----:B------:R-:W-:Y:S01]  /*0400*/  IMAD.SHL.U32 R3, R5, 0x40, RZ ;  /* 0x0000004005037824 */ /* 0x000fe200078e00ff */
[----:B------:R-:W-:Y:S01]  /*0410*/  LOP3.LUT R4, R13, 0xfffffffc, RZ, 0xc0, !PT ;  /* 0xfffffffc0d047812 */ /* 0x000fe200078ec0ff */
[----:B------:R-:W-:Y:S01]  /*0420*/  IMAD R15, R2, 0x10, R0 ;  /* 0x00000010020f7824 */ /* 0x000fe200078e0200 */
[----:B------:R-:W-:Y:S01]  /*0430*/  LOP3.LUT P4, RZ, R5, 0x2, RZ, 0xc0, !PT ;  /* 0x0000000205ff7812 */ /* 0x000fe2000788c0ff */
[----:B------:R-:W-:Y:S01]  /*0440*/  IMAD.SHL.U32 R2, R225, 0x8, RZ ;  /* 0x00000008e1027824 */ /* 0x000fe200078e00ff */
[----:B------:R-:W-:Y:S01]  /*0450*/  LOP3.LUT R0, R3, 0x1c0, RZ, 0xc0, !PT ;  /* 0x000001c003007812 */ /* 0x000fe200078ec0ff */
[----:B------:R-:W-:Y:S01]  /*0460*/  IMAD.IADD R3, R20, 0x1, -R4 ;  /* 0x0000000114037824 */ /* 0x000fe200078e0a04 */
[----:B------:R-:W-:Y:S01]  /*0470*/  LOP3.LUT P3, RZ, R5, 0x4, RZ, 0xc0, !PT ;  /* 0x0000000405ff7812 */ /* 0x000fe2000786c0ff */
[----:B------:R-:W-:Y:S01]  /*0480*/  IMAD.SHL.U32 R4, R6, 0x40, RZ ;  /* 0x0000004006047824 */ /* 0x000fe200078e00ff */
[----:B------:R-:W-:Y:S01]  /*0490*/  LOP3.LUT R5, R0, 0x8, R2, 0xf8, !PT ;  /* 0x0000000800057812 */ /* 0x000fe200078ef802 */
[----:B------:R-:W-:Y:S01]  /*04a0*/  STL [R1+0x90], R15 ;  /* 0x0000900f01007387 */ /* 0x000fe20000100800 */
[----:B------:R-:W-:Y:S01]  /*04b0*/  SHF.R.U32.HI R2, RZ, 0x3, R0 ;  /* 0x00000003ff027819 */ /* 0x000fe20000011600 */
[----:B------:R-:W-:Y:S01]  /*04c0*/  IMAD R225, R225, 0x200, R10 ;  /* 0x00000200e1e17824 */ /* 0x000fe200078e020a */
[----:B------:R-:W-:Y:S01]  /*04d0*/  LEA.HI R0, R3, R3, RZ, 0x1 ;  /* 0x0000000303007211 */ /* 0x000fe200078f08ff */
[----:B------:R-:W-:Y:S01]  /*04e0*/  STL [R1+0x60], R14 ;  /* 0x0000600e01007387 */ /* 0x000fe20000100800 */
[----:B------:R-:W-:Y:S01]  /*04f0*/  LOP3.LUT R5, R5, R2, RZ, 0x3c, !PT ;  /* 0x0000000205057212 */ /* 0x000fe200078e3cff */
[----:B------:R-:W-:Y:S01]  /*0500*/  IMAD.MOV.U32 R10, RZ, RZ, 0x40 ;  /* 0x00000040ff0a7424 */ /* 0x000fe200078e00ff */
[----:B------:R-:W-:-:S02]  /*0510*/  LOP3.LUT R0, R0, 0x1ffffffe, RZ, 0xc0, !PT ;  /* 0x1ffffffe00007812 */ /* 0x000fc400078ec0ff */
[----:B------:R-:W-:Y:S02]  /*0520*/  LOP3.LUT R2, R4, 0x1c0, RZ, 0xc0, !PT ;  /* 0x000001c004027812 */ /* 0x000fe400078ec0ff */
[----:B------:R-:W-:Y:S01]  /*0530*/  R2P PR, R6, 0x6 ;  /* 0x0000000606007804 */ /* 0x000fe20000000000 */
[----:B------:R-:W-:Y:S01]  /*0540*/  IMAD.IADD R6, R3, 0x1, -R0 ;  /* 0x0000000103067824 */ /* 0x000fe200078e0a00 */
[----:B------:R-:W-:Y:S01]  /*0550*/  LEA.HI R0, R2, R2, RZ, 0x1d ;  /* 0x0000000202007211 */ /* 0x000fe200078fe8ff */
[----:B------:R-:W-:Y:S01]  /*0560*/  IMAD R3, R250, 0x200, R3 ;  /* 0x00000200fa037824 */ /* 0x000fe200078e0203 */
[----:B------:R-:W-:Y:S02]  /*0570*/  SEL R2, R12, 0xfffffff0, !P4 ;  /* 0xfffffff00c027807 */ /* 0x000fe40006000000 */
[----:B------:R-:W-:Y:S01]  /*0580*/  SEL R249, R11, 0xffffffe0, !P3 ;  /* 0xffffffe00bf97807 */ /* 0x000fe20005800000 */
[----:B------:R-:W-:Y:S01]  /*0590*/  IMAD.U32 R4, R3, 0x2, R0 ;  /* 0x0000000203047824 */ /* 0x000fe200078e0000 */
[----:B------:R-:W-:Y:S01]  /*05a0*/  IADD3 R3, R18, 0x40, RZ ;  /* 0x0000004012037810 */ /* 0x000fe20007ffe0ff */
[----:B------:R-:W-:Y:S01]  /*05b0*/  IMAD R0, R7, 0x20, R17 ;  /* 0x0000002007007824 */ /* 0x000fe200078e0211 */
[----:B------:R-:W-:Y:S01]  /*05c0*/  SHF.R.S32.HI R19, RZ, 0x1f, R18 ;  /* 0x0000001fff137819 */ /* 0x000fe20000011412 */
[----:B------:R-:W-:Y:S01]  /*05d0*/  IMAD.IADD R249, R2, 0x1, R249 ;  /* 0x0000000102f97824 */ /* 0x000fe200078e02f9 */
[----:B------:R-:W-:-:S02]  /*05e0*/  IADD3 R2, R18, 0x80, RZ ;  /* 0x0000008012027810 */ /* 0x000fc40007ffe0ff */
[----:B------:R1:W-:Y:S01]  /*05f0*/  STL [R1+0x88], R0 ;  /* 0x0000880001007387 */ /* 0x0003e20000100800 */
[----:B------:R-:W-:Y:S02]  /*0600*/  LOP3.LUT R224, R5, 0x7ffffe00, R224, 0xf8, !PT ;  /* 0x7ffffe0005e07812 */ /* 0x000fe400078ef8e0 */
[C---:B------:R-:W-:Y:S01]  /*0610*/  LOP3.LUT P5, RZ, R7.reuse, 0x4, RZ, 0xc0, !PT ;  /* 0x0000000407ff7812 */ /* 0x040fe200078ac0ff */
[----:B------:R2:W-:Y:S01]  /*0620*/  STL [R1+0x40], R3 ;  /* 0x0000400301007387 */ /* 0x0005e20000100800 */
[----:B------:R-:W-:Y:S02]  /*0630*/  LOP3.LUT P6, RZ, R7, 0x2, RZ, 0xc0, !PT ;  /* 0x0000000207ff7812 */ /* 0x000fe400078cc0ff */
[----:B------:R-:W-:Y:S01]  /*0640*/  SEL R5, R11, 0xffffffe0, !P1 ;  /* 0xffffffe00b057807 */ /* 0x000fe20004800000 */
[----:B------:R3:W-:Y:S01]  /*0650*/  STL [R1+0x44], R2 ;  /* 0x0000440201007387 */ /* 0x0007e20000100800 */
[----:B------:R-:W-:Y:S02]  /*0660*/  LEA R4, R4, 0x80, 0x1 ;  /* 0x0000008004047811 */ /* 0x000fe400078e08ff */
[----:B------:R-:W-:Y:S01]  /*0670*/  LEA R224, R224, 0x100, 0x1 ;  /* 0x00000100e0e07811 */ /* 0x000fe200078e08ff */
[----:B------:R-:W-:Y:S01]  /*0680*/  STL.64 [R1+0x30], R18 ;  /* 0x0000301201007387 */ /* 0x000fe20000100a00 */
[----:B------:R-:W-:-:S02]  /*0690*/  LEA R225, R225, 0xc100, 0x1 ;  /* 0x0000c100e1e17811 */ /* 0x000fc400078e08ff */
[----:B------:R-:W-:Y:S01]  /*06a0*/  SEL R226, R10, 0xffffffc0, !P5 ;  /* 0xffffffc00ae27807 */ /* 0x000fe20006800000 */
[--C-:B------:R-:W-:Y:S01]  /*06b0*/  IMAD R250, R250, 0x800, R224.reuse ;  /* 0x00000800fafa7824 */ /* 0x100fe200078e02e0 */
[----:B------:R-:W-:Y:S01]  /*06c0*/  IADD3 R231, R225, 0x20, RZ ;  /* 0x00000020e1e77810 */ /* 0x000fe20007ffe0ff */
[----:B------:R-:W-:Y:S01]  /*06d0*/  IMAD R249, R249, 0x2, R224 ;  /* 0x00000002f9f97824 */ /* 0x000fe200078e02e0 */
[C---:B------:R-:W-:Y:S01]  /*06e0*/  @P6 IADD3 R231, R225.reuse, -0x20, RZ ;  /* 0xffffffe0e1e76810 */ /* 0x040fe20007ffe0ff */
[----:B------:R-:W-:-:S03]  /*06f0*/  IMAD.IADD R229, R225, 0x1, R226 ;  /* 0x00000001e1e57824 */ /* 0x000fc600078e02e2 */
[----:B------:R-:W-:Y:S01]  /*0700*/  IADD3 R248, R231, 0x800, RZ ;  /* 0x00000800e7f87810 */ /* 0x000fe20007ffe0ff */
[----:B------:R-:W-:Y:S01]  /*0710*/  IMAD.IADD R226, R226, 0x1, R231 ;  /* 0x00000001e2e27824 */ /* 0x000fe200078e02e7 */
[----:B-1----:R-:W-:Y:S02]  /*0720*/  LOP3.LUT R0, R9, 0x7ffffffc, RZ, 0xc0, !PT ;  /* 0x7ffffffc09007812 */ /* 0x002fe400078ec0ff */
[C---:B------:R-:W-:Y:S02]  /*0730*/  IADD3 R247, R231.reuse, 0x1000, RZ ;  /* 0x00001000e7f77810 */ /* 0x040fe40007ffe0ff */
[----:B--2---:R-:W-:Y:S01]  /*0740*/  SHF.R.S32.HI R3, RZ, 0x1f, R3 ;  /* 0x0000001fff037819 */ /* 0x004fe20000011403 */
[----:B------:R-:W-:Y:S01]  /*0750*/  IMAD.IADD R0, R16, 0x1, -R0 ;  /* 0x0000000110007824 */ /* 0x000fe200078e0a00 */
[C---:B------:R-:W-:Y:S02]  /*0760*/  IADD3 R246, R231.reuse, 0x1800, RZ ;  /* 0x00001800e7f67810 */ /* 0x040fe40007ffe0ff */
[----:B---3--:R-:W-:Y:S01]  /*0770*/  SHF.R.S32.HI R2, RZ, 0x1f, R2 ;  /* 0x0000001fff027819 */ /* 0x008fe20000011402 */
[----:B------:R1:W-:Y:S01]  /*0780*/  STL [R1+0x5c], R3 ;  /* 0x00005c0301007387 */ /* 0x0003e20000100800 */
[----:B------:R-:W-:Y:S01]  /*0790*/  IMAD.SHL.U32 R7, R0, 0x2, RZ ;  /* 0x0000000200077824 */ /* 0x000fe200078e00ff */
[C---:B------:R-:W-:Y:S01]  /*07a0*/  IADD3 R245, R231.reuse, 0x2000, RZ ;  /* 0x00002000e7f57810 */ /* 0x040fe20007ffe0ff */
[----:B------:R-:W-:Y:S01]  /*07b0*/  IMAD R0, R6, 0x8, R15 ;  /* 0x0000000806007824 */ /* 0x000fe200078e020f */
[----:B------:R2:W-:Y:S01]  /*07c0*/  STL [R1+0x58], R2 ;  /* 0x0000580201007387 */ /* 0x0005e20000100800 */
[----:B------:R-:W-:-:S02]  /*07d0*/  IADD3 R244, R231, 0x2800, RZ ;  /* 0x00002800e7f47810 */ /* 0x000fc40007ffe0ff */
[C---:B------:R-:W-:Y:S02]  /*07e0*/  IADD3 R243, R231.reuse, 0x3000, RZ ;  /* 0x00003000e7f37810 */ /* 0x040fe40007ffe0ff */
[C---:B------:R-:W-:Y:S02]  /*07f0*/  IADD3 R242, R231.reuse, 0x3800, RZ ;  /* 0x00003800e7f27810 */ /* 0x040fe40007ffe0ff */
[C---:B------:R-:W-:Y:S02]  /*0800*/  IADD3 R241, R231.reuse, 0x4000, RZ ;  /* 0x00004000e7f17810 */ /* 0x040fe40007ffe0ff */
[C---:B------:R-:W-:Y:S02]  /*0810*/  IADD3 R240, R231.reuse, 0x4800, RZ ;  /* 0x00004800e7f07810 */ /* 0x040fe40007ffe0ff */
[C---:B------:R-:W-:Y:S02]  /*0820*/  IADD3 R239, R231.reuse, 0x5000, RZ ;  /* 0x00005000e7ef7810 */ /* 0x040fe40007ffe0ff */
[----:B------:R-:W-:-:S02]  /*0830*/  IADD3 R238, R231, 0x5800, RZ ;  /* 0x00005800e7ee7810 */ /* 0x000fc40007ffe0ff */
[C---:B------:R-:W-:Y:S02]  /*0840*/  IADD3 R237, R231.reuse, 0x6000, RZ ;  /* 0x00006000e7ed7810 */ /* 0x040fe40007ffe0ff */
[C---:B------:R-:W-:Y:S02]  /*0850*/  IADD3 R236, R231.reuse, 0x6800, RZ ;  /* 0x00006800e7ec7810 */ /* 0x040fe40007ffe0ff */
[C---:B------:R-:W-:Y:S02]  /*0860*/  IADD3 R235, R231.reuse, 0x7000, RZ ;  /* 0x00007000e7eb7810 */ /* 0x040fe40007ffe0ff */
[----:B-1----:R-:W-:Y:S02]  /*0870*/  SEL R3, R10, 0xffffffc0, !P2 ;  /* 0xffffffc00a037807 */ /* 0x002fe40005000000 */
[C---:B------:R-:W-:Y:S01]  /*0880*/  IADD3 R234, R231.reuse, 0x7800, RZ ;  /* 0x00007800e7ea7810 */ /* 0x040fe20007ffe0ff */
[----:B--2---:R-:W-:Y:S01]  /*0890*/  IMAD.SHL.U32 R2, R8, 0x2, RZ ;  /* 0x0000000208027824 */ /* 0x004fe200078e00ff */
[C---:B------:R-:W-:Y:S01]  /*08a0*/  IADD3 R233, R231.reuse, 0x8000, RZ ;  /* 0x00008000e7e97810 */ /* 0x040fe20007ffe0ff */
[C---:B------:R-:W-:Y:S01]  /*08b0*/  IMAD.IADD R8, R4.reuse, 0x1, R5 ;  /* 0x0000000104087824 */ /* 0x040fe200078e0205 */
[----:B------:R-:W-:Y:S01]  /*08c0*/  IADD3 R232, R231, 0x8800, RZ ;  /* 0x00008800e7e87810 */ /* 0x000fe20007ffe0ff */
[----:B------:R-:W-:Y:S01]  /*08d0*/  IMAD.IADD R6, R4, 0x1, R3 ;  /* 0x0000000104067824 */ /* 0x000fe200078e0203 */
[----:B------:R1:W-:Y:S04]  /*08e0*/  STL [R1+0x4], R2 ;  /* 0x0000040201007387 */ /* 0x0003e80000100800 */
[----:B------:R2:W-:Y:S04]  /*08f0*/  STL [R1+0x50], R7 ;  /* 0x0000500701007387 */ /* 0x0005e80000100800 */
[----:B------:R3:W-:Y:S04]  /*0900*/  STL [R1+0x84], R0 ;  /* 0x0000840001007387 */ /* 0x0007e80000100800 */
[----:B------:R4:W-:Y:S04]  /*0910*/  STL [R1+0x64], R4 ;  /* 0x0000640401007387 */ /* 0x0009e80000100800 */
[----:B------:R-:W-:Y:S04]  /*0920*/  STL [R1+0x80], R6 ;  /* 0x0000800601007387 */ /* 0x000fe80000100800 */
[----:B------:R-:W-:Y:S01]  /*0930*/  STL [R1+0x70], R8 ;  /* 0x0000700801007387 */ /* 0x000fe20000100800 */
[----:B-1----:R-:W-:-:S02]  /*0940*/  SEL R2, R11, 0xffffffe0, !P4 ;  /* 0xffffffe00b027807 */ /* 0x002fc40006000000 */
[----:B--2---:R-:W-:-:S03]  /*0950*/  IADD3 R7, R4, -0x10, RZ ;  /* 0xfffffff004077810 */ /* 0x004fc60007ffe0ff */
[----:B------:R-:W-:Y:S01]  /*0960*/  IMAD.IADD R228, R224, 0x1, R2 ;  /* 0x00000001e0e47824 */ /* 0x000fe200078e0202 */
[----:B------:R-:W-:Y:S01]  /*0970*/  @P0 IADD3 R7, R4, 0x10, RZ ;  /* 0x0000001004070810 */ /* 0x000fe20007ffe0ff */
[----:B------:R-:W-:Y:S01]  /*0980*/  IMAD.IADD R251, R2, 0x1, R250 ;  /* 0x0000000102fb7824 */ /* 0x000fe200078e02fa */
[----:B---3--:R-:W-:Y:S01]  /*0990*/  SEL R0, R10, 0xffffffc0, !P3 ;  /* 0xffffffc00a007807 */ /* 0x008fe20005800000 */
[----:B----4-:R-:W-:-:S03]  /*09a0*/  IMAD.IADD R4, R8, 0x1, R3 ;  /* 0x0000000108047824 */ /* 0x010fc600078e0203 */
[C---:B------:R-:W-:Y:S01]  /*09b0*/  IADD3 R230, R0.reuse, R224, R2 ;  /* 0x000000e000e67210 */ /* 0x040fe20007ffe002 */
[----:B------:R-:W-:Y:S02]  /*09c0*/  IMAD.IADD R2, R0, 0x1, R250 ;  /* 0x0000000100027824 */ /* 0x000fe400078e02fa */
[----:B------:R-:W-:Y:S01]  /*09d0*/  IMAD.IADD R227, R224, 0x1, R0 ;  /* 0x00000001e0e37824 */ /* 0x000fe200078e0200 */
[----:B------:R1:W-:Y:S01]  /*09e0*/  STL [R1+0x7c], R4 ;  /* 0x00007c0401007387 */ /* 0x0003e20000100800 */
[----:B------:R-:W-:-:S03]  /*09f0*/  IMAD.IADD R252, R0, 0x1, R251 ;  /* 0x0000000100fc7824 */ /* 0x000fc600078e02fb */
[----:B------:R2:W-:Y:S01]  /*0a00*/  STL [R1+0x68], R7 ;  /* 0x0000680701007387 */ /* 0x0005e20000100800 */
[--C-:B-1----:R-:W-:Y:S02]  /*0a10*/  IMAD.IADD R4, R5, 0x1, R7.reuse ;  /* 0x0000000105047824 */ /* 0x102fe400078e0207 */
[----:B------:R-:W-:Y:S02]  /*0a20*/  IMAD.IADD R5, R3, 0x1, R7 ;  /* 0x0000000103057824 */ /* 0x000fe400078e0207 */
[----:B------:R-:W-:-:S03]  /*0a30*/  IMAD.IADD R3, R4, 0x1, R3 ;  /* 0x0000000104037824 */ /* 0x000fc600078e0203 */
[----:B------:R2:W-:Y:S04]  /*0a40*/  STL [R1+0x78], R5 ;  /* 0x0000780501007387 */ /* 0x0005e80000100800 */
[----:B------:R2:W-:Y:S04]  /*0a50*/  STL [R1+0x6c], R4 ;  /* 0x00006c0401007387 */ /* 0x0005e80000100800 */
[----:B------:R2:W-:Y:S04]  /*0a60*/  STL [R1+0x74], R3 ;  /* 0x0000740301007387 */ /* 0x0005e80000100800 */
[----:B------:R2:W-:Y:S02]  /*0a70*/  STL [R1], R2 ;  /* 0x0000000201007387 */ /* 0x0005e40000100800 */
.L_x_480:
[----:B--2---:R-:W2:Y:S01]  /*0a80*/  LDL R4, [R1+0x60] ;  /* 0x0000600001047983 */ /* 0x004ea20000100800 */
[----:B------:R-:W-:Y:S01]  /*0a90*/  IMAD.MOV.U32 R0, RZ, RZ, c[0x0][0x560] ;  /* 0x00015800ff007624 */ /* 0x000fe200078e00ff */
[----:B------:R-:W-:Y:S01]  /*0aa0*/  YIELD ;  /* 0x0000000000007946 */ /* 0x000fe20003800000 */
[----:B------:R-:W-:Y:S03]  /*0ab0*/  BSSY B0, `(.L_x_439) ;  /* 0x0000016000007945 */ /* 0x000fe60003800000 */
[----:B------:R-:W-:-:S13]  /*0ac0*/  ISETP.NE.AND P0, PT, R0, 0x1, PT ;  /* 0x000000010000780c */ /* 0x000fda0003f05270 */
[----:B--2---:R-:W-:Y:S01]  /*0ad0*/  @P0 IMAD.HI.U32 R0, R4, c[0x0][0x564], RZ ;  /* 0x0001590004000a27 */ /* 0x004fe200078e00ff */
[----:B------:R-:W-:-:S04]  /*0ae0*/  MOV R3, R4 ;  /* 0x0000000400037202 */ /* 0x000fc80000000f00 */
[----:B------:R-:W-:-:S04]  /*0af0*/  @P0 SHF.R.U32.HI R3, RZ, c[0x0][0x568], R0 ;  /* 0x00015a00ff030a19 */ /* 0x000fc80000011600 */
[----:B------:R-:W-:Y:S01]  /*0b00*/  ISETP.GE.AND P0, PT, R3, c[0x0][0x578], PT ;  /* 0x00015e0003007a0c */ /* 0x000fe20003f06270 */
[----:B------:R-:W-:-:S04]  /*0b10*/  IMAD.MOV R2, RZ, RZ, -R3 ;  /* 0x000000ffff027224 */ /* 0x000fc800078e0a03 */
[----:B------:R-:W-:-:S08]  /*0b20*/  IMAD R2, R2, c[0x0][0x560], R4 ;  /* 0x0001580002027a24 */ /* 0x000fd000078e0204 */
[----:B------:R-:W-:Y:S05]  /*0b30*/  @!P0 BRA `(.L_x_440) ;  /* 0x0000007000008947 */ /* 0x000fea0003800000 */
[----:B------:R-:W-:-:S04]  /*0b40*/  MOV R0, c[0x0][0x56c] ;  /* 0x00015b0000007a02 */ /* 0x000fc80000000f00 */
[----:B------:R-:W-:Y:S02]  /*0b50*/  ISETP.NE.AND P0, PT, R0, 0x1, PT ;  /* 0x000000010000780c */ /* 0x000fe40003f05270 */
[----:B------:R-:W-:-:S11]  /*0b60*/  MOV R0, R2 ;  /* 0x0000000200007202 */ /* 0x000fd60000000f00 */
[----:B------:R-:W-:-:S05]  /*0b70*/  @P0 IMAD.HI.U32 R4, R2, c[0x0][0x570], RZ ;  /* 0x00015c0002040a27 */ /* 0x000fca00078e00ff */
[----:B------:R-:W-:-:S05]  /*0b80*/  @P0 SHF.R.U32.HI R0, RZ, c[0x0][0x574], R4 ;  /* 0x00015d00ff000a19 */ /* 0x000fca0000011604 */
[----:B------:R-:W-:Y:S01]  /*0b90*/  IMAD R4, R0, c[0x0][0x56c], RZ ;  /* 0x00015b0000047a24 */ /* 0x000fe200078e02ff */
[----:B------:R-:W-:Y:S05]  /*0ba0*/  BRA `(.L_x_441) ;  /* 0x0000006000007947 */ /* 0x000fea0003800000 */
.L_x_440:
[----:B------:R-:W-:-:S04]  /*0bb0*/  MOV R0, c[0x0][0x554] ;  /* 0x0001550000007a02 */ /* 0x000fc80000000f00 */
[----:B------:R-:W-:Y:S02]  /*0bc0*/  ISETP.NE.AND P0, PT, R0, 0x1, PT ;  /* 0x000000010000780c */ /* 0x000fe40003f05270 */
[----:B------:R-:W-:-:S11]  /*0bd0*/  MOV R0, R2 ;  /* 0x0000000200007202 */ /* 0x000fd60000000f00 */
[----:B------:R-:W-:-:S05]  /*0be0*/  @P0 IMAD.HI.U32 R4, R2, c[0x0][0x558], RZ ;  /* 0x0001560002040a27 */ /* 0x000fca00078e00ff */
[----:B------:R-:W-:-:S05]  /*0bf0*/  @P0 SHF.R.U32.HI R0, RZ, c[0x0][0x55c], R4 ;  /* 0x00015700ff000a19 */ /* 0x000fca0000011604 */
[----:B------:R-:W-:Y:S02]  /*0c00*/  IMAD R4, R0, c[0x0][0x554], RZ ;  /* 0x0001550000047a24 */ /* 0x000fe400078e02ff */
.L_x_441:
[----:B------:R-:W-:Y:S05]  /*0c10*/  BSYNC B0 ;  /* 0x0000000000007941 */ /* 0x000fea0003800000 */
.L_x_439:
[----:B------:R-:W-:Y:S01]  /*0c20*/  LOP3.LUT R0, RZ, R0, RZ, 0x33, !PT ;  /* 0x00000000ff007212 */ /* 0x000fe200078e33ff */
[----:B------:R-:W-:Y:S01]  /*0c30*/  IMAD.MOV.U32 R51, RZ, RZ, c[0x0][0x2c4] ;  /* 0x0000b100ff337624 */ /* 0x000fe200078e00ff */
[----:B------:R-:W-:Y:S01]  /*0c40*/  MOV R5, c[0x0][0x548] ;  /* 0x0001520000057a02 */ /* 0x000fe20000000f00 */
[----:B------:R-:W-:Y:S01]  /*0c50*/  IMAD.IADD R2, R2, 0x1, -R4 ;  /* 0x0000000102027824 */ /* 0x000fe200078e0a04 */
[----:B------:R-:W-:Y:S01]  /*0c60*/  IADD3 R0, R0, c[0x0][0x53c], RZ ;  /* 0x00014f0000007a10 */ /* 0x000fe20007ffe0ff */
[----:B------:R-:W-:Y:S01]  /*0c70*/  IMAD.MOV.U32 R6, RZ, RZ, c[0x0][0x168] ;  /* 0x00005a00ff067624 */ /* 0x000fe200078e00ff */
[----:B------:R-:W-:Y:S01]  /*0c80*/  ISETP.NE.AND P1, PT, R51, 0x1, PT ;  /* 0x000000013300780c */ /* 0x000fe20003f25270 */
[----:B------:R-:W-:Y:S01]  /*0c90*/  IMAD R2, R3, c[0x0][0x554], R2 ;  /* 0x0001550003027a24 */ /* 0x000fe200078e0202 */
[----:B------:R-:W-:Y:S01]  /*0ca0*/  ISETP.NE.AND P0, PT, R5, 0x1, PT ;  /* 0x000000010500780c */ /* 0x000fe20003f05270 */
[----:B------:R-:W-:Y:S01]  /*0cb0*/  IMAD.SHL.U32 R121, R0, 0x80, RZ ;  /* 0x0000008000797824 */ /* 0x000fe200078e00ff */
[----:B------:R-:W-:Y:S01]  /*0cc0*/  ULDC UR4, c[0x0][0x1d0] ;  /* 0x0000740000047ab9 */ /* 0x000fe20000000800 */
[----:B------:R-:W-:Y:S01]  /*0cd0*/  CS2R R98, SRZ ;  /* 0x0000000000627805 */ /* 0x000fe2000001ff00 */
[----:B------:R-:W-:Y:S01]  /*0ce0*/  UIADD3 UR4, UR4, 0x5f, URZ ;  /* 0x0000005f04047890 */ /* 0x000fe2000fffe03f */
[----:B------:R-:W-:Y:S01]  /*0cf0*/  MOV R59, R2 ;  /* 0x00000002003b7202 */ /* 0x000fe20000000f00 */
[----:B------:R1:W-:Y:S01]  /*0d00*/  STL [R1+0x54], R121 ;  /* 0x0000547901007387 */ /* 0x0003e20000100800 */
[----:B------:R-:W-:Y:S01]  /*0d10*/  IADD3 R0, R121, 0x7f, RZ ;  /* 0x0000007f79007810 */ /* 0x000fe20007ffe0ff */
[----:B------:R-:W-:Y:S01]  /*0d20*/  UIMAD.WIDE UR4, UR4, 0x2aaaaaab, URZ ;  /* 0x2aaaaaab040478a5 */ /* 0x000fe2000f8e023f */
[----:B------:R-:W-:Y:S01]  /*0d30*/  CS2R R96, SRZ ;  /* 0x0000000000607805 */ /* 0x000fe2000001ff00 */
[----:B------:R-:W-:Y:S01]  /*0d40*/  CS2R R94, SRZ ;  /* 0x00000000005e7805 */ /* 0x000fe2000001ff00 */
[----:B------:R-:W-:Y:S01]  /*0d50*/  IMAD.MOV.U32 R92, RZ, RZ, RZ ;  /* 0x000000ffff5c7224 */ /* 0x000fe200078e00ff */
[----:B------:R-:W-:Y:S01]  /*0d60*/  USHF.R.U32.HI UR4, URZ, 0x1f, UR5 ;  /* 0x0000001f3f047899 */ /* 0x000fe20008011605 */
[----:B------:R-:W-:Y:S01]  /*0d70*/  @P1 IMAD.HI.U32 R4, R0, c[0x0][0x2c8], RZ ;  /* 0x0000b20000041a27 */ /* 0x000fe200078e00ff */
[----:B------:R-:W-:Y:S01]  /*0d80*/  MOV R90, RZ ;  /* 0x000000ff005a7202 */ /* 0x000fe20000000f00 */
[----:B------:R-:W-:Y:S01]  /*0d90*/  CS2R R8, SRZ ;  /* 0x0000000000087805 */ /* 0x000fe2000001ff00 */
[----:B------:R-:W-:Y:S01]  /*0da0*/  ULEA.HI.SX32 UR4, UR5, UR4, 0x1c ;  /* 0x0000000405047291 */ /* 0x000fe2000f8fe23f */
[----:B------:R-:W-:Y:S01]  /*0db0*/  @P0 IMAD.HI.U32 R3, R2, c[0x0][0x54c], RZ ;  /* 0x0001530002030a27 */ /* 0x000fe200078e00ff */
[----:B------:R-:W-:Y:S01]  /*0dc0*/  @P1 SHF.R.U32.HI R0, RZ, c[0x0][0x2cc], R4 ;  /* 0x0000b300ff001a19 */ /* 0x000fe20000011604 */
[----:B------:R-:W-:Y:S01]  /*0dd0*/  CS2R R10, SRZ ;  /* 0x00000000000a7805 */ /* 0x000fe2000001ff00 */
[----:B------:R-:W-:Y:S01]  /*0de0*/  IADD3 R4, -R6, 0x60, RZ ;  /* 0x0000006006047810 */ /* 0x000fe20007ffe1ff */
[----:B------:R-:W-:Y:S01]  /*0df0*/  IMAD.MOV.U32 R88, RZ, RZ, RZ ;  /* 0x000000ffff587224 */ /* 0x000fe200078e00ff */
[----:B------:R-:W-:Y:S01]  /*0e00*/  @P0 SHF.R.U32.HI R59, RZ, c[0x0][0x550], R3 ;  /* 0x00015400ff3b0a19 */ /* 0x000fe20000011603 */
[----:B------:R-:W-:Y:S01]  /*0e10*/  CS2R R6, SRZ ;  /* 0x0000000000067805 */ /* 0x000fe2000001ff00 */
[----:B------:R-:W-:Y:S01]  /*0e20*/  IADD3 R0, R0, c[0x0][0x1d0], R4 ;  /* 0x0000740000007a10 */ /* 0x000fe20007ffe004 */
[----:B------:R-:W-:Y:S01]  /*0e30*/  IMAD.MOV.U32 R86, RZ, RZ, RZ ;  /* 0x000000ffff567224 */ /* 0x000fe200078e00ff */
[----:B------:R-:W-:Y:S01]  /*0e40*/  MOV R84, RZ ;  /* 0x000000ff00547202 */ /* 0x000fe20000000f00 */
[----:B------:R1:W-:Y:S01]  /*0e50*/  STL [R1+0x4c], R59 ;  /* 0x00004c3b01007387 */ /* 0x0003e20000100800 */
[----:B------:R-:W-:Y:S01]  /*0e60*/  IMAD.MOV.U32 R82, RZ, RZ, RZ ;  /* 0x000000ffff527224 */ /* 0x000fe200078e00ff */
[----:B------:R-:W-:Y:S01]  /*0e70*/  MOV R78, RZ ;  /* 0x000000ff004e7202 */ /* 0x000fe20000000f00 */
[----:B------:R-:W-:Y:S01]  /*0e80*/  IMAD.HI R3, R0, 0x2aaaaaab, RZ ;  /* 0x2aaaaaab00037827 */ /* 0x000fe200078e02ff */
[----:B------:R-:W-:Y:S01]  /*0e90*/  CS2R R12, SRZ ;  /* 0x00000000000c7805 */ /* 0x000fe2000001ff00 */
[----:B------:R-:W-:Y:S01]  /*0ea0*/  CS2R R14, SRZ ;  /* 0x00000000000e7805 */ /* 0x000fe2000001ff00 */
[----:B------:R-:W-:Y:S01]  /*0eb0*/  MOV R72, RZ ;  /* 0x000000ff00487202 */ /* 0x000fe20000000f00 */
[----:B------:R-:W-:Y:S01]  /*0ec0*/  IMAD.MOV R0, RZ, RZ, -R59 ;  /* 0x000000ffff007224 */ /* 0x000fe200078e0a3b */
[----:B------:R-:W-:Y:S01]  /*0ed0*/  SHF.R.U32.HI R4, RZ, 0x1f, R3 ;  /* 0x0000001fff047819 */ /* 0x000fe20000011603 */
[----:B------:R-:W-:Y:S01]  /*0ee0*/  IMAD.MOV.U32 R80, RZ, RZ, RZ ;  /* 0x000000ffff507224 */ /* 0x000fe200078e00ff */
[----:B------:R-:W-:Y:S01]  /*0ef0*/  CS2R R16, SRZ ;  /* 0x0000000000107805 */ /* 0x000fe2000001ff00 */
[----:B------:R-:W-:Y:S01]  /*0f00*/  IMAD R61, R0, c[0x0][0x548], R2 ;  /* 0x00015200003d7a24 */ /* 0x000fe200078e0202 */
[----:B------:R-:W-:Y:S01]  /*0f10*/  LEA.HI.SX32 R3, R3, R4, 0x1c ;  /* 0x0000000403037211 */ /* 0x000fe200078fe2ff */
[----:B------:R-:W-:Y:S01]  /*0f20*/  IMAD.MOV.U32 R76, RZ, RZ, RZ ;  /* 0x000000ffff4c7224 */ /* 0x000fe200078e00ff */
[----:B------:R-:W-:Y:S01]  /*0f30*/  PRMT R0, RZ, 0x7610, R0 ;  /* 0x00007610ff007816 */ /* 0x000fe20000000000 */
[----:B------:R-:W-:Y:S01]  /*0f40*/  CS2R R4, SRZ ;  /* 0x0000000000047805 */ /* 0x000fe2000001ff00 */
[----:B------:R1:W-:Y:S01]  /*0f50*/  STL [R1+0x48], R61 ;  /* 0x0000483d01007387 */ /* 0x0003e20000100800 */
[----:B------:R-:W-:Y:S01]  /*0f60*/  IMNMX R123, R3, UR4, PT ;  /* 0x00000004037b7c17 */ /* 0x000fe2000b800200 */
[----:B------:R-:W-:Y:S01]  /*0f70*/  IMAD.MOV.U32 R74, RZ, RZ, RZ ;  /* 0x000000ffff4a7224 */ /* 0x000fe200078e00ff */
[----:B------:R-:W-:Y:S01]  /*0f80*/  MOV R66, RZ ;  /* 0x000000ff00427202 */ /* 0x000fe20000000f00 */
[----:B------:R-:W-:Y:S01]  /*0f90*/  IMAD.MOV.U32 R70, RZ, RZ, RZ ;  /* 0x000000ffff467224 */ /* 0x000fe200078e00ff */
[----:B------:R-:W-:Y:S01]  /*0fa0*/  ISETP.GE.AND P0, PT, R123, 0x1, PT ;  /* 0x000000017b00780c */ /* 0x000fe20003f06270 */
[----:B------:R-:W-:Y:S01]  /*0fb0*/  IMAD.MOV.U32 R68, RZ, RZ, RZ ;  /* 0x000000ffff447224 */ /* 0x000fe200078e00ff */
[----:B------:R-:W-:Y:S01]  /*0fc0*/  CS2R R18, SRZ ;  /* 0x0000000000127805 */ /* 0x000fe2000001ff00 */
[----:B------:R-:W-:Y:S01]  /*0fd0*/  IMAD.MOV.U32 R64, RZ, RZ, RZ ;  /* 0x000000ffff407224 */ /* 0x000fe200078e00ff */
[----:B------:R-:W-:Y:S01]  /*0fe0*/  MOV R62, RZ ;  /* 0x000000ff003e7202 */ /* 0x000fe20000000f00 */
        /* <DEDUP_REMOVED lines=45> */
[----:B------:R-:W-:Y:S05]  /*12c0*/  @!P0 BRA `(.L_x_442) ;  /* 0x0000ce0000008947 */ /* 0x000fea0003800000 */
[----:B-1----:R-:W-:Y:S01]  /*12d0*/  ISETP.NE.U32.AND P0, PT, RZ, c[0x0][0x340], PT ;  /* 0x0000d000ff007a0c */ /* 0x002fe20003f05070 */
[----:B------:R-:W2:Y:S03]  /*12e0*/  LDL.64 R140, [R1+0x30] ;  /* 0x00003000018c7983 */ /* 0x000ea60000100a00 */
[----:B------:R-:W-:Y:S01]  /*12f0*/  ISETP.NE.AND.EX P0, PT, RZ, c[0x0][0x344], PT, P0 ;  /* 0x0000d100ff007a0c */ /* 0x000fe20003f05300 */
[----:B------:R-:W3:Y:S04]  /*1300*/  LDL R57, [R1+0x40] ;  /* 0x0000400001397983 */ /* 0x000ee80000100800 */
[----:B------:R-:W4:Y:S08]  /*1310*/  LDL R53, [R1+0x44] ;  /* 0x0000440001357983 */ /* 0x000f300000100800 */
[----:B------:R-:W-:-:S05]  /*1320*/  @P0 MOV R2, 0x4 ;  /* 0x0000000400020802 */ /* 0x000fca0000000f00 */
[----:B------:R-:W-:-:S05]  /*1330*/  @P0 IMAD.WIDE R2, R59, R2, c[0x0][0x340] ;  /* 0x0000d0003b020625 */ /* 0x000fca00078e0202 */
[----:B------:R1:W5:Y:S04]  /*1340*/  @P0 LDG.E R0, [R2.64] ;  /* 0x0000000602000981 */ /* 0x000368000c1e1900 */
[----:B------:R-:W1:Y:S02]  /*1350*/  S2R R63, SR_TID.X ;  /* 0x00000000003f7919 */ /* 0x000e640000002100 */
[----:B-1----:R-:W-:-:S04]  /*1360*/  SHF.R.S32.HI R55, RZ, 0x1f, R63 ;  /* 0x0000001fff377819 */ /* 0x002fc8000001143f */
[----:B------:R-:W-:-:S04]  /*1370*/  LEA.HI R55, R55, R63, RZ, 0x3 ;  /* 0x0000003f37377211 */ /* 0x000fc800078f18ff */
[----:B------:R-:W-:-:S04]  /*1380*/  SHF.R.S32.HI R55, RZ, 0x3, R55 ;  /* 0x00000003ff377819 */ /* 0x000fc80000011437 */
[----:B------:R-:W-:-:S05]  /*1390*/  SHF.R.S32.HI R7, RZ, 0x1f, R55 ;  /* 0x0000001fff077819 */ /* 0x000fca0000011437 */
[C---:B------:R-:W-:Y:S02]  /*13a0*/  IMAD R6, R7.reuse, c[0x0][0x1e0], RZ ;  /* 0x0000780007067a24 */ /* 0x040fe400078e02ff */
[----:B------:R-:W-:Y:S02]  /*13b0*/  IMAD R7, R7, c[0x0][0x208], RZ ;  /* 0x0000820007077a24 */ /* 0x000fe400078e02ff */
[C---:B------:R-:W-:Y:S01]  /*13c0*/  IMAD R6, R55.reuse, c[0x0][0x1e4], R6 ;  /* 0x0000790037067a24 */ /* 0x040fe200078e0206 */
[----:B------:R-:W-:Y:S01]  /*13d0*/  SHF.R.S32.HI R10, RZ, 0x1f, R61 ;  /* 0x0000001fff0a7819 */ /* 0x000fe2000001143d */
[----:B------:R-:W-:-:S04]  /*13e0*/  IMAD R7, R55, c[0x0][0x20c], R7 ;  /* 0x0000830037077a24 */ /* 0x000fc800078e0207 */
[----:B------:R-:W-:-:S04]  /*13f0*/  IMAD R9, R10, c[0x0][0x210], RZ ;  /* 0x000084000a097a24 */ /* 0x000fc800078e02ff */
[----:B------:R-:W-:Y:S01]  /*1400*/  IMAD R9, R61, c[0x0][0x214], R9 ;  /* 0x000085003d097a24 */ /* 0x000fe200078e0209 */
[----:B------:R-:W-:Y:S01]  /*1410*/  WARPSYNC 0xffffffff ;  /* 0xffffffff00007948 */ /* 0x000fe20003800000 */
[----:B--2---:R-:W-:Y:S01]  /*1420*/  IMAD.WIDE.U32 R4, R55, c[0x0][0x1e0], R140 ;  /* 0x0000780037047a25 */ /* 0x004fe200078e008c */
[----:B---3--:R-:W-:-:S03]  /*1430*/  ISETP.GE.AND P3, PT, R57, c[0x0][0x1d4], PT ;  /* 0x0000750039007a0c */ /* 0x008fc60003f66270 */
[----:B------:R-:W-:Y:S01]  /*1440*/  IMAD.WIDE.U32 R2, R55, c[0x0][0x208], R140 ;  /* 0x0000820037027a25 */ /* 0x000fe200078e008c */
[----:B------:R-:W-:-:S03]  /*1450*/  ISETP.GE.AND P4, PT, R140, c[0x0][0x1d4], PT ;  /* 0x000075008c007a0c */ /* 0x000fc60003f86270 */
[----:B------:R-:W-:Y:S01]  /*1460*/  IMAD.IADD R5, R5, 0x1, R6 ;  /* 0x0000000105057824 */ /* 0x000fe200078e0206 */
[----:B------:R-:W-:Y:S02]  /*1470*/  SEL R6, RZ, 0xffffffff, P3 ;  /* 0xffffffffff067807 */ /* 0x000fe40001800000 */
[----:B------:R-:W-:Y:S01]  /*1480*/  IADD3 R3, R3, R7, RZ ;  /* 0x0000000703037210 */ /* 0x000fe20007ffe0ff */
[----:B------:R-:W-:Y:S01]  /*1490*/  IMAD R7, R10, c[0x0][0x1e8], RZ ;  /* 0x00007a000a077a24 */ /* 0x000fe200078e02ff */
[----:B------:R-:W-:Y:S01]  /*14a0*/  SEL R8, RZ, 0x1, P4 ;  /* 0x00000001ff087807 */ /* 0x000fe20002000000 */
[----:B------:R-:W-:Y:S02]  /*14b0*/  IMAD.SHL.U32 R6, R6, 0x2, RZ ;  /* 0x0000000206067824 */ /* 0x000fe400078e00ff */
[C---:B------:R-:W-:Y:S02]  /*14c0*/  IMAD R7, R61.reuse, c[0x0][0x1ec], R7 ;  /* 0x00007b003d077a24 */ /* 0x040fe400078e0207 */
[----:B------:R-:W-:Y:S01]  /*14d0*/  IMAD.WIDE.U32 R4, R61, c[0x0][0x1e8], R4 ;  /* 0x00007a003d047a25 */ /* 0x000fe200078e0004 */
[----:B------:R-:W-:-:S02]  /*14e0*/  LOP3.LUT R11, R6, 0x2, R8, 0xe2, !PT ;  /* 0x00000002060b7812 */ /* 0x000fc400078ee208 */
[----:B------:R-:W-:Y:S01]  /*14f0*/  SHF.R.S32.HI R8, RZ, 0x1f, R59 ;  /* 0x0000001fff087819 */ /* 0x000fe2000001143b */
[----:B------:R-:W-:Y:S01]  /*1500*/  IMAD.WIDE.U32 R2, R61, c[0x0][0x210], R2 ;  /* 0x000084003d027a25 */ /* 0x000fe200078e0002 */
[----:B------:R-:W-:-:S03]  /*1510*/  IADD3 R7, R5, R7, RZ ;  /* 0x0000000705077210 */ /* 0x000fc60007ffe0ff */
[----:B------:R-:W-:Y:S01]  /*1520*/  IMAD.IADD R5, R3, 0x1, R9 ;  /* 0x0000000103057824 */ /* 0x000fe200078e0209 */
[----:B-----5:R-:W-:Y:S01]  /*1530*/  @P0 SHF.R.S32.HI R3, RZ, 0x1f, R0 ;  /* 0x0000001fff030819 */ /* 0x020fe20000011400 */
[----:B------:R-:W-:Y:S01]  /*1540*/  @!P0 IMAD.MOV.U32 R3, RZ, RZ, R8 ;  /* 0x000000ffff038224 */ /* 0x000fe200078e0008 */
[----:B------:R-:W-:Y:S01]  /*1550*/  MOV R6, R4 ;  /* 0x0000000400067202 */ /* 0x000fe20000000f00 */
[----:B------:R-:W-:Y:S01]  /*1560*/  IMAD.MOV.U32 R4, RZ, RZ, R2 ;  /* 0x000000ffff047224 */ /* 0x000fe200078e0002 */
[----:B------:R-:W-:Y:S01]  /*1570*/  @P0 MOV R2, R0 ;  /* 0x0000000000020202 */ /* 0x000fe20000000f00 */
[C---:B------:R-:W-:Y:S01]  /*1580*/  IMAD R0, R3.reuse, c[0x0][0x1f0], RZ ;  /* 0x00007c0003007a24 */ /* 0x040fe200078e02ff */
[----:B------:R-:W-:Y:S01]  /*1590*/  @!P0 MOV R2, R59 ;  /* 0x0000003b00028202 */ /* 0x000fe20000000f00 */
[----:B------:R-:W-:-:S04]  /*15a0*/  IMAD R3, R3, c[0x0][0x218], RZ ;  /* 0x0000860003037a24 */ /* 0x000fc800078e02ff */
[----:B------:R-:W-:-:S04]  /*15b0*/  IMAD.WIDE.U32 R26, R2, c[0x0][0x1f0], R6 ;  /* 0x00007c00021a7a25 */ /* 0x000fc800078e0006 */
[----:B------:R-:W-:-:S04]  /*15c0*/  IMAD.WIDE.U32 R22, R2, c[0x0][0x218], R4 ;  /* 0x0000860002167a25 */ /* 0x000fc800078e0004 */
[C---:B------:R-:W-:Y:S02]  /*15d0*/  IMAD R0, R2.reuse, c[0x0][0x1f4], R0 ;  /* 0x00007d0002007a24 */ /* 0x040fe400078e0200 */
[----:B------:R-:W-:Y:S01]  /*15e0*/  IMAD R2, R2, c[0x0][0x21c], R3 ;  /* 0x0000870002027a24 */ /* 0x000fe200078e0203 */
[----:B------:R1:W-:Y:S02]  /*15f0*/  STL.64 [R1+0x20], R26 ;  /* 0x0000201a01007387 */ /* 0x0003e40000100a00 */
[----:B------:R-:W-:Y:S02]  /*1600*/  IADD3 R25, R27, R0, RZ ;  /* 0x000000001b197210 */ /* 0x000fe40007ffe0ff */
[----:B------:R-:W-:Y:S01]  /*1610*/  IADD3 R24, R23, R2, RZ ;  /* 0x0000000217187210 */ /* 0x000fe20007ffe0ff */
[----:B------:R1:W-:Y:S04]  /*1620*/  STL.64 [R1+0x28], R22 ;  /* 0x0000281601007387 */ /* 0x0003e80000100a00 */
[----:B------:R1:W-:Y:S04]  /*1630*/  STL [R1+0x3c], R24 ;  /* 0x00003c1801007387 */ /* 0x0003e80000100800 */
[----:B------:R1:W-:Y:S01]  /*1640*/  STL [R1+0x38], R25 ;  /* 0x0000381901007387 */ /* 0x0003e20000100800 */
[----:B----4-:R-:W-:-:S04]  /*1650*/  ISETP.GE.AND P2, PT, R53, c[0x0][0x1d4], PT ;  /* 0x0000750035007a0c */ /* 0x010fc80003f46270 */
[----:B------:R-:W-:-:S04]  /*1660*/  SEL R9, RZ, 0x4, P2 ;  /* 0x00000004ff097807 */ /* 0x000fc80001000000 */
[----:B------:R-:W-:Y:S02]  /*1670*/  LOP3.LUT R20, R11, R9, RZ, 0xfc, !PT ;  /* 0x000000090b147212 */ /* 0x000fe400078efcff */
[----:B------:R-:W2:Y:S01]  /*1680*/  LDL R12, [R1+0x88] ;  /* 0x00008800010c7983 */ /* 0x000ea20000100800 */
[----:B------:R-:W-:Y:S01]  /*1690*/  IMAD R5, R10, c[0x0][0x1b8], RZ ;  /* 0x00006e000a057a24 */ /* 0x000fe200078e02ff */
[----:B------:R-:W-:Y:S01]  /*16a0*/  P2R R19, PR, RZ, 0x8 ;  /* 0x00000008ff137803 */ /* 0x000fe20000000000 */
[C---:B------:R-:W-:Y:S01]  /*16b0*/  IMAD.WIDE.U32 R2, R61.reuse, c[0x0][0x1b8], RZ ;  /* 0x00006e003d027a25 */ /* 0x040fe200078e00ff */
[----:B------:R-:W3:Y:S01]  /*16c0*/  LDL R29, [R1+0x5c] ;  /* 0x00005c00011d7983 */ /* 0x000ee20000100800 */
[----:B------:R-:W-:Y:S02]  /*16d0*/  P2R R18, PR, RZ, 0x4 ;  /* 0x00000004ff127803 */ /* 0x000fe40000000000 */
[----:B------:R-:W-:Y:S01]  /*16e0*/  IMAD R5, R61, c[0x0][0x1bc], R5 ;  /* 0x00006f003d057a24 */ /* 0x000fe200078e0205 */
[----:B------:R-:W4:Y:S01]  /*16f0*/  LDL R122, [R1+0x4] ;  /* 0x00000400017a7983 */ /* 0x000f220000100800 */
[----:B------:R-:W-:Y:S02]  /*1700*/  IMAD R8, R8, c[0x0][0x1c0], RZ ;  /* 0x0000700008087a24 */ /* 0x000fe400078e02ff */
[----:B------:R-:W-:Y:S01]  /*1710*/  IMAD.IADD R3, R3, 0x1, R5 ;  /* 0x0000000103037824 */ /* 0x000fe200078e0205 */
[----:B------:R-:W5:Y:S01]  /*1720*/  LDL R28, [R1+0x58] ;  /* 0x00005800011c7983 */ /* 0x000f620000100800 */
[----:B------:R-:W-:-:S02]  /*1730*/  IMAD R8, R59, c[0x0][0x1c4], R8 ;  /* 0x000071003b087a24 */ /* 0x000fc400078e0208 */
[----:B------:R-:W-:Y:S01]  /*1740*/  IMAD.WIDE.U32 R2, R59, c[0x0][0x1c0], R2 ;  /* 0x000070003b027a25 */ /* 0x000fe200078e0002 */
[----:B------:R-:W-:Y:S03]  /*1750*/  BAR.SYNC.DEFER_BLOCKING 0x0 ;  /* 0x0000000000007b1d */ /* 0x000fe60000010000 */
[----:B------:R-:W-:Y:S02]  /*1760*/  IMAD.IADD R3, R3, 0x1, R8 ;  /* 0x0000000103037824 */ /* 0x000fe400078e0208 */
[----:B------:R-:W-:Y:S02]  /*1770*/  IMAD R21, R51, c[0x0][0x168], RZ ;  /* 0x00005a0033157a24 */ /* 0x000fe400078e02ff */
[----:B------:R-:W-:Y:S01]  /*1780*/  IMAD.IADD R7, R55, 0x1, R121 ;  /* 0x0000000137077824 */ /* 0x000fe200078e0279 */
[----:B------:R-:W-:Y:S02]  /*1790*/  ISETP.GE.AND P3, PT, R140, c[0x0][0x198], PT ;  /* 0x000066008c007a0c */ /* 0x000fe40003f66270 */
[----:B------:R-:W-:-:S02]  /*17a0*/  ISETP.GE.AND P2, PT, R57, c[0x0][0x198], PT ;  /* 0x0000660039007a0c */ /* 0x000fc40003f46270 */
[----:B------:R-:W-:-:S04]  /*17b0*/  IADD3 R8, R7, 0x20, RZ ;  /* 0x0000002007087810 */ /* 0x000fc80007ffe0ff */
[----:B------:R-:W-:Y:S01]  /*17c0*/  ISETP.GE.AND P5, PT, R8, R21, PT ;  /* 0x000000150800720c */ /* 0x000fe20003fa6270 */
[----:B--2---:R-:W-:-:S04]  /*17d0*/  IMAD.IADD R4, R12, 0x1, R121 ;  /* 0x000000010c047824 */ /* 0x004fc800078e0279 */
[----:B------:R-:W-:-:S04]  /*17e0*/  @P1 IMAD.HI.U32 R6, R4, c[0x0][0x2c8], RZ ;  /* 0x0000b20004061a27 */ /* 0x000fc800078e00ff */
[----:B------:R-:W-:Y:S01]  /*17f0*/  IMAD.MOV.U32 R0, RZ, RZ, R4 ;  /* 0x000000ffff007224 */ /* 0x000fe200078e0004 */
[----:B------:R-:W-:-:S04]  /*1800*/  @P1 SHF.R.U32.HI R0, RZ, c[0x0][0x2cc], R6 ;  /* 0x0000b300ff001a19 */ /* 0x000fc80000011606 */
[--C-:B------:R-:W-:Y:S01]  /*1810*/  SHF.R.S32.HI R6, RZ, 0x1f, R0.reuse ;  /* 0x0000001fff067819 */ /* 0x100fe20000011400 */
[----:B------:R-:W-:-:S04]  /*1820*/  IMAD.MOV R5, RZ, RZ, -R0 ;  /* 0x000000ffff057224 */ /* 0x000fc800078e0a00 */
[----:B------:R-:W-:Y:S02]  /*1830*/  IMAD R4, R5, c[0x0][0x2c4], R4 ;  /* 0x0000b10005047a24 */ /* 0x000fe400078e0204 */
[----:B------:R-:W-:-:S04]  /*1840*/  IMAD R5, R6, c[0x0][0x1b0], RZ ;  /* 0x00006c0006057a24 */ /* 0x000fc800078e02ff */
[C---:B------:R-:W-:Y:S01]  /*1850*/  IMAD R6, R0.reuse, c[0x0][0x1b4], R5 ;  /* 0x00006d0000067a24 */ /* 0x040fe200078e0205 */
[----:B------:R-:W-:Y:S01]  /*1860*/  SHF.R.S32.HI R5, RZ, 0x1f, R4 ;  /* 0x0000001fff057819 */ /* 0x000fe20000011404 */
[----:B------:R-:W-:-:S04]  /*1870*/  IMAD.WIDE.U32 R2, R0, c[0x0][0x1b0], R2 ;  /* 0x00006c0000027a25 */ /* 0x000fc800078e0002 */
[----:B------:R-:W-:Y:S02]  /*1880*/  IMAD R0, R5, c[0x0][0x1a8], RZ ;  /* 0x00006a0005007a24 */ /* 0x000fe400078e02ff */
[----:B------:R-:W-:Y:S02]  /*1890*/  IMAD.IADD R3, R3, 0x1, R6 ;  /* 0x0000000103037824 */ /* 0x000fe400078e0206 */
[C---:B------:R-:W-:Y:S02]  /*18a0*/  IMAD R0, R4.reuse, c[0x0][0x1ac], R0 ;  /* 0x00006b0004007a24 */ /* 0x040fe400078e0200 */
[----:B------:R-:W-:-:S04]  /*18b0*/  IMAD.WIDE.U32 R4, R4, c[0x0][0x1a8], R2 ;  /* 0x00006a0004047a25 */ /* 0x000fc800078e0002 */
[----:B------:R-:W-:Y:S01]  /*18c0*/  IMAD.IADD R0, R5, 0x1, R0 ;  /* 0x0000000105007824 */ /* 0x000fe200078e0200 */
[----:B------:R-:W-:-:S04]  /*18d0*/  LEA R2, P0, R4, c[0x0][0x160], 0x1 ;  /* 0x0000580004027a11 */ /* 0x000fc800078008ff */
[----:B------:R-:W-:Y:S01]  /*18e0*/  LEA.HI.X R0, R4, c[0x0][0x164], R0, 0x1, P0 ;  /* 0x0000590004007a11 */ /* 0x000fe200000f0c00 */
[----:B------:R-:W2:Y:S04]  /*18f0*/  SHFL.IDX PT, R5, R2, RZ, 0x181f ;  /* 0x00181fff02057589 */ /* 0x000ea800000e0000 */
[----:B------:R-:W1:Y:S01]  /*1900*/  SHFL.IDX PT, R6, R0, RZ, 0x181f ;  /* 0x00181fff00067589 */ /* 0x000e6200000e0000 */
[----:B------:R-:W-:-:S03]  /*1910*/  ISETP.GE.AND P0, PT, R7, R21, PT ;  /* 0x000000150700720c */ /* 0x000fc60003f06270 */
[----:B------:R-:W3:Y:S04]  /*1920*/  SHFL.IDX PT, R3, R2, 0x1, 0x181f ;  /* 0x00381f0002037f89 */ /* 0x000ee800000e0000 */
[----:B------:R-:W5:Y:S06]  /*1930*/  SHFL.IDX PT, R4, R0, 0x1, 0x181f ;  /* 0x00381f0000047f89 */ /* 0x000f6c00000e0000 */
[----:B--2---:R-:W-:-:S04]  /*1940*/  @!P0 LEA R12, P6, R140, R5, 0x1 ;  /* 0x000000058c0c8211 */ /* 0x004fc800078c08ff */
[----:B-1----:R-:W-:Y:S02]  /*1950*/  @!P0 LEA.HI.X R13, R140, R6, R141, 0x1, P6 ;  /* 0x000000068c0d8211 */ /* 0x002fe400030f0c8d */
[----:B------:R-:W-:-:S03]  /*1960*/  @!P0 LEA R10, P6, R57, R5, 0x1 ;  /* 0x00000005390a8211 */ /* 0x000fc600078c08ff */
[----:B----4-:R1:W-:Y:S01]  /*1970*/  @!P0 LDGSTS.E.BYPASS.LTC128B.128 [R122+0x100], [R12.64], !P3 ;  /* 0x001000000c7a8fae */ /* 0x0103e2000d901d46 */
[----:B---3--:R-:W-:-:S05]  /*1980*/  @!P0 LEA.HI.X R11, R57, R6, R29, 0x1, P6 ;  /* 0x00000006390b8211 */ /* 0x008fca00030f0c1d */
[----:B------:R2:W-:Y:S01]  /*1990*/  @!P0 LDGSTS.E.BYPASS.LTC128B.128 [R122+0x4100], [R10.64], !P2 ;  /* 0x041000000a7a8fae */ /* 0x0005e2000d101d46 */
[C---:B------:R-:W-:Y:S02]  /*19a0*/  ISETP.GE.AND P2, PT, R53.reuse, c[0x0][0x198], PT ;  /* 0x0000660035007a0c */ /* 0x040fe40003f46270 */
[----:B------:R-:W-:-:S04]  /*19b0*/  @!P0 LEA R8, P6, R53, R5, 0x1 ;  /* 0x0000000535088211 */ /* 0x000fc800078c08ff */
[----:B-----5:R-:W-:Y:S02]  /*19c0*/  @!P0 LEA.HI.X R9, R53, R6, R28, 0x1, P6 ;  /* 0x0000000635098211 */ /* 0x020fe400030f0c1c */
[----:B------:R-:W-:-:S04]  /*19d0*/  @!P5 LEA R16, P6, R140, R3, 0x1 ;  /* 0x000000038c10d211 */ /* 0x000fc800078c08ff */
[-C--:B------:R-:W-:Y:S01]  /*19e0*/  @!P5 LEA.HI.X R17, R140, R4.reuse, R141, 0x1, P6 ;  /* 0x000000048c11d211 */ /* 0x080fe200030f0c8d */
[----:B------:R3:W-:Y:S01]  /*19f0*/  @!P0 LDGSTS.E.BYPASS.LTC128B.128 [R122+0x8100], [R8.64], !P2 ;  /* 0x08100000087a8fae */ /* 0x0007e2000d101d46 */
[----:B------:R-:W-:Y:S02]  /*1a00*/  @!P5 LEA R14, P6, R57, R3, 0x1 ;  /* 0x00000003390ed211 */ /* 0x000fe400078c08ff */
[----:B------:R-:W-:Y:S01]  /*1a10*/  IADD3 R5, R7, 0x40, RZ ;  /* 0x0000004007057810 */ /* 0x000fe20007ffe0ff */
[----:B------:R4:W-:Y:S01]  /*1a20*/  @!P5 LDGSTS.E.BYPASS.LTC128B.128 [R122+0x1100], [R16.64], !P3 ;  /* 0x01100000107adfae */ /* 0x0009e2000d901d46 */
[----:B------:R-:W-:Y:S02]  /*1a30*/  @!P5 LEA.HI.X R15, R57, R4, R29, 0x1, P6 ;  /* 0x00000004390fd211 */ /* 0x000fe400030f0c1d */
[----:B------:R-:W-:Y:S02]  /*1a40*/  ISETP.GE.AND P6, PT, R5, R21, PT ;  /* 0x000000150500720c */ /* 0x000fe40003fc6270 */
[----:B---3--:R-:W-:-:S02]  /*1a50*/  @!P5 LEA R8, P0, R53, R3, 0x1 ;  /* 0x000000033508d211 */ /* 0x008fc400078008ff */
[----:B------:R-:W1:Y:S02]  /*1a60*/  SHFL.IDX PT, R3, R2, 0x2, 0x181f ;  /* 0x00581f0002037f89 */ /* 0x000e6400000e0000 */
[----:B------:R-:W-:Y:S02]  /*1a70*/  @!P5 LEA.HI.X R9, R53, R4, R28, 0x1, P0 ;  /* 0x000000043509d211 */ /* 0x000fe400000f0c1c */
[----:B------:R-:W3:Y:S05]  /*1a80*/  SHFL.IDX PT, R4, R0, 0x2, 0x181f ;  /* 0x00581f0000047f89 */ /* 0x000eea00000e0000 */
[----:B-1----:R-:W-:-:S04]  /*1a90*/  @!P6 LEA R12, P0, R140, R3, 0x1 ;  /* 0x000000038c0ce211 */ /* 0x002fc800078008ff */
[----:B---3--:R-:W-:Y:S02]  /*1aa0*/  @!P6 LEA.HI.X R13, R140, R4, R141, 0x1, P0 ;  /* 0x000000048c0de211 */ /* 0x008fe400000f0c8d */
[----:B--2---:R-:W-:-:S04]  /*1ab0*/  @!P6 LEA R10, P0, R57, R3, 0x1 ;  /* 0x00000003390ae211 */ /* 0x004fc800078008ff */
[C---:B------:R-:W-:Y:S02]  /*1ac0*/  @!P6 LEA.HI.X R11, R57.reuse, R4, R29, 0x1, P0 ;  /* 0x00000004390be211 */ /* 0x040fe400000f0c1d */
[----:B------:R-:W-:-:S13]  /*1ad0*/  ISETP.GE.AND P0, PT, R57, c[0x0][0x198], PT ;  /* 0x0000660039007a0c */ /* 0x000fda0003f06270 */
[----:B------:R1:W-:Y:S04]  /*1ae0*/  @!P5 LDGSTS.E.BYPASS.LTC128B.128 [R122+0x5100], [R14.64], !P0 ;  /* 0x051000000e7adfae */ /* 0x0003e8000c101d46 */
[----:B------:R2:W-:Y:S04]  /*1af0*/  @!P5 LDGSTS.E.BYPASS.LTC128B.128 [R122+0x9100], [R8.64], !P2 ;  /* 0x09100000087adfae */ /* 0x0005e8000d101d46 */
[----:B------:R3:W-:Y:S04]  /*1b00*/  @!P6 LDGSTS.E.BYPASS.LTC128B.128 [R122+0x2100], [R12.64], !P3 ;  /* 0x021000000c7aefae */ /* 0x0007e8000d901d46 */
[----:B---3--:R-:W3:Y:S04]  /*1b10*/  LDL R13, [R1] ;  /* 0x00000000010d7983 */ /* 0x008ee80000100800 */
[----:B------:R-:W5:Y:S01]  /*1b20*/  SHFL.IDX PT, R2, R2, 0x3, 0x181f ;  /* 0x00781f0002027f89 */ /* 0x000f6200000e0000 */
[----:B------:R-:W-:-:S03]  /*1b30*/  IADD3 R7, R7, 0x60, RZ ;  /* 0x0000006007077810 */ /* 0x000fc60007ffe0ff */
[----:B------:R-:W1:Y:S01]  /*1b40*/  SHFL.IDX PT, R0, R0, 0x3, 0x181f ;  /* 0x00781f0000007f89 */ /* 0x000e6200000e0000 */
[----:B------:R-:W-:Y:S02]  /*1b50*/  ISETP.GE.AND P5, PT, R7, R21, PT ;  /* 0x000000150700720c */ /* 0x000fe40003fa6270 */
[----:B--2---:R-:W-:-:S04]  /*1b60*/  @!P6 LEA R8, P0, R53, R3, 0x1 ;  /* 0x000000033508e211 */ /* 0x004fc800078008ff */
[----:B------:R-:W-:-:S07]  /*1b70*/  @!P6 LEA.HI.X R9, R53, R4, R28, 0x1, P0 ;  /* 0x000000043509e211 */ /* 0x000fce00000f0c1c */
[----:B-----5:R-:W-:-:S04]  /*1b80*/  @!P5 LEA R6, P0, R140, R2, 0x1 ;  /* 0x000000028c06d211 */ /* 0x020fc800078008ff */
[----:B-1----:R-:W-:Y:S02]  /*1b90*/  @!P5 LEA.HI.X R7, R140, R0, R141, 0x1, P0 ;  /* 0x000000008c07d211 */ /* 0x002fe400000f0c8d */
[----:B------:R-:W-:-:S04]  /*1ba0*/  @!P5 LEA R4, P0, R57, R2, 0x1 ;  /* 0x000000023904d211 */ /* 0x000fc800078008ff */
[C---:B------:R-:W-:Y:S02]  /*1bb0*/  @!P5 LEA.HI.X R5, R57.reuse, R0, R29, 0x1, P0 ;  /* 0x000000003905d211 */ /* 0x040fe400000f0c1d */
[----:B------:R-:W-:Y:S01]  /*1bc0*/  ISETP.GE.AND P0, PT, R57, c[0x0][0x198], PT ;  /* 0x0000660039007a0c */ /* 0x000fe20003f06270 */
[----:B------:R-:W-:-:S12]  /*1bd0*/  IMAD.MOV.U32 R116, RZ, RZ, -0x60 ;  /* 0xffffffa0ff747424 */ /* 0x000fd800078e00ff */
[----:B------:R1:W-:Y:S04]  /*1be0*/  @!P6 LDGSTS.E.BYPASS.LTC128B.128 [R122+0x6100], [R10.64], !P0 ;  /* 0x061000000a7aefae */ /* 0x0003e8000c101d46 */
[----:B------:R2:W-:Y:S01]  /*1bf0*/  @!P6 LDGSTS.E.BYPASS.LTC128B.128 [R122+0xa100], [R8.64], !P2 ;  /* 0x0a100000087aefae */ /* 0x0005e2000d101d46 */
[----:B------:R-:W-:Y:S01]  /*1c00*/  ISETP.GE.AND P6, PT, R140, c[0x0][0x198], PT ;  /* 0x000066008c007a0c */ /* 0x000fe20003fc6270 */
[----:B------:R-:W-:-:S12]  /*1c10*/  IMAD R116, R123, R116, 0x60 ;  /* 0x000000607b747424 */ /* 0x000fd800078e0274 */
[----:B------:R5:W-:Y:S04]  /*1c20*/  @!P5 LDGSTS.E.BYPASS.LTC128B.128 [R122+0x3100], [R6.64], !P6 ;  /* 0x03100000067adfae */ /* 0x000be8000f101d46 */
[----:B------:R1:W-:Y:S01]  /*1c30*/  @!P5 LDGSTS.E.BYPASS.LTC128B.128 [R122+0x7100], [R4.64], !P0 ;  /* 0x07100000047adfae */ /* 0x0003e2000c101d46 */
[----:B--2---:R-:W-:-:S04]  /*1c40*/  IADD3 R9, R123, -0x1, RZ ;  /* 0xffffffff7b097810 */ /* 0x004fc80007ffe0ff */
[----:B------:R-:W-:Y:S02]  /*1c50*/  SHF.R.S32.HI R12, RZ, 0x1f, R9 ;  /* 0x0000001fff0c7819 */ /* 0x000fe40000011409 */
[----:B------:R-:W-:-:S03]  /*1c60*/  IADD3 R8, R116, c[0x0][0x1d0], -R55 ;  /* 0x0000740074087a10 */ /* 0x000fc60007ffe837 */
[----:B------:R-:W-:Y:S01]  /*1c70*/  IMAD R3, R12, c[0x0][0x1e0], RZ ;  /* 0x000078000c037a24 */ /* 0x000fe200078e02ff */
[C---:B------:R-:W-:Y:S02]  /*1c80*/  ISETP.GE.AND P6, PT, R53.reuse, c[0x0][0x198], PT ;  /* 0x0000660035007a0c */ /* 0x040fe40003fc6270 */
[----:B-1----:R-:W-:Y:S01]  /*1c90*/  @!P5 LEA R4, P0, R53, R2, 0x1 ;  /* 0x000000023504d211 */ /* 0x002fe200078008ff */
[----:B-----5:R-:W-:-:S03]  /*1ca0*/  IMAD.WIDE.U32 R6, R9, c[0x0][0x1e0], RZ ;  /* 0x0000780009067a25 */ /* 0x020fc600078e00ff */
[----:B------:R-:W-:Y:S01]  /*1cb0*/  @!P5 LEA.HI.X R5, R53, R0, R28, 0x1, P0 ;  /* 0x000000003505d211 */ /* 0x000fe200000f0c1c */
[----:B------:R-:W-:Y:S01]  /*1cc0*/  IMAD R2, R9, c[0x0][0x1e4], R3 ;  /* 0x0000790009027a24 */ /* 0x000fe200078e0203 */
[----:B------:R-:W-:Y:S01]  /*1cd0*/  ISETP.GE.AND P0, PT, R8, 0x1, PT ;  /* 0x000000010800780c */ /* 0x000fe20003f06270 */
[----:B------:R-:W-:Y:S02]  /*1ce0*/  IMAD.MOV.U32 R118, RZ, RZ, R26 ;  /* 0x000000ffff767224 */ /* 0x000fe400078e001a */
[----:B------:R-:W-:Y:S02]  /*1cf0*/  IMAD.IADD R0, R7, 0x1, R2 ;  /* 0x0000000107007824 */ /* 0x000fe400078e0202 */
[----:B------:R-:W-:Y:S01]  /*1d00*/  IMAD.MOV.U32 R119, RZ, RZ, R25 ;  /* 0x000000ffff777224 */ /* 0x000fe200078e0019 */
[----:B------:R-:W-:Y:S01]  /*1d10*/  ISETP.NE.AND P3, PT, R19, RZ, PT ;  /* 0x000000ff1300720c */ /* 0x000fe20003f65270 */
[----:B------:R-:W-:Y:S01]  /*1d20*/  IMAD R0, R0, 0x60, RZ ;  /* 0x0000006000007824 */ /* 0x000fe200078e02ff */
[----:B------:R-:W-:Y:S01]  /*1d30*/  ISETP.NE.AND P2, PT, R18, RZ, PT ;  /* 0x000000ff1200720c */ /* 0x000fe20003f45270 */
[----:B------:R-:W-:Y:S01]  /*1d40*/  IMAD.WIDE.U32 R2, R6, 0x60, R118 ;  /* 0x0000006006027825 */ /* 0x000fe200078e0076 */
[----:B------:R1:W-:Y:S01]  /*1d50*/  @!P5 LDGSTS.E.BYPASS.LTC128B.128 [R122+0xb100], [R4.64], !P6 ;  /* 0x0b100000047adfae */ /* 0x0003e2000f101d46 */
[----:B------:R-:W-:-:S02]  /*1d60*/  ISETP.GE.AND P6, PT, R8, 0x21, PT ;  /* 0x000000210800780c */ /* 0x000fc40003fc6270 */
[----:B------:R-:W-:Y:S01]  /*1d70*/  IMAD.IADD R0, R3, 0x1, R0 ;  /* 0x0000000103007824 */ /* 0x000fe200078e0200 */
[----:B------:R-:W0:Y:S01]  /*1d80*/  LDGDEPBAR ;  /* 0x00000000000079af */ /* 0x000e220000000000 */
[----:B------:R-:W-:Y:S02]  /*1d90*/  IMAD.MOV.U32 R117, RZ, RZ, c[0x0][0x1e0] ;  /* 0x00007800ff757624 */ /* 0x000fe400078e00ff */
[----:B------:R-:W-:Y:S02]  /*1da0*/  IMAD.MOV.U32 R120, RZ, RZ, c[0x0][0x1e4] ;  /* 0x00007900ff787624 */ /* 0x000fe400078e00ff */
[----:B------:R-:W-:Y:S01]  /*1db0*/  IMAD.WIDE.U32 R6, R117, 0x40, RZ ;  /* 0x0000004075067825 */ /* 0x000fe200078e00ff */
[----:B-1----:R-:W-:-:S04]  /*1dc0*/  @P0 LEA R4, P5, R2, c[0x0][0x1c8], 0x1 ;  /* 0x0000720002040a11 */ /* 0x002fc800078a08ff */
[----:B------:R-:W-:Y:S02]  /*1dd0*/  @P0 LEA.HI.X R5, R2, c[0x0][0x1cc], R0, 0x1, P5 ;  /* 0x0000730002050a11 */ /* 0x000fe400028f0c00 */
[----:B------:R-:W-:-:S03]  /*1de0*/  ISETP.GE.AND P5, PT, R8, 0x41, PT ;  /* 0x000000410800780c */ /* 0x000fc60003fa6270 */
[----:B------:R1:W-:Y:S04]  /*1df0*/  @P0 LDGSTS.E.BYPASS.LTC128B.128 [R122+0xc100], [R4.64], !P4 ;  /* 0x0c100000047a0fae */ /* 0x0003e8000e101d46 */
[----:B------:R1:W-:Y:S04]  /*1e00*/  @P0 LDGSTS.E.BYPASS.LTC128B.128 [R122+0xf100], [R4.64+0x80], !P3 ;  /* 0x0f100080047a0fae */ /* 0x0003e8000d901d46 */
[----:B------:R1:W-:Y:S01]  /*1e10*/  @P0 LDGSTS.E.BYPASS.LTC128B.128 [R122+0x12100], [R4.64+0x100], !P2 ;  /* 0x12100100047a0fae */ /* 0x0003e2000d101d46 */
[----:B------:R-:W-:Y:S01]  /*1e20*/  @P6 LEA R3, P0, R117, R2, 0x5 ;  /* 0x0000000275036211 */ /* 0x000fe200078028ff */
[----:B------:R-:W-:-:S02]  /*1e30*/  IMAD R12, R12, c[0x0][0x208], RZ ;  /* 0x000082000c0c7a24 */ /* 0x000fc400078e02ff */
[----:B------:R-:W-:-:S04]  /*1e40*/  IMAD.WIDE.U32 R10, R9, c[0x0][0x208], RZ ;  /* 0x00008200090a7a25 */ /* 0x000fc800078e00ff */
[----:B------:R-:W-:Y:S01]  /*1e50*/  IMAD R12, R9, c[0x0][0x20c], R12 ;  /* 0x00008300090c7a24 */ /* 0x000fe200078e020c */
[----:B-1----:R-:W-:Y:S02]  /*1e60*/  @P6 LEA.HI.X R5, R117, R0, R120, 0x5, P0 ;  /* 0x0000000075056211 */ /* 0x002fe400000f2c78 */
[----:B------:R-:W-:-:S04]  /*1e70*/  @P6 LEA R4, P0, R3, c[0x0][0x1c8], 0x1 ;  /* 0x0000720003046a11 */ /* 0x000fc800078008ff */
[----:B------:R-:W-:Y:S02]  /*1e80*/  @P6 LEA.HI.X R5, R3, c[0x0][0x1cc], R5, 0x1, P0 ;  /* 0x0000730003056a11 */ /* 0x000fe400000f0c05 */
[----:B------:R-:W-:Y:S01]  /*1e90*/  @P5 IADD3 R3, P0, R2, R6, RZ ;  /* 0x0000000602035210 */ /* 0x000fe20007f1e0ff */
[----:B------:R-:W-:Y:S02]  /*1ea0*/  IMAD.SHL.U32 R2, R120, 0x40, RZ ;  /* 0x0000004078027824 */ /* 0x000fe400078e00ff */
[----:B------:R1:W-:Y:S03]  /*1eb0*/  @P6 LDGSTS.E.BYPASS.LTC128B.128 [R122+0xd100], [R4.64], !P4 ;  /* 0x0d100000047a6fae */ /* 0x0003e6000e101d46 */
[----:B------:R-:W-:Y:S01]  /*1ec0*/  @P5 IADD3.X R9, R0, R7, R2, P0, !PT ;  /* 0x0000000700095210 */ /* 0x000fe200007fe402 */
[----:B------:R1:W-:Y:S01]  /*1ed0*/  @P6 LDGSTS.E.BYPASS.LTC128B.128 [R122+0x10100], [R4.64+0x80], !P3 ;  /* 0x10100080047a6fae */ /* 0x0003e2000d901d46 */
[----:B------:R-:W-:-:S03]  /*1ee0*/  @P5 LEA R2, P0, R3, c[0x0][0x1c8], 0x1 ;  /* 0x0000720003025a11 */ /* 0x000fc600078008ff */
[----:B------:R1:W-:Y:S01]  /*1ef0*/  @P6 LDGSTS.E.BYPASS.LTC128B.128 [R122+0x13100], [R4.64+0x100], !P2 ;  /* 0x13100100047a6fae */ /* 0x0003e2000d101d46 */
[----:B------:R-:W-:-:S05]  /*1f00*/  @P5 LEA.HI.X R3, R3, c[0x0][0x1cc], R9, 0x1, P0 ;  /* 0x0000730003035a11 */ /* 0x000fca00000f0c09 */
[----:B------:R2:W-:Y:S04]  /*1f10*/  @P5 LDGSTS.E.BYPASS.LTC128B.128 [R122+0xe100], [R2.64], !P4 ;  /* 0x0e100000027a5fae */ /* 0x0005e8000e101d46 */
[----:B------:R2:W-:Y:S04]  /*1f20*/  @P5 LDGSTS.E.BYPASS.LTC128B.128 [R122+0x11100], [R2.64+0x80], !P3 ;  /* 0x11100080027a5fae */ /* 0x0005e8000d901d46 */
[----:B------:R2:W-:Y:S04]  /*1f30*/  @P5 LDGSTS.E.BYPASS.LTC128B.128 [R122+0x14100], [R2.64+0x100], !P2 ;  /* 0x14100100027a5fae */ /* 0x0005e8000d101d46 */
[----:B------:R-:W0:Y:S01]  /*1f40*/  LDGDEPBAR ;  /* 0x00000000000079af */ /* 0x000e220000000000 */
[----:B------:R-:W-:-:S04]  /*1f50*/  DEPBAR.LE SB0, 0x1 ;  /* 0x000080400000791a */ /* 0x000fc80000000000 */
[----:B------:R-:W-:Y:S01]  /*1f60*/  BAR.SYNC.DEFER_BLOCKING 0x0 ;  /* 0x0000000000007b1d */ /* 0x000fe20000010000 */
[----:B------:R-:W-:Y:S02]  /*1f70*/  IMAD.MOV.U32 R6, RZ, RZ, R22 ;  /* 0x000000ffff067224 */ /* 0x000fe400078e0016 */
[----:B------:R-:W-:Y:S02]  /*1f80*/  IMAD.MOV.U32 R7, RZ, RZ, R24 ;  /* 0x000000ffff077224 */ /* 0x000fe400078e0018 */
[----:B------:R-:W-:Y:S02]  /*1f90*/  IMAD.IADD R0, R11, 0x1, R12 ;  /* 0x000000010b007824 */ /* 0x000fe400078e020c */
[----:B------:R-:W-:Y:S01]  /*1fa0*/  IMAD.WIDE.U32 R6, R10, 0x60, R6 ;  /* 0x000000600a067825 */ /* 0x000fe200078e0006 */
[----:B------:R-:W-:Y:S04]  /*1fb0*/  LDSM.16.M88.4 R156, [R250] ;  /* 0x00000000fa9c783b */ /* 0x000fe80000000200 */
[----:B------:R-:W-:Y:S04]  /*1fc0*/  LDSM.16.M88.4 R160, [R251] ;  /* 0x00000000fba0783b */ /* 0x000fe80000000200 */
[----:B------:R-:W-:Y:S04]  /*1fd0*/  LDSM.16.M88.4 R172, [R252] ;  /* 0x00000000fcac783b */ /* 0x000fe80000000200 */
[----:B------:R-:W-:Y:S04]  /*1fe0*/  LDSM.16.M88.4 R176, [R250+0x4000] ;  /* 0x00400000fab0783b */ /* 0x000fe80000000200 */
[----:B------:R-:W-:Y:S04]  /*1ff0*/  LDSM.16.M88.4 R180, [R251+0x4000] ;  /* 0x00400000fbb4783b */ /* 0x000fe80000000200 */
[----:B------:R-:W-:Y:S04]  /*2000*/  LDSM.16.M88.4 R188, [R252+0x4000] ;  /* 0x00400000fcbc783b */ /* 0x000fe80000000200 */
[----:B---3--:R-:W-:Y:S04]  /*2010*/  LDSM.16.M88.4 R168, [R13] ;  /* 0x000000000da8783b */ /* 0x008fe80000000200 */
[----:B------:R-:W-:Y:S04]  /*2020*/  LDSM.16.M88.4 R184, [R13+0x4000] ;  /* 0x004000000db8783b */ /* 0x000fe80000000200 */
[----:B------:R-:W-:Y:S04]  /*2030*/  LDSM.16.M88.4 R192, [R250+0x8000] ;  /* 0x00800000fac0783b */ /* 0x000fe80000000200 */
[----:B------:R-:W-:Y:S04]  /*2040*/  LDSM.16.M88.4 R196, [R251+0x8000] ;  /* 0x00800000fbc4783b */ /* 0x000fe80000000200 */
[----:B------:R-:W-:Y:S04]  /*2050*/  LDSM.16.M88.4 R200, [R13+0x8000] ;  /* 0x008000000dc8783b */ /* 0x000fe80000000200 */
[----:B------:R-:W-:Y:S04]  /*2060*/  LDSM.16.M88.4 R204, [R252+0x8000] ;  /* 0x00800000fccc783b */ /* 0x000fe80000000200 */
[----:B------:R-:W-:Y:S01]  /*2070*/  BAR.SYNC.DEFER_BLOCKING 0x0 ;  /* 0x0000000000007b1d */ /* 0x000fe20000010000 */
[----:B------:R-:W-:-:S02]  /*2080*/  IMAD R0, R0, 0x60, RZ ;  /* 0x0000006000007824 */ /* 0x000fc400078e02ff */
[----:B-1----:R-:W-:Y:S02]  /*2090*/  IMAD.MOV.U32 R5, RZ, RZ, c[0x0][0x208] ;  /* 0x00008200ff057624 */ /* 0x002fe400078e00ff */
[----:B--2---:R-:W-:Y:S01]  /*20a0*/  IMAD.MOV.U32 R3, RZ, RZ, 0x6 ;  /* 0x00000006ff037424 */ /* 0x004fe200078e00ff */
[C---:B------:R-:W-:Y:S01]  /*20b0*/  LEA R2, P0, R6.reuse, c[0x0][0x1f8], 0x1 ;  /* 0x00007e0006027a11 */ /* 0x040fe200078008ff */
[----:B------:R-:W-:Y:S02]  /*20c0*/  IMAD.IADD R0, R7, 0x1, R0 ;  /* 0x0000000107007824 */ /* 0x000fe400078e0200 */
[C---:B------:R-:W-:Y:S01]  /*20d0*/  IMAD.SHL.U32 R4, R5.reuse, 0x40, RZ ;  /* 0x0000004005047824 */ /* 0x040fe200078e00ff */
[----:B------:R-:W-:Y:S02]  /*20e0*/  SHF.L.U64.HI R5, R5, R3, c[0x0][0x20c] ;  /* 0x0000830005057619 */ /* 0x000fe40000010203 */
[----:B------:R-:W-:Y:S02]  /*20f0*/  LEA.HI.X R3, R6, c[0x0][0x1fc], R0, 0x1, P0 ;  /* 0x00007f0006037a11 */ /* 0x000fe400000f0c00 */
[----:B------:R-:W-:-:S02]  /*2100*/  IADD3 R10, P5, P0, R4, 0x80, R2 ;  /* 0x00000080040a7810 */ /* 0x000fc400078be002 */
[----:B------:R-:W-:Y:S02]  /*2110*/  LOP3.LUT R0, R20, 0x1, RZ, 0xc0, !PT ;  /* 0x0000000114007812 */ /* 0x000fe400078ec0ff */
[----:B------:R-:W-:Y:S02]  /*2120*/  IADD3.X R11, R5, RZ, R3, P5, P0 ;  /* 0x000000ff050b7210 */ /* 0x000fe40002fe0403 */
[----:B------:R-:W-:Y:S01]  /*2130*/  IADD3 R6, P5, P0, R4, 0x100, R2 ;  /* 0x0000010004067810 */ /* 0x000fe200078be002 */
[----:B------:R-:W-:-:S04]  /*2140*/  DEPBAR.LE SB0, 0x0 ;  /* 0x000080000000791a */ /* 0x000fc80000000000 */
[----:B------:R-:W-:Y:S01]  /*2150*/  BAR.SYNC.DEFER_BLOCKING 0x0 ;  /* 0x0000000000007b1d */ /* 0x000fe20000010000 */
[----:B------:R-:W-:Y:S02]  /*2160*/  IADD3.X R7, R5, RZ, R3, P5, P0 ;  /* 0x000000ff05077210 */ /* 0x000fe40002fe0403 */
[----:B------:R-:W-:-:S04]  /*2170*/  ISETP.NE.U32.AND P0, PT, R0, 0x1, PT ;  /* 0x000000010000780c */ /* 0x000fc80003f05070 */
[----:B------:R-:W-:Y:S02]  /*2180*/  ISETP.LT.OR P0, PT, R8, 0x1, P0 ;  /* 0x000000010800780c */ /* 0x000fe40000701670 */
[C---:B------:R-:W-:Y:S02]  /*2190*/  LOP3.LUT P6, RZ, R20.reuse, 0x2, RZ, 0xc0, !PT ;  /* 0x0000000214ff7812 */ /* 0x040fe400078cc0ff */
[----:B------:R-:W-:Y:S01]  /*21a0*/  LOP3.LUT P5, RZ, R20, 0x4, RZ, 0xc0, !PT ;  /* 0x0000000414ff7812 */ /* 0x000fe200078ac0ff */
[----:B----4-:R-:W1:Y:S04]  /*21b0*/  LDSM.16.M88.4 R16, [R225] ;  /* 0x00000000e110783b */ /* 0x010e680000000200 */
[----:B------:R-:W-:Y:S04]  /*21c0*/  LDSM.16.M88.4 R12, [R225+0x800] ;  /* 0x00080000e10c783b */ /* 0x000fe80000000200 */
[----:B------:R-:W2:Y:S04]  /*21d0*/  LDSM.16.M88.4 R40, [R225+0x1000] ;  /* 0x00100000e128783b */ /* 0x000ea80000000200 */
[----:B------:R-:W3:Y:S04]  /*21e0*/  LDSM.16.M88.4 R44, [R225+0x1800] ;  /* 0x00180000e12c783b */ /* 0x000ee80000000200 */
[----:B------:R-:W-:Y:S04]  /*21f0*/  LDSM.16.M88.4 R60, [R225+0x2000] ;  /* 0x00200000e13c783b */ /* 0x000fe80000000200 */
[----:B------:R-:W-:Y:S04]  /*2200*/  LDSM.16.M88.4 R68, [R225+0x2800] ;  /* 0x00280000e144783b */ /* 0x000fe80000000200 */
[----:B------:R-:W-:Y:S04]  /*2210*/  LDSM.16.M88.4 R56, [R231] ;  /* 0x00000000e738783b */ /* 0x000fe80000000200 */
[----:B------:R-:W-:Y:S04]  /*2220*/  LDSM.16.M88.4 R52, [R248] ;  /* 0x00000000f834783b */ /* 0x000fe80000000200 */
[----:B------:R-:W4:Y:S04]  /*2230*/  LDSM.16.M88.4 R48, [R247] ;  /* 0x00000000f730783b */ /* 0x000f280000000200 */
[----:B------:R-:W5:Y:S04]  /*2240*/  LDSM.16.M88.4 R64, [R246] ;  /* 0x00000000f640783b */ /* 0x000f680000000200 */
[----:B------:R-:W1:Y:S04]  /*2250*/  LDSM.16.M88.4 R92, [R245] ;  /* 0x00000000f55c783b */ /* 0x000e680000000200 */
[----:B------:R-:W1:Y:S04]  /*2260*/  LDSM.16.M88.4 R104, [R244] ;  /* 0x00000000f468783b */ /* 0x000e680000000200 */
[----:B------:R-:W-:Y:S01]  /*2270*/  @!PT LDS RZ, [RZ] ;  /* 0x00000000fffff984 */ /* 0x000fe20000000800 */
[----:B------:R-:W-:Y:S01]  /*2280*/  @!PT LDS RZ, [RZ] ;  /* 0x00000000fffff984 */ /* 0x000fe20000000800 */
[----:B------:R-:W-:Y:S01]  /*2290*/  @!PT LDS RZ, [RZ] ;  /* 0x00000000fffff984 */ /* 0x000fe20000000800 */
[----:B------:R1:W-:Y:S01]  /*22a0*/  LDGSTS.E.BYPASS.LTC128B.128 [R122+0x100], [R2.64], !P0 ;  /* 0x00100000027a7fae */ /* 0x0003e2000c101d46 */
[----:B------:R-:W-:-:S13]  /*22b0*/  ISETP.LT.OR P0, PT, R8, 0x1, !P6 ;  /* 0x000000010800780c */ /* 0x000fda0007701670 */
[----:B------:R1:W-:Y:S01]  /*22c0*/  LDGSTS.E.BYPASS.LTC128B.128 [R122+0x3100], [R2.64+0x80], !P0 ;  /* 0x03100080027a7fae */ /* 0x0003e2000c101d46 */
[----:B------:R-:W-:-:S13]  /*22d0*/  ISETP.LT.OR P0, PT, R8, 0x1, !P5 ;  /* 0x000000010800780c */ /* 0x000fda0006f01670 */
[----:B------:R1:W-:Y:S02]  /*22e0*/  LDGSTS.E.BYPASS.LTC128B.128 [R122+0x6100], [R2.64+0x100], !P0 ;  /* 0x06100100027a7fae */ /* 0x0003e4000c101d46 */
[----:B-1----:R-:W-:-:S05]  /*22f0*/  IADD3 R2, P0, R4, R2, RZ ;  /* 0x0000000204027210 */ /* 0x002fca0007f1e0ff */
[----:B------:R-:W-:Y:S01]  /*2300*/  IMAD.X R3, R5, 0x1, R3, P0 ;  /* 0x0000000105037824 */ /* 0x000fe200000e0603 */
[----:B------:R-:W-:-:S05]  /*2310*/  IADD3 R4, P0, R2, R4, RZ ;  /* 0x0000000402047210 */ /* 0x000fca0007f1e0ff */
[----:B------:R-:W-:Y:S01]  /*2320*/  IMAD.X R5, R3, 0x1, R5, P0 ;  /* 0x0000000103057824 */ /* 0x000fe200000e0605 */
[----:B------:R-:W-:-:S04]  /*2330*/  ISETP.NE.U32.AND P0, PT, R0, 0x1, PT ;  /* 0x000000010000780c */ /* 0x000fc80003f05070 */
[----:B------:R-:W-:-:S13]  /*2340*/  ISETP.LT.OR P0, PT, R8, 0x21, P0 ;  /* 0x000000210800780c */ /* 0x000fda0000701670 */
[----:B------:R1:W-:Y:S01]  /*2350*/  LDGSTS.E.BYPASS.LTC128B.128 [R122+0x1100], [R2.64], !P0 ;  /* 0x01100000027a7fae */ /* 0x0003e2000c101d46 */
[C---:B------:R-:W-:Y:S01]  /*2360*/  ISETP.LT.OR P0, PT, R8.reuse, 0x21, !P6 ;  /* 0x000000210800780c */ /* 0x040fe20007701670 */
[C---:B------:R-:W-:Y:S11]  /*2370*/  HMMA.16816.F32 R36, R156.reuse, R16, RZ ;  /* 0x000000109c24723c */ /* 0x040ff600000018ff */
[----:B------:R-:W-:Y:S01]  /*2380*/  @!UPT UIADD3 URZ, URZ, URZ, URZ ;  /* 0x0000003f3f3ff290 */ /* 0x000fe2000fffe03f */
[----:B------:R1:W-:Y:S01]  /*2390*/  LDGSTS.E.BYPASS.LTC128B.128 [R122+0x4100], [R10.64], !P0 ;  /* 0x041000000a7a7fae */ /* 0x0003e2000c101d46 */
[----:B------:R-:W-:Y:S01]  /*23a0*/  ISETP.LT.OR P0, PT, R8, 0x21, !P5 ;  /* 0x000000210800780c */ /* 0x000fe20006f01670 */
[C---:B------:R-:W-:Y:S08]  /*23b0*/  HMMA.16816.F32 R32, R156.reuse, R18, RZ ;  /* 0x000000129c20723c */ /* 0x040ff000000018ff */
[----:B--2---:R-:W-:Y:S04]  /*23c0*/  HMMA.16816.F32 R16, R156, R42, RZ ;  /* 0x0000002a9c10723c */ /* 0x004fe800000018ff */
[----:B------:R2:W-:Y:S01]  /*23d0*/  LDGSTS.E.BYPASS.LTC128B.128 [R122+0x7100], [R6.64], !P0 ;  /* 0x07100000067a7fae */ /* 0x0005e2000c101d46 */
[----:B------:R-:W-:-:S02]  /*23e0*/  ISETP.NE.U32.AND P0, PT, R0, 0x1, PT ;  /* 0x000000010000780c */ /* 0x000fc40003f05070 */
[C---:B------:R-:W-:Y:S02]  /*23f0*/  ISETP.LT.OR P6, PT, R8.reuse, 0x41, !P6 ;  /* 0x000000410800780c */ /* 0x040fe400077c1670 */
[C---:B------:R-:W-:Y:S02]  /*2400*/  ISETP.LT.OR P0, PT, R8.reuse, 0x41, P0 ;  /* 0x000000410800780c */ /* 0x040fe40000701670 */
[----:B------:R-:W-:Y:S01]  /*2410*/  ISETP.LT.OR P5, PT, R8, 0x41, !P5 ;  /* 0x000000410800780c */ /* 0x000fe20006fa1670 */
[C---:B------:R-:W-:Y:S08]  /*2420*/  HMMA.16816.F32 R28, R156.reuse, R12, RZ ;  /* 0x0000000c9c1c723c */ /* 0x040ff000000018ff */
[C---:B------:R-:W-:Y:S02]  /*2430*/  HMMA.16816.F32 R24, R156.reuse, R14, RZ ;  /* 0x0000000e9c18723c */ /* 0x040fe400000018ff */
[----:B------:R2:W-:Y:S04]  /*2440*/  LDGSTS.E.BYPASS.LTC128B.128 [R122+0x2100], [R4.64], !P0 ;  /* 0x02100000047a7fae */ /* 0x0005e8000c101d46 */
[----:B------:R2:W-:Y:S02]  /*2450*/  LDGSTS.E.BYPASS.LTC128B.128 [R122+0x5100], [R4.64+0x80], !P6 ;  /* 0x05100080047a7fae */ /* 0x0005e4000f101d46 */
[C---:B------:R-:W-:Y:S02]  /*2460*/  HMMA.16816.F32 R20, R156.reuse, R40, RZ ;  /* 0x000000289c14723c */ /* 0x040fe400000018ff */
[----:B------:R2:W-:Y:S04]  /*2470*/  LDGSTS.E.BYPASS.LTC128B.128 [R122+0x8100], [R4.64+0x100], !P5 ;  /* 0x08100100047a7fae */ /* 0x0005e8000e901d46 */
[----:B------:R-:W-:Y:S02]  /*2480*/  LDSM.16.M88.4 R108, [R226+0x5000] ;  /* 0x00500000e26c783b */ /* 0x000fe40000000200 */
[----:B---3--:R-:W-:Y:S02]  /*2490*/  HMMA.16816.F32 R12, R156, R44, RZ ;  /* 0x0000002c9c0c723c */ /* 0x008fe400000018ff */
[----:B------:R-:W-:Y:S04]  /*24a0*/  LDSM.16.M88.4 R112, [R235] ;  /* 0x00000000eb70783b */ /* 0x000fe80000000200 */
[----:B------:R-:W0:Y:S02]  /*24b0*/  LDGDEPBAR ;  /* 0x00000000000079af */ /* 0x000e240000000000 */
[C---:B----4-:R-:W-:Y:S08]  /*24c0*/  HMMA.16816.F32 R80, R160.reuse, R50, R16 ;  /* 0x00000032a050723c */ /* 0x050ff00000001810 */
[----:B------:R-:W-:Y:S01]  /*24d0*/  HMMA.16816.F32 R100, R160, R58, R32 ;  /* 0x0000003aa064723c */ /* 0x000fe20000001820 */
[----:B------:R-:W3:Y:S07]  /*24e0*/  LDSM.16.M88.4 R32, [R229] ;  /* 0x00000000e520783b */ /* 0x000eee0000000200 */
[----:B------:R-:W-:Y:S08]  /*24f0*/  HMMA.16816.F32 R16, R156, R62, RZ ;  /* 0x0000003e9c10723c */ /* 0x000ff000000018ff */
[C---:B------:R-:W-:Y:S01]  /*2500*/  HMMA.16816.F32 R76, R160.reuse, R56, R36 ;  /* 0x00000038a04c723c */ /* 0x040fe20000001824 */
[----:B------:R-:W4:Y:S07]  /*2510*/  LDSM.16.M88.4 R36, [R229+0x800] ;  /* 0x00080000e524783b */ /* 0x000f2e0000000200 */
[C---:B------:R-:W-:Y:S01]  /*2520*/  HMMA.16816.F32 R84, R160.reuse, R48, R20 ;  /* 0x00000030a054723c */ /* 0x040fe20000001814 */
[----:B------:R-:W3:Y:S07]  /*2530*/  LDSM.16.M88.4 R48, [R229+0x1000] ;  /* 0x00100000e530783b */ /* 0x000eee0000000200 */
[----:B-----5:R-:W-:Y:S08]  /*2540*/  HMMA.16816.F32 R56, R160, R64, R12 ;  /* 0x00000040a038723c */ /* 0x020ff0000000180c */
[C---:B-1----:R-:W-:Y:S01]  /*2550*/  HMMA.16816.F32 R8, R156.reuse, R46, RZ ;  /* 0x0000002e9c08723c */ /* 0x042fe200000018ff */
[----:B------:R-:W1:Y:S07]  /*2560*/  LDSM.16.M88.4 R44, [R229+0x2000] ;  /* 0x00200000e52c783b */ /* 0x000e6e0000000200 */
[C---:B------:R-:W-:Y:S01]  /*2570*/  HMMA.16816.F32 R20, R156.reuse, R60, RZ ;  /* 0x0000003c9c14723c */ /* 0x040fe200000018ff */
[----:B------:R-:W-:Y:S07]  /*2580*/  LDSM.16.M88.4 R60, [R229+0x1800] ;  /* 0x00180000e53c783b */ /* 0x000fee0000000200 */
[C---:B------:R-:W-:Y:S08]  /*2590*/  HMMA.16816.F32 R12, R156.reuse, R68, RZ ;  /* 0x000000449c0c723c */ /* 0x040ff000000018ff */
[----:B--2---:R-:W-:Y:S01]  /*25a0*/  HMMA.16816.F32 R4, R156, R70, RZ ;  /* 0x000000469c04723c */ /* 0x004fe200000018ff */
[----:B------:R-:W-:Y:S07]  /*25b0*/  LDSM.16.M88.4 R68, [R226+0x1000] ;  /* 0x00100000e244783b */ /* 0x000fee0000000200 */
[C---:B------:R-:W-:Y:S01]  /*25c0*/  HMMA.16816.F32 R96, R160.reuse, R52, R28 ;  /* 0x00000034a060723c */ /* 0x040fe2000000181c */
[----:B------:R-:W-:Y:S07]  /*25d0*/  LDSM.16.M88.4 R28, [R226+0x800] ;  /* 0x00080000e21c783b */ /* 0x000fee0000000200 */
[C---:B------:R-:W-:Y:S01]  /*25e0*/  HMMA.16816.F32 R88, R160.reuse, R54, R24 ;  /* 0x00000036a058723c */ /* 0x040fe20000001818 */
[----:B------:R-:W2:Y:S07]  /*25f0*/  LDSM.16.M88.4 R24, [R229+0x2800] ;  /* 0x00280000e518783b */ /* 0x000eae0000000200 */
[C---:B------:R-:W-:Y:S01]  /*2600*/  HMMA.16816.F32 R52, R160.reuse, R94, R16 ;  /* 0x0000005ea034723c */ /* 0x040fe20000001810 */
[----:B------:R-:W5:Y:S07]  /*2610*/  LDSM.16.M88.4 R16, [R226] ;  /* 0x00000000e210783b */ /* 0x000f6e0000000200 */
[C---:B------:R-:W-:Y:S08]  /*2620*/  HMMA.16816.F32 R72, R160.reuse, R66, R8 ;  /* 0x00000042a048723c */ /* 0x040ff00000001808 */
[C---:B------:R-:W-:Y:S01]  /*2630*/  HMMA.16816.F32 R64, R160.reuse, R92, R20 ;  /* 0x0000005ca040723c */ /* 0x040fe20000001814 */
[----:B------:R-:W-:Y:S07]  /*2640*/  LDSM.16.M88.4 R92, [R226+0x2800] ;  /* 0x00280000e25c783b */ /* 0x000fee0000000200 */
[C---:B------:R-:W-:Y:S08]  /*2650*/  HMMA.16816.F32 R40, R160.reuse, R104, R12 ;  /* 0x00000068a028723c */ /* 0x040ff0000000180c */
[----:B------:R-:W-:Y:S01]  /*2660*/  HMMA.16816.F32 R20, R160, R106, R4 ;  /* 0x0000006aa014723c */ /* 0x000fe20000001804 */
[----:B------:R-:W-:Y:S07]  /*2670*/  LDSM.16.M88.4 R104, [R225+0x7800] ;  /* 0x00780000e168783b */ /* 0x000fee0000000200 */
[C---:B---3--:R-:W-:Y:S08]  /*2680*/  HMMA.16816.F32 R12, R168.reuse, R32, R76 ;  /* 0x00000020a80c723c */ /* 0x048ff0000000184c */
[C---:B------:R-:W-:Y:S01]  /*2690*/  HMMA.16816.F32 R8, R168.reuse, R34, R100 ;  /* 0x00000022a808723c */ /* 0x040fe20000001864 */
[----:B------:R-:W3:Y:S07]  /*26a0*/  LDSM.16.M88.4 R100, [R226+0x1800] ;  /* 0x00180000e264783b */ /* 0x000eee0000000200 */
[C---:B----4-:R-:W-:Y:S01]  /*26b0*/  HMMA.16816.F32 R4, R168.reuse, R36, R96 ;  /* 0x00000024a804723c */ /* 0x050fe20000001860 */
[----:B------:R-:W-:Y:S07]  /*26c0*/  LDSM.16.M88.4 R96, [R242] ;  /* 0x00000000f260783b */ /* 0x000fee0000000200 */
[C---:B------:R-:W-:Y:S01]  /*26d0*/  HMMA.16816.F32 R32, R168.reuse, R38, R88 ;  /* 0x00000026a820723c */ /* 0x040fe20000001858 */
[----:B------:R-:W4:Y:S07]  /*26e0*/  LDSM.16.M88.4 R88, [R226+0x2000] ;  /* 0x00200000e258783b */ /* 0x000f2e0000000200 */
[C---:B------:R-:W-:Y:S08]  /*26f0*/  HMMA.16816.F32 R36, R168.reuse, R48, R84 ;  /* 0x00000030a824723c */ /* 0x040ff00000001854 */
[C---:B-1----:R-:W-:Y:S08]  /*2700*/  HMMA.16816.F32 R84, R168.reuse, R46, R52 ;  /* 0x0000002ea854723c */ /* 0x042ff00000001834 */
[----:B--2---:R-:W-:Y:S08]  /*2710*/  HMMA.16816.F32 R76, R168, R24, R40 ;  /* 0x00000018a84c723c */ /* 0x004ff00000001828 */
[C---:B-----5:R-:W-:Y:S08]  /*2720*/  HMMA.16816.F32 R52, R172.reuse, R16, R12 ;  /* 0x00000010ac34723c */ /* 0x060ff0000000180c */
[C---:B------:R-:W-:Y:S08]  /*2730*/  HMMA.16816.F32 R40, R172.reuse, R18, R8 ;  /* 0x00000012ac28723c */ /* 0x040ff00000001808 */
[C---:B------:R-:W-:Y:S08]  /*2740*/  HMMA.16816.F32 R16, R172.reuse, R28, R4 ;  /* 0x0000001cac10723c */ /* 0x040ff00000001804 */
[----:B------:R-:W-:Y:S01]  /*2750*/  HMMA.16816.F32 R12, R172, R30, R32 ;  /* 0x0000001eac0c723c */ /* 0x000fe20000001820 */
[----:B------:R-:W1:Y:S07]  /*2760*/  LDSM.16.M88.4 R28, [R225+0x3000] ;  /* 0x00300000e11c783b */ /* 0x000e6e0000000200 */
[C---:B------:R-:W-:Y:S08]  /*2770*/  HMMA.16816.F32 R48, R168.reuse, R50, R80 ;  /* 0x00000032a830723c */ /* 0x040ff00000001850 */
[C---:B------:R-:W-:Y:S01]  /*2780*/  HMMA.16816.F32 R80, R168.reuse, R26, R20 ;  /* 0x0000001aa850723c */ /* 0x040fe20000001814 */
[----:B------:R-:W2:Y:S04]  /*2790*/  LDSM.16.M88.4 R24, [R225+0x3800] ;  /* 0x00380000e118783b */ /* 0x000ea80000000200 */
[----:B------:R-:W5:Y:S03]  /*27a0*/  LDSM.16.M88.4 R20, [R225+0x4000] ;  /* 0x00400000e114783b */ /* 0x000f660000000200 */
[C---:B------:R-:W-:Y:S08]  /*27b0*/  HMMA.16816.F32 R56, R168.reuse, R60, R56 ;  /* 0x0000003ca838723c */ /* 0x040ff00000001838 */
[C---:B------:R-:W-:Y:S01]  /*27c0*/  HMMA.16816.F32 R72, R168.reuse, R62, R72 ;  /* 0x0000003ea848723c */ /* 0x040fe20000001848 */
[----:B------:R-:W-:Y:S07]  /*27d0*/  LDSM.16.M88.4 R60, [R225+0x5000] ;  /* 0x00500000e13c783b */ /* 0x000fee0000000200 */
[----:B------:R-:W-:Y:S08]  /*27e0*/  HMMA.16816.F32 R64, R168, R44, R64 ;  /* 0x0000002ca840723c */ /* 0x000ff00000001840 */
[C---:B------:R-:W-:Y:S01]  /*27f0*/  HMMA.16816.F32 R8, R172.reuse, R68, R36 ;  /* 0x00000044ac08723c */ /* 0x040fe20000001824 */
[----:B------:R-:W1:Y:S07]  /*2800*/  LDSM.16.M88.4 R36, [R225+0x4800] ;  /* 0x00480000e124783b */ /* 0x000e6e0000000200 */
[C---:B---3--:R-:W-:Y:S08]  /*2810*/  HMMA.16816.F32 R32, R172.reuse, R100, R56 ;  /* 0x00000064ac20723c */ /* 0x048ff00000001838 */
[C---:B------:R-:W-:Y:S08]  /*2820*/  HMMA.16816.F32 R4, R172.reuse, R70, R48 ;  /* 0x00000046ac04723c */ /* 0x040ff00000001830 */
[C---:B------:R-:W-:Y:S01]  /*2830*/  HMMA.16816.F32 R44, R172.reuse, R102, R72 ;  /* 0x00000066ac2c723c */ /* 0x040fe20000001848 */
[----:B------:R-:W-:Y:S07]  /*2840*/  LDSM.16.M88.4 R100, [R241] ;  /* 0x00000000f164783b */ /* 0x000fee0000000200 */
[C---:B----4-:R-:W-:Y:S08]  /*2850*/  HMMA.16816.F32 R56, R172.reuse, R88, R64 ;  /* 0x00000058ac38723c */ /* 0x050ff00000001840 */
[C---:B------:R-:W-:Y:S01]  /*2860*/  HMMA.16816.F32 R64, R172.reuse, R90, R84 ;  /* 0x0000005aac40723c */ /* 0x040fe20000001854 */
[----:B------:R-:W-:Y:S04]  /*2870*/  LDSM.16.M88.4 R84, [R243] ;  /* 0x00000000f354783b */ /* 0x000fe80000000200 */
[----:B------:R-:W-:Y:S03]  /*2880*/  LDSM.16.M88.4 R88, [R238] ;  /* 0x00000000ee58783b */ /* 0x000fe60000000200 */
[----:B------:R-:W-:Y:S01]  /*2890*/  HMMA.16816.F32 R72, R172, R92, R76 ;  /* 0x0000005cac48723c */ /* 0x000fe2000000184c */
[----:B------:R-:W3:Y:S07]  /*28a0*/  LDSM.16.M88.4 R76, [R225+0x5800] ;  /* 0x00580000e14c783b */ /* 0x000eee0000000200 */
[----:B-1----:R-:W-:Y:S08]  /*28b0*/  HMMA.16816.F32 R68, R176, R28, R52 ;  /* 0x0000001cb044723c */ /* 0x002ff00000001834 */
[----:B------:R-:W-:Y:S01]  /*28c0*/  HMMA.16816.F32 R80, R172, R94, R80 ;  /* 0x0000005eac50723c */ /* 0x000fe20000001850 */
[----:B------:R-:W1:Y:S07]  /*28d0*/  LDSM.16.M88.4 R92, [R240] ;  /* 0x00000000f05c783b */ /* 0x000e6e0000000200 */
[C---:B------:R-:W-:Y:S08]  /*28e0*/  HMMA.16816.F32 R52, R176.reuse, R30, R40 ;  /* 0x0000001eb034723c */ /* 0x040ff00000001828 */
[C---:B--2---:R-:W-:Y:S08]  /*28f0*/  HMMA.16816.F32 R48, R176.reuse, R24, R16 ;  /* 0x00000018b030723c */ /* 0x044ff00000001810 */
[C---:B------:R-:W-:Y:S01]  /*2900*/  HMMA.16816.F32 R40, R176.reuse, R26, R12 ;  /* 0x0000001ab028723c */ /* 0x040fe2000000180c */
[----:B------:R-:W2:Y:S07]  /*2910*/  LDSM.16.M88.4 R24, [R239] ;  /* 0x00000000ef18783b */ /* 0x000eae0000000200 */
[C---:B-----5:R-:W-:Y:S08]  /*2920*/  HMMA.16816.F32 R28, R176.reuse, R20, R8 ;  /* 0x00000014b01c723c */ /* 0x060ff00000001808 */
[C---:B------:R-:W-:Y:S08]  /*2930*/  HMMA.16816.F32 R20, R176.reuse, R22, R4 ;  /* 0x00000016b014723c */ /* 0x040ff00000001804 */
[C---:B------:R-:W-:Y:S08]  /*2940*/  HMMA.16816.F32 R12, R176.reuse, R38, R44 ;  /* 0x00000026b00c723c */ /* 0x040ff0000000182c */
[C---:B------:R-:W-:Y:S08]  /*2950*/  HMMA.16816.F32 R8, R176.reuse, R60, R56 ;  /* 0x0000003cb008723c */ /* 0x040ff00000001838 */
[C---:B------:R-:W-:Y:S08]  /*2960*/  HMMA.16816.F32 R4, R176.reuse, R62, R64 ;  /* 0x0000003eb004723c */ /* 0x040ff00000001840 */
[C---:B------:R-:W-:Y:S08]  /*2970*/  HMMA.16816.F32 R16, R176.reuse, R36, R32 ;  /* 0x00000024b010723c */ /* 0x040ff00000001820 */
[C---:B---3--:R-:W-:Y:S08]  /*2980*/  HMMA.16816.F32 R64, R176.reuse, R76, R72 ;  /* 0x0000004cb040723c */ /* 0x048ff00000001848 */
[----:B------:R-:W-:Y:S08]  /*2990*/  HMMA.16816.F32 R80, R176, R78, R80 ;  /* 0x0000004eb050723c */ /* 0x000ff00000001850 */
[C---:B------:R-:W-:Y:S08]  /*29a0*/  HMMA.16816.F32 R76, R180.reuse, R84, R68 ;  /* 0x00000054b44c723c */ /* 0x040ff00000001844 */
[C---:B------:R-:W-:Y:S01]  /*29b0*/  HMMA.16816.F32 R68, R180.reuse, R96, R48 ;  /* 0x00000060b444723c */ /* 0x040fe20000001830 */
[----:B------:R-:W3:Y:S07]  /*29c0*/  LDSM.16.M88.4 R48, [R229+0x3000] ;  /* 0x00300000e530783b */ /* 0x000eee0000000200 */
[C---:B------:R-:W-:Y:S01]  /*29d0*/  HMMA.16816.F32 R60, R180.reuse, R98, R40 ;  /* 0x00000062b43c723c */ /* 0x040fe20000001828 */
[----:B------:R-:W4:Y:S04]  /*29e0*/  LDSM.16.M88.4 R40, [R229+0x3800] ;  /* 0x00380000e528783b */ /* 0x000f280000000200 */
[----:B------:R-:W-:Y:S03]  /*29f0*/  LDSM.16.M88.4 R96, [R226+0x4800] ;  /* 0x00480000e260783b */ /* 0x000fe60000000200 */
[C---:B------:R-:W-:Y:S01]  /*2a00*/  HMMA.16816.F32 R56, R180.reuse, R100, R28 ;  /* 0x00000064b438723c */ /* 0x040fe2000000181c */
[----:B------:R-:W5:Y:S07]  /*2a10*/  LDSM.16.M88.4 R28, [R229+0x4000] ;  /* 0x00400000e51c783b */ /* 0x000f6e0000000200 */
[C---:B-1----:R-:W-:Y:S08]  /*2a20*/  HMMA.16816.F32 R36, R180.reuse, R94, R12 ;  /* 0x0000005eb424723c */ /* 0x042ff0000000180c */
[C---:B--2---:R-:W-:Y:S08]  /*2a30*/  HMMA.16816.F32 R32, R180.reuse, R24, R8 ;  /* 0x00000018b420723c */ /* 0x044ff00000001808 */
[C---:B------:R-:W-:Y:S01]  /*2a40*/  HMMA.16816.F32 R12, R180.reuse, R26, R4 ;  /* 0x0000001ab40c723c */ /* 0x040fe20000001804 */
[----:B------:R-:W1:Y:S07]  /*2a50*/  LDSM.16.M88.4 R24, [R229+0x4800] ;  /* 0x00480000e518783b */ /* 0x000e6e0000000200 */
[C---:B------:R-:W-:Y:S01]  /*2a60*/  HMMA.16816.F32 R72, R180.reuse, R86, R52 ;  /* 0x00000056b448723c */ /* 0x040fe20000001834 */
[----:B------:R-:W-:Y:S07]  /*2a70*/  LDSM.16.M88.4 R84, [R226+0x3000] ;  /* 0x00300000e254783b */ /* 0x000fee0000000200 */
[C---:B------:R-:W-:Y:S01]  /*2a80*/  HMMA.16816.F32 R52, R180.reuse, R102, R20 ;  /* 0x00000066b434723c */ /* 0x040fe20000001814 */
[----:B------:R-:W2:Y:S04]  /*2a90*/  LDSM.16.M88.4 R20, [R229+0x5000] ;  /* 0x00500000e514783b */ /* 0x000ea80000000200 */
[----:B------:R-:W-:Y:S03]  /*2aa0*/  LDSM.16.M88.4 R100, [R236] ;  /* 0x00000000ec64783b */ /* 0x000fe60000000200 */
[C---:B------:R-:W-:Y:S01]  /*2ab0*/  HMMA.16816.F32 R44, R180.reuse, R92, R16 ;  /* 0x0000005cb42c723c */ /* 0x040fe20000001810 */
[----:B------:R-:W1:Y:S04]  /*2ac0*/  LDSM.16.M88.4 R16, [R229+0x5800] ;  /* 0x00580000e510783b */ /* 0x000e680000000200 */
[----:B------:R-:W-:Y:S03]  /*2ad0*/  LDSM.16.M88.4 R92, [R225+0x7000] ;  /* 0x00700000e15c783b */ /* 0x000fe60000000200 */
[C---:B------:R-:W-:Y:S08]  /*2ae0*/  HMMA.16816.F32 R8, R180.reuse, R88, R64 ;  /* 0x00000058b408723c */ /* 0x040ff00000001840 */
[----:B------:R-:W-:Y:S01]  /*2af0*/  HMMA.16816.F32 R4, R180, R90, R80 ;  /* 0x0000005ab404723c */ /* 0x000fe20000001850 */
[----:B------:R-:W1:Y:S04]  /*2b00*/  LDSM.16.M88.4 R80, [R226+0x3800] ;  /* 0x00380000e250783b */ /* 0x000e680000000200 */
[----:B------:R-:W1:Y:S03]  /*2b10*/  LDSM.16.M88.4 R88, [R226+0x4000] ;  /* 0x00400000e258783b */ /* 0x000e660000000200 */
[C---:B---3--:R-:W-:Y:S08]  /*2b20*/  HMMA.16816.F32 R76, R184.reuse, R48, R76 ;  /* 0x00000030b84c723c */ /* 0x048ff0000000184c */
[C---:B------:R-:W-:Y:S08]  /*2b30*/  HMMA.16816.F32 R72, R184.reuse, R50, R72 ;  /* 0x00000032b848723c */ /* 0x040ff00000001848 */
[C---:B----4-:R-:W-:Y:S08]  /*2b40*/  HMMA.16816.F32 R68, R184.reuse, R40, R68 ;  /* 0x00000028b844723c */ /* 0x050ff00000001844 */
[C---:B------:R-:W-:Y:S08]  /*2b50*/  HMMA.16816.F32 R64, R184.reuse, R42, R60 ;  /* 0x0000002ab840723c */ /* 0x040ff0000000183c */
[C---:B-----5:R-:W-:Y:S08]  /*2b60*/  HMMA.16816.F32 R40, R184.reuse, R28, R56 ;  /* 0x0000001cb828723c */ /* 0x060ff00000001838 */
[C---:B------:R-:W-:Y:S01]  /*2b70*/  HMMA.16816.F32 R48, R184.reuse, R30, R52 ;  /* 0x0000001eb830723c */ /* 0x040fe20000001834 */
[----:B------:R-:W-:Y:S07]  /*2b80*/  LDSM.16.M88.4 R28, [R225+0x6800] ;  /* 0x00680000e11c783b */ /* 0x000fee0000000200 */
[C---:B-1----:R-:W-:Y:S08]  /*2b90*/  HMMA.16816.F32 R60, R184.reuse, R24, R44 ;  /* 0x00000018b83c723c */ /* 0x042ff0000000182c */
[C---:B------:R-:W-:Y:S01]  /*2ba0*/  HMMA.16816.F32 R56, R184.reuse, R26, R36 ;  /* 0x0000001ab838723c */ /* 0x040fe20000001824 */
[----:B------:R-:W1:Y:S07]  /*2bb0*/  LDSM.16.M88.4 R24, [R226+0x5800] ;  /* 0x00580000e218783b */ /* 0x000e6e0000000200 */
[C---:B--2---:R-:W-:Y:S08]  /*2bc0*/  HMMA.16816.F32 R52, R184.reuse, R20, R32 ;  /* 0x00000014b834723c */ /* 0x044ff00000001820 */
[C---:B------:R-:W-:Y:S08]  /*2bd0*/  HMMA.16816.F32 R44, R184.reuse, R22, R12 ;  /* 0x00000016b82c723c */ /* 0x040ff0000000180c */
[C---:B------:R-:W-:Y:S08]  /*2be0*/  HMMA.16816.F32 R36, R184.reuse, R16, R8 ;  /* 0x00000010b824723c */ /* 0x040ff00000001808 */
[----:B------:R-:W-:Y:S01]  /*2bf0*/  HMMA.16816.F32 R20, R184, R18, R4 ;  /* 0x00000012b814723c */ /* 0x000fe20000001804 */
[----:B------:R-:W2:Y:S07]  /*2c00*/  LDSM.16.M88.4 R16, [R225+0x6000] ;  /* 0x00600000e110783b */ /* 0x000eae0000000200 */
[C---:B------:R-:W-:Y:S08]  /*2c10*/  HMMA.16816.F32 R12, R188.reuse, R84, R76 ;  /* 0x00000054bc0c723c */ /* 0x040ff0000000184c */
[C---:B------:R-:W-:Y:S01]  /*2c20*/  HMMA.16816.F32 R8, R188.reuse, R86, R72 ;  /* 0x00000056bc08723c */ /* 0x040fe20000001848 */
[----:B------:R-:W-:Y:S07]  /*2c30*/  LDSM.16.M88.4 R84, [R233] ;  /* 0x00000000e954783b */ /* 0x000fee0000000200 */
[C---:B------:R-:W-:Y:S08]  /*2c40*/  HMMA.16816.F32 R32, R188.reuse, R82, R64 ;  /* 0x00000052bc20723c */ /* 0x040ff00000001840 */
[C---:B------:R-:W-:Y:S01]  /*2c50*/  HMMA.16816.F32 R4, R188.reuse, R80, R68 ;  /* 0x00000050bc04723c */ /* 0x040fe20000001844 */
[----:B------:R-:W3:Y:S07]  /*2c60*/  LDSM.16.M88.4 R80, [R225+0x8000] ;  /* 0x00800000e150783b */ /* 0x000eee0000000200 */
[C---:B------:R-:W-:Y:S08]  /*2c70*/  HMMA.16816.F32 R40, R188.reuse, R88, R40 ;  /* 0x00000058bc28723c */ /* 0x040ff00000001828 */
[C---:B------:R-:W-:Y:S01]  /*2c80*/  HMMA.16816.F32 R48, R188.reuse, R90, R48 ;  /* 0x0000005abc30723c */ /* 0x040fe20000001830 */
[----:B------:R-:W4:Y:S07]  /*2c90*/  LDSM.16.M88.4 R88, [R225+0x8800] ;  /* 0x00880000e158783b */ /* 0x000f2e0000000200 */
[C---:B------:R-:W-:Y:S08]  /*2ca0*/  HMMA.16816.F32 R60, R188.reuse, R96, R60 ;  /* 0x00000060bc3c723c */ /* 0x040ff0000000183c */
[C---:B------:R-:W-:Y:S01]  /*2cb0*/  HMMA.16816.F32 R76, R188.reuse, R98, R56 ;  /* 0x00000062bc4c723c */ /* 0x040fe20000001838 */
[----:B------:R-:W5:Y:S07]  /*2cc0*/  LDSM.16.M88.4 R96, [R237] ;  /* 0x00000000ed60783b */ /* 0x000f6e0000000200 */
[C---:B------:R-:W-:Y:S08]  /*2cd0*/  HMMA.16816.F32 R72, R188.reuse, R108, R52 ;  /* 0x0000006cbc48723c */ /* 0x040ff00000001834 */
[C---:B------:R-:W-:Y:S01]  /*2ce0*/  HMMA.16816.F32 R68, R188.reuse, R110, R44 ;  /* 0x0000006ebc44723c */ /* 0x040fe2000000182c */
[----:B------:R-:W-:Y:S07]  /*2cf0*/  LDSM.16.M88.4 R108, [R229+0x6000] ;  /* 0x00600000e56c783b */ /* 0x000fee0000000200 */
[C---:B-1----:R-:W-:Y:S08]  /*2d00*/  HMMA.16816.F32 R64, R188.reuse, R24, R36 ;  /* 0x00000018bc40723c */ /* 0x042ff00000001824 */
[----:B------:R-:W-:Y:S01]  /*2d10*/  HMMA.16816.F32 R56, R188, R26, R20 ;  /* 0x0000001abc38723c */ /* 0x000fe20000001814 */
[----:B------:R-:W1:Y:S07]  /*2d20*/  LDSM.16.M88.4 R24, [R234] ;  /* 0x00000000ea18783b */ /* 0x000e6e0000000200 */
[C---:B--2---:R-:W-:Y:S08]  /*2d30*/  HMMA.16816.F32 R52, R192.reuse, R16, R12 ;  /* 0x00000010c034723c */ /* 0x044ff0000000180c */
[C---:B------:R-:W-:Y:S08]  /*2d40*/  HMMA.16816.F32 R44, R192.reuse, R18, R8 ;  /* 0x00000012c02c723c */ /* 0x040ff00000001808 */
[C---:B------:R-:W-:Y:S08]  /*2d50*/  HMMA.16816.F32 R16, R192.reuse, R30, R32 ;  /* 0x0000001ec010723c */ /* 0x040ff00000001820 */
[C---:B------:R-:W-:Y:S08]  /*2d60*/  HMMA.16816.F32 R12, R192.reuse, R92, R40 ;  /* 0x0000005cc00c723c */ /* 0x040ff00000001828 */
[C---:B------:R-:W-:Y:S01]  /*2d70*/  HMMA.16816.F32 R8, R192.reuse, R94, R48 ;  /* 0x0000005ec008723c */ /* 0x040fe20000001830 */
[----:B------:R-:W2:Y:S07]  /*2d80*/  LDSM.16.M88.4 R92, [R232] ;  /* 0x00000000e85c783b */ /* 0x000eae0000000200 */
[C---:B------:R-:W-:Y:S08]  /*2d90*/  HMMA.16816.F32 R20, R192.reuse, R28, R4 ;  /* 0x0000001cc014723c */ /* 0x040ff00000001804 */
[C---:B------:R-:W-:Y:S08]  /*2da0*/  HMMA.16816.F32 R4, R192.reuse, R104, R60 ;  /* 0x00000068c004723c */ /* 0x040ff0000000183c */
[C---:B------:R-:W-:Y:S01]  /*2db0*/  HMMA.16816.F32 R28, R192.reuse, R106, R76 ;  /* 0x0000006ac01c723c */ /* 0x040fe2000000184c */
[----:B------:R-:W-:Y:S04]  /*2dc0*/  LDSM.16.M88.4 R104, [R229+0x8800] ;  /* 0x00880000e568783b */ /* 0x000fe80000000200 */
[----:B------:R-:W-:Y:S03]  /*2dd0*/  LDSM.16.M88.4 R76, [R226+0x6800] ;  /* 0x00680000e24c783b */ /* 0x000fe60000000200 */
[C---:B---3--:R-:W-:Y:S08]  /*2de0*/  HMMA.16816.F32 R32, R192.reuse, R80, R72 ;  /* 0x00000050c020723c */ /* 0x048ff00000001848 */
[C---:B------:R-:W-:Y:S01]  /*2df0*/  HMMA.16816.F32 R36, R192.reuse, R82, R68 ;  /* 0x00000052c024723c */ /* 0x040fe20000001844 */
[----:B------:R-:W-:Y:S07]  /*2e00*/  LDSM.16.M88.4 R80, [R229+0x7000] ;  /* 0x00700000e550783b */ /* 0x000fee0000000200 */
[C---:B----4-:R-:W-:Y:S01]  /*2e10*/  HMMA.16816.F32 R40, R192.reuse, R88, R64 ;  /* 0x00000058c028723c */ /* 0x050fe20000001840 */
[----:B------:R-:W-:Y:S07]  /*2e20*/  LDSM.16.M88.4 R64, [R226+0x6000] ;  /* 0x00600000e240783b */ /* 0x000fee0000000200 */
[----:B------:R-:W-:Y:S01]  /*2e30*/  HMMA.16816.F32 R48, R192, R90, R56 ;  /* 0x0000005ac030723c */ /* 0x000fe20000001838 */
[----:B------:R-:W-:Y:S07]  /*2e40*/  LDSM.16.M88.4 R88, [R229+0x7800] ;  /* 0x00780000e558783b */ /* 0x000fee0000000200 */
[C---:B-----5:R-:W-:Y:S08]  /*2e50*/  HMMA.16816.F32 R56, R196.reuse, R98, R44 ;  /* 0x00000062c438723c */ /* 0x060ff0000000182c */
[C---:B------:R-:W-:Y:S01]  /*2e60*/  HMMA.16816.F32 R44, R196.reuse, R102, R16 ;  /* 0x00000066c42c723c */ /* 0x040fe20000001810 */
[----:B------:R-:W3:Y:S07]  /*2e70*/  LDSM.16.M88.4 R16, [R229+0x6800] ;  /* 0x00680000e510783b */ /* 0x000eee0000000200 */
[C---:B------:R-:W-:Y:S01]  /*2e80*/  HMMA.16816.F32 R60, R196.reuse, R96, R52 ;  /* 0x00000060c43c723c */ /* 0x040fe20000001834 */
[----:B------:R-:W4:Y:S07]  /*2e90*/  LDSM.16.M88.4 R96, [R229+0x8000] ;  /* 0x00800000e560783b */ /* 0x000f2e0000000200 */
[C---:B------:R-:W-:Y:S08]  /*2ea0*/  HMMA.16816.F32 R72, R196.reuse, R112, R12 ;  /* 0x00000070c448723c */ /* 0x040ff0000000180c */
[C---:B------:R-:W-:Y:S01]  /*2eb0*/  HMMA.16816.F32 R52, R196.reuse, R100, R20 ;  /* 0x00000064c434723c */ /* 0x040fe20000001814 */
[----:B------:R-:W5:Y:S07]  /*2ec0*/  LDSM.16.M88.4 R100, [R226+0x8000] ;  /* 0x00800000e264783b */ /* 0x000f6e0000000200 */
[C---:B------:R-:W-:Y:S08]  /*2ed0*/  HMMA.16816.F32 R68, R196.reuse, R114, R8 ;  /* 0x00000072c444723c */ /* 0x040ff00000001808 */
[C---:B-1----:R-:W-:Y:S08]  /*2ee0*/  HMMA.16816.F32 R12, R196.reuse, R24, R4 ;  /* 0x00000018c40c723c */ /* 0x042ff00000001804 */
[C---:B------:R-:W-:Y:S08]  /*2ef0*/  HMMA.16816.F32 R8, R196.reuse, R26, R28 ;  /* 0x0000001ac408723c */ /* 0x040ff0000000181c */
[C---:B------:R-:W-:Y:S08]  /*2f00*/  HMMA.16816.F32 R4, R196.reuse, R84, R32 ;  /* 0x00000054c404723c */ /* 0x040ff00000001820 */
[C---:B------:R-:W-:Y:S01]  /*2f10*/  HMMA.16816.F32 R20, R196.reuse, R86, R36 ;  /* 0x00000056c414723c */ /* 0x040fe20000001824 */
[----:B------:R-:W1:Y:S07]  /*2f20*/  LDSM.16.M88.4 R84, [R226+0x7000] ;  /* 0x00700000e254783b */ /* 0x000e6e0000000200 */
[C---:B--2---:R-:W-:Y:S08]  /*2f30*/  HMMA.16816.F32 R28, R196.reuse, R92, R40 ;  /* 0x0000005cc41c723c */ /* 0x044ff00000001828 */
[----:B------:R-:W-:Y:S01]  /*2f40*/  HMMA.16816.F32 R48, R196, R94, R48 ;  /* 0x0000005ec430723c */ /* 0x000fe20000001830 */
[----:B------:R-:W2:Y:S07]  /*2f50*/  LDSM.16.M88.4 R92, [R226+0x7800] ;  /* 0x00780000e25c783b */ /* 0x000eae0000000200 */
[C---:B------:R-:W-:Y:S08]  /*2f60*/  HMMA.16816.F32 R60, R200.reuse, R108, R60 ;  /* 0x0000006cc83c723c */ /* 0x040ff0000000183c */
[----:B------:R-:W-:Y:S01]  /*2f70*/  HMMA.16816.F32 R56, R200, R110, R56 ;  /* 0x0000006ec838723c */ /* 0x000fe20000001838 */
[----:B------:R-:W1:Y:S01]  /*2f80*/  LDSM.16.M88.4 R108, [R226+0x8800] ;  /* 0x00880000e26c783b */ /* 0x000e620000000200 */
[----:B------:R-:W-:-:S06]  /*2f90*/  DEPBAR.LE SB0, 0x0 ;  /* 0x000080000000791a */ /* 0x000fcc0000000000 */
[C---:B---3--:R-:W-:Y:S08]  /*2fa0*/  HMMA.16816.F32 R52, R200.reuse, R16, R52 ;  /* 0x00000010c834723c */ /* 0x048ff00000001834 */
[C---:B------:R-:W-:Y:S08]  /*2fb0*/  HMMA.16816.F32 R44, R200.reuse, R18, R44 ;  /* 0x00000012c82c723c */ /* 0x040ff0000000182c */
[C---:B------:R-:W-:Y:S08]  /*2fc0*/  HMMA.16816.F32 R32, R200.reuse, R88, R12 ;  /* 0x00000058c820723c */ /* 0x040ff0000000180c */
[C---:B------:R-:W-:Y:S08]  /*2fd0*/  HMMA.16816.F32 R24, R200.reuse, R90, R8 ;  /* 0x0000005ac818723c */ /* 0x040ff00000001808 */
[C---:B----4-:R-:W-:Y:S08]  /*2fe0*/  HMMA.16816.F32 R16, R200.reuse, R96, R4 ;  /* 0x00000060c810723c */ /* 0x050ff00000001804 */
[----:B------:R-:W-:Y:S01]  /*2ff0*/  HMMA.16816.F32 R40, R200, R80, R72 ;  /* 0x00000050c828723c */ /* 0x000fe20000001848 */
[----:B------:R-:W-:-:S07]  /*3000*/  IMAD.MOV.U32 R97, RZ, RZ, R123 ;  /* 0x000000ffff617224 */ /* 0x000fce00078e007b */
[C---:B------:R-:W-:Y:S08]  /*3010*/  HMMA.16816.F32 R36, R200.reuse, R82, R68 ;  /* 0x00000052c824723c */ /* 0x040ff00000001844 */
[C---:B------:R-:W-:Y:S08]  /*3020*/  HMMA.16816.F32 R12, R200.reuse, R98, R20 ;  /* 0x00000062c80c723c */ /* 0x040ff00000001814 */
[C---:B------:R-:W-:Y:S08]  /*3030*/  HMMA.16816.F32 R8, R200.reuse, R104, R28 ;  /* 0x00000068c808723c */ /* 0x040ff0000000181c */
[----:B------:R-:W-:Y:S01]  /*3040*/  HMMA.16816.F32 R4, R200, R106, R48 ;  /* 0x0000006ac804723c */ /* 0x000fe20000001830 */
[----:B------:R-:W-:Y:S01]  /*3050*/  ISETP.GE.AND P0, PT, R97, 0x2, PT ;  /* 0x000000026100780c */ /* 0x000fe20003f06270 */
[----:B------:R-:W-:Y:S06]  /*3060*/  BSSY B0, `(.L_x_443) ;  /* 0x0000031000007945 */ /* 0x000fec0003800000 */
[C---:B------:R-:W-:Y:S08]  /*3070*/  HMMA.16816.F32 R20, R204.reuse, R64, R60 ;  /* 0x00000040cc14723c */ /* 0x040ff0000000183c */
[C---:B------:R-:W-:Y:S08]  /*3080*/  HMMA.16816.F32 R56, R204.reuse, R66, R56 ;  /* 0x00000042cc38723c */ /* 0x040ff00000001838 */
[C---:B-----5:R-:W-:Y:S08]  /*3090*/  HMMA.16816.F32 R64, R204.reuse, R100, R16 ;  /* 0x00000064cc40723c */ /* 0x060ff00000001810 */
[C---:B------:R-:W-:Y:S08]  /*30a0*/  HMMA.16816.F32 R52, R204.reuse, R76, R52 ;  /* 0x0000004ccc34723c */ /* 0x040ff00000001834 */
[C---:B------:R-:W-:Y:S08]  /*30b0*/  HMMA.16816.F32 R44, R204.reuse, R78, R44 ;  /* 0x0000004ecc2c723c */ /* 0x040ff0000000182c */
[C---:B-1----:R-:W-:Y:S08]  /*30c0*/  HMMA.16816.F32 R40, R204.reuse, R84, R40 ;  /* 0x00000054cc28723c */ /* 0x042ff00000001828 */
[C---:B------:R-:W-:Y:S08]  /*30d0*/  HMMA.16816.F32 R36, R204.reuse, R86, R36 ;  /* 0x00000056cc24723c */ /* 0x040ff00000001824 */
[C---:B--2---:R-:W-:Y:S08]  /*30e0*/  HMMA.16816.F32 R32, R204.reuse, R92, R32 ;  /* 0x0000005ccc20723c */ /* 0x044ff00000001820 */
[C---:B------:R-:W-:Y:S08]  /*30f0*/  HMMA.16816.F32 R28, R204.reuse, R94, R24 ;  /* 0x0000005ecc1c723c */ /* 0x040ff00000001818 */
[C---:B------:R-:W-:Y:S08]  /*3100*/  HMMA.16816.F32 R60, R204.reuse, R102, R12 ;  /* 0x00000066cc3c723c */ /* 0x040ff0000000180c */
[C---:B------:R-:W-:Y:S08]  /*3110*/  HMMA.16816.F32 R16, R204.reuse, R108, R8 ;  /* 0x0000006ccc10723c */ /* 0x040ff00000001808 */
[----:B------:R-:W-:Y:S01]  /*3120*/  HMMA.16816.F32 R48, R204, R110, R4 ;  /* 0x0000006ecc30723c */ /* 0x000fe20000001804 */
[----:B------:R-:W-:Y:S06]  /*3130*/  BAR.SYNC.DEFER_BLOCKING 0x0 ;  /* 0x0000000000007b1d */ /* 0x000fec0000010000 */
[----:B------:R-:W-:Y:S01]  /*3140*/  @!UPT UIADD3 URZ, URZ, URZ, URZ ;  /* 0x0000003f3f3ff290 */ /* 0x000fe2000fffe03f */
[----:B------:R-:W-:Y:S11]  /*3150*/  @!P0 BRA `(.L_x_444) ;  /* 0x0000021000008947 */ /* 0x000ff60003800000 */
[----:B------:R-:W-:Y:S01]  /*3160*/  IADD3 R0, R97, -0x2, RZ ;  /* 0xfffffffe61007810 */ /* 0x000fe20007ffe0ff */
[C---:B------:R-:W-:Y:S01]  /*3170*/  IMAD.SHL.U32 R6, R117.reuse, 0x40, RZ ;  /* 0x0000004075067824 */ /* 0x040fe200078e00ff */
[----:B------:R-:W-:-:S02]  /*3180*/  SHF.L.U64.HI R7, R117, 0x6, R120 ;  /* 0x0000000675077819 */ /* 0x000fc40000010278 */
[----:B------:R-:W-:-:S05]  /*3190*/  SHF.R.S32.HI R2, RZ, 0x1f, R0 ;  /* 0x0000001fff027819 */ /* 0x000fca0000011400 */
[----:B------:R-:W-:Y:S02]  /*31a0*/  IMAD R4, R2, c[0x0][0x1e0], RZ ;  /* 0x0000780002047a24 */ /* 0x000fe400078e02ff */
[----:B------:R-:W-:-:S04]  /*31b0*/  IMAD.WIDE.U32 R2, R0, c[0x0][0x1e0], RZ ;  /* 0x0000780000027a25 */ /* 0x000fc800078e00ff */
[----:B------:R-:W-:Y:S02]  /*31c0*/  IMAD R0, R0, c[0x0][0x1e4], R4 ;  /* 0x0000790000007a24 */ /* 0x000fe400078e0204 */
[----:B------:R-:W-:-:S04]  /*31d0*/  IMAD.WIDE.U32 R4, R2, 0x60, R118 ;  /* 0x0000006002047825 */ /* 0x000fc800078e0076 */
[----:B------:R-:W-:Y:S01]  /*31e0*/  IMAD.IADD R0, R3, 0x1, R0 ;  /* 0x0000000103007824 */ /* 0x000fe200078e0200 */
[----:B------:R-:W-:-:S03]  /*31f0*/  LEA R2, P0, R4, c[0x0][0x1c8], 0x1 ;  /* 0x0000720004027a11 */ /* 0x000fc600078008ff */
[----:B------:R-:W-:Y:S01]  /*3200*/  IMAD R0, R0, 0x60, RZ ;  /* 0x0000006000007824 */ /* 0x000fe200078e02ff */
[----:B------:R-:W-:-:S03]  /*3210*/  IADD3 R10, P6, P5, R6, 0x80, R2 ;  /* 0x00000080060a7810 */ /* 0x000fc60007dde002 */
[----:B------:R-:W-:-:S05]  /*3220*/  IMAD.IADD R0, R5, 0x1, R0 ;  /* 0x0000000105007824 */ /* 0x000fca00078e0200 */
        /* <DEDUP_REMOVED lines=20> */
.L_x_444:
[----:B------:R-:W-:Y:S05]  /*3370*/  BSYNC B0 ;  /* 0x0000000000007941 */ /* 0x000fea0003800000 */
.L_x_443:
[----:B------:R-:W2:Y:S04]  /*3380*/  LDL R0, [R1+0x84] ;  /* 0x0000840001007983 */ /* 0x000ea80000100800 */
[----:B-1----:R-:W3:Y:S04]  /*3390*/  LDL R5, [R1+0x50] ;  /* 0x0000500001057983 */ /* 0x002ee80000100800 */
[----:B------:R-:W-:Y:S04]  /*33a0*/  LDSM.16.MT88.4 R68, [R230+0x800] ;  /* 0x00080000e644783b */ /* 0x000fe80000004200 */
[----:B------:R-:W-:Y:S04]  /*33b0*/  LDSM.16.MT88.4 R80, [R228+0x3000] ;  /* 0x00300000e450783b */ /* 0x000fe80000004200 */
[----:B------:R-:W0:Y:S01]  /*33c0*/  LDGDEPBAR ;  /* 0x00000000000079af */ /* 0x000e220000000000 */
[----:B--2---:R-:W-:-:S04]  /*33d0*/  IMAD.IADD R0, R0, 0x1, R121 ;  /* 0x0000000100007824 */ /* 0x004fc800078e0279 */
[----:B------:R-:W-:-:S05]  /*33e0*/  @P1 IMAD.HI.U32 R2, R0, c[0x0][0x2c8], RZ ;  /* 0x0000b20000021a27 */ /* 0x000fca00078e00ff */
[----:B------:R-:W-:-:S05]  /*33f0*/  @P1 SHF.R.U32.HI R0, RZ, c[0x0][0x2cc], R2 ;  /* 0x0000b300ff001a19 */ /* 0x000fca0000011602 */
[----:B------:R-:W1:Y:S04]  /*3400*/  SHFL.IDX PT, R4, R0, RZ, 0x1c1f ;  /* 0x001c1fff00047589 */ /* 0x000e6800000e0000 */
[----:B------:R2:W4:Y:S02]  /*3410*/  SHFL.IDX PT, R3, R0, 0x1, 0x1c1f ;  /* 0x003c1f0000037f89 */ /* 0x00052400000e0000 */
[----:B--2---:R-:W-:-:S04]  /*3420*/  IADD3 R0, R116, c[0x0][0x1d0], RZ ;  /* 0x0000740074007a10 */ /* 0x004fc80007ffe0ff */
[----:B---3--:R-:W-:Y:S01]  /*3430*/  IADD3 R2, -R5, 0x1, R0 ;  /* 0x0000000105027810 */ /* 0x008fe20007ffe100 */
[----:B------:R-:W-:-:S03]  /*3440*/  IMAD.IADD R0, R0, 0x1, -R5 ;  /* 0x0000000100007824 */ /* 0x000fc600078e0a05 */
[----:B------:R-:W-:-:S05]  /*3450*/  IADD3 R2, R2, -c[0x0][0x168], RZ ;  /* 0x80005a0002027a10 */ /* 0x000fca0007ffe0ff */
[C---:B-1----:R-:W-:Y:S02]  /*3460*/  IMAD.IADD R4, R2.reuse, 0x1, R4 ;  /* 0x0000000102047824 */ /* 0x042fe400078e0204 */
[----:B----4-:R-:W-:-:S03]  /*3470*/  IMAD.IADD R3, R2, 0x1, R3 ;  /* 0x0000000102037824 */ /* 0x010fc600078e0203 */
[C---:B------:R-:W-:Y:S02]  /*3480*/  IMNMX R2, R0.reuse, R4, PT ;  /* 0x0000000400027217 */ /* 0x040fe40003800200 */
[----:B------:R-:W-:Y:S02]  /*3490*/  IMNMX R0, R0, R3, PT ;  /* 0x0000000300007217 */ /* 0x000fe40003800200 */
[C---:B------:R-:W-:Y:S02]  /*34a0*/  ISETP.GT.AND P0, PT, R2.reuse, RZ, PT ;  /* 0x000000ff0200720c */ /* 0x040fe40003f04270 */
[----:B------:R-:W-:Y:S02]  /*34b0*/  ISETP.GT.AND P6, PT, R2, 0x1, PT ;  /* 0x000000010200780c */ /* 0x000fe40003fc4270 */
[----:B------:R-:W-:Y:S02]  /*34c0*/  FSEL R5, R20, -INF , P0 ;  /* 0xff80000014057808 */ /* 0x000fe40000000000 */
[----:B------:R-:W-:-:S02]  /*34d0*/  ISETP.GT.AND P0, PT, R0, 0x1, PT ;  /* 0x000000010000780c */ /* 0x000fc40003f04270 */
[----:B------:R-:W-:Y:S02]  /*34e0*/  ISETP.GT.AND P5, PT, R0, RZ, PT ;  /* 0x000000ff0000720c */ /* 0x000fe40003fa4270 */
[----:B------:R-:W-:Y:S02]  /*34f0*/  FSEL R6, R21, -INF , P6 ;  /* 0xff80000015067808 */ /* 0x000fe40003000000 */
[----:B------:R-:W-:Y:S02]  /*3500*/  ISETP.GT.AND P6, PT, R2, 0x8, PT ;  /* 0x000000080200780c */ /* 0x000fe40003fc4270 */
[----:B------:R-:W-:Y:S02]  /*3510*/  FSEL R13, R23, -INF , P0 ;  /* 0xff800000170d7808 */ /* 0x000fe40000000000 */
[----:B------:R-:W-:Y:S02]  /*3520*/  ISETP.GT.AND P0, PT, R0, 0x8, PT ;  /* 0x000000080000780c */ /* 0x000fe40003f04270 */
[----:B------:R-:W-:-:S02]  /*3530*/  FSEL R12, R22, -INF , P5 ;  /* 0xff800000160c7808 */ /* 0x000fc40002800000 */
[----:B------:R-:W-:Y:S02]  /*3540*/  ISETP.GT.AND P5, PT, R2, 0x9, PT ;  /* 0x000000090200780c */ /* 0x000fe40003fa4270 */
[----:B------:R-:W-:Y:S02]  /*3550*/  FSEL R7, R56, -INF , P6 ;  /* 0xff80000038077808 */ /* 0x000fe40003000000 */
[----:B------:R-:W-:Y:S02]  /*3560*/  FMNMX.FTZ R3, R5, R6, !PT ;  /* 0x0000000605037209 */ /* 0x000fe40007810000 */
[----:B------:R-:W-:Y:S02]  /*3570*/  FSEL R14, R58, -INF , P0 ;  /* 0xff8000003a0e7808 */ /* 0x000fe40000000000 */
[----:B------:R-:W-:Y:S02]  /*3580*/  ISETP.GT.AND P0, PT, R2, 0x11, PT ;  /* 0x000000110200780c */ /* 0x000fe40003f04270 */
[----:B------:R-:W-:-:S02]  /*3590*/  FSEL R8, R57, -INF , P5 ;  /* 0xff80000039087808 */ /* 0x000fc40002800000 */
[----:B------:R-:W-:Y:S02]  /*35a0*/  ISETP.GT.AND P6, PT, R2, 0x10, PT ;  /* 0x000000100200780c */ /* 0x000fe40003fc4270 */
[----:B------:R-:W-:Y:S02]  /*35b0*/  FMNMX.FTZ R3, R7, R3, !PT ;  /* 0x0000000307037209 */ /* 0x000fe40007810000 */
[----:B------:R-:W-:Y:S02]  /*35c0*/  ISETP.GT.AND P5, PT, R0, 0x9, PT ;  /* 0x000000090000780c */ /* 0x000fe40003fa4270 */
[----:B------:R-:W-:Y:S02]  /*35d0*/  FSEL R10, R53, -INF , P0 ;  /* 0xff800000350a7808 */ /* 0x000fe40000000000 */
[----:B------:R-:W-:Y:S02]  /*35e0*/  FSEL R9, R52, -INF , P6 ;  /* 0xff80000034097808 */ /* 0x000fe40003000000 */
[----:B------:R-:W-:-:S02]  /*35f0*/  ISETP.GT.AND P0, PT, R0, 0x11, PT ;  /* 0x000000110000780c */ /* 0x000fc40003f04270 */
[----:B------:R-:W-:Y:S02]  /*3600*/  FMNMX.FTZ R3, R8, R3, !PT ;  /* 0x0000000308037209 */ /* 0x000fe40007810000 */
[----:B------:R-:W-:Y:S02]  /*3610*/  FSEL R15, R59, -INF , P5 ;  /* 0xff8000003b0f7808 */ /* 0x000fe40002800000 */
[----:B------:R-:W-:Y:S01]  /*3620*/  ISETP.GT.AND P5, PT, R0, 0x10, PT ;  /* 0x000000100000780c */ /* 0x000fe20003fa4270 */
[----:B------:R-:W-:Y:S01]  /*3630*/  LDSM.16.MT88.4 R56, [R249] ;  /* 0x00000000f938783b */ /* 0x000fe20000004200 */
[----:B------:R-:W-:Y:S02]  /*3640*/  ISETP.GT.AND P6, PT, R2, 0x18, PT ;  /* 0x000000180200780c */ /* 0x000fe40003fc4270 */
[----:B------:R-:W-:Y:S02]  /*3650*/  FSEL R22, R55, -INF , P0 ;  /* 0xff80000037167808 */ /* 0x000fe40000000000 */
[----:B------:R-:W-:-:S02]  /*3660*/  FMNMX.FTZ R3, R9, R3, !PT ;  /* 0x0000000309037209 */ /* 0x000fc40007810000 */
[----:B------:R-:W-:Y:S02]  /*3670*/  ISETP.GT.AND P0, PT, R0, 0x18, PT ;  /* 0x000000180000780c */ /* 0x000fe40003f04270 */
[----:B------:R-:W-:Y:S02]  /*3680*/  FSEL R21, R54, -INF , P5 ;  /* 0xff80000036157808 */ /* 0x000fe40002800000 */
[----:B------:R-:W-:Y:S02]  /*3690*/  ISETP.GT.AND P5, PT, R2, 0x19, PT ;  /* 0x000000190200780c */ /* 0x000fe40003fa4270 */
[----:B------:R-:W-:Y:S02]  /*36a0*/  FSEL R11, R44, -INF , P6 ;  /* 0xff8000002c0b7808 */ /* 0x000fe40003000000 */
[----:B------:R-:W-:Y:S02]  /*36b0*/  FMNMX.FTZ R3, R10, R3, !PT ;  /* 0x000000030a037209 */ /* 0x000fe40007810000 */
[----:B------:R-:W-:-:S02]  /*36c0*/  FSEL R23, R46, -INF , P0 ;  /* 0xff8000002e177808 */ /* 0x000fc40000000000 */
[C---:B------:R-:W-:Y:S02]  /*36d0*/  ISETP.GT.AND P0, PT, R2.reuse, 0x21, PT ;  /* 0x000000210200780c */ /* 0x040fe40003f04270 */
[----:B------:R-:W-:Y:S02]  /*36e0*/  FSEL R20, R45, -INF , P5 ;  /* 0xff8000002d147808 */ /* 0x000fe40002800000 */
[----:B------:R-:W-:Y:S02]  /*36f0*/  ISETP.GT.AND P6, PT, R2, 0x20, PT ;  /* 0x000000200200780c */ /* 0x000fe40003fc4270 */
[----:B------:R-:W-:Y:S02]  /*3700*/  FMNMX.FTZ R3, R11, R3, !PT ;  /* 0x000000030b037209 */ /* 0x000fe40007810000 */
[----:B------:R-:W-:Y:S02]  /*3710*/  FSEL R88, R41, -INF , P0 ;  /* 0xff80000029587808 */ /* 0x000fe40000000000 */
[----:B------:R-:W-:-:S02]  /*3720*/  ISETP.GT.AND P0, PT, R0, 0x21, PT ;  /* 0x000000210000780c */ /* 0x000fc40003f04270 */
[----:B------:R-:W-:Y:S02]  /*3730*/  ISETP.GT.AND P5, PT, R0, 0x19, PT ;  /* 0x000000190000780c */ /* 0x000fe40003fa4270 */
[----:B------:R-:W-:Y:S02]  /*3740*/  FSEL R89, R40, -INF , P6 ;  /* 0xff80000028597808 */ /* 0x000fe40003000000 */
[----:B------:R-:W-:Y:S02]  /*3750*/  FMNMX.FTZ R3, R20, R3, !PT ;  /* 0x0000000314037209 */ /* 0x000fe40007810000 */
[----:B------:R-:W-:Y:S02]  /*3760*/  FSEL R101, R43, -INF , P0 ;  /* 0xff8000002b657808 */ /* 0x000fe40000000000 */
[----:B------:R-:W-:Y:S02]  /*3770*/  FSEL R24, R47, -INF , P5 ;  /* 0xff8000002f187808 */ /* 0x000fe40002800000 */
[----:B------:R-:W-:-:S02]  /*3780*/  ISETP.GT.AND P6, PT, R2, 0x28, PT ;  /* 0x000000280200780c */ /* 0x000fc40003fc4270 */
[----:B------:R-:W-:Y:S02]  /*3790*/  ISETP.GT.AND P0, PT, R2, 0x29, PT ;  /* 0x000000290200780c */ /* 0x000fe40003f04270 */
[----:B------:R-:W-:Y:S02]  /*37a0*/  FMNMX.FTZ R3, R89, R3, !PT ;  /* 0x0000000359037209 */ /* 0x000fe40007810000 */
[----:B------:R-:W-:Y:S02]  /*37b0*/  ISETP.GT.AND P5, PT, R0, 0x20, PT ;  /* 0x000000200000780c */ /* 0x000fe40003fa4270 */
[----:B------:R-:W-:Y:S02]  /*37c0*/  FSEL R79, R36, -INF , P6 ;  /* 0xff800000244f7808 */ /* 0x000fe40003000000 */
[----:B------:R-:W-:Y:S02]  /*37d0*/  FSEL R78, R37, -INF , P0 ;  /* 0xff800000254e7808 */ /* 0x000fe40000000000 */
[----:B------:R-:W-:-:S02]  /*37e0*/  FMNMX.FTZ R4, R12, R13, !PT ;  /* 0x0000000d0c047209 */ /* 0x000fc40007810000 */
[----:B------:R-:W-:Y:S02]  /*37f0*/  FMNMX.FTZ R3, R88, R3, !PT ;  /* 0x0000000358037209 */ /* 0x000fe40007810000 */
[----:B------:R-:W-:Y:S02]  /*3800*/  FSEL R100, R42, -INF , P5 ;  /* 0xff8000002a647808 */ /* 0x000fe40002800000 */
[C---:B------:R-:W-:Y:S01]  /*3810*/  ISETP.GT.AND P0, PT, R0.reuse, 0x29, PT ;  /* 0x000000290000780c */ /* 0x040fe20003f04270 */
[----:B------:R-:W-:Y:S01]  /*3820*/  LDSM.16.MT88.4 R40, [R228+0x800] ;  /* 0x00080000e428783b */ /* 0x000fe20000004200 */
[----:B------:R-:W-:Y:S02]  /*3830*/  ISETP.GT.AND P5, PT, R0, 0x28, PT ;  /* 0x000000280000780c */ /* 0x000fe40003fa4270 */
[----:B------:R-:W-:Y:S02]  /*3840*/  ISETP.GT.AND P6, PT, R2, 0x30, PT ;  /* 0x000000300200780c */ /* 0x000fe40003fc4270 */
[----:B------:R-:W-:-:S02]  /*3850*/  FMNMX.FTZ R4, R14, R4, !PT ;  /* 0x000000040e047209 */ /* 0x000fc40007810000 */
[----:B------:R-:W-:Y:S02]  /*3860*/  FMNMX.FTZ R3, R79, R3, !PT ;  /* 0x000000034f037209 */ /* 0x000fe40007810000 */
[----:B------:R-:W-:Y:S02]  /*3870*/  FSEL R91, R39, -INF , P0 ;  /* 0xff800000275b7808 */ /* 0x000fe40000000000 */
[----:B------:R-:W-:Y:S02]  /*3880*/  FSEL R90, R38, -INF , P5 ;  /* 0xff800000265a7808 */ /* 0x000fe40002800000 */
[----:B------:R-:W-:Y:S01]  /*3890*/  ISETP.GT.AND P0, PT, R2, 0x31, PT ;  /* 0x000000310200780c */ /* 0x000fe20003f04270 */
[----:B------:R-:W-:Y:S01]  /*38a0*/  LDSM.16.MT88.4 R36, [R227+0x800] ;  /* 0x00080000e324783b */ /* 0x000fe20000004200 */
[----:B------:R-:W-:Y:S02]  /*38b0*/  ISETP.GT.AND P5, PT, R0, 0x30, PT ;  /* 0x000000300000780c */ /* 0x000fe40003fa4270 */
[----:B------:R-:W-:-:S02]  /*38c0*/  FSEL R111, R32, -INF , P6 ;  /* 0xff800000206f7808 */ /* 0x000fc40003000000 */
[----:B------:R-:W-:Y:S02]  /*38d0*/  FMNMX.FTZ R4, R15, R4, !PT ;  /* 0x000000040f047209 */ /* 0x000fe40007810000 */
[----:B------:R-:W-:Y:S02]  /*38e0*/  FMNMX.FTZ R3, R78, R3, !PT ;  /* 0x000000034e037209 */ /* 0x000fe40007810000 */
[----:B------:R-:W-:Y:S02]  /*38f0*/  FSEL R102, R33, -INF , P0 ;  /* 0xff80000021667808 */ /* 0x000fe40000000000 */
[----:B------:R-:W-:Y:S02]  /*3900*/  ISETP.GT.AND P0, PT, R0, 0x31, PT ;  /* 0x000000310000780c */ /* 0x000fe40003f04270 */
[----:B------:R-:W-:Y:S02]  /*3910*/  FSEL R86, R34, -INF , P5 ;  /* 0xff80000022567808 */ /* 0x000fe40002800000 */
[----:B------:R-:W-:-:S02]  /*3920*/  ISETP.GT.AND P5, PT, R2, 0x38, PT ;  /* 0x000000380200780c */ /* 0x000fc40003fa4270 */
[----:B------:R-:W-:Y:S02]  /*3930*/  FMNMX.FTZ R4, R21, R4, !PT ;  /* 0x0000000415047209 */ /* 0x000fe40007810000 */
[----:B------:R-:W-:Y:S02]  /*3940*/  FMNMX.FTZ R3, R111, R3, !PT ;  /* 0x000000036f037209 */ /* 0x000fe40007810000 */
[----:B------:R-:W-:Y:S02]  /*3950*/  FSEL R113, R35, -INF , P0 ;  /* 0xff80000023717808 */ /* 0x000fe40000000000 */
[----:B------:R-:W-:Y:S02]  /*3960*/  ISETP.GT.AND P0, PT, R2, 0x39, PT ;  /* 0x000000390200780c */ /* 0x000fe40003f04270 */
[----:B------:R-:W-:Y:S02]  /*3970*/  FSEL R103, R28, -INF , P5 ;  /* 0xff8000001c677808 */ /* 0x000fe40002800000 */
[----:B------:R-:W-:-:S02]  /*3980*/  FMNMX.FTZ R4, R22, R4, !PT ;  /* 0x0000000416047209 */ /* 0x000fc40007810000 */
[----:B------:R-:W-:Y:S02]  /*3990*/  FMNMX.FTZ R3, R102, R3, !PT ;  /* 0x0000000366037209 */ /* 0x000fe40007810000 */
[C---:B------:R-:W-:Y:S02]  /*39a0*/  ISETP.GT.AND P5, PT, R2.reuse, 0x40, PT ;  /* 0x000000400200780c */ /* 0x040fe40003fa4270 */
[----:B------:R-:W-:Y:S02]  /*39b0*/  FSEL R108, R29, -INF , P0 ;  /* 0xff8000001d6c7808 */ /* 0x000fe40000000000 */
[----:B------:R-:W-:Y:S02]  /*39c0*/  FMNMX.FTZ R4, R23, R4, !PT ;  /* 0x0000000417047209 */ /* 0x000fe40007810000 */
[----:B------:R-:W-:Y:S02]  /*39d0*/  FMNMX.FTZ R3, R103, R3, !PT ;  /* 0x0000000367037209 */ /* 0x000fe40007810000 */
[----:B------:R-:W-:-:S02]  /*39e0*/  ISETP.GT.AND P0, PT, R2, 0x41, PT ;  /* 0x000000410200780c */ /* 0x000fc40003f04270 */
[----:B------:R-:W-:Y:S02]  /*39f0*/  FSEL R106, R64, -INF , P5 ;  /* 0xff800000406a7808 */ /* 0x000fe40002800000 */
[----:B------:R-:W-:Y:S02]  /*3a00*/  FMNMX.FTZ R4, R24, R4, !PT ;  /* 0x0000000418047209 */ /* 0x000fe40007810000 */
[----:B------:R-:W-:Y:S02]  /*3a10*/  FMNMX.FTZ R3, R108, R3, !PT ;  /* 0x000000036c037209 */ /* 0x000fe40007810000 */
[----:B------:R-:W-:Y:S02]  /*3a20*/  ISETP.GT.AND P5, PT, R2, 0x48, PT ;  /* 0x000000480200780c */ /* 0x000fe40003fa4270 */
[----:B------:R-:W-:Y:S02]  /*3a30*/  FSEL R105, R65, -INF , P0 ;  /* 0xff80000041697808 */ /* 0x000fe40000000000 */
[----:B------:R-:W-:-:S02]  /*3a40*/  FMNMX.FTZ R4, R100, R4, !PT ;  /* 0x0000000464047209 */ /* 0x000fc40007810000 */
[----:B------:R-:W-:Y:S02]  /*3a50*/  FMNMX.FTZ R3, R106, R3, !PT ;  /* 0x000000036a037209 */ /* 0x000fe40007810000 */
[----:B------:R-:W-:Y:S02]  /*3a60*/  ISETP.GT.AND P0, PT, R2, 0x49, PT ;  /* 0x000000490200780c */ /* 0x000fe40003f04270 */
[----:B------:R-:W-:Y:S02]  /*3a70*/  FSEL R104, R60, -INF , P5 ;  /* 0xff8000003c687808 */ /* 0x000fe40002800000 */
[----:B------:R-:W-:Y:S02]  /*3a80*/  FMNMX.FTZ R4, R101, R4, !PT ;  /* 0x0000000465047209 */ /* 0x000fe40007810000 */
[----:B------:R-:W-:Y:S02]  /*3a90*/  FMNMX.FTZ R3, R105, R3, !PT ;  /* 0x0000000369037209 */ /* 0x000fe40007810000 */
[----:B------:R-:W-:-:S02]  /*3aa0*/  ISETP.GT.AND P5, PT, R2, 0x50, PT ;  /* 0x000000500200780c */ /* 0x000fc40003fa4270 */
[----:B------:R-:W-:Y:S02]  /*3ab0*/  FSEL R99, R61, -INF , P0 ;  /* 0xff8000003d637808 */ /* 0x000fe40000000000 */
[----:B------:R-:W-:Y:S02]  /*3ac0*/  FMNMX.FTZ R4, R90, R4, !PT ;  /* 0x000000045a047209 */ /* 0x000fe40007810000 */
[----:B------:R-:W-:Y:S02]  /*3ad0*/  FMNMX.FTZ R3, R104, R3, !PT ;  /* 0x0000000368037209 */ /* 0x000fe40007810000 */
[----:B------:R-:W-:Y:S02]  /*3ae0*/  FSEL R98, R16, -INF , P5 ;  /* 0xff80000010627808 */ /* 0x000fe40002800000 */
[----:B------:R-:W-:Y:S02]  /*3af0*/  ISETP.GT.AND P5, PT, R0, 0x38, PT ;  /* 0x000000380000780c */ /* 0x000fe40003fa4270 */
[----:B------:R-:W-:-:S02]  /*3b00*/  ISETP.GT.AND P0, PT, R2, 0x51, PT ;  /* 0x000000510200780c */ /* 0x000fc40003f04270 */
[----:B------:R-:W-:Y:S02]  /*3b10*/  FMNMX.FTZ R4, R91, R4, !PT ;  /* 0x000000045b047209 */ /* 0x000fe40007810000 */
[----:B------:R-:W-:Y:S02]  /*3b20*/  FMNMX.FTZ R3, R99, R3, !PT ;  /* 0x0000000363037209 */ /* 0x000fe40007810000 */
[----:B------:R-:W-:Y:S02]  /*3b30*/  FSEL R110, R30, -INF , P5 ;  /* 0xff8000001e6e7808 */ /* 0x000fe40002800000 */
[C---:B------:R-:W-:Y:S02]  /*3b40*/  ISETP.GT.AND P6, PT, R2.reuse, 0x58, PT ;  /* 0x000000580200780c */ /* 0x040fe40003fc4270 */
[----:B------:R-:W-:Y:S02]  /*3b50*/  ISETP.GT.AND P5, PT, R2, 0x59, PT ;  /* 0x000000590200780c */ /* 0x000fe40003fa4270 */
[----:B------:R-:W-:-:S02]  /*3b60*/  FSEL R96, R17, -INF , P0 ;  /* 0xff80000011607808 */ /* 0x000fc40000000000 */
[----:B------:R-:W-:Y:S02]  /*3b70*/  FMNMX.FTZ R4, R86, R4, !PT ;  /* 0x0000000456047209 */ /* 0x000fe40007810000 */
[----:B------:R-:W-:Y:S02]  /*3b80*/  FMNMX.FTZ R2, R98, R3, !PT ;  /* 0x0000000362027209 */ /* 0x000fe40007810000 */
        /* <DEDUP_REMOVED lines=14> */
[----:B------:R-:W-:Y:S01]  /*3c70*/  ISETP.GT.AND P5, PT, R0, 0x48, PT ;  /* 0x000000480000780c */ /* 0x000fe20003fa4270 */
[----:B------:R-:W1:Y:S01]  /*3c80*/  SHFL.BFLY PT, R3, R141, 0x2, 0x1f ;  /* 0x0c401f008d037f89 */ /* 0x000e6200000e0000 */
[----:B------:R-:W-:-:S02]  /*3c90*/  FMNMX.FTZ R2, R84, R2, !PT ;  /* 0x0000000254027209 */ /* 0x000fc40007810000 */
[----:B------:R-:W-:Y:S02]  /*3ca0*/  ISETP.GT.AND P0, PT, R0, 0x49, PT ;  /* 0x000000490000780c */ /* 0x000fe40003f04270 */
[----:B------:R-:W-:Y:S02]  /*3cb0*/  FSEL R87, R62, -INF , P5 ;  /* 0xff8000003e577808 */ /* 0x000fe40002800000 */
[----:B------:R-:W-:Y:S02]  /*3cc0*/  FMNMX.FTZ R2, R93, R2, !PT ;  /* 0x000000025d027209 */ /* 0x000fe40007810000 */
[----:B------:R-:W-:Y:S02]  /*3cd0*/  FSEL R92, R63, -INF , P0 ;  /* 0xff8000003f5c7808 */ /* 0x000fe40000000000 */
[----:B------:R-:W-:Y:S01]  /*3ce0*/  ISETP.GT.AND P5, PT, R0, 0x50, PT ;  /* 0x000000500000780c */ /* 0x000fe20003fa4270 */
[----:B------:R-:W-:Y:S01]  /*3cf0*/  LDSM.16.MT88.4 R60, [R224+0x800] ;  /* 0x00080000e03c783b */ /* 0x000fe20000004200 */
[----:B------:R-:W-:-:S02]  /*3d00*/  FMNMX.FTZ R2, R87, R2, !PT ;  /* 0x0000000257027209 */ /* 0x000fc40007810000 */
[----:B------:R-:W-:Y:S02]  /*3d10*/  ISETP.GT.AND P0, PT, R0, 0x51, PT ;  /* 0x000000510000780c */ /* 0x000fe40003f04270 */
[----:B------:R-:W-:Y:S02]  /*3d20*/  FSEL R85, R18, -INF , P5 ;  /* 0xff80000012557808 */ /* 0x000fe40002800000 */
[----:B------:R-:W-:Y:S02]  /*3d30*/  FMNMX.FTZ R2, R92, R2, !PT ;  /* 0x000000025c027209 */ /* 0x000fe40007810000 */
[----:B------:R-:W-:Y:S02]  /*3d40*/  FSEL R114, R19, -INF , P0 ;  /* 0xff80000013727808 */ /* 0x000fe40000000000 */
[----:B------:R-:W-:Y:S01]  /*3d50*/  ISETP.GT.AND P5, PT, R0, 0x58, PT ;  /* 0x000000580000780c */ /* 0x000fe20003fa4270 */
[----:B------:R-:W-:Y:S01]  /*3d60*/  LDSM.16.MT88.4 R16, [R224] ;  /* 0x00000000e010783b */ /* 0x000fe20000004200 */
[----:B------:R-:W-:-:S02]  /*3d70*/  FMNMX.FTZ R2, R85, R2, !PT ;  /* 0x0000000255027209 */ /* 0x000fc40007810000 */
[----:B------:R-:W-:Y:S02]  /*3d80*/  ISETP.GT.AND P0, PT, R0, 0x59, PT ;  /* 0x000000590000780c */ /* 0x000fe40003f04270 */
[----:B------:R-:W-:Y:S02]  /*3d90*/  FSEL R112, R50, -INF , P5 ;  /* 0xff80000032707808 */ /* 0x000fe40002800000 */
[----:B------:R-:W-:Y:S02]  /*3da0*/  FMNMX.FTZ R0, R114, R2, !PT ;  /* 0x0000000272007209 */ /* 0x000fe40007810000 */
[----:B------:R-:W-:Y:S02]  /*3db0*/  FSEL R107, R51, -INF , P0 ;  /* 0xff800000336b7808 */ /* 0x000fe40000000000 */
[----:B------:R-:W-:Y:S01]  /*3dc0*/  FMNMX.FTZ R0, R112, R0, !PT ;  /* 0x0000000070007209 */ /* 0x000fe20007810000 */
[----:B------:R-:W-:Y:S01]  /*3dd0*/  LDSM.16.MT88.4 R48, [R224+0x3000] ;  /* 0x00300000e030783b */ /* 0x000fe20000004200 */
[----:B-1----:R-:W-:-:S02]  /*3de0*/  FMNMX.FTZ R141, R141, R3, !PT ;  /* 0x000000038d8d7209 */ /* 0x002fc40007810000 */
        /* <DEDUP_REMOVED lines=9> */
[----:B------:R-:W-:-:S04]  /*3e80*/  FFMA.FTZ R2, R5, c[0x0][0x2d0], -R0 ;  /* 0x0000b40005027a23 */ /* 0x000fc80000010800 */
[----:B------:R2:W-:Y:S01]  /*3e90*/  MUFU.EX2 R67, R2 ;  /* 0x0000000200437308 */ /* 0x0005e20000000800 */
[----:B-1----:R-:W-:Y:S01]  /*3ea0*/  FMNMX.FTZ R140, R140, R3, !PT ;  /* 0x000000038c8c7209 */ /* 0x002fe20007810000 */
[--C-:B------:R-:W-:Y:S02]  /*3eb0*/  FFMA.FTZ R3, R10, c[0x0][0x2d0], -R0.reuse ;  /* 0x0000b4000a037a23 */ /* 0x100fe40000010800 */
[----:B--2---:R-:W-:Y:S01]  /*3ec0*/  FFMA.FTZ R2, R6, c[0x0][0x2d0], -R0 ;  /* 0x0000b40006027a23 */ /* 0x004fe20000010800 */
[----:B------:R-:W-:-:S03]  /*3ed0*/  FSETP.NEU.FTZ.AND P0, PT, R140, -INF , PT ;  /* 0xff8000008c00780b */ /* 0x000fc60003f1d000 */
[----:B------:R1:W-:Y:S08]  /*3ee0*/  MUFU.EX2 R75, R3 ;  /* 0x00000003004b7308 */ /* 0x0003f00000000800 */
[----:B------:R2:W3:Y:S01]  /*3ef0*/  MUFU.EX2 R66, R2 ;  /* 0x0000000200427308 */ /* 0x0004e20000000800 */
[----:B-1----:R-:W-:-:S07]  /*3f00*/  FFMA.FTZ R3, R11, c[0x0][0x2d0], -R0 ;  /* 0x0000b4000b037a23 */ /* 0x002fce0000010800 */
[----:B------:R-:W-:Y:S01]  /*3f10*/  MUFU.EX2 R77, R3 ;  /* 0x00000003004d7308 */ /* 0x000fe20000000800 */
[--C-:B--2---:R-:W-:Y:S02]  /*3f20*/  FFMA.FTZ R2, R7, c[0x0][0x2d0], -R0.reuse ;  /* 0x0000b40007027a23 */ /* 0x104fe40000010800 */
[----:B------:R-:W1:Y:S05]  /*3f30*/  LDSM.16.MT88.4 R4, [R227] ;  /* 0x00000000e304783b */ /* 0x000e6a0000004200 */
[----:B------:R2:W-:Y:S02]  /*3f40*/  MUFU.EX2 R73, R2 ;  /* 0x0000000200497308 */ /* 0x0005e40000000800 */
[----:B--2---:R-:W-:Y:S01]  /*3f50*/  FFMA.FTZ R2, R8, c[0x0][0x2d0], -R0 ;  /* 0x0000b40008027a23 */ /* 0x004fe20000010800 */
[----:B---3--:R-:W-:-:S05]  /*3f60*/  F2FP.PACK_AB R8, R66, R67 ;  /* 0x000000434208723e */ /* 0x008fca00000000ff */
[----:B------:R2:W3:Y:S02]  /*3f70*/  MUFU.EX2 R74, R2 ;  /* 0x00000002004a7308 */ /* 0x0004e40000000800 */
[----:B--2---:R-:W-:Y:S01]  /*3f80*/  FFMA.FTZ R2, R9, c[0x0][0x2d0], -R0 ;  /* 0x0000b40009027a23 */ /* 0x004fe20000010800 */
[----:B---3--:R-:W-:-:S05]  /*3f90*/  F2FP.PACK_AB R10, R74, R73 ;  /* 0x000000494a0a723e */ /* 0x008fca00000000ff */
[----:B------:R2:W-:Y:S02]  /*3fa0*/  MUFU.EX2 R76, R2 ;  /* 0x00000002004c7308 */ /* 0x0005e40000000800 */
[----:B--2---:R-:W-:-:S05]  /*3fb0*/  FMUL.FTZ R2, R140, c[0x0][0x2d0] ;  /* 0x0000b4008c027a20 */ /* 0x004fca0000410000 */
[----:B------:R-:W-:-:S05]  /*3fc0*/  FSEL R2, R2, RZ, P0 ;  /* 0x000000ff02027208 */ /* 0x000fca0000000000 */
[----:B------:R-:W-:-:S04]  /*3fd0*/  FFMA.FTZ R3, R12, c[0x0][0x2d0], -R2 ;  /* 0x0000b4000c037a23 */ /* 0x000fc80000010802 */
[----:B------:R2:W-:Y:S02]  /*3fe0*/  MUFU.EX2 R53, R3 ;  /* 0x0000000300357308 */ /* 0x0005e40000000800 */
[----:B--2---:R-:W-:-:S06]  /*3ff0*/  FFMA.FTZ R3, R13, c[0x0][0x2d0], -R2 ;  /* 0x0000b4000d037a23 */ /* 0x004fcc0000010802 */
[----:B------:R2:W3:Y:S02]  /*4000*/  MUFU.EX2 R52, R3 ;  /* 0x0000000300347308 */ /* 0x0004e40000000800 */
[----:B--2---:R-:W-:Y:S01]  /*4010*/  FFMA.FTZ R3, R14, c[0x0][0x2d0], -R2 ;  /* 0x0000b4000e037a23 */ /* 0x004fe20000010802 */
[----:B---3--:R-:W-:-:S05]  /*4020*/  F2FP.PACK_AB R9, R52, R53 ;  /* 0x000000353409723e */ /* 0x008fca00000000ff */
[----:B------:R2:W-:Y:S02]  /*4030*/  MUFU.EX2 R54, R3 ;  /* 0x0000000300367308 */ /* 0x0005e40000000800 */
[----:B--2---:R-:W-:Y:S02]  /*4040*/  FFMA.FTZ R3, R15, c[0x0][0x2d0], -R2 ;  /* 0x0000b4000f037a23 */ /* 0x004fe40000010802 */
[----:B------:R-:W2:Y:S04]  /*4050*/  LDSM.16.MT88.4 R12, [R228] ;  /* 0x00000000e40c783b */ /* 0x000ea80000004200 */
[----:B------:R3:W4:Y:S02]  /*4060*/  MUFU.EX2 R55, R3 ;  /* 0x0000000300377308 */ /* 0x0007240000000800 */
[----:B---3--:R-:W-:Y:S01]  /*4070*/  FFMA.FTZ R3, R20, c[0x0][0x2d0], -R0 ;  /* 0x0000b40014037a23 */ /* 0x008fe20000010800 */
[----:B----4-:R-:W-:-:S05]  /*4080*/  F2FP.PACK_AB R11, R55, R54 ;  /* 0x00000036370b723e */ /* 0x010fca00000000ff */
[----:B------:R3:W4:Y:S02]  /*4090*/  MUFU.EX2 R143, R3 ;  /* 0x00000003008f7308 */ /* 0x0007240000000800 */
[C---:B------:R-:W-:Y:S08]  /*40a0*/  HMMA.16816.F32 R44, R8.reuse, R16, RZ ;  /* 0x00000010082c723c */ /* 0x040ff000000018ff */
[----:B------:R-:W-:Y:S01]  /*40b0*/  HMMA.16816.F32 R32, R8, R18, RZ ;  /* 0x000000120820723c */ /* 0x000fe200000018ff */
[----:B---3--:R-:W-:-:S04]  /*40c0*/  FFMA.FTZ R3, R21, c[0x0][0x2d0], -R2 ;  /* 0x0000b40015037a23 */ /* 0x008fc80000010802 */
[----:B------:R3:W-:Y:S03]  /*40d0*/  MUFU.EX2 R65, R3 ;  /* 0x0000000300417308 */ /* 0x0007e60000000800 */
[C---:B-1----:R-:W-:Y:S07]  /*40e0*/  HMMA.16816.F32 R16, R8.reuse, R6, RZ ;  /* 0x000000060810723c */ /* 0x042fee00000018ff */
[----:B----4-:R-:W-:Y:S01]  /*40f0*/  F2FP.PACK_AB R6, R143, R77 ;  /* 0x0000004d8f06723e */ /* 0x010fe200000000ff */
[----:B--2---:R-:W-:Y:S01]  /*4100*/  HMMA.16816.F32 R28, R8, R12, RZ ;  /* 0x0000000c081c723c */ /* 0x004fe200000018ff */
[----:B---3--:R-:W-:-:S04]  /*4110*/  FFMA.FTZ R3, R22, c[0x0][0x2d0], -R2 ;  /* 0x0000b40016037a23 */ /* 0x008fc80000010802 */
[----:B------:R1:W2:Y:S02]  /*4120*/  MUFU.EX2 R64, R3 ;  /* 0x0000000300407308 */ /* 0x0002a40000000800 */
[----:B-1----:R-:W-:Y:S02]  /*4130*/  FFMA.FTZ R3, R23, c[0x0][0x2d0], -R2 ;  /* 0x0000b40017037a23 */ /* 0x002fe40000010802 */
[----:B------:R-:W-:Y:S04]  /*4140*/  HMMA.16816.F32 R20, R8, R4, RZ ;  /* 0x000000040814723c */ /* 0x000fe800000018ff */
[----:B------:R1:W-:Y:S03]  /*4150*/  MUFU.EX2 R72, R3 ;  /* 0x0000000300487308 */ /* 0x0003e60000000800 */
[----:B------:R-:W-:-:S02]  /*4160*/  F2FP.PACK_AB R4, R75, R76 ;  /* 0x0000004c4b04723e */ /* 0x000fc400000000ff */
[----:B--2---:R-:W-:Y:S01]  /*4170*/  F2FP.PACK_AB R5, R64, R65 ;  /* 0x000000414005723e */ /* 0x004fe200000000ff */
[----:B-1----:R-:W-:Y:S02]  /*4180*/  FFMA.FTZ R3, R24, c[0x0][0x2d0], -R2 ;  /* 0x0000b40018037a23 */ /* 0x002fe40000010802 */
[C---:B------:R-:W-:Y:S02]  /*4190*/  HMMA.16816.F32 R24, R8.reuse, R14, RZ ;  /* 0x0000000e0818723c */ /* 0x040fe400000018ff */
[----:B------:R-:W1:Y:S06]  /*41a0*/  MUFU.EX2 R142, R3 ;  /* 0x00000003008e7308 */ /* 0x000e6c0000000800 */
[----:B------:R-:W-:Y:S01]  /*41b0*/  HMMA.16816.F32 R12, R8, R56, RZ ;  /* 0x00000038080c723c */ /* 0x000fe200000018ff */
[----:B-1----:R-:W-:Y:S01]  /*41c0*/  F2FP.PACK_AB R7, R142, R72 ;  /* 0x000000488e07723e */ /* 0x002fe200000000ff */
[----:B------:R-:W-:-:S02]  /*41d0*/  FADD.FTZ R3, R67, R66 ;  /* 0x0000004243037221 */ /* 0x000fc40000010000 */
[----:B------:R-:W-:Y:S02]  /*41e0*/  IMAD.MOV.U32 R66, RZ, RZ, R92 ;  /* 0x000000ffff427224 */ /* 0x000fe400078e005c */
[----:B------:R-:W-:Y:S02]  /*41f0*/  IMAD.MOV.U32 R67, RZ, RZ, R87 ;  /* 0x000000ffff437224 */ /* 0x000fe400078e0057 */
[C---:B------:R-:W-:Y:S01]  /*4200*/  HMMA.16816.F32 R220, R4.reuse, R60, R44 ;  /* 0x0000003c04dc723c */ /* 0x040fe2000000182c */
[----:B------:R-:W1:Y:S07]  /*4210*/  LDSM.16.MT88.4 R44, [R224+0x3800] ;  /* 0x00380000e02c783b */ /* 0x000e6e0000004200 */
[C---:B------:R-:W-:Y:S08]  /*4220*/  HMMA.16816.F32 R212, R4.reuse, R36, R20 ;  /* 0x0000002404d4723c */ /* 0x040ff00000001814 */
[C---:B------:R-:W-:Y:S01]  /*4230*/  HMMA.16816.F32 R144, R4.reuse, R38, R16 ;  /* 0x000000260490723c */ /* 0x040fe20000001810 */
[----:B------:R-:W2:Y:S07]  /*4240*/  LDSM.16.MT88.4 R36, [R227+0x3000] ;  /* 0x00300000e324783b */ /* 0x000eae0000004200 */
[C---:B------:R-:W-:Y:S01]  /*4250*/  HMMA.16816.F32 R164, R4.reuse, R62, R32 ;  /* 0x0000003e04a4723c */ /* 0x040fe20000001820 */
[----:B------:R-:W3:Y:S04]  /*4260*/  LDSM.16.MT88.4 R60, [R228+0x3800] ;  /* 0x00380000e43c783b */ /* 0x000ee80000004200 */
[----:B------:R-:W-:Y:S03]  /*4270*/  LDSM.16.MT88.4 R32, [R230+0x3800] ;  /* 0x00380000e620783b */ /* 0x000fe60000004200 */
[C---:B------:R-:W-:Y:S01]  /*4280*/  HMMA.16816.F32 R216, R4.reuse, R40, R28 ;  /* 0x0000002804d8723c */ /* 0x040fe2000000181c */
[----:B------:R-:W-:Y:S07]  /*4290*/  LDSM.16.MT88.4 R28, [R227+0x3800] ;  /* 0x00380000e31c783b */ /* 0x000fee0000004200 */
[----:B------:R-:W-:Y:S01]  /*42a0*/  HMMA.16816.F32 R152, R4, R42, R24 ;  /* 0x0000002a0498723c */ /* 0x000fe20000001818 */
[----:B------:R-:W4:Y:S07]  /*42b0*/  LDSM.16.MT88.4 R40, [R230+0x3000] ;  /* 0x00300000e628783b */ /* 0x000f2e0000004200 */
[C---:B------:R-:W-:Y:S08]  /*42c0*/  HMMA.16816.F32 R20, R8.reuse, R48, RZ ;  /* 0x000000300814723c */ /* 0x040ff000000018ff */
[----:B------:R-:W-:Y:S08]  /*42d0*/  HMMA.16816.F32 R16, R8, R50, RZ ;  /* 0x000000320810723c */ /* 0x000ff000000018ff */
[----:B------:R-:W-:Y:S07]  /*42e0*/  HMMA.16816.F32 R208, R4, R68, R12 ;  /* 0x0000004404d0723c */ /* 0x000fee000000180c */
[----:B------:R-:W-:Y:S01]  /*42f0*/  IMAD.MOV.U32 R69, RZ, RZ, R85 ;  /* 0x000000ffff457224 */ /* 0x000fe200078e0055 */
[----:B------:R-:W-:Y:S01]  /*4300*/  HMMA.16816.F32 R12, R8, R80, RZ ;  /* 0x00000050080c723c */ /* 0x000fe200000018ff */
[----:B------:R-:W-:-:S07]  /*4310*/  IMAD.MOV.U32 R68, RZ, RZ, R84 ;  /* 0x000000ffff447224 */ /* 0x000fce00078e0054 */
[----:B------:R-:W-:Y:S08]  /*4320*/  HMMA.16816.F32 R24, R8, R58, RZ ;  /* 0x0000003a0818723c */ /* 0x000ff000000018ff */
[C---:B-1----:R-:W-:Y:S07]  /*4330*/  HMMA.16816.F32 R136, R4.reuse, R44, R20 ;  /* 0x0000002c0488723c */ /* 0x042fee0000001814 */
[----:B------:R-:W-:Y:S01]  /*4340*/  IMAD.MOV.U32 R45, RZ, RZ, R107 ;  /* 0x000000ffff2d7224 */ /* 0x000fe200078e006b */
[----:B------:R-:W-:Y:S01]  /*4350*/  HMMA.16816.F32 R56, R4, R46, R16 ;  /* 0x0000002e0438723c */ /* 0x000fe20000001810 */
[----:B------:R-:W-:-:S06]  /*4360*/  IMAD.MOV.U32 R44, RZ, RZ, R106 ;  /* 0x000000ffff2c7224 */ /* 0x000fcc00078e006a */
[----:B------:R-:W-:Y:S01]  /*4370*/  IMAD.MOV.U32 R47, RZ, RZ, R105 ;  /* 0x000000ffff2f7224 */ /* 0x000fe200078e0069 */
[----:B--2---:R-:W-:Y:S01]  /*4380*/  HMMA.16816.F32 R20, R8, R36, RZ ;  /* 0x000000240814723c */ /* 0x004fe200000018ff */
[----:B------:R-:W-:-:S07]  /*4390*/  IMAD.MOV.U32 R46, RZ, RZ, R104 ;  /* 0x000000ffff2e7224 */ /* 0x000fce00078e0068 */
[----:B------:R-:W-:Y:S01]  /*43a0*/  HMMA.16816.F32 R16, R8, R38, RZ ;  /* 0x000000260810723c */ /* 0x000fe200000018ff */
[----:B------:R-:W1:Y:S07]  /*43b0*/  LDSM.16.MT88.4 R36, [R224+0x6000] ;  /* 0x00600000e024783b */ /* 0x000e6e0000004200 */
[----:B---3--:R-:W-:Y:S07]  /*43c0*/  HMMA.16816.F32 R132, R4, R60, R12 ;  /* 0x0000003c0484723c */ /* 0x008fee000000180c */
[----:B------:R-:W-:Y:S01]  /*43d0*/  IMAD.MOV.U32 R61, RZ, RZ, R114 ;  /* 0x000000ffff3d7224 */ /* 0x000fe200078e0072 */
[----:B----4-:R-:W-:Y:S01]  /*43e0*/  HMMA.16816.F32 R12, R8, R40, RZ ;  /* 0x00000028080c723c */ /* 0x010fe200000018ff */
[----:B------:R-:W-:-:S06]  /*43f0*/  IMAD.MOV.U32 R60, RZ, RZ, R113 ;  /* 0x000000ffff3c7224 */ /* 0x000fcc00078e0071 */
[----:B------:R-:W-:Y:S01]  /*4400*/  IMAD.MOV.U32 R40, RZ, RZ, R111 ;  /* 0x000000ffff287224 */ /* 0x000fe200078e006f */
[----:B------:R-:W-:Y:S01]  /*4410*/  HMMA.16816.F32 R124, R4, R28, R20 ;  /* 0x0000001c047c723c */ /* 0x000fe20000001814 */
[----:B------:R-:W2:Y:S01]  /*4420*/  LDSM.16.MT88.4 R20, [R224+0x6800] ;  /* 0x00680000e014783b */ /* 0x000ea20000004200 */
[----:B------:R-:W-:-:S06]  /*4430*/  IMAD.MOV.U32 R41, RZ, RZ, R112 ;  /* 0x000000ffff297224 */ /* 0x000fcc00078e0070 */
[C---:B------:R-:W-:Y:S08]  /*4440*/  HMMA.16816.F32 R128, R4.reuse, R70, R24 ;  /* 0x000000460480723c */ /* 0x040ff00000001818 */
[----:B------:R-:W-:Y:S07]  /*4450*/  HMMA.16816.F32 R148, R4, R32, R12 ;  /* 0x000000200494723c */ /* 0x000fee000000180c */
[----:B------:R-:W-:Y:S01]  /*4460*/  IMAD.MOV.U32 R33, RZ, RZ, R108 ;  /* 0x000000ffff217224 */ /* 0x000fe200078e006c */
[----:B-1----:R-:W-:Y:S01]  /*4470*/  HMMA.16816.F32 R12, R8, R36, RZ ;  /* 0x00000024080c723c */ /* 0x002fe200000018ff */
[----:B------:R-:W-:-:S06]  /*4480*/  IMAD.MOV.U32 R32, RZ, RZ, R99 ;  /* 0x000000ffff207224 */ /* 0x000fcc00078e0063 */
[----:B------:R-:W-:Y:S01]  /*4490*/  IMAD.MOV.U32 R37, RZ, RZ, R95 ;  /* 0x000000ffff257224 */ /* 0x000fe200078e005f */
[----:B------:R-:W-:Y:S01]  /*44a0*/  HMMA.16816.F32 R24, R8, R82, RZ ;  /* 0x000000520818723c */ /* 0x000fe200000018ff */
[----:B------:R-:W-:-:S07]  /*44b0*/  IMAD.MOV.U32 R36, RZ, RZ, R94 ;  /* 0x000000ffff247224 */ /* 0x000fce00078e005e */
[C---:B------:R-:W-:Y:S08]  /*44c0*/  HMMA.16816.F32 R80, R4.reuse, R30, R16 ;  /* 0x0000001e0450723c */ /* 0x040ff00000001810 */
[C---:B--2---:R-:W-:Y:S08]  /*44d0*/  HMMA.16816.F32 R116, R4.reuse, R20, R12 ;  /* 0x000000140474723c */ /* 0x044ff0000000180c */
[----:B------:R-:W-:Y:S01]  /*44e0*/  HMMA.16816.F32 R120, R4, R62, R24 ;  /* 0x0000003e0478723c */ /* 0x000fe20000001818 */
[----:B------:R-:W1:Y:S06]  /*44f0*/  LDSM.16.MT88.4 R24, [R228+0x6000] ;  /* 0x00600000e418783b */ /* 0x000e6c0000004200 */
[----:B------:R-:W-:Y:S01]  /*4500*/  IMAD.MOV.U32 R63, RZ, RZ, R110 ;  /* 0x000000ffff3f7224 */ /* 0x000fe200078e006e */
[----:B------:R-:W-:Y:S01]  /*4510*/  HMMA.16816.F32 R12, R8, R38, RZ ;  /* 0x00000026080c723c */ /* 0x000fe200000018ff */
[----:B------:R-:W-:-:S06]  /*4520*/  IMAD.MOV.U32 R62, RZ, RZ, R109 ;  /* 0x000000ffff3e7224 */ /* 0x000fcc00078e006d */
[----:B------:R-:W-:Y:S01]  /*4530*/  IMAD.MOV.U32 R39, RZ, RZ, R86 ;  /* 0x000000ffff277224 */ /* 0x000fe200078e0056 */
[----:B------:R-:W-:Y:S07]  /*4540*/  HMMA.16816.F32 R16, R8, R42, RZ ;  /* 0x0000002a0810723c */ /* 0x000fee00000018ff */
[----:B------:R-:W-:Y:S02]  /*4550*/  IMAD.MOV.U32 R43, RZ, RZ, R98 ;  /* 0x000000ffff2b7224 */ /* 0x000fe400078e0062 */
[----:B------:R-:W-:-:S07]  /*4560*/  IMAD.MOV.U32 R42, RZ, RZ, R96 ;  /* 0x000000ffff2a7224 */ /* 0x000fce00078e0060 */
[C---:B------:R-:W-:Y:S01]  /*4570*/  HMMA.16816.F32 R108, R4.reuse, R22, R12 ;  /* 0x00000016046c723c */ /* 0x040fe2000000180c */
[----:B------:R-:W2:Y:S06]  /*4580*/  LDSM.16.MT88.4 R20, [R228+0x6800] ;  /* 0x00680000e414783b */ /* 0x000eac0000004200 */
[----:B------:R-:W-:Y:S01]  /*4590*/  FADD.FTZ R12, R73, R3 ;  /* 0x00000003490c7221 */ /* 0x000fe20000010000 */
[----:B------:R-:W-:Y:S07]  /*45a0*/  HMMA.16816.F32 R112, R4, R34, R16 ;  /* 0x000000220470723c */ /* 0x000fee0000001810 */
[----:B------:R-:W-:-:S02]  /*45b0*/  FADD.FTZ R16, R53, R52 ;  /* 0x0000003435107221 */ /* 0x000fc40000010000 */
[----:B------:R-:W-:Y:S02]  /*45c0*/  IMAD.MOV.U32 R34, RZ, RZ, R97 ;  /* 0x000000ffff227224 */ /* 0x000fe400078e0061 */
[----:B------:R-:W-:Y:S02]  /*45d0*/  FADD.FTZ R3, R54, R16 ;  /* 0x0000001036037221 */ /* 0x000fe40000010000 */
[----:B------:R-:W-:Y:S02]  /*45e0*/  FADD.FTZ R16, R74, R12 ;  /* 0x0000000c4a107221 */ /* 0x000fe40000010000 */
[----:B-1----:R-:W-:Y:S01]  /*45f0*/  HMMA.16816.F32 R12, R8, R24, RZ ;  /* 0x00000018080c723c */ /* 0x002fe200000018ff */
[----:B------:R-:W-:Y:S02]  /*4600*/  IMAD.MOV.U32 R35, RZ, RZ, R93 ;  /* 0x000000ffff237224 */ /* 0x000fe400078e005d */
[----:B------:R-:W-:-:S04]  /*4610*/  FADD.FTZ R3, R55, R3 ;  /* 0x0000000337037221 */ /* 0x000fc80000010000 */
[----:B------:R-:W-:-:S04]  /*4620*/  FADD.FTZ R3, R65, R3 ;  /* 0x0000000341037221 */ /* 0x000fc80000010000 */
[----:B------:R-:W-:Y:S11]  /*4630*/  FADD.FTZ R3, R64, R3 ;  /* 0x0000000340037221 */ /* 0x000ff60000010000 */
[----:B------:R-:W-:Y:S02]  /*4640*/  @!UPT UIADD3 URZ, URZ, URZ, URZ ;  /* 0x0000003f3f3ff290 */ /* 0x000fe4000fffe03f */
[----:B--2---:R-:W-:Y:S07]  /*4650*/  HMMA.16816.F32 R104, R4, R20, R12 ;  /* 0x000000140468723c */ /* 0x004fee000000180c */
[----:B------:R-:W-:Y:S02]  /*4660*/  FADD.FTZ R12, R76, R16 ;  /* 0x000000104c0c7221 */ /* 0x000fe40000010000 */
[----:B------:R-:W-:Y:S02]  /*4670*/  FADD.FTZ R21, R72, R3 ;  /* 0x0000000348157221 */ /* 0x000fe40000010000 */
[----:B------:R-:W-:-:S02]  /*4680*/  FADD.FTZ R16, R75, R12 ;  /* 0x0000000c4b107221 */ /* 0x000fc40000010000 */
[----:B------:R-:W-:Y:S01]  /*4690*/  HMMA.16816.F32 R12, R8, R26, RZ ;  /* 0x0000001a080c723c */ /* 0x000fe200000018ff */
[----:B------:R-:W1:Y:S01]  /*46a0*/  LDSM.16.MT88.4 R24, [R227+0x6000] ;  /* 0x00600000e318783b */ /* 0x000e620000004200 */
[----:B------:R-:W-:Y:S11]  /*46b0*/  FFMA.FTZ R3, R89, c[0x0][0x2d0], -R0 ;  /* 0x0000b40059037a23 */ /* 0x000ff60000010800 */
[----:B------:R-:W-:Y:S11]  /*46c0*/  @!UPT UIADD3 URZ, URZ, URZ, URZ ;  /* 0x0000003f3f3ff290 */ /* 0x000ff6000fffe03f */
[----:B------:R-:W-:Y:S07]  /*46d0*/  HMMA.16816.F32 R96, R4, R22, R12 ;  /* 0x000000160460723c */ /* 0x000fee000000180c */
[----:B------:R-:W-:Y:S02]  /*46e0*/  FADD.FTZ R22, R77, R16 ;  /* 0x000000104d167221 */ /* 0x000fe40000010000 */
[----:B------:R-:W2:Y:S01]  /*46f0*/  LDSM.16.MT88.4 R16, [R227+0x6800] ;  /* 0x00680000e310783b */ /* 0x000ea20000004200 */
[----:B------:R-:W-:Y:S01]  /*4700*/  IMAD.MOV.U32 R23, RZ, RZ, R67 ;  /* 0x000000ffff177224 */ /* 0x000fe200078e0043 */
[----:B-1----:R-:W-:Y:S11]  /*4710*/  HMMA.16816.F32 R12, R8, R24, RZ ;  /* 0x00000018080c723c */ /* 0x002ff600000018ff */
[----:B------:R-:W-:Y:S11]  /*4720*/  @!UPT UIADD3 URZ, URZ, URZ, URZ ;  /* 0x0000003f3f3ff290 */ /* 0x000ff6000fffe03f */
[----:B------:R-:W-:Y:S02]  /*4730*/  @!UPT UIADD3 URZ, URZ, URZ, URZ ;  /* 0x0000003f3f3ff290 */ /* 0x000fe4000fffe03f */
[----:B--2---:R-:W-:Y:S08]  /*4740*/  HMMA.16816.F32 R92, R4, R16, R12 ;  /* 0x00000010045c723c */ /* 0x004ff0000000180c */
[----:B------:R-:W-:Y:S11]  /*4750*/  HMMA.16816.F32 R12, R8, R26, RZ ;  /* 0x0000001a080c723c */ /* 0x000ff600000018ff */
[----:B------:R-:W-:Y:S11]  /*4760*/  @!UPT UIADD3 URZ, URZ, URZ, URZ ;  /* 0x0000003f3f3ff290 */ /* 0x000ff6000fffe03f */
[----:B------:R-:W-:Y:S02]  /*4770*/  @!UPT UIADD3 URZ, URZ, URZ, URZ ;  /* 0x0000003f3f3ff290 */ /* 0x000fe4000fffe03f */
[----:B------:R-:W-:Y:S01]  /*4780*/  HMMA.16816.F32 R84, R4, R18, R12 ;  /* 0x000000120454723c */ /* 0x000fe2000000180c */
[----:B------:R-:W1:Y:S07]  /*4790*/  LDSM.16.MT88.4 R12, [R230+0x6000] ;  /* 0x00600000e60c783b */ /* 0x000e6e0000004200 */
[C---:B-1----:R-:W-:Y:S08]  /*47a0*/  HMMA.16816.F32 R16, R8.reuse, R12, RZ ;  /* 0x0000000c0810723c */ /* 0x042ff000000018ff */
[----:B------:R-:W-:Y:S01]  /*47b0*/  HMMA.16816.F32 R8, R8, R14, RZ ;  /* 0x0000000e0808723c */ /* 0x000fe200000018ff */
[----:B------:R-:W1:Y:S11]  /*47c0*/  LDSM.16.MT88.4 R12, [R230+0x6800] ;  /* 0x00680000e60c783b */ /* 0x000e760000004200 */
[----:B------:R-:W-:Y:S04]  /*47d0*/  @!UPT UIADD3 URZ, URZ, URZ, URZ ;  /* 0x0000003f3f3ff290 */ /* 0x000fe8000fffe03f */
[C---:B-1----:R-:W-:Y:S01]  /*47e0*/  HMMA.16816.F32 R28, R4.reuse, R12, R16 ;  /* 0x0000000c041c723c */ /* 0x042fe20000001810 */
[----:B------:R1:W-:Y:S07]  /*47f0*/  MUFU.EX2 R13, R3 ;  /* 0x00000003000d7308 */ /* 0x0003ee0000000800 */
[----:B------:R-:W-:Y:S01]  /*4800*/  HMMA.16816.F32 R24, R4, R14, R8 ;  /* 0x0000000e0418723c */ /* 0x000fe20000001808 */
[----:B------:R-:W2:Y:S06]  /*4810*/  LDSM.16.MT88.4 R8, [R224+0x1000] ;  /* 0x00100000e008783b */ /* 0x000eac0000004200 */
[----:B------:R-:W-:-:S02]  /*4820*/  IMAD.MOV.U32 R15, RZ, RZ, R61 ;  /* 0x000000ffff0f7224 */ /* 0x000fc400078e003d */
[----:B-1----:R-:W-:-:S04]  /*4830*/  FFMA.FTZ R3, R88, c[0x0][0x2d0], -R0 ;  /* 0x0000b40058037a23 */ /* 0x002fc80000010800 */
[----:B------:R1:W3:Y:S02]  /*4840*/  MUFU.EX2 R17, R3 ;  /* 0x0000000300117308 */ /* 0x0002e40000000800 */
[----:B-1----:R-:W-:Y:S01]  /*4850*/  FFMA.FTZ R3, R79, c[0x0][0x2d0], -R0 ;  /* 0x0000b4004f037a23 */ /* 0x002fe20000010800 */
[----:B---3--:R-:W-:-:S05]  /*4860*/  F2FP.PACK_AB R4, R17, R13 ;  /* 0x0000000d1104723e */ /* 0x008fca00000000ff */
[----:B------:R1:W-:Y:S02]  /*4870*/  MUFU.EX2 R16, R3 ;  /* 0x0000000300107308 */ /* 0x0003e40000000800 */
[----:B-1----:R-:W-:-:S06]  /*4880*/  FFMA.FTZ R3, R78, c[0x0][0x2d0], -R0 ;  /* 0x0000b4004e037a23 */ /* 0x002fcc0000010800 */
        /* <DEDUP_REMOVED lines=10> */
[----:B------:R-:W1:Y:S02]  /*4930*/  MUFU.EX2 R19, R3 ;  /* 0x0000000300137308 */ /* 0x000e640000000800 */
[----:B-1----:R-:W-:Y:S01]  /*4940*/  F2FP.PACK_AB R7, R19, R18 ;  /* 0x000000121307723e */ /* 0x002fe200000000ff */
[----:B------:R-:W-:-:S04]  /*4950*/  IMAD.MOV.U32 R3, RZ, RZ, R40 ;  /* 0x000000ffff037224 */ /* 0x000fc800078e0028 */
[----:B------:R-:W-:Y:S02]  /*4960*/  FFMA.FTZ R3, R3, c[0x0][0x2d0], -R0 ;  /* 0x0000b40003037a23 */ /* 0x000fe40000010800 */
[C---:B--2---:R-:W-:Y:S07]  /*4970*/  HMMA.16816.F32 R76, R4.reuse, R8, R220 ;  /* 0x00000008044c723c */ /* 0x044fee00000018dc */
[----:B------:R-:W-:Y:S01]  /*4980*/  IMAD.MOV.U32 R221, RZ, RZ, R42 ;  /* 0x000000ffffdd7224 */ /* 0x000fe200078e002a */
[----:B------:R-:W-:Y:S01]  /*4990*/  HMMA.16816.F32 R52, R4, R10, R164 ;  /* 0x0000000a0434723c */ /* 0x000fe200000018a4 */
[----:B------:R-:W1:Y:S01]  /*49a0*/  LDSM.16.MT88.4 R8, [R228+0x1000] ;  /* 0x00100000e408783b */ /* 0x000e620000004200 */
[----:B------:R-:W-:-:S02]  /*49b0*/  IMAD.MOV.U32 R220, RZ, RZ, R43 ;  /* 0x000000ffffdc7224 */ /* 0x000fc400078e002b */
[----:B------:R-:W-:Y:S02]  /*49c0*/  IMAD.MOV.U32 R223, RZ, RZ, R36 ;  /* 0x000000ffffdf7224 */ /* 0x000fe400078e0024 */
[----:B------:R-:W-:Y:S02]  /*49d0*/  IMAD.MOV.U32 R222, RZ, RZ, R37 ;  /* 0x000000ffffde7224 */ /* 0x000fe400078e0025 */
[----:B------:R-:W-:Y:S02]  /*49e0*/  IMAD.MOV.U32 R165, RZ, RZ, R68 ;  /* 0x000000ffffa57224 */ /* 0x000fe400078e0044 */
[----:B------:R-:W-:Y:S02]  /*49f0*/  IMAD.MOV.U32 R164, RZ, RZ, R69 ;  /* 0x000000ffffa47224 */ /* 0x000fe400078e0045 */
[----:B------:R-:W-:Y:S02]  /*4a00*/  IMAD.MOV.U32 R166, RZ, RZ, R41 ;  /* 0x000000ffffa67224 */ /* 0x000fe400078e0029 */
[----:B------:R-:W-:-:S02]  /*4a10*/  IMAD.MOV.U32 R167, RZ, RZ, R60 ;  /* 0x000000ffffa77224 */ /* 0x000fc400078e003c */
[--C-:B------:R-:W-:Y:S02]  /*4a20*/  FFMA.FTZ R220, R220, c[0x0][0x2d0], -R0.reuse ;  /* 0x0000b400dcdc7a23 */ /* 0x100fe40000010800 */
[--C-:B------:R-:W-:Y:S02]  /*4a30*/  FFMA.FTZ R221, R221, c[0x0][0x2d0], -R0.reuse ;  /* 0x0000b400dddd7a23 */ /* 0x100fe40000010800 */
[--C-:B------:R-:W-:Y:S02]  /*4a40*/  FFMA.FTZ R222, R222, c[0x0][0x2d0], -R0.reuse ;  /* 0x0000b400dede7a23 */ /* 0x100fe40000010800 */
[----:B------:R-:W-:Y:S01]  /*4a50*/  FFMA.FTZ R223, R223, c[0x0][0x2d0], -R0 ;  /* 0x0000b400dfdf7a23 */ /* 0x000fe20000010800 */
[C---:B-1----:R-:W-:Y:S07]  /*4a60*/  HMMA.16816.F32 R72, R4.reuse, R8, R216 ;  /* 0x000000080448723c */ /* 0x042fee00000018d8 */
        /* <DEDUP_REMOVED lines=9> */
[----:B------:R-:W-:Y:S01]  /*4b00*/  IMAD.MOV.U32 R155, RZ, RZ, R32 ;  /* 0x000000ffff9b7224 */ /* 0x000fe200078e0020 */
        /* <DEDUP_REMOVED lines=8> */
[----:B------:R2:W-:Y:S01]  /*4b90*/  MUFU.EX2 R15, R3 ;  /* 0x00000003000f7308 */ /* 0x0005e20000000800 */
[C---:B-1----:R-:W-:Y:S07]  /*4ba0*/  HMMA.16816.F32 R64, R4.reuse, R8, R208 ;  /* 0x000000080440723c */ /* 0x042fee00000018d0 */
[----:B------:R-:W-:Y:S01]  /*4bb0*/  IMAD.MOV.U32 R211, RZ, RZ, R33 ;  /* 0x000000ffffd37224 */ /* 0x000fe200078e0021 */
[----:B------:R-:W-:Y:S01]  /*4bc0*/  HMMA.16816.F32 R40, R4, R10, R128 ;  /* 0x0000000a0428723c */ /* 0x000fe20000001880 */
[----:B------:R-:W1:Y:S01]  /*4bd0*/  LDSM.16.MT88.4 R8, [R224+0x4000] ;  /* 0x00400000e008783b */ /* 0x000e620000004200 */
[----:B------:R-:W-:-:S02]  /*4be0*/  IMAD.MOV.U32 R210, RZ, RZ, R103 ;  /* 0x000000ffffd27224 */ /* 0x000fc400078e0067 */
[----:B------:R-:W-:-:S04]  /*4bf0*/  IMAD.MOV.U32 R209, RZ, RZ, R102 ;  /* 0x000000ffffd17224 */ /* 0x000fc800078e0066 */
[----:B--2---:R-:W-:Y:S01]  /*4c00*/  FFMA.FTZ R3, R209, c[0x0][0x2d0], -R0 ;  /* 0x0000b400d1037a23 */ /* 0x004fe20000010800 */
[C---:B-1----:R-:W-:Y:S08]  /*4c10*/  HMMA.16816.F32 R60, R4.reuse, R8, R136 ;  /* 0x00000008043c723c */ /* 0x042ff00000001888 */
[C---:B------:R-:W-:Y:S01]  /*4c20*/  HMMA.16816.F32 R32, R4.reuse, R10, R56 ;  /* 0x0000000a0420723c */ /* 0x040fe20000001838 */
[----:B------:R-:W1:Y:S07]  /*4c30*/  LDSM.16.MT88.4 R8, [R228+0x4000] ;  /* 0x00400000e408783b */ /* 0x000e6e0000004200 */
        /* <DEDUP_REMOVED lines=19> */
[----:B------:R-:W-:Y:S01]  /*4d70*/  HMMA.16816.F32 R28, R4, R10, R24 ;  /* 0x0000000a041c723c */ /* 0x000fe20000001818 */
[----:B------:R1:W2:Y:S01]  /*4d80*/  MUFU.EX2 R26, R3 ;  /* 0x00000003001a7308 */ /* 0x0002a20000000800 */
[----:B------:R-:W3:Y:S05]  /*4d90*/  LDSM.16.MT88.4 R8, [R224+0x1800] ;  /* 0x00180000e008783b */ /* 0x000eea0000004200 */
[----:B------:R-:W-:-:S02]  /*4da0*/  FFMA.FTZ R4, R212, c[0x0][0x2d0], -R2 ;  /* 0x0000b400d4047a23 */ /* 0x000fc40000010802 */
[----:B------:R-:W-:Y:S02]  /*4db0*/  FADD.FTZ R5, R142, R21 ;  /* 0x000000158e057221 */ /* 0x000fe40000010000 */
[----:B------:R4:W-:Y:S01]  /*4dc0*/  MUFU.EX2 R25, R4 ;  /* 0x0000000400197308 */ /* 0x0009e20000000800 */
[--C-:B------:R-:W-:Y:S02]  /*4dd0*/  FFMA.FTZ R21, R155, c[0x0][0x2d0], -R0.reuse ;  /* 0x0000b4009b157a23 */ /* 0x100fe40000010800 */
[----:B------:R-:W-:Y:S02]  /*4de0*/  FADD.FTZ R5, R12, R5 ;  /* 0x000000050c057221 */ /* 0x000fe40000010000 */
[--C-:B------:R-:W-:Y:S02]  /*4df0*/  FFMA.FTZ R12, R152, c[0x0][0x2d0], -R0.reuse ;  /* 0x0000b400980c7a23 */ /* 0x100fe40000010800 */
[----:B-1----:R-:W-:Y:S02]  /*4e00*/  FFMA.FTZ R3, R210, c[0x0][0x2d0], -R0 ;  /* 0x0000b400d2037a23 */ /* 0x002fe40000010800 */
[----:B------:R-:W-:-:S02]  /*4e10*/  IMAD.MOV.U32 R142, RZ, RZ, R216 ;  /* 0x000000ffff8e7224 */ /* 0x000fc400078e00d8 */
[----:B------:R1:W-:Y:S01]  /*4e20*/  MUFU.EX2 R86, R3 ;  /* 0x0000000300567308 */ /* 0x0003e20000000800 */
[----:B------:R-:W-:Y:S02]  /*4e30*/  IMAD.MOV.U32 R27, RZ, RZ, R219 ;  /* 0x000000ffff1b7224 */ /* 0x000fe400078e00db */
[--C-:B----4-:R-:W-:Y:S02]  /*4e40*/  FFMA.FTZ R4, R215, c[0x0][0x2d0], -R2.reuse ;  /* 0x0000b400d7047a23 */ /* 0x110fe40000010802 */
[----:B------:R-:W-:-:S03]  /*4e50*/  FFMA.FTZ R27, R27, c[0x0][0x2d0], -R2 ;  /* 0x0000b4001b1b7a23 */ /* 0x000fc60000010802 */
[----:B------:R2:W-:Y:S01]  /*4e60*/  MUFU.EX2 R84, R4 ;  /* 0x0000000400547308 */ /* 0x0005e20000000800 */
[----:B-1----:R-:W-:-:S07]  /*4e70*/  FFMA.FTZ R3, R211, c[0x0][0x2d0], -R0 ;  /* 0x0000b400d3037a23 */ /* 0x002fce0000010800 */
[----:B------:R1:W4:Y:S01]  /*4e80*/  MUFU.EX2 R87, R3 ;  /* 0x0000000300577308 */ /* 0x0003220000000800 */
[----:B--2---:R-:W-:Y:S01]  /*4e90*/  F2FP.PACK_AB R4, R26, R15 ;  /* 0x0000000f1a04723e */ /* 0x004fe200000000ff */
[----:B-1----:R-:W-:Y:S02]  /*4ea0*/  FADD.FTZ R3, R143, R22 ;  /* 0x000000168f037221 */ /* 0x002fe40000010000 */
[----:B------:R-:W-:Y:S02]  /*4eb0*/  IMAD.MOV.U32 R22, RZ, RZ, R217 ;  /* 0x000000ffff167224 */ /* 0x000fe400078e00d9 */
[----:B------:R-:W-:Y:S02]  /*4ec0*/  FADD.FTZ R6, R13, R3 ;  /* 0x000000030d067221 */ /* 0x000fe40000010000 */
[----:B------:R-:W-:Y:S02]  /*4ed0*/  FFMA.FTZ R3, R213, c[0x0][0x2d0], -R2 ;  /* 0x0000b400d5037a23 */ /* 0x000fe40000010802 */
[----:B------:R-:W-:-:S02]  /*4ee0*/  FFMA.FTZ R13, R153, c[0x0][0x2d0], -R0 ;  /* 0x0000b400990d7a23 */ /* 0x000fc40000010800 */
[----:B------:R1:W-:Y:S01]  /*4ef0*/  MUFU.EX2 R24, R3 ;  /* 0x0000000300187308 */ /* 0x0003e20000000800 */
[----:B------:R-:W-:Y:S02]  /*4f00*/  IMAD.MOV.U32 R143, RZ, RZ, R218 ;  /* 0x000000ffff8f7224 */ /* 0x000fe400078e00da */
[----:B-1----:R-:W-:-:S05]  /*4f10*/  FFMA.FTZ R3, R214, c[0x0][0x2d0], -R2 ;  /* 0x0000b400d6037a23 */ /* 0x002fca0000010802 */
[----:B------:R1:W2:Y:S02]  /*4f20*/  MUFU.EX2 R85, R3 ;  /* 0x0000000300557308 */ /* 0x0002a40000000800 */
[----:B-1----:R-:W-:Y:S01]  /*4f30*/  FADD.FTZ R3, R17, R6 ;  /* 0x0000000611037221 */ /* 0x002fe20000010000 */
[----:B----4-:R-:W-:Y:S01]  /*4f40*/  F2FP.PACK_AB R6, R87, R86 ;  /* 0x000000565706723e */ /* 0x010fe200000000ff */
[----:B------:R-:W-:Y:S01]  /*4f50*/  FFMA.FTZ R17, R154, c[0x0][0x2d0], -R0 ;  /* 0x0000b4009a117a23 */ /* 0x000fe20000010800 */
[----:B--2---:R-:W-:Y:S01]  /*4f60*/  F2FP.PACK_AB R7, R84, R85 ;  /* 0x000000555407723e */ /* 0x004fe200000000ff */
[----:B------:R-:W-:Y:S01]  /*4f70*/  FADD.FTZ R0, R14, R5 ;  /* 0x000000050e007221 */ /* 0x000fe20000010000 */
[----:B------:R-:W-:Y:S01]  /*4f80*/  F2FP.PACK_AB R5, R24, R25 ;  /* 0x000000191805723e */ /* 0x000fe200000000ff */
[----:B------:R-:W-:Y:S02]  /*4f90*/  FADD.FTZ R14, R16, R3 ;  /* 0x00000003100e7221 */ /* 0x000fe40000010000 */
[----:B------:R-:W-:-:S02]  /*4fa0*/  IMAD.MOV.U32 R16, RZ, RZ, R164 ;  /* 0x000000ffff107224 */ /* 0x000fc400078e00a4 */
[----:B------:R-:W-:Y:S02]  /*4fb0*/  IMAD.MOV.U32 R3, RZ, RZ, R165 ;  /* 0x000000ffff037224 */ /* 0x000fe400078e00a5 */
[----:B---3--:R-:W-:Y:S02]  /*4fc0*/  HMMA.16816.F32 R216, R4, R8, R76 ;  /* 0x0000000804d8723c */ /* 0x008fe4000000184c */
[----:B------:R-:W-:-:S06]  /*4fd0*/  FFMA.FTZ R3, R3, c[0x0][0x2d0], -R2 ;  /* 0x0000b40003037a23 */ /* 0x000fcc0000010802 */
[C---:B------:R-:W-:Y:S01]  /*4fe0*/  HMMA.16816.F32 R212, R4.reuse, R10, R52 ;  /* 0x0000000a04d4723c */ /* 0x040fe20000001834 */
[----:B------:R-:W1:Y:S01]  /*4ff0*/  LDSM.16.MT88.4 R8, [R228+0x1800] ;  /* 0x00180000e408783b */ /* 0x000e620000004200 */
[----:B------:R-:W-:Y:S05]  /*5000*/  MUFU.EX2 R3, R3 ;  /* 0x0000000300037308 */ /* 0x000fea0000000800 */
[----:B------:R-:W-:Y:S02]  /*5010*/  IMAD.MOV.U32 R54, RZ, RZ, R166 ;  /* 0x000000ffff367224 */ /* 0x000fe400078e00a6 */
[----:B------:R-:W-:Y:S01]  /*5020*/  IMAD.MOV.U32 R55, RZ, RZ, R167 ;  /* 0x000000ffff377224 */ /* 0x000fe200078e00a7 */
        /* <DEDUP_REMOVED lines=12> */
[C---:B-1----:R-:W-:Y:S07]  /*50f0*/  HMMA.16816.F32 R92, R4.reuse, R8, R56 ;  /* 0x00000008045c723c */ /* 0x042fee0000001838 */
[----:B------:R-:W-:Y:S01]  /*5100*/  IMAD.MOV.U32 R59, RZ, RZ, R54 ;  /* 0x000000ffff3b7224 */ /* 0x000fe200078e0036 */
[----:B------:R-:W-:Y:S01]  /*5110*/  HMMA.16816.F32 R36, R4, R10, R36 ;  /* 0x0000000a0424723c */ /* 0x000fe20000001824 */
[----:B------:R-:W1:Y:S01]  /*5120*/  LDSM.16.MT88.4 R8, [R227+0x4800] ;  /* 0x00480000e308783b */ /* 0x000e620000004200 */
[----:B------:R-:W-:-:S02]  /*5130*/  IMAD.MOV.U32 R58, RZ, RZ, R55 ;  /* 0x000000ffff3a7224 */ /* 0x000fc400078e0037 */
[----:B------:R-:W-:-:S04]  /*5140*/  IMAD.MOV.U32 R57, RZ, RZ, R16 ;  /* 0x000000ffff397224 */ /* 0x000fc800078e0010 */
[C---:B-1----:R-:W-:Y:S08]  /*5150*/  HMMA.16816.F32 R88, R4.reuse, R8, R88 ;  /* 0x000000080458723c */ /* 0x042ff00000001858 */
[C---:B------:R-:W-:Y:S01]  /*5160*/  HMMA.16816.F32 R72, R4.reuse, R10, R80 ;  /* 0x0000000a0448723c */ /* 0x040fe20000001850 */
[----:B------:R-:W1:Y:S07]  /*5170*/  LDSM.16.MT88.4 R8, [R230+0x4800] ;  /* 0x00480000e608783b */ /* 0x000e6e0000004200 */
[C---:B-1----:R-:W-:Y:S08]  /*5180*/  HMMA.16816.F32 R64, R4.reuse, R8, R148 ;  /* 0x000000080440723c */ /* 0x042ff00000001894 */
[C---:B------:R-:W-:Y:S01]  /*5190*/  HMMA.16816.F32 R52, R4.reuse, R10, R100 ;  /* 0x0000000a0434723c */ /* 0x040fe20000001864 */
[----:B------:R-:W1:Y:S07]  /*51a0*/  LDSM.16.MT88.4 R8, [R224+0x7800] ;  /* 0x00780000e008783b */ /* 0x000e6e0000004200 */
[C---:B-1----:R-:W-:Y:S01]  /*51b0*/  HMMA.16816.F32 R44, R4.reuse, R8, R144 ;  /* 0x00000008042c723c */ /* 0x042fe20000001890 */
[----:B------:R1:W-:Y:S06]  /*51c0*/  MUFU.EX2 R144, R17 ;  /* 0x0000001100907308 */ /* 0x0003ec0000000800 */
[----:B------:R-:W-:Y:S01]  /*51d0*/  IMAD.MOV.U32 R146, RZ, RZ, R223 ;  /* 0x000000ffff927224 */ /* 0x000fe200078e00df */
[----:B------:R-:W-:Y:S01]  /*51e0*/  HMMA.16816.F32 R32, R4, R10, R124 ;  /* 0x0000000a0420723c */ /* 0x000fe2000000187c */
[----:B------:R-:W2:Y:S01]  /*51f0*/  LDSM.16.MT88.4 R8, [R228+0x7800] ;  /* 0x00780000e408783b */ /* 0x000ea20000004200 */
[----:B------:R-:W-:Y:S01]  /*5200*/  MUFU.EX2 R145, R21 ;  /* 0x0000001500917308 */ /* 0x000fe20000000800 */
[----:B------:R-:W-:-:S05]  /*5210*/  IMAD.MOV.U32 R147, RZ, RZ, R22 ;  /* 0x000000ffff937224 */ /* 0x000fca00078e0016 */
[C---:B--2---:R-:W-:Y:S07]  /*5220*/  HMMA.16816.F32 R80, R4.reuse, R8, R136 ;  /* 0x000000080450723c */ /* 0x044fee0000001888 */
[----:B------:R-:W-:Y:S01]  /*5230*/  IMAD.MOV.U32 R139, RZ, RZ, R222 ;  /* 0x000000ffff8b7224 */ /* 0x000fe200078e00de */
[----:B------:R-:W-:Y:S01]  /*5240*/  HMMA.16816.F32 R68, R4, R10, R120 ;  /* 0x0000000a0444723c */ /* 0x000fe20000001878 */
[----:B------:R-:W2:Y:S01]  /*5250*/  LDSM.16.MT88.4 R8, [R227+0x7800] ;  /* 0x00780000e308783b */ /* 0x000ea20000004200 */
[----:B------:R-:W-:-:S02]  /*5260*/  IMAD.MOV.U32 R138, RZ, RZ, R221 ;  /* 0x000000ffff8a7224 */ /* 0x000fc400078e00dd */
[----:B------:R-:W-:-:S04]  /*5270*/  IMAD.MOV.U32 R137, RZ, RZ, R220 ;  /* 0x000000ffff897224 */ /* 0x000fc800078e00dc */
[C---:B--2---:R-:W-:Y:S08]  /*5280*/  HMMA.16816.F32 R60, R4.reuse, R8, R132 ;  /* 0x00000008043c723c */ /* 0x044ff00000001884 */
[C---:B------:R-:W-:Y:S01]  /*5290*/  HMMA.16816.F32 R48, R4.reuse, R10, R116 ;  /* 0x0000000a0430723c */ /* 0x040fe20000001874 */
[----:B------:R-:W2:Y:S07]  /*52a0*/  LDSM.16.MT88.4 R8, [R230+0x7800] ;  /* 0x00780000e608783b */ /* 0x000eae0000004200 */
[C---:B--2---:R-:W-:Y:S01]  /*52b0*/  HMMA.16816.F32 R40, R4.reuse, R8, R128 ;  /* 0x000000080428723c */ /* 0x044fe20000001880 */
[----:B------:R-:W-:Y:S07]  /*52c0*/  MUFU.EX2 R8, R12 ;  /* 0x0000000c00087308 */ /* 0x000fee0000000800 */
[----:B------:R-:W-:Y:S01]  /*52d0*/  HMMA.16816.F32 R28, R4, R10, R28 ;  /* 0x0000000a041c723c */ /* 0x000fe2000000181c */
[----:B------:R2:W-:Y:S06]  /*52e0*/  MUFU.EX2 R9, R13 ;  /* 0x0000000d00097308 */ /* 0x0005ec0000000800 */
[----:B------:R-:W-:-:S02]  /*52f0*/  FADD.FTZ R6, R20, R14 ;  /* 0x0000000e14067221 */ /* 0x000fc40000010000 */
[----:B------:R-:W-:Y:S02]  /*5300*/  FADD.FTZ R4, R18, R0 ;  /* 0x0000000012047221 */ /* 0x000fe40000010000 */
[----:B------:R-:W-:Y:S02]  /*5310*/  FADD.FTZ R6, R15, R6 ;  /* 0x000000060f067221 */ /* 0x000fe40000010000 */
[----:B------:R-:W-:Y:S02]  /*5320*/  FADD.FTZ R5, R19, R4 ;  /* 0x0000000413057221 */ /* 0x000fe40000010000 */
[--C-:B------:R-:W-:Y:S01]  /*5330*/  FFMA.FTZ R4, R23, c[0x0][0x2d0], -R2.reuse ;  /* 0x0000b40017047a23 */ /* 0x100fe20000010802 */
[----:B-1----:R-:W-:Y:S01]  /*5340*/  LDSM.16.MT88.4 R16, [R228+0x2000] ;  /* 0x00200000e410783b */ /* 0x002fe20000004200 */
[--C-:B------:R-:W-:Y:S02]  /*5350*/  FFMA.FTZ R0, R142, c[0x0][0x2d0], -R2.reuse ;  /* 0x0000b4008e007a23 */ /* 0x100fe40000010802 */
[----:B------:R1:W-:Y:S01]  /*5360*/  MUFU.EX2 R142, R4 ;  /* 0x00000004008e7308 */ /* 0x0003e20000000800 */
[----:B--2---:R-:W2:Y:S01]  /*5370*/  LDSM.16.MT88.4 R12, [R227+0x2000] ;  /* 0x00200000e30c783b */ /* 0x004ea20000004200 */
[----:B------:R-:W-:-:S02]  /*5380*/  FFMA.FTZ R11, R58, c[0x0][0x2d0], -R2 ;  /* 0x0000b4003a0b7a23 */ /* 0x000fc40000010802 */
[--C-:B------:R-:W-:Y:S01]  /*5390*/  FFMA.FTZ R10, R59, c[0x0][0x2d0], -R2.reuse ;  /* 0x0000b4003b0a7a23 */ /* 0x100fe20000010802 */
[----:B------:R-:W3:Y:S03]  /*53a0*/  LDSM.16.MT88.4 R20, [R224+0x2000] ;  /* 0x00200000e014783b */ /* 0x000ee60000004200 */
[----:B------:R-:W4:Y:S01]  /*53b0*/  MUFU.EX2 R0, R0 ;  /* 0x0000000000007308 */ /* 0x000f220000000800 */
[----:B-1----:R-:W-:-:S07]  /*53c0*/  FFMA.FTZ R4, R143, c[0x0][0x2d0], -R2 ;  /* 0x0000b4008f047a23 */ /* 0x002fce0000010802 */
[----:B------:R1:W5:Y:S02]  /*53d0*/  MUFU.EX2 R143, R4 ;  /* 0x00000004008f7308 */ /* 0x0003640000000800 */
[----:B-1----:R-:W-:Y:S01]  /*53e0*/  FADD.FTZ R4, R25, R5 ;  /* 0x0000000519047221 */ /* 0x002fe20000010000 */
[----:B----4-:R-:W-:Y:S01]  /*53f0*/  F2FP.PACK_AB R5, R0, R3 ;  /* 0x000000030005723e */ /* 0x010fe200000000ff */
[----:B------:R-:W-:Y:S01]  /*5400*/  FFMA.FTZ R25, R57, c[0x0][0x2d0], -R2 ;  /* 0x0000b40039197a23 */ /* 0x000fe20000010802 */
[----:B-----5:R-:W-:Y:S01]  /*5410*/  F2FP.PACK_AB R7, R143, R142 ;  /* 0x0000008e8f07723e */ /* 0x020fe200000000ff */
[----:B------:R-:W-:Y:S01]  /*5420*/  FADD.FTZ R2, R26, R6 ;  /* 0x000000061a027221 */ /* 0x000fe20000010000 */
[----:B------:R-:W-:Y:S01]  /*5430*/  F2FP.PACK_AB R6, R145, R144 ;  /* 0x000000909106723e */ /* 0x000fe200000000ff */
[----:B------:R-:W-:Y:S01]  /*5440*/  FADD.FTZ R24, R24, R4 ;  /* 0x0000000418187221 */ /* 0x000fe20000010000 */
[----:B------:R-:W-:-:S07]  /*5450*/  F2FP.PACK_AB R4, R9, R8 ;  /* 0x000000080904723e */ /* 0x000fce00000000ff */
[C---:B--2---:R-:W-:Y:S08]  /*5460*/  HMMA.16816.F32 R116, R4.reuse, R12, R164 ;  /* 0x0000000c0474723c */ /* 0x044ff000000018a4 */
[----:B------:R-:W-:Y:S01]  /*5470*/  HMMA.16816.F32 R220, R4, R14, R112 ;  /* 0x0000000e04dc723c */ /* 0x000fe20000001870 */
[----:B------:R-:W1:Y:S01]  /*5480*/  LDSM.16.MT88.4 R12, [R228+0x5000] ;  /* 0x00500000e40c783b */ /* 0x000e620000004200 */
[----:B------:R-:W-:-:S03]  /*5490*/  FADD.FTZ R2, R86, R2 ;  /* 0x0000000256027221 */ /* 0x000fc60000010000 */
[----:B------:R-:W-:Y:S03]  /*54a0*/  LDSM.16.MT88.4 R112, [R227+0x2800] ;  /* 0x00280000e370783b */ /* 0x000fe60000004200 */
[C---:B---3--:R-:W-:Y:S08]  /*54b0*/  HMMA.16816.F32 R56, R4.reuse, R22, R212 ;  /* 0x000000160438723c */ /* 0x048ff000000018d4 */
[----:B------:R-:W-:Y:S01]  /*54c0*/  HMMA.16816.F32 R148, R4, R20, R216 ;  /* 0x000000140494723c */ /* 0x000fe200000018d8 */
[----:B------:R-:W2:Y:S01]  /*54d0*/  LDSM.16.MT88.4 R20, [R230+0x2000] ;  /* 0x00200000e614783b */ /* 0x000ea20000004200 */
[----:B------:R-:W-:-:S02]  /*54e0*/  IMAD.MOV.U32 R123, RZ, RZ, R116 ;  /* 0x000000ffff7b7224 */ /* 0x000fc400078e0074 */
[----:B------:R-:W-:Y:S02]  /*54f0*/  IMAD.MOV.U32 R122, RZ, RZ, R117 ;  /* 0x000000ffff7a7224 */ /* 0x000fe400078e0075 */
[----:B------:R-:W-:Y:S02]  /*5500*/  IMAD.MOV.U32 R121, RZ, RZ, R118 ;  /* 0x000000ffff797224 */ /* 0x000fe400078e0076 */
[----:B------:R-:W-:Y:S01]  /*5510*/  HMMA.16816.F32 R100, R4, R16, R208 ;  /* 0x000000100464723c */ /* 0x000fe200000018d0 */
[----:B------:R-:W-:-:S07]  /*5520*/  IMAD.MOV.U32 R120, RZ, RZ, R119 ;  /* 0x000000ffff787224 */ /* 0x000fce00078e0077 */
[C---:B------:R-:W-:Y:S01]  /*5530*/  HMMA.16816.F32 R76, R4.reuse, R18, R76 ;  /* 0x00000012044c723c */ /* 0x040fe2000000184c */
[----:B------:R-:W3:Y:S07]  /*5540*/  LDSM.16.MT88.4 R16, [R224+0x5000] ;  /* 0x00500000e010783b */ /* 0x000eee0000004200 */
[C---:B-1----:R-:W-:Y:S08]  /*5550*/  HMMA.16816.F32 R92, R4.reuse, R12, R92 ;  /* 0x0000000c045c723c */ /* 0x042ff0000000185c */
[C---:B------:R-:W-:Y:S01]  /*5560*/  HMMA.16816.F32 R36, R4.reuse, R14, R36 ;  /* 0x0000000e0424723c */ /* 0x040fe20000001824 */
[----:B------:R-:W1:Y:S07]  /*5570*/  LDSM.16.MT88.4 R12, [R224+0x8000] ;  /* 0x00800000e00c783b */ /* 0x000e6e0000004200 */
[C---:B--2---:R-:W-:Y:S01]  /*5580*/  HMMA.16816.F32 R116, R4.reuse, R20, R152 ;  /* 0x000000140474723c */ /* 0x044fe20000001898 */
[----:B------:R-:W-:Y:S07]  /*5590*/  LDSM.16.MT88.4 R152, [R224+0x2800] ;  /* 0x00280000e098783b */ /* 0x000fee0000004200 */
[----:B------:R-:W-:Y:S01]  /*55a0*/  HMMA.16816.F32 R208, R4, R22, R108 ;  /* 0x0000001604d0723c */ /* 0x000fe2000000186c */
[----:B------:R-:W2:Y:S01]  /*55b0*/  LDSM.16.MT88.4 R20, [R227+0x5000] ;  /* 0x00500000e314783b */ /* 0x000ea20000004200 */
[----:B------:R-:W-:-:S05]  /*55c0*/  FADD.FTZ R2, R87, R2 ;  /* 0x0000000257027221 */ /* 0x000fca0000010000 */
[----:B------:R-:W-:Y:S01]  /*55d0*/  IMAD.MOV.U32 R108, RZ, RZ, R123 ;  /* 0x000000ffff6c7224 */ /* 0x000fe200078e007b */
[----:B---3--:R-:W-:Y:S01]  /*55e0*/  HMMA.16816.F32 R124, R4, R16, R104 ;  /* 0x00000010047c723c */ /* 0x008fe20000001868 */
[----:B------:R-:W-:Y:S01]  /*55f0*/  IMAD.MOV.U32 R109, RZ, RZ, R122 ;  /* 0x000000ffff6d7224 */ /* 0x000fe200078e007a */
[----:B------:R-:W-:Y:S01]  /*5600*/  LDSM.16.MT88.4 R104, [R228+0x2800] ;  /* 0x00280000e468783b */ /* 0x000fe20000004200 */
[----:B------:R-:W-:Y:S02]  /*5610*/  IMAD.MOV.U32 R110, RZ, RZ, R121 ;  /* 0x000000ffff6e7224 */ /* 0x000fe400078e0079 */
[----:B------:R-:W-:-:S03]  /*5620*/  IMAD.MOV.U32 R111, RZ, RZ, R120 ;  /* 0x000000ffff6f7224 */ /* 0x000fc600078e0078 */
[C---:B------:R-:W-:Y:S01]  /*5630*/  HMMA.16816.F32 R132, R4.reuse, R18, R96 ;  /* 0x000000120484723c */ /* 0x040fe20000001860 */
[----:B------:R-:W3:Y:S07]  /*5640*/  LDSM.16.MT88.4 R16, [R230+0x5000] ;  /* 0x00500000e610783b */ /* 0x000eee0000004200 */
[C---:B-1----:R-:W-:Y:S08]  /*5650*/  HMMA.16816.F32 R212, R4.reuse, R12, R44 ;  /* 0x0000000c04d4723c */ /* 0x042ff0000000182c */
[C---:B------:R-:W-:Y:S01]  /*5660*/  HMMA.16816.F32 R164, R4.reuse, R14, R32 ;  /* 0x0000000e04a4723c */ /* 0x040fe20000001820 */
[----:B------:R-:W1:Y:S07]  /*5670*/  LDSM.16.MT88.4 R12, [R230+0x8000] ;  /* 0x00800000e60c783b */ /* 0x000e6e0000004200 */
[C---:B--2---:R-:W-:Y:S08]  /*5680*/  HMMA.16816.F32 R88, R4.reuse, R20, R88 ;  /* 0x000000140458723c */ /* 0x044ff00000001858 */
[----:B------:R-:W-:Y:S01]  /*5690*/  HMMA.16816.F32 R72, R4, R22, R72 ;  /* 0x000000160448723c */ /* 0x000fe20000001848 */
[----:B------:R-:W2:Y:S01]  /*56a0*/  LDSM.16.MT88.4 R20, [R228+0x8000] ;  /* 0x00800000e414783b */ /* 0x000ea20000004200 */
[----:B------:R-:W-:-:S03]  /*56b0*/  FADD.FTZ R2, R8, R2 ;  /* 0x0000000208027221 */ /* 0x000fc60000010000 */
[----:B------:R-:W-:Y:S03]  /*56c0*/  LDSM.16.MT88.4 R120, [R230+0x2800] ;  /* 0x00280000e678783b */ /* 0x000fe60000004200 */
[C---:B---3--:R-:W-:Y:S08]  /*56d0*/  HMMA.16816.F32 R128, R4.reuse, R16, R64 ;  /* 0x000000100480723c */ /* 0x048ff00000001840 */
[C---:B------:R-:W-:Y:S01]  /*56e0*/  HMMA.16816.F32 R216, R4.reuse, R18, R52 ;  /* 0x0000001204d8723c */ /* 0x040fe20000001834 */
[----:B------:R-:W3:Y:S07]  /*56f0*/  LDSM.16.MT88.4 R16, [R227+0x8000] ;  /* 0x00800000e310783b */ /* 0x000eee0000004200 */
[C---:B-1----:R-:W-:Y:S01]  /*5700*/  HMMA.16816.F32 R28, R4.reuse, R14, R28 ;  /* 0x0000000e041c723c */ /* 0x042fe2000000181c */
[----:B------:R1:W-:Y:S07]  /*5710*/  MUFU.EX2 R14, R146 ;  /* 0x00000092000e7308 */ /* 0x0003ee0000000800 */
[----:B------:R-:W-:Y:S01]  /*5720*/  IMAD.MOV.U32 R66, RZ, RZ, R128 ;  /* 0x000000ffff427224 */ /* 0x000fe200078e0080 */
[----:B------:R-:W-:Y:S01]  /*5730*/  HMMA.16816.F32 R40, R4, R12, R40 ;  /* 0x0000000c0428723c */ /* 0x000fe20000001828 */
[----:B------:R-:W-:Y:S01]  /*5740*/  MUFU.EX2 R13, R137 ;  /* 0x00000089000d7308 */ /* 0x000fe20000000800 */
[----:B------:R-:W-:-:S02]  /*5750*/  IMAD.MOV.U32 R65, RZ, RZ, R129 ;  /* 0x000000ffff417224 */ /* 0x000fc400078e0081 */
[----:B------:R-:W-:Y:S02]  /*5760*/  IMAD.MOV.U32 R64, RZ, RZ, R130 ;  /* 0x000000ffff407224 */ /* 0x000fe400078e0082 */
[----:B------:R-:W-:Y:S02]  /*5770*/  IMAD.MOV.U32 R26, RZ, RZ, R131 ;  /* 0x000000ffff1a7224 */ /* 0x000fe400078e0083 */
[C---:B--2---:R-:W-:Y:S01]  /*5780*/  HMMA.16816.F32 R44, R4.reuse, R20, R80 ;  /* 0x00000014042c723c */ /* 0x044fe20000001850 */
[----:B-1----:R-:W2:Y:S01]  /*5790*/  LDL R146, [R1+0x54] ;  /* 0x0000540001927983 */ /* 0x002ea20000100800 */
[----:B------:R-:W1:Y:S03]  /*57a0*/  MUFU.EX2 R15, R139 ;  /* 0x0000008b000f7308 */ /* 0x000e660000000800 */
[----:B------:R-:W4:Y:S03]  /*57b0*/  LDSM.16.MT88.4 R128, [R224+0x5800] ;  /* 0x00580000e080783b */ /* 0x000f260000004200 */
[C---:B------:R-:W-:Y:S01]  /*57c0*/  HMMA.16816.F32 R32, R4.reuse, R22, R68 ;  /* 0x000000160420723c */ /* 0x040fe20000001844 */
[----:B------:R-:W-:Y:S01]  /*57d0*/  LDSM.16.MT88.4 R80, [R228+0x8800] ;  /* 0x00880000e450783b */ /* 0x000fe20000004200 */
[----:B------:R-:W-:Y:S05]  /*57e0*/  MUFU.EX2 R12, R25 ;  /* 0x00000019000c7308 */ /* 0x000fea0000000800 */
[----:B------:R-:W-:Y:S01]  /*57f0*/  IMAD.MOV.U32 R71, RZ, RZ, R26 ;  /* 0x000000ffff477224 */ /* 0x000fe200078e001a */
[C---:B---3--:R-:W-:Y:S01]  /*5800*/  HMMA.16816.F32 R20, R4.reuse, R16, R60 ;  /* 0x000000100414723c */ /* 0x048fe2000000183c */
[----:B------:R-:W-:Y:S01]  /*5810*/  IMAD.MOV.U32 R68, RZ, RZ, R66 ;  /* 0x000000ffff447224 */ /* 0x000fe200078e0042 */
[----:B------:R-:W3:Y:S06]  /*5820*/  MUFU.EX2 R16, R138 ;  /* 0x0000008a00107308 */ /* 0x000eec0000000800 */
[----:B------:R-:W-:Y:S01]  /*5830*/  HMMA.16816.F32 R48, R4, R18, R48 ;  /* 0x000000120430723c */ /* 0x000fe20000001830 */
[----:B-1----:R-:W-:Y:S01]  /*5840*/  F2FP.PACK_AB R98, R14, R15 ;  /* 0x0000000f0e62723e */ /* 0x002fe200000000ff */
[----:B------:R-:W1:Y:S01]  /*5850*/  MUFU.EX2 R7, R11 ;  /* 0x0000000b00077308 */ /* 0x000e620000000800 */
[----:B------:R-:W-:-:S02]  /*5860*/  IMAD.MOV.U32 R69, RZ, RZ, R65 ;  /* 0x000000ffff457224 */ /* 0x000fc400078e0041 */
[----:B------:R-:W-:Y:S01]  /*5870*/  IMAD.MOV.U32 R70, RZ, RZ, R64 ;  /* 0x000000ffff467224 */ /* 0x000fe200078e0040 */
[----:B---3--:R-:W-:-:S04]  /*5880*/  F2FP.PACK_AB R96, R16, R13 ;  /* 0x0000000d1060723e */ /* 0x008fc800000000ff */
[----:B------:R-:W-:Y:S01]  /*5890*/  MUFU.EX2 R5, R10 ;  /* 0x0000000a00057308 */ /* 0x000fe20000000800 */
[----:B------:R-:W-:Y:S01]  /*58a0*/  FADD.FTZ R4, R85, R24 ;  /* 0x0000001855047221 */ /* 0x000fe20000010000 */
[----:B------:R-:W3:Y:S06]  /*58b0*/  LDSM.16.MT88.4 R136, [R228+0x5800] ;  /* 0x00580000e488783b */ /* 0x000eec0000004200 */
[----:B------:R-:W5:Y:S01]  /*58c0*/  MUFU.EX2 R6, R27 ;  /* 0x0000001b00067308 */ /* 0x000f620000000800 */
[----:B-1----:R-:W-:Y:S01]  /*58d0*/  F2FP.PACK_AB R97, R7, R12 ;  /* 0x0000000c0761723e */ /* 0x002fe200000000ff */
[----:B------:R-:W-:Y:S01]  /*58e0*/  IMAD.MOV.U32 R26, RZ, RZ, c[0x0][0x168] ;  /* 0x00005a00ff1a7624 */ /* 0x000fe200078e00ff */
[----:B------:R-:W-:Y:S01]  /*58f0*/  LDSM.16.MT88.4 R64, [R230+0x5800] ;  /* 0x00580000e640783b */ /* 0x000fe20000004200 */
[----:B-----5:R-:W-:-:S07]  /*5900*/  F2FP.PACK_AB R99, R6, R5 ;  /* 0x000000050663723e */ /* 0x020fce00000000ff */
[C---:B------:R-:W-:Y:S08]  /*5910*/  HMMA.16816.F32 R148, R96.reuse, R152, R148 ;  /* 0x000000986094723c */ /* 0x040ff00000001894 */
[----:B------:R-:W-:Y:S01]  /*5920*/  HMMA.16816.F32 R152, R96, R154, R56 ;  /* 0x0000009a6098723c */ /* 0x000fe20000001838 */
[----:B------:R-:W1:Y:S01]  /*5930*/  LDSM.16.MT88.4 R56, [R227+0x5800] ;  /* 0x00580000e338783b */ /* 0x000e620000004200 */
[----:B------:R-:W-:-:S04]  /*5940*/  FADD.FTZ R4, R84, R4 ;  /* 0x0000000454047221 */ /* 0x000fc80000010000 */
[----:B------:R-:W-:Y:S02]  /*5950*/  FADD.FTZ R3, R3, R4 ;  /* 0x0000000403037221 */ /* 0x000fe40000010000 */
[----:B------:R-:W-:Y:S02]  /*5960*/  FADD.FTZ R4, R9, R2 ;  /* 0x0000000209047221 */ /* 0x000fe40000010000 */
[----:B------:R-:W5:Y:S01]  /*5970*/  LDSM.16.MT88.4 R8, [R230+0x8800] ;  /* 0x00880000e608783b */ /* 0x000f620000004200 */
[----:B------:R-:W-:Y:S01]  /*5980*/  FADD.FTZ R3, R0, R3 ;  /* 0x0000000300037221 */ /* 0x000fe20000010000 */
[C---:B----4-:R-:W-:Y:S08]  /*5990*/  HMMA.16816.F32 R124, R96.reuse, R128, R124 ;  /* 0x00000080607c723c */ /* 0x050ff0000000187c */
[C---:B------:R-:W-:Y:S08]  /*59a0*/  HMMA.16816.F32 R128, R96.reuse, R130, R132 ;  /* 0x000000826080723c */ /* 0x040ff00000001884 */
[C---:B---3--:R-:W-:Y:S08]  /*59b0*/  HMMA.16816.F32 R132, R96.reuse, R136, R92 ;  /* 0x000000886084723c */ /* 0x048ff0000000185c */
[C---:B-1----:R-:W-:Y:S01]  /*59c0*/  HMMA.16816.F32 R52, R96.reuse, R56, R88 ;  /* 0x000000386034723c */ /* 0x042fe20000001858 */
[----:B------:R-:W-:Y:S07]  /*59d0*/  LDSM.16.MT88.4 R88, [R227+0x8800] ;  /* 0x00880000e358783b */ /* 0x000fee0000004200 */
[C---:B------:R-:W-:Y:S01]  /*59e0*/  HMMA.16816.F32 R56, R96.reuse, R58, R72 ;  /* 0x0000003a6038723c */ /* 0x040fe20000001848 */
[----:B------:R-:W1:Y:S07]  /*59f0*/  LDSM.16.MT88.4 R72, [R224+0x8800] ;  /* 0x00880000e048783b */ /* 0x000e6e0000004200 */
[----:B-----5:R-:W-:Y:S07]  /*5a00*/  HMMA.16816.F32 R92, R96, R8, R40 ;  /* 0x00000008605c723c */ /* 0x020fee0000001828 */
[----:B------:R-:W-:-:S05]  /*5a10*/  IADD3 R8, R147, -0x2, RZ ;  /* 0xfffffffe93087810 */ /* 0x000fca0007ffe0ff */
[----:B------:R-:W-:Y:S01]  /*5a20*/  STL [R1+0x8], R8 ;  /* 0x0000080801007387 */ /* 0x000fe20000100800 */
[C---:B------:R-:W-:Y:S08]  /*5a30*/  HMMA.16816.F32 R100, R96.reuse, R104, R100 ;  /* 0x000000686064723c */ /* 0x040ff00000001864 */
[C---:B------:R-:W-:Y:S08]  /*5a40*/  HMMA.16816.F32 R104, R96.reuse, R106, R76 ;  /* 0x0000006a6068723c */ /* 0x040ff0000000184c */
[C---:B------:R-:W-:Y:S08]  /*5a50*/  HMMA.16816.F32 R60, R96.reuse, R64, R68 ;  /* 0x00000040603c723c */ /* 0x040ff00000001844 */
[C---:B------:R-:W-:Y:S08]  /*5a60*/  HMMA.16816.F32 R108, R96.reuse, R112, R108 ;  /* 0x00000070606c723c */ /* 0x040ff0000000186c */
[C---:B------:R-:W-:Y:S08]  /*5a70*/  HMMA.16816.F32 R116, R96.reuse, R120, R116 ;  /* 0x000000786074723c */ /* 0x040ff00000001874 */
[C---:B-1----:R-:W-:Y:S08]  /*5a80*/  HMMA.16816.F32 R68, R96.reuse, R72, R212 ;  /* 0x000000486044723c */ /* 0x042ff000000018d4 */
[C---:B------:R-:W-:Y:S08]  /*5a90*/  HMMA.16816.F32 R76, R96.reuse, R80, R44 ;  /* 0x00000050604c723c */ /* 0x040ff0000000182c */
[C---:B------:R-:W-:Y:S08]  /*5aa0*/  HMMA.16816.F32 R84, R96.reuse, R88, R20 ;  /* 0x000000586054723c */ /* 0x040ff00000001814 */
[C---:B------:R-:W-:Y:S08]  /*5ab0*/  HMMA.16816.F32 R112, R96.reuse, R114, R220 ;  /* 0x000000726070723c */ /* 0x040ff000000018dc */
[C---:B------:R-:W-:Y:S08]  /*5ac0*/  HMMA.16816.F32 R120, R96.reuse, R122, R208 ;  /* 0x0000007a6078723c */ /* 0x040ff000000018d0 */
[C---:B------:R-:W-:Y:S08]  /*5ad0*/  HMMA.16816.F32 R136, R96.reuse, R138, R36 ;  /* 0x0000008a6088723c */ /* 0x040ff00000001824 */
[C---:B------:R-:W-:Y:S08]  /*5ae0*/  HMMA.16816.F32 R64, R96.reuse, R66, R216 ;  /* 0x000000426040723c */ /* 0x040ff000000018d8 */
[----:B------:R-:W-:Y:S01]  /*5af0*/  HMMA.16816.F32 R72, R96, R74, R164 ;  /* 0x0000004a6048723c */ /* 0x000fe200000018a4 */
[----:B--2---:R-:W-:-:S04]  /*5b00*/  @P1 IMAD.HI.U32 R2, R146, c[0x0][0x2c8], RZ ;  /* 0x0000b20092021a27 */ /* 0x004fc800078e00ff */
[----:B------:R-:W-:Y:S01]  /*5b10*/  IMAD.MOV.U32 R0, RZ, RZ, R146 ;  /* 0x000000ffff007224 */ /* 0x000fe200078e0092 */
[----:B------:R-:W-:-:S04]  /*5b20*/  @P1 SHF.R.U32.HI R0, RZ, c[0x0][0x2cc], R2 ;  /* 0x0000b300ff001a19 */ /* 0x000fc80000011602 */
[----:B------:R-:W-:Y:S01]  /*5b30*/  IADD3 R0, R0, c[0x0][0x1d0], -R26 ;  /* 0x0000740000007a10 */ /* 0x000fe20007ffe81a */
[----:B------:R-:W-:-:S04]  /*5b40*/  FADD.FTZ R2, R144, R4 ;  /* 0x0000000490027221 */ /* 0x000fc80000010000 */
[----:B------:R-:W-:-:S04]  /*5b50*/  IMAD.HI R4, R0, 0x2aaaaaab, RZ ;  /* 0x2aaaaaab00047827 */ /* 0x000fc800078e02ff */
[----:B------:R-:W-:Y:S01]  /*5b60*/  FADD.FTZ R0, R142, R3 ;  /* 0x000000038e007221 */ /* 0x000fe20000010000 */
[----:B------:R-:W-:Y:S01]  /*5b70*/  SHF.R.U32.HI R3, RZ, 0x1f, R4 ;  /* 0x0000001fff037819 */ /* 0x000fe20000011604 */
[----:B------:R-:W-:Y:S02]  /*5b80*/  FADD.FTZ R2, R145, R2 ;  /* 0x0000000291027221 */ /* 0x000fe40000010000 */
[----:B------:R-:W-:Y:S01]  /*5b90*/  FADD.FTZ R0, R143, R0 ;  /* 0x000000008f007221 */ /* 0x000fe20000010000 */
[----:B------:R-:W-:Y:S01]  /*5ba0*/  LEA.HI.SX32 R3, R4, R3, 0x1c ;  /* 0x0000000304037211 */ /* 0x000fe200078fe2ff */
[----:B------:R-:W-:Y:S02]  /*5bb0*/  FADD.FTZ R13, R13, R2 ;  /* 0x000000020d0d7221 */ /* 0x000fe40000010000 */
[----:B------:R-:W-:Y:S01]  /*5bc0*/  FADD.FTZ R12, R12, R0 ;  /* 0x000000000c0c7221 */ /* 0x000fe20000010000 */
[----:B------:R-:W-:Y:S01]  /*5bd0*/  IMNMX R0, RZ, R3, !PT ;  /* 0x00000003ff007217 */ /* 0x000fe20007800200 */
[----:B------:R-:W-:-:S02]  /*5be0*/  FADD.FTZ R16, R16, R13 ;  /* 0x0000000d10107221 */ /* 0x000fc40000010000 */
[----:B------:R-:W-:Y:S02]  /*5bf0*/  FADD.FTZ R7, R7, R12 ;  /* 0x0000000c07077221 */ /* 0x000fe40000010000 */
[----:B------:R-:W-:Y:S02]  /*5c00*/  FADD.FTZ R15, R15, R16 ;  /* 0x000000100f0f7221 */ /* 0x000fe40000010000 */
[----:B------:R-:W-:Y:S01]  /*5c10*/  FADD.FTZ R5, R5, R7 ;  /* 0x0000000705057221 */ /* 0x000fe20000010000 */
[----:B------:R1:W-:Y:S01]  /*5c20*/  STL [R1+0x18], R0 ;  /* 0x0000180001007387 */ /* 0x0003e20000100800 */
[----:B------:R-:W-:Y:S01]  /*5c30*/  ISETP.GE.AND P0, PT, R8, R0, PT ;  /* 0x000000000800720c */ /* 0x000fe20003f06270 */
[----:B------:R-:W-:Y:S01]  /*5c40*/  FADD.FTZ R2, R14, R15 ;  /* 0x0000000f0e027221 */ /* 0x000fe20000010000 */
[----:B------:R-:W-:Y:S01]  /*5c50*/  HMMA.16816.F32 R80, R96, R82, R32 ;  /* 0x000000526050723c */ /* 0x000fe20000001820 */
[----:B-1----:R-:W-:-:S05]  /*5c60*/  FADD.FTZ R0, R6, R5 ;  /* 0x0000000506007221 */ /* 0x002fca0000010000 */
[----:B------:R1:W-:Y:S04]  /*5c70*/  STL [R1+0x10], R0 ;  /* 0x0000100001007387 */ /* 0x0003e80000100800 */
[----:B------:R1:W-:Y:S01]  /*5c80*/  STL [R1+0xc], R2 ;  /* 0x00000c0201007387 */ /* 0x0003e20000100800 */
[C---:B------:R-:W-:Y:S08]  /*5c90*/  HMMA.16816.F32 R88, R96.reuse, R90, R48 ;  /* 0x0000005a6058723c */ /* 0x040ff00000001830 */
[----:B------:R-:W-:Y:S01]  /*5ca0*/  HMMA.16816.F32 R96, R96, R10, R28 ;  /* 0x0000000a6060723c */ /* 0x000fe2000000181c */
[----:B------:R-:W-:Y:S07]  /*5cb0*/  @!P0 BRA `(.L_x_445) ;  /* 0x000043e000008947 */ /* 0x000fee0003800000 */
[----:B------:R-:W2:Y:S01]  /*5cc0*/  LDL R147, [R1+0x84] ;  /* 0x0000840001937983 */ /* 0x000ea20000100800 */
[----:B------:R-:W-:Y:S01]  /*5cd0*/  IMAD.MOV.U32 R144, RZ, RZ, R140 ;  /* 0x000000ffff907224 */ /* 0x000fe200078e008c */
[----:B------:R-:W-:-:S02]  /*5ce0*/  MOV R143, R141 ;  /* 0x0000008d008f7202 */ /* 0x000fc40000000f00 */
[----:B------:R-:W-:Y:S01]  /*5cf0*/  MOV R217, R8 ;  /* 0x0000000800d97202 */ /* 0x000fe20000000f00 */
[----:B-12---:R-:W-:-:S05]  /*5d00*/  IMAD.IADD R0, R147, 0x1, R146 ;  /* 0x0000000193007824 */ /* 0x006fca00078e0292 */
[----:B------:R1:W-:Y:S02]  /*5d10*/  STL [R1+0x14], R0 ;  /* 0x0000140001007387 */ /* 0x0003e40000100800 */
[----:B-1----:R-:W-:-:S05]  /*5d20*/  @P1 IMAD.HI.U32 R0, R0, c[0x0][0x2c8], RZ ;  /* 0x0000b20000001a27 */ /* 0x002fca00078e00ff */
[----:B------:R-:W-:-:S05]  /*5d30*/  @P1 SHF.R.U32.HI R0, RZ, c[0x0][0x2cc], R0 ;  /* 0x0000b300ff001a19 */ /* 0x000fca0000011600 */
[----:B------:R1:W-:Y:S02]  /*5d40*/  @P1 STL [R1+0x1c], R0 ;  /* 0x00001c0001001387 */ /* 0x0003e40000100800 */
.L_x_446:
[----:B------:R-:W-:Y:S04]  /*5d50*/  DEPBAR.LE SB0, 0x0 ;  /* 0x000080000000791a */ /* 0x000fe80000000000 */
[----:B------:R-:W-:Y:S01]  /*5d60*/  WARPSYNC 0xffffffff ;  /* 0xffffffff00007948 */ /* 0x000fe20003800000 */
[----:B------:R-:W-:Y:S01]  /*5d70*/  BAR.SYNC.DEFER_BLOCKING 0x0 ;  /* 0x0000000000007b1d */ /* 0x000fe20000010000 */
[C---:B------:R-:W-:Y:S11]  /*5d80*/  ISETP.GE.AND P6, PT, R217.reuse, RZ, PT ;  /* 0x000000ffd900720c */ /* 0x040ff60003fc6270 */
[----:B------:R-:W-:Y:S02]  /*5d90*/  @!UPT UIADD3 URZ, URZ, URZ, URZ ;  /* 0x0000003f3f3ff290 */ /* 0x000fe4000fffe03f */
[----:B-1----:R-:W-:Y:S01]  /*5da0*/  @P6 SHF.R.S32.HI R0, RZ, 0x1f, R217 ;  /* 0x0000001fff006819 */ /* 0x002fe200000114d9 */
[C---:B------:R-:W-:Y:S04]  /*5db0*/  @P6 IMAD.WIDE.U32 R140, R217.reuse, c[0x0][0x208], RZ ;  /* 0x00008200d98c6a25 */ /* 0x040fe800078e00ff */
[----:B------:R-:W-:Y:S04]  /*5dc0*/  @P6 IMAD R0, R0, c[0x0][0x208], RZ ;  /* 0x0000820000006a24 */ /* 0x000fe800078e02ff */
[----:B------:R-:W-:Y:S01]  /*5dd0*/  @P6 IMAD R0, R217, c[0x0][0x20c], R0 ;  /* 0x00008300d9006a24 */ /* 0x000fe200078e0200 */
[----:B------:R-:W1:Y:S03]  /*5de0*/  LDSM.16.M88.4 R8, [R225] ;  /* 0x00000000e108783b */ /* 0x000e660000000200 */
[----:B------:R-:W-:Y:S04]  /*5df0*/  @P6 IMAD.IADD R0, R141, 0x1, R0 ;  /* 0x000000018d006824 */ /* 0x000fe800078e0200 */
[----:B------:R-:W-:Y:S01]  /*5e00*/  @P6 IMAD R0, R0, 0x60, RZ ;  /* 0x0000006000006824 */ /* 0x000fe200078e02ff */
[----:B------:R-:W2:Y:S08]  /*5e10*/  LDSM.16.M88.4 R16, [R225+0x800] ;  /* 0x00080000e110783b */ /* 0x000eb00000000200 */
[----:B------:R-:W3:Y:S04]  /*5e20*/  LDL R145, [R1+0x3c] ;  /* 0x00003c0001917983 */ /* 0x000ee80000100800 */
[----:B------:R-:W3:Y:S06]  /*5e30*/  LDL.64 R2, [R1+0x28] ;  /* 0x0000280001027983 */ /* 0x000eec0000100a00 */
[----:B------:R-:W4:Y:S08]  /*5e40*/  LDSM.16.M88.4 R24, [R225+0x1000] ;  /* 0x00100000e118783b */ /* 0x000f300000000200 */
[----:B------:R-:W5:Y:S04]  /*5e50*/  LDL R142, [R1+0x4] ;  /* 0x00000400018e7983 */ /* 0x000f680000100800 */
[----:B------:R-:W4:Y:S01]  /*5e60*/  LDSM.16.M88.4 R32, [R225+0x1800] ;  /* 0x00180000e120783b */ /* 0x000f220000000200 */
[C---:B-1----:R-:W-:Y:S07]  /*5e70*/  HMMA.16816.F32 R4, R156.reuse, R8, RZ ;  /* 0x000000089c04723c */ /* 0x042fee00000018ff */
[----:B------:R-:W1:Y:S01]  /*5e80*/  LDSM.16.M88.4 R40, [R225+0x2000] ;  /* 0x00200000e128783b */ /* 0x000e620000000200 */
[C---:B------:R-:W-:Y:S07]  /*5e90*/  HMMA.16816.F32 R8, R156.reuse, R10, RZ ;  /* 0x0000000a9c08723c */ /* 0x040fee00000018ff */
[----:B------:R-:W1:Y:S01]  /*5ea0*/  LDSM.16.M88.4 R48, [R225+0x2800] ;  /* 0x00280000e130783b */ /* 0x000e620000000200 */
[C---:B--2---:R-:W-:Y:S07]  /*5eb0*/  HMMA.16816.F32 R12, R156.reuse, R16, RZ ;  /* 0x000000109c0c723c */ /* 0x044fee00000018ff */
[----:B------:R-:W2:Y:S01]  /*5ec0*/  LDSM.16.M88.4 R164, [R231] ;  /* 0x00000000e7a4783b */ /* 0x000ea20000000200 */
[C---:B------:R-:W-:Y:S07]  /*5ed0*/  HMMA.16816.F32 R16, R156.reuse, R18, RZ ;  /* 0x000000129c10723c */ /* 0x040fee00000018ff */
[----:B------:R-:W5:Y:S01]  /*5ee0*/  LDL R208, [R1+0x1c] ;  /* 0x00001c0001d07983 */ /* 0x000f620000100800 */
[C---:B----4-:R-:W-:Y:S08]  /*5ef0*/  HMMA.16816.F32 R20, R156.reuse, R24, RZ ;  /* 0x000000189c14723c */ /* 0x050ff000000018ff */
[C---:B------:R-:W-:Y:S08]  /*5f00*/  HMMA.16816.F32 R24, R156.reuse, R26, RZ ;  /* 0x0000001a9c18723c */ /* 0x040ff000000018ff */
[C---:B------:R-:W-:Y:S08]  /*5f10*/  HMMA.16816.F32 R28, R156.reuse, R32, RZ ;  /* 0x000000209c1c723c */ /* 0x040ff000000018ff */
[C---:B------:R-:W-:Y:S08]  /*5f20*/  HMMA.16816.F32 R32, R156.reuse, R34, RZ ;  /* 0x000000229c20723c */ /* 0x040ff000000018ff */
[C---:B-1----:R-:W-:Y:S08]  /*5f30*/  HMMA.16816.F32 R36, R156.reuse, R40, RZ ;  /* 0x000000289c24723c */ /* 0x042ff000000018ff */
[C---:B------:R-:W-:Y:S08]  /*5f40*/  HMMA.16816.F32 R40, R156.reuse, R42, RZ ;  /* 0x0000002a9c28723c */ /* 0x040ff000000018ff */
[C---:B------:R-:W-:Y:S08]  /*5f50*/  HMMA.16816.F32 R44, R156.reuse, R48, RZ ;  /* 0x000000309c2c723c */ /* 0x040ff000000018ff */
[----:B------:R-:W-:Y:S08]  /*5f60*/  HMMA.16816.F32 R48, R156, R50, RZ ;  /* 0x000000329c30723c */ /* 0x000ff000000018ff */
[C---:B--2---:R-:W-:Y:S08]  /*5f70*/  HMMA.16816.F32 R4, R160.reuse, R164, R4 ;  /* 0x000000a4a004723c */ /* 0x044ff00000001804 */
[C---:B------:R-:W-:Y:S01]  /*5f80*/  HMMA.16816.F32 R8, R160.reuse, R166, R8 ;  /* 0x000000a6a008723c */ /* 0x040fe20000001808 */
[----:B------:R-:W1:Y:S07]  /*5f90*/  LDSM.16.M88.4 R164, [R248] ;  /* 0x00000000f8a4783b */ /* 0x000e6e0000000200 */
[C---:B-1----:R-:W-:Y:S08]  /*5fa0*/  HMMA.16816.F32 R12, R160.reuse, R164, R12 ;  /* 0x000000a4a00c723c */ /* 0x042ff0000000180c */
[C---:B------:R-:W-:Y:S01]  /*5fb0*/  HMMA.16816.F32 R16, R160.reuse, R166, R16 ;  /* 0x000000a6a010723c */ /* 0x040fe20000001810 */
[----:B------:R-:W1:Y:S07]  /*5fc0*/  LDSM.16.M88.4 R164, [R247] ;  /* 0x00000000f7a4783b */ /* 0x000e6e0000000200 */
[C---:B-1----:R-:W-:Y:S08]  /*5fd0*/  HMMA.16816.F32 R20, R160.reuse, R164, R20 ;  /* 0x000000a4a014723c */ /* 0x042ff00000001814 */
[C---:B------:R-:W-:Y:S01]  /*5fe0*/  HMMA.16816.F32 R24, R160.reuse, R166, R24 ;  /* 0x000000a6a018723c */ /* 0x040fe20000001818 */
[----:B------:R-:W1:Y:S07]  /*5ff0*/  LDSM.16.M88.4 R164, [R246] ;  /* 0x00000000f6a4783b */ /* 0x000e6e0000000200 */
[C---:B-1----:R-:W-:Y:S08]  /*6000*/  HMMA.16816.F32 R28, R160.reuse, R164, R28 ;  /* 0x000000a4a01c723c */ /* 0x042ff0000000181c */
[C---:B------:R-:W-:Y:S01]  /*6010*/  HMMA.16816.F32 R32, R160.reuse, R166, R32 ;  /* 0x000000a6a020723c */ /* 0x040fe20000001820 */
[----:B------:R-:W1:Y:S03]  /*6020*/  LDSM.16.M88.4 R164, [R245] ;  /* 0x00000000f5a4783b */ /* 0x000e660000000200 */
[----:B---3--:R-:W-:Y:S05]  /*6030*/  @P6 IMAD.MOV.U32 R3, RZ, RZ, R145 ;  /* 0x000000ffff036224 */ /* 0x008fea00078e0091 */
[----:B------:R-:W2:Y:S03]  /*6040*/  LDL R145, [R1+0x50] ;  /* 0x0000500001917983 */ /* 0x000ea60000100800 */
[----:B------:R-:W-:Y:S05]  /*6050*/  @P6 IMAD.WIDE.U32 R2, R140, 0x60, R2 ;  /* 0x000000608c026825 */ /* 0x000fea00078e0002 */
[----:B------:R-:W-:Y:S01]  /*6060*/  @P6 IADD3 R0, R3, R0, RZ ;  /* 0x0000000003006210 */ /* 0x000fe20007ffe0ff */
[C---:B-1----:R-:W-:Y:S03]  /*6070*/  HMMA.16816.F32 R36, R160.reuse, R164, R36 ;  /* 0x000000a4a024723c */ /* 0x042fe60000001824 */
[C---:B------:R-:W-:Y:S01]  /*6080*/  @P6 SHF.L.U64.HI R140, R2.reuse, 0x1, R0 ;  /* 0x00000001028c6819 */ /* 0x040fe20000010200 */
[----:B------:R-:W-:Y:S04]  /*6090*/  @P6 IMAD.SHL.U32 R0, R2, 0x2, RZ ;  /* 0x0000000202006824 */ /* 0x000fe800078e00ff */
[C---:B------:R-:W-:Y:S01]  /*60a0*/  HMMA.16816.F32 R40, R160.reuse, R166, R40 ;  /* 0x000000a6a028723c */ /* 0x040fe20000001828 */
[----:B------:R-:W1:Y:S03]  /*60b0*/  LDSM.16.M88.4 R164, [R244] ;  /* 0x00000000f4a4783b */ /* 0x000e660000000200 */
[C---:B------:R-:W-:Y:S02]  /*60c0*/  @P6 IADD3 R2, P0, R0.reuse, c[0x0][0x1f8], RZ ;  /* 0x00007e0000026a10 */ /* 0x040fe40007f1e0ff */
[----:B------:R-:W-:Y:S02]  /*60d0*/  @P6 IADD3 R146, P5, R0, 0x80, RZ ;  /* 0x0000008000926810 */ /* 0x000fe40007fbe0ff */
[----:B------:R-:W-:Y:S04]  /*60e0*/  @P6 IADD3.X R3, R140, c[0x0][0x1fc], RZ, P0, !PT ;  /* 0x00007f008c036a10 */ /* 0x000fe800007fe4ff */
[----:B------:R-:W-:Y:S01]  /*60f0*/  @P6 IADD3 R146, P0, R146, c[0x0][0x1f8], RZ ;  /* 0x00007e0092926a10 */ /* 0x000fe20007f1e0ff */
[----:B------:R-:W-:Y:S01]  /*6100*/  @!PT LDS RZ, [RZ] ;  /* 0x00000000fffff984 */ /* 0x000fe20000000800 */
[----:B------:R-:W-:Y:S01]  /*6110*/  @!PT LDS RZ, [RZ] ;  /* 0x00000000fffff984 */ /* 0x000fe20000000800 */
[----:B------:R-:W-:Y:S01]  /*6120*/  @!PT LDS RZ, [RZ] ;  /* 0x00000000fffff984 */ /* 0x000fe20000000800 */
[----:B-----5:R3:W-:Y:S03]  /*6130*/  @P6 LDGSTS.E.BYPASS.LTC128B.128 [R142+0x100], [R2.64], !P4 ;  /* 0x00100000028e6fae */ /* 0x0207e6000e101d46 */
[--C-:B------:R-:W-:Y:S02]  /*6140*/  @P6 IADD3.X R147, RZ, c[0x0][0x1fc], R140.reuse, P0, P5 ;  /* 0x00007f00ff936a10 */ /* 0x100fe400007ea48c */
[----:B------:R-:W-:Y:S03]  /*6150*/  @P6 IADD3 R0, P5, R0, 0x100, RZ ;  /* 0x0000010000006810 */ /* 0x000fe60007fbe0ff */
[----:B------:R4:W-:Y:S01]  /*6160*/  @P6 LDGSTS.E.BYPASS.LTC128B.128 [R142+0x3100], [R146.64], !P3 ;  /* 0x03100000928e6fae */ /* 0x0009e2000d901d46 */
[C---:B-1----:R-:W-:Y:S03]  /*6170*/  HMMA.16816.F32 R44, R160.reuse, R164, R44 ;  /* 0x000000a4a02c723c */ /* 0x042fe6000000182c */
[----:B----4-:R-:W-:Y:S05]  /*6180*/  @P6 IADD3 R146, P0, R0, c[0x0][0x1f8], RZ ;  /* 0x00007e0000926a10 */ /* 0x010fea0007f1e0ff */
[----:B------:R-:W-:Y:S01]  /*6190*/  HMMA.16816.F32 R48, R160, R166, R48 ;  /* 0x000000a6a030723c */ /* 0x000fe20000001830 */
[----:B------:R-:W-:Y:S03]  /*61a0*/  @P6 IMAD.MOV.U32 R0, RZ, RZ, 0x6 ;  /* 0x00000006ff006424 */ /* 0x000fe600078e00ff */
[----:B------:R-:W-:Y:S02]  /*61b0*/  @P6 IADD3.X R147, RZ, c[0x0][0x1fc], R140, P0, P5 ;  /* 0x00007f00ff936a10 */ /* 0x000fe400007ea48c */
[----:B------:R-:W-:Y:S03]  /*61c0*/  @P6 MOV R140, c[0x0][0x208] ;  /* 0x00008200008c6a02 */ /* 0x000fe60000000f00 */
[----:B------:R1:W-:Y:S03]  /*61d0*/  @P6 LDGSTS.E.BYPASS.LTC128B.128 [R142+0x6100], [R146.64], !P2 ;  /* 0x06100000928e6fae */ /* 0x0003e6000d101d46 */
[C---:B------:R-:W-:Y:S02]  /*61e0*/  @P6 SHF.L.U64.HI R0, R140.reuse, R0, c[0x0][0x20c] ;  /* 0x000083008c006619 */ /* 0x040fe40000010200 */
[----:B------:R-:W-:Y:S04]  /*61f0*/  @P6 SHF.L.U32 R140, R140, 0x6, RZ ;  /* 0x000000068c8c6819 */ /* 0x000fe800000006ff */
[----:B---3--:R-:W-:Y:S05]  /*6200*/  @P6 IADD3 R2, P0, R2, R140, RZ ;  /* 0x0000008c02026210 */ /* 0x008fea0007f1e0ff */
[----:B------:R-:W-:Y:S01]  /*6210*/  @P6 IMAD.X R3, R3, 0x1, R0, P0 ;  /* 0x0000000103036824 */ /* 0x000fe200000e0600 */
[----:B------:R-:W-:Y:S04]  /*6220*/  @P6 IADD3 R140, P0, R140, R2, RZ ;  /* 0x000000028c8c6210 */ /* 0x000fe80007f1e0ff */
[----:B------:R3:W-:Y:S01]  /*6230*/  @P6 LDGSTS.E.BYPASS.LTC128B.128 [R142+0x1100], [R2.64], !P4 ;  /* 0x01100000028e6fae */ /* 0x0007e2000e101d46 */
[----:B------:R-:W-:Y:S07]  /*6240*/  @P6 IADD3.X R141, R0, R3, RZ, P0, !PT ;  /* 0x00000003008d6210 */ /* 0x000fee00007fe4ff */
[----:B------:R3:W-:Y:S08]  /*6250*/  @P6 LDGSTS.E.BYPASS.LTC128B.128 [R142+0x4100], [R2.64+0x80], !P3 ;  /* 0x04100080028e6fae */ /* 0x0007f0000d901d46 */
[----:B------:R3:W-:Y:S08]  /*6260*/  @P6 LDGSTS.E.BYPASS.LTC128B.128 [R142+0x7100], [R2.64+0x100], !P2 ;  /* 0x07100100028e6fae */ /* 0x0007f0000d101d46 */
[----:B------:R4:W-:Y:S08]  /*6270*/  @P6 LDGSTS.E.BYPASS.LTC128B.128 [R142+0x2100], [R140.64], !P4 ;  /* 0x021000008c8e6fae */ /* 0x0009f0000e101d46 */
[----:B------:R4:W-:Y:S08]  /*6280*/  @P6 LDGSTS.E.BYPASS.LTC128B.128 [R142+0x5100], [R140.64+0x80], !P3 ;  /* 0x051000808c8e6fae */ /* 0x0009f0000d901d46 */
[----:B------:R4:W-:Y:S01]  /*6290*/  @P6 LDGSTS.E.BYPASS.LTC128B.128 [R142+0x8100], [R140.64+0x100], !P2 ;  /* 0x081001008c8e6fae */ /* 0x0009e2000d101d46 */
[----:B---3--:R-:W-:Y:S07]  /*62a0*/  IMAD R3, R217, -0x60, RZ ;  /* 0xffffffa0d9037824 */ /* 0x008fee00078e02ff */
[----:B------:R-:W3:Y:S08]  /*62b0*/  LDSM.16.M88.4 R164, [R229] ;  /* 0x00000000e5a4783b */ /* 0x000ef00000000200 */
[----:B------:R-:W0:Y:S08]  /*62c0*/  LDGDEPBAR ;  /* 0x00000000000079af */ /* 0x000e300000000000 */
[----:B------:R1:W5:Y:S04]  /*62d0*/  LDL R2, [R1+0x14] ;  /* 0x0000140001027983 */ /* 0x0003680000100800 */
[----:B------:R-:W4:Y:S01]  /*62e0*/  LDL.LU R209, [R1+0xc] ;  /* 0x00000c0001d17983 */ /* 0x000f220000300800 */
[C---:B---3--:R-:W-:Y:S08]  /*62f0*/  HMMA.16816.F32 R4, R168.reuse, R164, R4 ;  /* 0x000000a4a804723c */ /* 0x048ff00000001804 */
[C---:B------:R-:W-:Y:S01]  /*6300*/  HMMA.16816.F32 R8, R168.reuse, R166, R8 ;  /* 0x000000a6a808723c */ /* 0x040fe20000001808 */
[----:B------:R-:W3:Y:S07]  /*6310*/  LDSM.16.M88.4 R164, [R229+0x800] ;  /* 0x00080000e5a4783b */ /* 0x000eee0000000200 */
[C---:B---3--:R-:W-:Y:S08]  /*6320*/  HMMA.16816.F32 R12, R168.reuse, R164, R12 ;  /* 0x000000a4a80c723c */ /* 0x048ff0000000180c */
[C---:B------:R-:W-:Y:S01]  /*6330*/  HMMA.16816.F32 R16, R168.reuse, R166, R16 ;  /* 0x000000a6a810723c */ /* 0x040fe20000001810 */
[----:B------:R-:W3:Y:S07]  /*6340*/  LDSM.16.M88.4 R164, [R229+0x1000] ;  /* 0x00100000e5a4783b */ /* 0x000eee0000000200 */
[C---:B---3--:R-:W-:Y:S08]  /*6350*/  HMMA.16816.F32 R20, R168.reuse, R164, R20 ;  /* 0x000000a4a814723c */ /* 0x048ff00000001814 */
[C---:B------:R-:W-:Y:S01]  /*6360*/  HMMA.16816.F32 R24, R168.reuse, R166, R24 ;  /* 0x000000a6a818723c */ /* 0x040fe20000001818 */
[----:B------:R-:W3:Y:S03]  /*6370*/  LDSM.16.M88.4 R164, [R229+0x1800] ;  /* 0x00180000e5a4783b */ /* 0x000ee60000000200 */
[----:B--2---:R-:W-:Y:S04]  /*6380*/  IADD3 R3, -R145, 0x1, R3 ;  /* 0x0000000191037810 */ /* 0x004fe80007ffe103 */
[----:B------:R-:W-:Y:S04]  /*6390*/  IADD3 R3, R3, c[0x0][0x1d0], RZ ;  /* 0x0000740003037a10 */ /* 0x000fe80007ffe0ff */
[----:B------:R-:W-:Y:S01]  /*63a0*/  IADD3 R3, R3, -c[0x0][0x168], RZ ;  /* 0x80005a0003037a10 */ /* 0x000fe20007ffe0ff */
[C---:B---3--:R-:W-:Y:S08]  /*63b0*/  HMMA.16816.F32 R28, R168.reuse, R164, R28 ;  /* 0x000000a4a81c723c */ /* 0x048ff0000000181c */
[C---:B------:R-:W-:Y:S01]  /*63c0*/  HMMA.16816.F32 R32, R168.reuse, R166, R32 ;  /* 0x000000a6a820723c */ /* 0x040fe20000001820 */
[----:B------:R-:W2:Y:S07]  /*63d0*/  LDSM.16.M88.4 R164, [R229+0x2000] ;  /* 0x00200000e5a4783b */ /* 0x000eae0000000200 */
[C---:B--2---:R-:W-:Y:S08]  /*63e0*/  HMMA.16816.F32 R36, R168.reuse, R164, R36 ;  /* 0x000000a4a824723c */ /* 0x044ff00000001824 */
[C---:B------:R-:W-:Y:S01]  /*63f0*/  HMMA.16816.F32 R40, R168.reuse, R166, R40 ;  /* 0x000000a6a828723c */ /* 0x040fe20000001828 */
[----:B------:R-:W2:Y:S07]  /*6400*/  LDSM.16.M88.4 R164, [R229+0x2800] ;  /* 0x00280000e5a4783b */ /* 0x000eae0000000200 */
[C---:B--2---:R-:W-:Y:S08]  /*6410*/  HMMA.16816.F32 R44, R168.reuse, R164, R44 ;  /* 0x000000a4a82c723c */ /* 0x044ff0000000182c */
[----:B------:R-:W-:Y:S01]  /*6420*/  HMMA.16816.F32 R48, R168, R166, R48 ;  /* 0x000000a6a830723c */ /* 0x000fe20000001830 */
[----:B------:R-:W2:Y:S03]  /*6430*/  LDSM.16.M88.4 R164, [R226] ;  /* 0x00000000e2a4783b */ /* 0x000ea60000000200 */
[----:B-----5:R-:W-:Y:S05]  /*6440*/  @P1 IMAD.MOV.U32 R2, RZ, RZ, R208 ;  /* 0x000000ffff021224 */ /* 0x020fea00078e00d0 */
[----:B------:R-:W3:Y:S01]  /*6450*/  SHFL.IDX PT, R0, R2, RZ, 0x1c1f ;  /* 0x001c1fff02007589 */ /* 0x000ee200000e0000 */
[C---:B--2---:R-:W-:Y:S08]  /*6460*/  HMMA.16816.F32 R4, R172.reuse, R164, R4 ;  /* 0x000000a4ac04723c */ /* 0x044ff00000001804 */
[C---:B------:R-:W-:Y:S01]  /*6470*/  HMMA.16816.F32 R8, R172.reuse, R166, R8 ;  /* 0x000000a6ac08723c */ /* 0x040fe20000001808 */
[----:B------:R-:W2:Y:S03]  /*6480*/  LDSM.16.M88.4 R164, [R226+0x800] ;  /* 0x00080000e2a4783b */ /* 0x000ea60000000200 */
[----:B---3--:R-:W-:Y:S04]  /*6490*/  IADD3 R0, R3, R0, RZ ;  /* 0x0000000003007210 */ /* 0x008fe80007ffe0ff */
[C---:B------:R-:W-:Y:S02]  /*64a0*/  ISETP.GT.AND P6, PT, R0.reuse, RZ, PT ;  /* 0x000000ff0000720c */ /* 0x040fe40003fc4270 */
[C---:B------:R-:W-:Y:S02]  /*64b0*/  ISETP.GT.AND P5, PT, R0.reuse, 0x1, PT ;  /* 0x000000010000780c */ /* 0x040fe40003fa4270 */
[----:B------:R-:W-:Y:S01]  /*64c0*/  ISETP.GT.AND P0, PT, R0, 0x8, PT ;  /* 0x000000080000780c */ /* 0x000fe20003f04270 */
[C---:B--2---:R-:W-:Y:S08]  /*64d0*/  HMMA.16816.F32 R12, R172.reuse, R164, R12 ;  /* 0x000000a4ac0c723c */ /* 0x044ff0000000180c */
[C---:B------:R-:W-:Y:S01]  /*64e0*/  HMMA.16816.F32 R16, R172.reuse, R166, R16 ;  /* 0x000000a6ac10723c */ /* 0x040fe20000001810 */
[----:B------:R-:W2:Y:S07]  /*64f0*/  LDSM.16.M88.4 R164, [R226+0x1000] ;  /* 0x00100000e2a4783b */ /* 0x000eae0000000200 */
        /* <DEDUP_REMOVED lines=10> */
[----:B------:R-:W-:Y:S01]  /*65a0*/  HMMA.16816.F32 R48, R172, R166, R48 ;  /* 0x000000a6ac30723c */ /* 0x000fe20000001830 */
        /* <DEDUP_REMOVED lines=18> */
[----:B------:R-:W2:Y:S07]  /*66d0*/  LDSM.16.M88.4 R164, [R243] ;  /* 0x00000000f3a4783b */ /* 0x000eae0000000200 */
[C---:B--2---:R-:W-:Y:S08]  /*66e0*/  HMMA.16816.F32 R4, R180.reuse, R164, R4 ;  /* 0x000000a4b404723c */ /* 0x044ff00000001804 */
[C---:B------:R-:W-:Y:S01]  /*66f0*/  HMMA.16816.F32 R8, R180.reuse, R166, R8 ;  /* 0x000000a6b408723c */ /* 0x040fe20000001808 */
        /* <DEDUP_REMOVED lines=108> */
[----:B------:R-:W2:Y:S11]  /*6dc0*/  LDSM.16.M88.4 R164, [R226+0x6800] ;  /* 0x00680000e2a4783b */ /* 0x000eb60000000200 */
[----:B------:R-:W-:Y:S04]  /*6dd0*/  @!UPT UIADD3 URZ, URZ, URZ, URZ ;  /* 0x0000003f3f3ff290 */ /* 0x000fe8000fffe03f */
[----:B------:R-:W-:Y:S02]  /*6de0*/  FSEL R4, R4, -INF , P6 ;  /* 0xff80000004047808 */ /* 0x000fe40003000000 */
[C---:B------:R-:W-:Y:S06]  /*6df0*/  ISETP.GT.AND P6, PT, R0.reuse, 0x9, PT ;  /* 0x000000090000780c */ /* 0x040fec0003fc4270 */
[----:B------:R-:W-:Y:S02]  /*6e00*/  FSEL R208, R9, -INF , P6 ;  /* 0xff80000009d07808 */ /* 0x000fe40003000000 */
[----:B------:R-:W-:Y:S01]  /*6e10*/  ISETP.GT.AND P6, PT, R0, 0x18, PT ;  /* 0x000000180000780c */ /* 0x000fe20003fc4270 */
[C---:B--2---:R-:W-:Y:S08]  /*6e20*/  HMMA.16816.F32 R12, R204.reuse, R164, R12 ;  /* 0x000000a4cc0c723c */ /* 0x044ff0000000180c */
[C---:B------:R-:W-:Y:S01]  /*6e30*/  HMMA.16816.F32 R16, R204.reuse, R166, R16 ;  /* 0x000000a6cc10723c */ /* 0x040fe20000001810 */
[----:B------:R-:W2:Y:S11]  /*6e40*/  LDSM.16.M88.4 R164, [R226+0x7000] ;  /* 0x00700000e2a4783b */ /* 0x000eb60000000200 */
[----:B------:R-:W-:Y:S11]  /*6e50*/  @!UPT UIADD3 URZ, URZ, URZ, URZ ;  /* 0x0000003f3f3ff290 */ /* 0x000ff6000fffe03f */
[----:B------:R-:W-:Y:S01]  /*6e60*/  @!UPT UIADD3 URZ, URZ, URZ, URZ ;  /* 0x0000003f3f3ff290 */ /* 0x000fe2000fffe03f */
[----:B------:R-:W-:Y:S02]  /*6e70*/  FSEL R216, R16, -INF , P6 ;  /* 0xff80000010d87808 */ /* 0x000fe40003000000 */
[C---:B------:R-:W-:Y:S01]  /*6e80*/  ISETP.GT.AND P6, PT, R0.reuse, 0x21, PT ;  /* 0x000000210000780c */ /* 0x040fe20003fc4270 */
[C---:B--2---:R-:W-:Y:S08]  /*6e90*/  HMMA.16816.F32 R20, R204.reuse, R164, R20 ;  /* 0x000000a4cc14723c */ /* 0x044ff00000001814 */
[C---:B------:R-:W-:Y:S01]  /*6ea0*/  HMMA.16816.F32 R24, R204.reuse, R166, R24 ;  /* 0x000000a6cc18723c */ /* 0x040fe20000001818 */
[----:B------:R-:W2:Y:S11]  /*6eb0*/  LDSM.16.M88.4 R164, [R226+0x7800] ;  /* 0x00780000e2a4783b */ /* 0x000eb60000000200 */
[----:B------:R-:W-:Y:S04]  /*6ec0*/  @!UPT UIADD3 URZ, URZ, URZ, URZ ;  /* 0x0000003f3f3ff290 */ /* 0x000fe8000fffe03f */
[----:B------:R-:W-:Y:S02]  /*6ed0*/  FSEL R21, R21, -INF , P6 ;  /* 0xff80000015157808 */ /* 0x000fe40003000000 */
[----:B------:R-:W-:Y:S01]  /*6ee0*/  ISETP.GT.AND P6, PT, R0, 0x30, PT ;  /* 0x000000300000780c */ /* 0x000fe20003fc4270 */
        /* <DEDUP_REMOVED lines=10> */
[----:B------:R-:W2:Y:S01]  /*6f90*/  LDSM.16.M88.4 R164, [R226+0x8800] ;  /* 0x00880000e2a4783b */ /* 0x000ea20000000200 */
[----:B------:R-:W-:Y:S07]  /*6fa0*/  DEPBAR.LE SB0, 0x0 ;  /* 0x000080000000791a */ /* 0x000fee0000000000 */
[----:B------:R-:W-:Y:S11]  /*6fb0*/  BAR.SYNC.DEFER_BLOCKING 0x0 ;  /* 0x0000000000007b1d */ /* 0x000ff60000010000 */
[----:B------:R-:W-:Y:S04]  /*6fc0*/  @!UPT UIADD3 URZ, URZ, URZ, URZ ;  /* 0x0000003f3f3ff290 */ /* 0x000fe8000fffe03f */
[----:B------:R-:W-:Y:S02]  /*6fd0*/  FSEL R40, R40, -INF , P6 ;  /* 0xff80000028287808 */ /* 0x000fe40003000000 */
[C---:B------:R-:W-:Y:S01]  /*6fe0*/  ISETP.GT.AND P6, PT, R0.reuse, 0x51, PT ;  /* 0x000000510000780c */ /* 0x040fe20003fc4270 */
[C---:B--2---:R-:W-:Y:S08]  /*6ff0*/  HMMA.16816.F32 R44, R204.reuse, R164, R44 ;  /* 0x000000a4cc2c723c */ /* 0x044ff0000000182c */
[----:B------:R-:W-:Y:S07]  /*7000*/  HMMA.16816.F32 R48, R204, R166, R48 ;  /* 0x000000a6cc30723c */ /* 0x000fee0000001830 */
[----:B------:R-:W-:Y:S02]  /*7010*/  FSEL R166, R5, -INF , P5 ;  /* 0xff80000005a67808 */ /* 0x000fe40002800000 */
[----:B------:R-:W-:Y:S01]  /*7020*/  ISETP.GT.AND P5, PT, R0, 0x10, PT ;  /* 0x000000100000780c */ /* 0x000fe20003fa4270 */
[----:B------:R2:W3:Y:S02]  /*7030*/  SHFL.IDX PT, R5, R2, 0x1, 0x1c1f ;  /* 0x003c1f0002057f89 */ /* 0x0004e400000e0000 */
[----:B------:R-:W-:Y:S01]  /*7040*/  FSEL R167, R8, -INF , P0 ;  /* 0xff80000008a77808 */ /* 0x000fe20000000000 */
[----:B------:R-:W-:Y:S01]  /*7050*/  IMAD.MOV.U32 R8, RZ, RZ, R142 ;  /* 0x000000ffff087224 */ /* 0x000fe200078e008e */
[----:B------:R-:W-:Y:S02]  /*7060*/  ISETP.GT.AND P0, PT, R0, 0x11, PT ;  /* 0x000000110000780c */ /* 0x000fe40003f04270 */
[----:B------:R-:W-:Y:S02]  /*7070*/  FSEL R214, R12, -INF , P5 ;  /* 0xff8000000cd67808 */ /* 0x000fe40002800000 */
[----:B------:R-:W-:Y:S02]  /*7080*/  FSEL R215, R13, -INF , P0 ;  /* 0xff8000000dd77808 */ /* 0x000fe40000000000 */
[C---:B------:R-:W-:Y:S02]  /*7090*/  ISETP.GT.AND P5, PT, R0.reuse, 0x19, PT ;  /* 0x000000190000780c */ /* 0x040fe40003fa4270 */
        /* <DEDUP_REMOVED lines=21> */
[----:B------:R-:W-:Y:S02]  /*71f0*/  FMNMX.FTZ R0, R4, R143, !PT ;  /* 0x0000008f04007209 */ /* 0x000fe40007810000 */
[----:B------:R-:W-:Y:S02]  /*7200*/  FSEL R45, R45, -INF , P6 ;  /* 0xff8000002d2d7808 */ /* 0x000fe40003000000 */
[----:B------:R-:W-:Y:S02]  /*7210*/  FMNMX.FTZ R0, R166, R0, !PT ;  /* 0x00000000a6007209 */ /* 0x000fe40007810000 */
[----:B------:R-:W-:Y:S02]  /*7220*/  FSEL R48, R48, -INF , P5 ;  /* 0xff80000030307808 */ /* 0x000fe40002800000 */
[----:B------:R-:W-:Y:S02]  /*7230*/  FMNMX.FTZ R0, R167, R0, !PT ;  /* 0x00000000a7007209 */ /* 0x000fe40007810000 */
[----:B------:R-:W-:Y:S02]  /*7240*/  FSEL R49, R49, -INF , P0 ;  /* 0xff80000031317808 */ /* 0x000fe40000000000 */
[----:B------:R-:W-:Y:S04]  /*7250*/  FMNMX.FTZ R0, R208, R0, !PT ;  /* 0x00000000d0007209 */ /* 0x000fe80007810000 */
        /* <DEDUP_REMOVED lines=14> */
[----:B--2---:R-:W-:Y:S02]  /*7340*/  FMNMX.FTZ R2, R40, R0, !PT ;  /* 0x0000000028027209 */ /* 0x004fe40007810000 */
[----:B---3--:R-:W-:Y:S02]  /*7350*/  IADD3 R0, R3, R5, RZ ;  /* 0x0000000503007210 */ /* 0x008fe40007ffe0ff */
[----:B------:R-:W-:Y:S02]  /*7360*/  FMNMX.FTZ R2, R41, R2, !PT ;  /* 0x0000000229027209 */ /* 0x000fe40007810000 */
[----:B------:R-:W-:Y:S02]  /*7370*/  ISETP.GT.AND P5, PT, R0, RZ, PT ;  /* 0x000000ff0000720c */ /* 0x000fe40003fa4270 */
[----:B------:R-:W-:Y:S02]  /*7380*/  FMNMX.FTZ R2, R44, R2, !PT ;  /* 0x000000022c027209 */ /* 0x000fe40007810000 */
[----:B------:R-:W-:Y:S02]  /*7390*/  ISETP.GT.AND P0, PT, R0, 0x1, PT ;  /* 0x000000010000780c */ /* 0x000fe40003f04270 */
[----:B------:R-:W-:Y:S02]  /*73a0*/  FMNMX.FTZ R2, R45, R2, !PT ;  /* 0x000000022d027209 */ /* 0x000fe40007810000 */
[----:B------:R-:W-:Y:S02]  /*73b0*/  FSEL R6, R6, -INF , P5 ;  /* 0xff80000006067808 */ /* 0x000fe40002800000 */
[----:B------:R-:W-:Y:S02]  /*73c0*/  FMNMX.FTZ R2, R48, R2, !PT ;  /* 0x0000000230027209 */ /* 0x000fe40007810000 */
[----:B-1----:R-:W-:Y:S02]  /*73d0*/  FSEL R147, R7, -INF , P0 ;  /* 0xff80000007937808 */ /* 0x002fe40000000000 */
[----:B------:R-:W-:Y:S02]  /*73e0*/  FMNMX.FTZ R2, R49, R2, !PT ;  /* 0x0000000231027209 */ /* 0x000fe40007810000 */
[C---:B------:R-:W-:Y:S02]  /*73f0*/  ISETP.GT.AND P5, PT, R0.reuse, 0x8, PT ;  /* 0x000000080000780c */ /* 0x040fe40003fa4270 */
[----:B------:R-:W-:Y:S01]  /*7400*/  ISETP.GT.AND P0, PT, R0, 0x9, PT ;  /* 0x000000090000780c */ /* 0x000fe20003f04270 */
[----:B------:R-:W1:Y:S01]  /*7410*/  SHFL.BFLY PT, R3, R2, 0x2, 0x1f ;  /* 0x0c401f0002037f89 */ /* 0x000e6200000e0000 */
[----:B------:R-:W-:Y:S02]  /*7420*/  FSEL R164, R10, -INF , P5 ;  /* 0xff8000000aa47808 */ /* 0x000fe40002800000 */
[----:B------:R-:W-:Y:S02]  /*7430*/  FSEL R165, R11, -INF , P0 ;  /* 0xff8000000ba57808 */ /* 0x000fe40000000000 */
[C---:B------:R-:W-:Y:S02]  /*7440*/  ISETP.GT.AND P5, PT, R0.reuse, 0x10, PT ;  /* 0x000000100000780c */ /* 0x040fe40003fa4270 */
[----:B------:R-:W-:Y:S02]  /*7450*/  ISETP.GT.AND P0, PT, R0, 0x11, PT ;  /* 0x000000110000780c */ /* 0x000fe40003f04270 */
[----:B------:R-:W-:Y:S02]  /*7460*/  FSEL R211, R14, -INF , P5 ;  /* 0xff8000000ed37808 */ /* 0x000fe40002800000 */
[----:B------:R-:W-:Y:S01]  /*7470*/  FSEL R210, R15, -INF , P0 ;  /* 0xff8000000fd27808 */ /* 0x000fe20000000000 */
[----:B------:R-:W-:Y:S01]  /*7480*/  IMAD.MOV.U32 R15, RZ, RZ, R49 ;  /* 0x000000ffff0f7224 */ /* 0x000fe200078e0031 */
[C---:B------:R-:W-:Y:S02]  /*7490*/  ISETP.GT.AND P5, PT, R0.reuse, 0x18, PT ;  /* 0x000000180000780c */ /* 0x040fe40003fa4270 */
[----:B------:R-:W-:Y:S02]  /*74a0*/  ISETP.GT.AND P0, PT, R0, 0x19, PT ;  /* 0x000000190000780c */ /* 0x000fe40003f04270 */
[----:B------:R-:W-:Y:S02]  /*74b0*/  FSEL R212, R18, -INF , P5 ;  /* 0xff80000012d47808 */ /* 0x000fe40002800000 */
[----:B------:R-:W-:Y:S01]  /*74c0*/  FSEL R213, R19, -INF , P0 ;  /* 0xff80000013d57808 */ /* 0x000fe20000000000 */
[----:B------:R-:W-:Y:S01]  /*74d0*/  IMAD.MOV.U32 R19, RZ, RZ, R25 ;  /* 0x000000ffff137224 */ /* 0x000fe200078e0019 */
[C---:B------:R-:W-:Y:S02]  /*74e0*/  ISETP.GT.AND P5, PT, R0.reuse, 0x20, PT ;  /* 0x000000200000780c */ /* 0x040fe40003fa4270 */
[----:B------:R-:W-:Y:S02]  /*74f0*/  ISETP.GT.AND P0, PT, R0, 0x21, PT ;  /* 0x000000210000780c */ /* 0x000fe40003f04270 */
[----:B-1----:R-:W-:Y:S02]  /*7500*/  FMNMX.FTZ R2, R2, R3, !PT ;  /* 0x0000000302027209 */ /* 0x002fe40007810000 */
[----:B------:R-:W-:Y:S02]  /*7510*/  FMNMX.FTZ R3, R6, R144, !PT ;  /* 0x0000009006037209 */ /* 0x000fe40007810000 */
[----:B------:R-:W-:Y:S01]  /*7520*/  FSEL R220, R22, -INF , P5 ;  /* 0xff80000016dc7808 */ /* 0x000fe20002800000 */
[----:B----4-:R-:W1:Y:S01]  /*7530*/  SHFL.BFLY PT, R141, R2, 0x1, 0x1f ;  /* 0x0c201f00028d7f89 */ /* 0x010e6200000e0000 */
[----:B------:R-:W-:Y:S01]  /*7540*/  FMNMX.FTZ R3, R147, R3, !PT ;  /* 0x0000000393037209 */ /* 0x000fe20007810000 */
[----:B------:R-:W-:Y:S01]  /*7550*/  IMAD.MOV.U32 R22, RZ, RZ, R33 ;  /* 0x000000ffff167224 */ /* 0x000fe200078e0021 */
[----:B------:R-:W-:Y:S02]  /*7560*/  FSEL R219, R23, -INF , P0 ;  /* 0xff80000017db7808 */ /* 0x000fe40000000000 */
[----:B------:R-:W-:Y:S02]  /*7570*/  FMNMX.FTZ R3, R164, R3, !PT ;  /* 0x00000003a4037209 */ /* 0x000fe40007810000 */
[C---:B------:R-:W-:Y:S02]  /*7580*/  ISETP.GT.AND P5, PT, R0.reuse, 0x28, PT ;  /* 0x000000280000780c */ /* 0x040fe40003fa4270 */
[----:B------:R-:W-:Y:S02]  /*7590*/  FMNMX.FTZ R3, R165, R3, !PT ;  /* 0x00000003a5037209 */ /* 0x000fe40007810000 */
[----:B------:R-:W-:Y:S02]  /*75a0*/  ISETP.GT.AND P0, PT, R0, 0x29, PT ;  /* 0x000000290000780c */ /* 0x000fe40003f04270 */
[----:B------:R-:W-:Y:S02]  /*75b0*/  FMNMX.FTZ R3, R211, R3, !PT ;  /* 0x00000003d3037209 */ /* 0x000fe40007810000 */
[----:B------:R-:W-:Y:S02]  /*75c0*/  FSEL R221, R26, -INF , P5 ;  /* 0xff8000001add7808 */ /* 0x000fe40002800000 */
[----:B------:R-:W-:Y:S02]  /*75d0*/  FMNMX.FTZ R3, R210, R3, !PT ;  /* 0x00000003d2037209 */ /* 0x000fe40007810000 */
[----:B------:R-:W-:Y:S02]  /*75e0*/  FSEL R222, R27, -INF , P0 ;  /* 0xff8000001bde7808 */ /* 0x000fe40000000000 */
[----:B------:R-:W-:Y:S02]  /*75f0*/  FMNMX.FTZ R3, R212, R3, !PT ;  /* 0x00000003d4037209 */ /* 0x000fe40007810000 */
[----:B------:R-:W-:Y:S02]  /*7600*/  ISETP.GT.AND P5, PT, R0, 0x30, PT ;  /* 0x000000300000780c */ /* 0x000fe40003fa4270 */
[----:B------:R-:W-:Y:S02]  /*7610*/  FMNMX.FTZ R3, R213, R3, !PT ;  /* 0x00000003d5037209 */ /* 0x000fe40007810000 */
[----:B------:R-:W-:Y:S01]  /*7620*/  FSEL R14, R30, -INF , P5 ;  /* 0xff8000001e0e7808 */ /* 0x000fe20002800000 */
[----:B------:R-:W-:Y:S01]  /*7630*/  IMAD.MOV.U32 R30, RZ, RZ, R45 ;  /* 0x000000ffff1e7224 */ /* 0x000fe200078e002d */
[----:B------:R-:W-:Y:S02]  /*7640*/  FMNMX.FTZ R3, R220, R3, !PT ;  /* 0x00000003dc037209 */ /* 0x000fe40007810000 */
[C---:B------:R-:W-:Y:S02]  /*7650*/  ISETP.GT.AND P0, PT, R0.reuse, 0x31, PT ;  /* 0x000000310000780c */ /* 0x040fe40003f04270 */
[----:B------:R-:W-:Y:S02]  /*7660*/  FMNMX.FTZ R3, R219, R3, !PT ;  /* 0x00000003db037209 */ /* 0x000fe40007810000 */
[----:B------:R-:W-:Y:S02]  /*7670*/  FSEL R10, R31, -INF , P0 ;  /* 0xff8000001f0a7808 */ /* 0x000fe40000000000 */
[----:B------:R-:W-:Y:S02]  /*7680*/  FMNMX.FTZ R3, R221, R3, !PT ;  /* 0x00000003dd037209 */ /* 0x000fe40007810000 */
[----:B------:R-:W-:Y:S02]  /*7690*/  ISETP.GT.AND P5, PT, R0, 0x38, PT ;  /* 0x000000380000780c */ /* 0x000fe40003fa4270 */
[----:B------:R-:W-:Y:S02]  /*76a0*/  FMNMX.FTZ R3, R222, R3, !PT ;  /* 0x00000003de037209 */ /* 0x000fe40007810000 */
[----:B------:R-:W-:Y:S02]  /*76b0*/  FSEL R34, R34, -INF , P5 ;  /* 0xff80000022227808 */ /* 0x000fe40002800000 */
[----:B------:R-:W-:Y:S02]  /*76c0*/  FMNMX.FTZ R3, R14, R3, !PT ;  /* 0x000000030e037209 */ /* 0x000fe40007810000 */
[----:B------:R-:W-:Y:S02]  /*76d0*/  ISETP.GT.AND P0, PT, R0, 0x39, PT ;  /* 0x000000390000780c */ /* 0x000fe40003f04270 */
[----:B------:R-:W-:Y:S02]  /*76e0*/  FMNMX.FTZ R3, R10, R3, !PT ;  /* 0x000000030a037209 */ /* 0x000fe40007810000 */
[----:B------:R-:W-:Y:S01]  /*76f0*/  FSEL R11, R35, -INF , P0 ;  /* 0xff800000230b7808 */ /* 0x000fe20000000000 */
[----:B------:R-:W-:Y:S01]  /*7700*/  IMAD.MOV.U32 R35, RZ, RZ, R41 ;  /* 0x000000ffff237224 */ /* 0x000fe200078e0029 */
[----:B------:R-:W-:Y:S02]  /*7710*/  ISETP.GT.AND P0, PT, R0, 0x40, PT ;  /* 0x000000400000780c */ /* 0x000fe40003f04270 */
[----:B------:R-:W-:Y:S02]  /*7720*/  FMNMX.FTZ R3, R34, R3, !PT ;  /* 0x0000000322037209 */ /* 0x000fe40007810000 */
[----:B------:R-:W-:Y:S02]  /*7730*/  FSEL R7, R38, -INF , P0 ;  /* 0xff80000026077808 */ /* 0x000fe40000000000 */
[C---:B------:R-:W-:Y:S02]  /*7740*/  ISETP.GT.AND P6, PT, R0.reuse, 0x41, PT ;  /* 0x000000410000780c */ /* 0x040fe40003fc4270 */
[----:B------:R-:W-:Y:S02]  /*7750*/  FMNMX.FTZ R3, R11, R3, !PT ;  /* 0x000000030b037209 */ /* 0x000fe40007810000 */
[----:B------:R-:W-:Y:S02]  /*7760*/  FSEL R39, R39, -INF , P6 ;  /* 0xff80000027277808 */ /* 0x000fe40003000000 */
[C---:B------:R-:W-:Y:S02]  /*7770*/  ISETP.GT.AND P0, PT, R0.reuse, 0x49, PT ;  /* 0x000000490000780c */ /* 0x040fe40003f04270 */
[----:B------:R-:W-:Y:S02]  /*7780*/  FMNMX.FTZ R3, R7, R3, !PT ;  /* 0x0000000307037209 */ /* 0x000fe40007810000 */
[----:B------:R-:W-:Y:S02]  /*7790*/  ISETP.GT.AND P5, PT, R0, 0x48, PT ;  /* 0x000000480000780c */ /* 0x000fe40003fa4270 */
[----:B------:R-:W-:Y:S02]  /*77a0*/  FSEL R43, R43, -INF , P0 ;  /* 0xff8000002b2b7808 */ /* 0x000fe40000000000 */
[----:B------:R-:W-:Y:S02]  /*77b0*/  FSEL R42, R42, -INF , P5 ;  /* 0xff8000002a2a7808 */ /* 0x000fe40002800000 */
[C---:B------:R-:W-:Y:S02]  /*77c0*/  ISETP.GT.AND P0, PT, R0.reuse, 0x50, PT ;  /* 0x000000500000780c */ /* 0x040fe40003f04270 */
[----:B------:R-:W-:Y:S02]  /*77d0*/  FMNMX.FTZ R3, R39, R3, !PT ;  /* 0x0000000327037209 */ /* 0x000fe40007810000 */
[----:B------:R-:W-:Y:S02]  /*77e0*/  ISETP.GT.AND P6, PT, R0, 0x51, PT ;  /* 0x000000510000780c */ /* 0x000fe40003fc4270 */
        /* <DEDUP_REMOVED lines=8> */
[----:B------:R-:W-:Y:S01]  /*7870*/  FSEL R142, R51, -INF , P0 ;  /* 0xff800000338e7808 */ /* 0x000fe20000000000 */
[----:B------:R-:W-:Y:S01]  /*7880*/  IMAD.MOV.U32 R51, RZ, RZ, R37 ;  /* 0x000000ffff337224 */ /* 0x000fe200078e0025 */
[----:B------:R-:W-:Y:S02]  /*7890*/  FMNMX.FTZ R0, R47, R0, !PT ;  /* 0x000000002f007209 */ /* 0x000fe40007810000 */
[----:B-1----:R-:W-:Y:S02]  /*78a0*/  FMNMX.FTZ R141, R2, R141, !PT ;  /* 0x0000008d028d7209 */ /* 0x002fe40007810000 */
[----:B------:R-:W-:Y:S02]  /*78b0*/  FMNMX.FTZ R0, R50, R0, !PT ;  /* 0x0000000032007209 */ /* 0x000fe40007810000 */
[C---:B------:R-:W-:Y:S02]  /*78c0*/  FSETP.NEU.FTZ.AND P0, PT, R141.reuse, -INF , PT ;  /* 0xff8000008d00780b */ /* 0x040fe40003f1d000 */
[----:B------:R-:W-:Y:S02]  /*78d0*/  FMNMX.FTZ R0, R142, R0, !PT ;  /* 0x000000008e007209 */ /* 0x000fe40007810000 */
[----:B------:R-:W-:Y:S02]  /*78e0*/  FSEL R3, R141, RZ, P0 ;  /* 0x000000ff8d037208 */ /* 0x000fe40000000000 */
[----:B------:R-:W-:Y:S01]  /*78f0*/  MOV R26, R8 ;  /* 0x00000008001a7202 */ /* 0x000fe20000000f00 */
[----:B------:R-:W1:Y:S01]  /*7900*/  SHFL.BFLY PT, R2, R0, 0x2, 0x1f ;  /* 0x0c401f0000027f89 */ /* 0x000e6200000e0000 */
[----:B------:R-:W-:Y:S02]  /*7910*/  MOV R18, R21 ;  /* 0x0000001500127202 */ /* 0x000fe40000000f00 */
[----:B------:R-:W-:Y:S02]  /*7920*/  MOV R23, R32 ;  /* 0x0000002000177202 */ /* 0x000fe40000000f00 */
[----:B------:R-:W-:Y:S02]  /*7930*/  MOV R27, R48 ;  /* 0x00000030001b7202 */ /* 0x000fe40000000f00 */
[----:B------:R-:W-:Y:S02]  /*7940*/  MOV R31, R44 ;  /* 0x0000002c001f7202 */ /* 0x000fe40000000f00 */
[----:B------:R-:W-:Y:S02]  /*7950*/  MOV R38, R40 ;  /* 0x0000002800267202 */ /* 0x000fe40000000f00 */
[----:B------:R-:W-:Y:S02]  /*7960*/  ISETP.GE.AND P6, PT, R217, 0x1, PT ;  /* 0x00000001d900780c */ /* 0x000fe40003fc6270 */
[----:B-1----:R-:W-:Y:S01]  /*7970*/  FMNMX.FTZ R0, R0, R2, !PT ;  /* 0x0000000200007209 */ /* 0x002fe20007810000 */
[----:B------:R-:W-:Y:S02]  /*7980*/  FADD.FTZ R2, -R3, R143 ;  /* 0x0000008f03027221 */ /* 0x000fe40000010100 */
[----:B------:R-:W-:Y:S02]  /*7990*/  FMUL.FTZ R143, R141, c[0x0][0x2d0] ;  /* 0x0000b4008d8f7a20 */ /* 0x000fe40000410000 */
[----:B------:R-:W1:Y:S03]  /*79a0*/  SHFL.BFLY PT, R3, R0, 0x1, 0x1f ;  /* 0x0c201f0000037f89 */ /* 0x000e6600000e0000 */
[----:B------:R-:W-:Y:S05]  /*79b0*/  FSEL R143, R143, RZ, P0 ;  /* 0x000000ff8f8f7208 */ /* 0x000fea0000000000 */
[----:B------:R-:W-:Y:S04]  /*79c0*/  FFMA.FTZ R4, R4, c[0x0][0x2d0], -R143 ;  /* 0x0000b40004047a23 */ /* 0x000fe8000001088f */
[----:B------:R-:W-:Y:S01]  /*79d0*/  MUFU.EX2 R146, R4 ;  /* 0x0000000400927308 */ /* 0x000fe20000000800 */
[----:B-1----:R-:W-:Y:S01]  /*79e0*/  FMNMX.FTZ R140, R0, R3, !PT ;  /* 0x00000003008c7209 */ /* 0x002fe20007810000 */
[----:B------:R-:W-:Y:S03]  /*79f0*/  FMUL.FTZ R0, R2, c[0x0][0x2d0] ;  /* 0x0000b40002007a20 */ /* 0x000fe60000410000 */
[C---:B------:R-:W-:Y:S05]  /*7a00*/  FSETP.NEU.FTZ.AND P0, PT, R140.reuse, -INF , PT ;  /* 0xff8000008c00780b */ /* 0x040fea0003f1d000 */
[----:B------:R1:W2:Y:S01]  /*7a10*/  MUFU.EX2 R2, R0 ;  /* 0x0000000000027308 */ /* 0x0002a20000000800 */
[C---:B------:R-:W-:Y:S05]  /*7a20*/  FSEL R3, R140.reuse, RZ, P0 ;  /* 0x000000ff8c037208 */ /* 0x040fea0000000000 */
[----:B-1----:R-:W-:Y:S01]  /*7a30*/  FADD.FTZ R0, -R3, R144 ;  /* 0x0000009003007221 */ /* 0x002fe20000010100 */
[----:B------:R-:W-:Y:S01]  /*7a40*/  MOV R3, R36 ;  /* 0x0000002400037202 */ /* 0x000fe20000000f00 */
[----:B------:R-:W-:Y:S02]  /*7a50*/  FMUL.FTZ R144, R140, c[0x0][0x2d0] ;  /* 0x0000b4008c907a20 */ /* 0x000fe40000410000 */
[----:B------:R-:W-:Y:S02]  /*7a60*/  FMUL.FTZ R0, R0, c[0x0][0x2d0] ;  /* 0x0000b40000007a20 */ /* 0x000fe40000410000 */
[----:B--2---:R-:W-:Y:S01]  /*7a70*/  FMUL.FTZ R8, R2, R152 ;  /* 0x0000009802087220 */ /* 0x004fe20000410000 */
[----:B------:R-:W-:Y:S01]  /*7a80*/  FSEL R144, R144, RZ, P0 ;  /* 0x000000ff90907208 */ /* 0x000fe20000000000 */
[----:B------:R-:W2:Y:S01]  /*7a90*/  LDL.LU R152, [R1+0x10] ;  /* 0x0000100001987983 */ /* 0x000ea20000300800 */
[C---:B------:R-:W-:Y:S01]  /*7aa0*/  FFMA.FTZ R209, R2.reuse, R209, R146 ;  /* 0x000000d102d17223 */ /* 0x040fe20000010092 */
[----:B------:R-:W1:Y:S01]  /*7ab0*/  MUFU.EX2 R0, R0 ;  /* 0x0000000000007308 */ /* 0x000e620000000800 */
[----:B------:R-:W-:Y:S01]  /*7ac0*/  FMUL.FTZ R4, R2, R148 ;  /* 0x0000009402047220 */ /* 0x000fe20000410000 */
[----:B------:R-:W-:Y:S01]  /*7ad0*/  MOV R148, R28 ;  /* 0x0000001c00947202 */ /* 0x000fe20000000f00 */
[----:B------:R-:W-:Y:S02]  /*7ae0*/  FFMA.FTZ R6, R6, c[0x0][0x2d0], -R144 ;  /* 0x0000b40006067a23 */ /* 0x000fe40000010890 */
[C---:B------:R-:W-:Y:S02]  /*7af0*/  FMUL.FTZ R5, R2.reuse, R149 ;  /* 0x0000009502057220 */ /* 0x040fe40000410000 */
[C---:B------:R-:W-:Y:S02]  /*7b00*/  FMUL.FTZ R9, R2.reuse, R153 ;  /* 0x0000009902097220 */ /* 0x040fe40000410000 */
[C---:B------:R-:W-:Y:S01]  /*7b10*/  FMUL.FTZ R12, R2.reuse, R100 ;  /* 0x00000064020c7220 */ /* 0x040fe20000410000 */
[----:B------:R3:W2:Y:S01]  /*7b20*/  MUFU.EX2 R145, R6 ;  /* 0x0000000600917308 */ /* 0x0006a20000000800 */
[C---:B------:R-:W-:Y:S02]  /*7b30*/  FMUL.FTZ R13, R2.reuse, R101 ;  /* 0x00000065020d7220 */ /* 0x040fe40000410000 */
[C---:B------:R-:W-:Y:S02]  /*7b40*/  FMUL.FTZ R16, R2.reuse, R104 ;  /* 0x0000006802107220 */ /* 0x040fe40000410000 */
[C---:B------:R-:W-:Y:S02]  /*7b50*/  FMUL.FTZ R17, R2.reuse, R105 ;  /* 0x0000006902117220 */ /* 0x040fe40000410000 */
[C---:B------:R-:W-:Y:S02]  /*7b60*/  FMUL.FTZ R20, R2.reuse, R108 ;  /* 0x0000006c02147220 */ /* 0x040fe40000410000 */
[C---:B------:R-:W-:Y:S01]  /*7b70*/  FMUL.FTZ R21, R2.reuse, R109 ;  /* 0x0000006d02157220 */ /* 0x040fe20000410000 */
[----:B------:R-:W-:Y:S01]  /*7b80*/  MOV R109, R19 ;  /* 0x00000013006d7202 */ /* 0x000fe20000000f00 */
[C---:B------:R-:W-:Y:S01]  /*7b90*/  FMUL.FTZ R25, R2.reuse, R113 ;  /* 0x0000007102197220 */ /* 0x040fe20000410000 */
[----:B------:R-:W-:Y:S01]  /*7ba0*/  MOV R113, R22 ;  /* 0x0000001600717202 */ /* 0x000fe20000000f00 */
[C---:B------:R-:W-:Y:S02]  /*7bb0*/  FMUL.FTZ R28, R2.reuse, R116 ;  /* 0x00000074021c7220 */ /* 0x040fe40000410000 */
[C---:B------:R-:W-:Y:S01]  /*7bc0*/  FMUL.FTZ R32, R2.reuse, R120 ;  /* 0x0000007802207220 */ /* 0x040fe20000410000 */
[----:B------:R-:W-:Y:S01]  /*7bd0*/  MOV R120, R42 ;  /* 0x0000002a00787202 */ /* 0x000fe20000000f00 */
[C---:B------:R-:W-:Y:S01]  /*7be0*/  FMUL.FTZ R33, R2.reuse, R121 ;  /* 0x0000007902217220 */ /* 0x040fe20000410000 */
[----:B------:R-:W-:Y:S01]  /*7bf0*/  MOV R121, R148 ;  /* 0x0000009400797202 */ /* 0x000fe20000000f00 */
[C---:B------:R-:W-:Y:S01]  /*7c00*/  FMUL.FTZ R36, R2.reuse, R124 ;  /* 0x0000007c02247220 */ /* 0x040fe20000410000 */
[----:B------:R-:W-:Y:S01]  /*7c10*/  MOV R148, R50 ;  /* 0x0000003200947202 */ /* 0x000fe20000000f00 */
[C---:B------:R-:W-:Y:S02]  /*7c20*/  FMUL.FTZ R37, R2.reuse, R125 ;  /* 0x0000007d02257220 */ /* 0x040fe40000410000 */
[C---:B------:R-:W-:Y:S01]  /*7c30*/  FMUL.FTZ R40, R2.reuse, R128 ;  /* 0x0000008002287220 */ /* 0x040fe20000410000 */
[----:B------:R-:W-:Y:S01]  /*7c40*/  MOV R128, R14 ;  /* 0x0000000e00807202 */ /* 0x000fe20000000f00 */
[C---:B------:R-:W-:Y:S02]  /*7c50*/  FMUL.FTZ R41, R2.reuse, R129 ;  /* 0x0000008102297220 */ /* 0x040fe40000410000 */
[C---:B------:R-:W-:Y:S01]  /*7c60*/  FMUL.FTZ R44, R2.reuse, R132 ;  /* 0x00000084022c7220 */ /* 0x040fe20000410000 */
[----:B------:R-:W-:Y:S01]  /*7c70*/  MOV R132, R27 ;  /* 0x0000001b00847202 */ /* 0x000fe20000000f00 */
[C---:B------:R-:W-:Y:S01]  /*7c80*/  FMUL.FTZ R45, R2.reuse, R133 ;  /* 0x00000085022d7220 */ /* 0x040fe20000410000 */
[----:B------:R-:W-:Y:S01]  /*7c90*/  MOV R133, R10 ;  /* 0x0000000a00857202 */ /* 0x000fe20000000f00 */
[C---:B------:R-:W-:Y:S02]  /*7ca0*/  FMUL.FTZ R48, R2.reuse, R136 ;  /* 0x0000008802307220 */ /* 0x040fe40000410000 */
        /* <DEDUP_REMOVED lines=24> */
[----:B------:R-:W-:Y:S02]  /*7e30*/  FMUL.FTZ R97, R2, R97 ;  /* 0x0000006102617220 */ /* 0x000fe40000410000 */
[----:B------:R-:W-:Y:S02]  /*7e40*/  IMAD.MOV.U32 R105, RZ, RZ, R18 ;  /* 0x000000ffff697224 */ /* 0x000fe400078e0012 */
[----:B-1----:R-:W-:Y:S02]  /*7e50*/  FMUL.FTZ R18, R0, R106 ;  /* 0x0000006a00127220 */ /* 0x002fe40000410000 */
[----:B---3--:R-:W-:Y:S01]  /*7e60*/  IMAD.MOV.U32 R6, RZ, RZ, R29 ;  /* 0x000000ffff067224 */ /* 0x008fe200078e001d */
[----:B------:R-:W3:Y:S01]  /*7e70*/  LDL R106, [R1+0x38] ;  /* 0x00003800016a7983 */ /* 0x000ee20000100800 */
[C---:B------:R-:W-:Y:S01]  /*7e80*/  FMUL.FTZ R29, R2.reuse, R117 ;  /* 0x00000075021d7220 */ /* 0x040fe20000410000 */
[----:B------:R-:W-:Y:S01]  /*7e90*/  MOV R117, R39 ;  /* 0x0000002700757202 */ /* 0x000fe20000000f00 */
[----:B------:R-:W-:Y:S02]  /*7ea0*/  IMAD.MOV.U32 R149, RZ, RZ, R24 ;  /* 0x000000ffff957224 */ /* 0x000fe400078e0018 */
[----:B------:R-:W-:Y:S02]  /*7eb0*/  FMUL.FTZ R24, R2, R112 ;  /* 0x0000007002187220 */ /* 0x000fe40000410000 */
[C---:B------:R-:W-:Y:S01]  /*7ec0*/  FMUL.FTZ R14, R0.reuse, R102 ;  /* 0x00000066000e7220 */ /* 0x040fe20000410000 */
[----:B------:R-:W-:Y:S01]  /*7ed0*/  MOV R102, R3 ;  /* 0x0000000300667202 */ /* 0x000fe20000000f00 */
[C---:B------:R-:W-:Y:S01]  /*7ee0*/  FMUL.FTZ R19, R0.reuse, R107 ;  /* 0x0000006b00137220 */ /* 0x040fe20000410000 */
[----:B------:R-:W3:Y:S01]  /*7ef0*/  LDL.64 R2, [R1+0x20] ;  /* 0x0000200001027983 */ /* 0x000ee20000100a00 */
[----:B------:R-:W-:Y:S01]  /*7f00*/  IADD3 R107, R217, -0x1, RZ ;  /* 0xffffffffd96b7810 */ /* 0x000fe20007ffe0ff */
[----:B------:R-:W-:Y:S02]  /*7f10*/  IMAD.MOV.U32 R137, RZ, RZ, R7 ;  /* 0x000000ffff897224 */ /* 0x000fe400078e0007 */
[----:B------:R-:W-:Y:S02]  /*7f20*/  IMAD.MOV.U32 R153, RZ, RZ, R43 ;  /* 0x000000ffff997224 */ /* 0x000fe400078e002b */
[C---:B------:R-:W-:Y:S02]  /*7f30*/  FMUL.FTZ R7, R0.reuse, R151 ;  /* 0x0000009700077220 */ /* 0x040fe40000410000 */
[C---:B------:R-:W-:Y:S01]  /*7f40*/  FMUL.FTZ R10, R0.reuse, R154 ;  /* 0x0000009a000a7220 */ /* 0x040fe20000410000 */
[----:B------:R-:W-:Y:S01]  /*7f50*/  MOV R154, R38 ;  /* 0x00000026009a7202 */ /* 0x000fe20000000f00 */
[----:B------:R-:W-:Y:S02]  /*7f60*/  IMAD.MOV.U32 R116, RZ, RZ, R23 ;  /* 0x000000ffff747224 */ /* 0x000fe400078e0017 */
[C---:B------:R-:W-:Y:S02]  /*7f70*/  FMUL.FTZ R23, R0.reuse, R111 ;  /* 0x0000006f00177220 */ /* 0x040fe40000410000 */
[----:B------:R-:W-:Y:S02]  /*7f80*/  IMAD.MOV.U32 R112, RZ, RZ, R34 ;  /* 0x000000ffff707224 */ /* 0x000fe400078e0022 */
[C---:B------:R-:W-:Y:S02]  /*7f90*/  FMUL.FTZ R22, R0.reuse, R110 ;  /* 0x0000006e00167220 */ /* 0x040fe40000410000 */
[C---:B------:R-:W-:Y:S02]  /*7fa0*/  FMUL.FTZ R27, R0.reuse, R115 ;  /* 0x00000073001b7220 */ /* 0x040fe40000410000 */
[C---:B------:R-:W-:Y:S02]  /*7fb0*/  FMUL.FTZ R34, R0.reuse, R122 ;  /* 0x0000007a00227220 */ /* 0x040fe40000410000 */
[C---:B------:R-:W-:Y:S02]  /*7fc0*/  FMUL.FTZ R38, R0.reuse, R126 ;  /* 0x0000007e00267220 */ /* 0x040fe40000410000 */
[C---:B------:R-:W-:Y:S02]  /*7fd0*/  FMUL.FTZ R39, R0.reuse, R127 ;  /* 0x0000007f00277220 */ /* 0x040fe40000410000 */
[C---:B------:R-:W-:Y:S02]  /*7fe0*/  FMUL.FTZ R42, R0.reuse, R130 ;  /* 0x00000082002a7220 */ /* 0x040fe40000410000 */
[C---:B------:R-:W-:Y:S02]  /*7ff0*/  FMUL.FTZ R43, R0.reuse, R131 ;  /* 0x00000083002b7220 */ /* 0x040fe40000410000 */
        /* <DEDUP_REMOVED lines=26> */
[----:B------:R-:W-:Y:S02]  /*81a0*/  IMAD.MOV.U32 R108, RZ, RZ, R149 ;  /* 0x000000ffff6c7224 */ /* 0x000fe400078e0095 */
[----:B------:R-:W-:Y:S02]  /*81b0*/  IMAD.MOV.U32 R149, RZ, RZ, R47 ;  /* 0x000000ffff957224 */ /* 0x000fe400078e002f */
[C---:B------:R-:W-:Y:S02]  /*81c0*/  FMUL.FTZ R47, R0.reuse, R135 ;  /* 0x00000087002f7220 */ /* 0x040fe40000410000 */
[----:B------:R-:W-:Y:S02]  /*81d0*/  IMAD.MOV.U32 R125, RZ, RZ, R6 ;  /* 0x000000ffff7d7224 */ /* 0x000fe400078e0006 */
[C---:B------:R-:W-:Y:S01]  /*81e0*/  FMUL.FTZ R6, R0.reuse, R150 ;  /* 0x0000009600067220 */ /* 0x040fe20000410000 */
[----:B------:R-:W-:Y:S01]  /*81f0*/  MOV R150, R31 ;  /* 0x0000001f00967202 */ /* 0x000fe20000000f00 */
[C---:B------:R-:W-:Y:S02]  /*8200*/  FMUL.FTZ R31, R0.reuse, R119 ;  /* 0x00000077001f7220 */ /* 0x040fe40000410000 */
[----:B------:R-:W-:Y:S02]  /*8210*/  IMAD.MOV.U32 R129, RZ, RZ, R11 ;  /* 0x000000ffff817224 */ /* 0x000fe400078e000b */
[C---:B------:R-:W-:Y:S02]  /*8220*/  FMUL.FTZ R11, R0.reuse, R155 ;  /* 0x0000009b000b7220 */ /* 0x040fe40000410000 */
[----:B------:R-:W-:Y:S02]  /*8230*/  IMAD.MOV.U32 R155, RZ, RZ, R51 ;  /* 0x000000ffff9b7224 */ /* 0x000fe400078e0033 */
[C---:B------:R-:W-:Y:S02]  /*8240*/  FMUL.FTZ R51, R0.reuse, R139 ;  /* 0x0000008b00337220 */ /* 0x040fe40000410000 */
[----:B------:R-:W-:Y:S01]  /*8250*/  IMAD.MOV.U32 R151, RZ, RZ, R35 ;  /* 0x000000ffff977224 */ /* 0x000fe200078e0023 */
[----:B------:R-:W-:Y:S01]  /*8260*/  MOV R127, R155 ;  /* 0x0000009b007f7202 */ /* 0x000fe20000000f00 */
        /* <DEDUP_REMOVED lines=10> */
[C---:B------:R-:W-:Y:S01]  /*8310*/  @P6 IMAD.WIDE.U32 R100, R107.reuse, c[0x0][0x1e0], RZ ;  /* 0x000078006b646a25 */ /* 0x040fe200078e00ff */
[----:B------:R-:W-:Y:S03]  /*8320*/  MOV R111, R103 ;  /* 0x00000067006f7202 */ /* 0x000fe60000000f00 */
[----:B------:R-:W-:Y:S02]  /*8330*/  IMAD.MOV.U32 R139, RZ, RZ, R105 ;  /* 0x000000ffff8b7224 */ /* 0x000fe400078e0069 */
[----:B------:R-:W-:Y:S02]  /*8340*/  IMAD.MOV.U32 R130, RZ, RZ, R154 ;  /* 0x000000ffff827224 */ /* 0x000fe400078e009a */
[----:B------:R-:W-:Y:S02]  /*8350*/  IMAD.MOV.U32 R154, RZ, RZ, R150 ;  /* 0x000000ffff9a7224 */ /* 0x000fe400078e0096 */
[----:B------:R-:W-:Y:S01]  /*8360*/  IMAD.MOV.U32 R150, RZ, RZ, R132 ;  /* 0x000000ffff967224 */ /* 0x000fe200078e0084 */
[----:B------:R-:W-:Y:S01]  /*8370*/  MOV R132, R117 ;  /* 0x0000007500847202 */ /* 0x000fe20000000f00 */
[----:B------:R-:W-:Y:S02]  /*8380*/  IMAD.MOV.U32 R135, RZ, RZ, R112 ;  /* 0x000000ffff877224 */ /* 0x000fe400078e0070 */
[----:B------:R-:W-:Y:S02]  /*8390*/  IMAD.MOV.U32 R131, RZ, RZ, R116 ;  /* 0x000000ffff837224 */ /* 0x000fe400078e0074 */
[----:B------:R-:W-:Y:S02]  /*83a0*/  IMAD.MOV.U32 R124, RZ, RZ, R120 ;  /* 0x000000ffff7c7224 */ /* 0x000fe400078e0078 */
[C---:B--2---:R-:W-:Y:S01]  /*83b0*/  FFMA.FTZ R104, R0.reuse, R152, R145 ;  /* 0x0000009800687223 */ /* 0x044fe20000010091 */
[----:B------:R-:W-:Y:S01]  /*83c0*/  MOV R152, R46 ;  /* 0x0000002e00987202 */ /* 0x000fe20000000f00 */
[----:B------:R-:W-:Y:S01]  /*83d0*/  FMUL.FTZ R46, R0, R134 ;  /* 0x00000086002e7220 */ /* 0x000fe20000410000 */
[----:B------:R-:W-:Y:S02]  /*83e0*/  @P6 SHF.R.S32.HI R0, RZ, 0x1f, R107 ;  /* 0x0000001fff006819 */ /* 0x000fe4000001146b */
[----:B------:R-:W-:Y:S03]  /*83f0*/  MOV R134, R113 ;  /* 0x0000007100867202 */ /* 0x000fe60000000f00 */
[----:B------:R-:W-:Y:S04]  /*8400*/  @P6 IMAD R0, R0, c[0x0][0x1e0], RZ ;  /* 0x0000780000006a24 */ /* 0x000fe800078e02ff */
[----:B------:R-:W-:Y:S01]  /*8410*/  @P6 IMAD R0, R107, c[0x0][0x1e4], R0 ;  /* 0x000079006b006a24 */ /* 0x000fe200078e0200 */
[----:B------:R-:W-:Y:S01]  /*8420*/  MOV R107, R133 ;  /* 0x00000085006b7202 */ /* 0x000fe20000000f00 */
[----:B------:R-:W-:Y:S01]  /*8430*/  IMAD.MOV.U32 R133, RZ, RZ, R129 ;  /* 0x000000ffff857224 */ /* 0x000fe200078e0081 */
[----:B------:R-:W-:Y:S01]  /*8440*/  MOV R129, R108 ;  /* 0x0000006c00817202 */ /* 0x000fe20000000f00 */
[----:B------:R-:W-:Y:S01]  /*8450*/  FFMA.FTZ R108, R167, c[0x0][0x2d0], -R143 ;  /* 0x0000b400a76c7a23 */ /* 0x000fe2000001088f */
[----:B------:R-:W-:Y:S02]  /*8460*/  @P6 IADD3 R0, R101, R0, RZ ;  /* 0x0000000065006210 */ /* 0x000fe40007ffe0ff */
[----:B------:R-:W-:Y:S03]  /*8470*/  MOV R122, R107 ;  /* 0x0000006b007a7202 */ /* 0x000fe60000000f00 */
[----:B------:R-:W-:Y:S01]  /*8480*/  @P6 IMAD R0, R0, 0x60, RZ ;  /* 0x0000006000006824 */ /* 0x000fe200078e02ff */
[----:B------:R-:W-:Y:S01]  /*8490*/  MUFU.EX2 R108, R108 ;  /* 0x0000006c006c7308 */ /* 0x000fe20000000800 */
[----:B---3--:R-:W-:Y:S02]  /*84a0*/  @P6 IMAD.MOV.U32 R3, RZ, RZ, R106 ;  /* 0x000000ffff036224 */ /* 0x008fe400078e006a */
[----:B------:R-:W-:Y:S02]  /*84b0*/  IMAD.MOV.U32 R106, RZ, RZ, R102 ;  /* 0x000000ffff6a7224 */ /* 0x000fe400078e0066 */
[----:B------:R-:W-:Y:S04]  /*84c0*/  @P6 IMAD.WIDE.U32 R2, R100, 0x60, R2 ;  /* 0x0000006064026825 */ /* 0x000fe800078e0002 */
[----:B------:R-:W-:Y:S02]  /*84d0*/  @P6 IMAD.IADD R0, R3, 0x1, R0 ;  /* 0x0000000103006824 */ /* 0x000fe400078e0200 */
[----:B------:R-:W-:Y:S03]  /*84e0*/  IMAD.MOV.U32 R126, RZ, RZ, R106 ;  /* 0x000000ffff7e7224 */ /* 0x000fe600078e006a */
[C---:B------:R-:W-:Y:S02]  /*84f0*/  @P6 SHF.L.U64.HI R100, R2.reuse, 0x1, R0 ;  /* 0x0000000102646819 */ /* 0x040fe40000010200 */
[----:B------:R-:W-:Y:S04]  /*8500*/  @P6 SHF.L.U32 R0, R2, 0x1, RZ ;  /* 0x0000000102006819 */ /* 0x000fe800000006ff */
[C---:B------:R-:W-:Y:S02]  /*8510*/  @P6 IADD3 R2, P0, R0.reuse, c[0x0][0x1c8], RZ ;  /* 0x0000720000026a10 */ /* 0x040fe40007f1e0ff */
[----:B------:R-:W-:Y:S02]  /*8520*/  @P6 IADD3 R102, P5, R0, 0x80, RZ ;  /* 0x0000008000666810 */ /* 0x000fe40007fbe0ff */
[----:B------:R-:W-:Y:S02]  /*8530*/  @P6 IADD3.X R3, R100, c[0x0][0x1cc], RZ, P0, !PT ;  /* 0x0000730064036a10 */ /* 0x000fe400007fe4ff */
[----:B------:R-:W-:Y:S03]  /*8540*/  @P6 IADD3 R102, P0, R102, c[0x0][0x1c8], RZ ;  /* 0x0000720066666a10 */ /* 0x000fe60007f1e0ff */
[----:B------:R1:W-:Y:S01]  /*8550*/  @P6 LDGSTS.E.BYPASS.LTC128B.128 [R111+0xc100], [R2.64], !P4 ;  /* 0x0c100000026f6fae */ /* 0x0003e2000e101d46 */
[--C-:B------:R-:W-:Y:S02]  /*8560*/  @P6 IADD3.X R103, RZ, c[0x0][0x1cc], R100.reuse, P0, P5 ;  /* 0x00007300ff676a10 */ /* 0x100fe400007ea464 */
[----:B------:R-:W-:Y:S05]  /*8570*/  @P6 IADD3 R0, P5, R0, 0x100, RZ ;  /* 0x0000010000006810 */ /* 0x000fea0007fbe0ff */
[----:B------:R2:W-:Y:S02]  /*8580*/  @P6 LDGSTS.E.BYPASS.LTC128B.128 [R111+0xf100], [R102.64], !P3 ;  /* 0x0f100000666f6fae */ /* 0x0005e4000d901d46 */
[----:B--2---:R-:W-:Y:S01]  /*8590*/  @P6 IADD3 R102, P0, R0, c[0x0][0x1c8], RZ ;  /* 0x0000720000666a10 */ /* 0x004fe20007f1e0ff */
[----:B------:R-:W-:Y:S02]  /*85a0*/  FFMA.FTZ R0, R166, c[0x0][0x2d0], -R143 ;  /* 0x0000b400a6007a23 */ /* 0x000fe4000001088f */
[----:B------:R-:W-:Y:S01]  /*85b0*/  IMAD.MOV.U32 R166, RZ, RZ, R135 ;  /* 0x000000ffffa67224 */ /* 0x000fe200078e0087 */
[----:B------:R-:W-:Y:S01]  /*85c0*/  @P6 IADD3.X R103, RZ, c[0x0][0x1cc], R100, P0, P5 ;  /* 0x00007300ff676a10 */ /* 0x000fe200007ea464 */
[----:B------:R-:W-:Y:S01]  /*85d0*/  IMAD.MOV.U32 R135, RZ, RZ, R127 ;  /* 0x000000ffff877224 */ /* 0x000fe200078e007f */
[----:B------:R-:W-:Y:S01]  /*85e0*/  @P6 MOV R100, 0x6 ;  /* 0x0000000600646802 */ /* 0x000fe20000000f00 */
[----:B------:R-:W2:Y:S01]  /*85f0*/  MUFU.EX2 R0, R0 ;  /* 0x0000000000007308 */ /* 0x000ea20000000800 */
[----:B------:R-:W-:Y:S01]  /*8600*/  IMAD.MOV.U32 R127, RZ, RZ, R128 ;  /* 0x000000ffff7f7224 */ /* 0x000fe200078e0080 */
[----:B------:R3:W-:Y:S01]  /*8610*/  @P6 LDGSTS.E.BYPASS.LTC128B.128 [R111+0x12100], [R102.64], !P2 ;  /* 0x12100000666f6fae */ /* 0x0007e2000d101d46 */
[----:B------:R-:W-:Y:S02]  /*8620*/  IMAD.MOV.U32 R128, RZ, RZ, R121 ;  /* 0x000000ffff807224 */ /* 0x000fe400078e0079 */
[----:B---3--:R-:W-:Y:S05]  /*8630*/  @P6 IMAD.MOV.U32 R102, RZ, RZ, c[0x0][0x1e0] ;  /* 0x00007800ff666624 */ /* 0x008fea00078e00ff */
[C---:B------:R-:W-:Y:S01]  /*8640*/  @P6 SHF.L.U64.HI R100, R102.reuse, R100, c[0x0][0x1e4] ;  /* 0x0000790066646619 */ /* 0x040fe20000010264 */
[----:B------:R-:W-:Y:S05]  /*8650*/  @P6 IMAD.SHL.U32 R102, R102, 0x40, RZ ;  /* 0x0000004066666824 */ /* 0x000fea00078e00ff */
[----:B-1----:R-:W-:Y:S04]  /*8660*/  @P6 IADD3 R2, P0, R2, R102, RZ ;  /* 0x0000006602026210 */ /* 0x002fe80007f1e0ff */
[----:B------:R-:W-:Y:S02]  /*8670*/  @P6 IADD3.X R3, R100, R3, RZ, P0, !PT ;  /* 0x0000000364036210 */ /* 0x000fe400007fe4ff */
[----:B------:R-:W-:Y:S03]  /*8680*/  @P6 IADD3 R102, P0, R102, R2, RZ ;  /* 0x0000000266666210 */ /* 0x000fe60007f1e0ff */
[----:B------:R1:W-:Y:S02]  /*8690*/  @P6 LDGSTS.E.BYPASS.LTC128B.128 [R111+0xd100], [R2.64], !P4 ;  /* 0x0d100000026f6fae */ /* 0x0003e4000e101d46 */
[----:B------:R-:W-:Y:S01]  /*86a0*/  @P6 IMAD.X R103, R100, 0x1, R3, P0 ;  /* 0x0000000164676824 */ /* 0x000fe200000e0603 */
[----:B--2---:R-:W-:Y:S05]  /*86b0*/  F2FP.PACK_AB R100, R0, R146 ;  /* 0x000000920064723e */ /* 0x004fea00000000ff */
[----:B------:R1:W-:Y:S08]  /*86c0*/  @P6 LDGSTS.E.BYPASS.LTC128B.128 [R111+0x10100], [R2.64+0x80], !P3 ;  /* 0x10100080026f6fae */ /* 0x0003f0000d901d46 */
[----:B------:R1:W-:Y:S08]  /*86d0*/  @P6 LDGSTS.E.BYPASS.LTC128B.128 [R111+0x13100], [R2.64+0x100], !P2 ;  /* 0x13100100026f6fae */ /* 0x0003f0000d101d46 */
[----:B------:R2:W-:Y:S08]  /*86e0*/  @P6 LDGSTS.E.BYPASS.LTC128B.128 [R111+0xe100], [R102.64], !P4 ;  /* 0x0e100000666f6fae */ /* 0x0005f0000e101d46 */
[----:B------:R2:W-:Y:S08]  /*86f0*/  @P6 LDGSTS.E.BYPASS.LTC128B.128 [R111+0x11100], [R102.64+0x80], !P3 ;  /* 0x11100080666f6fae */ /* 0x0005f0000d901d46 */
[----:B------:R2:W-:Y:S01]  /*8700*/  @P6 LDGSTS.E.BYPASS.LTC128B.128 [R111+0x14100], [R102.64+0x100], !P2 ;  /* 0x14100100666f6fae */ /* 0x0005e2000d101d46 */
[--C-:B-1----:R-:W-:Y:S01]  /*8710*/  FFMA.FTZ R2, R147, c[0x0][0x2d0], -R144.reuse ;  /* 0x0000b40093027a23 */ /* 0x102fe20000010890 */
[----:B------:R-:W-:Y:S01]  /*8720*/  MOV R147, R138 ;  /* 0x0000008a00937202 */ /* 0x000fe20000000f00 */
[----:B------:R-:W-:Y:S02]  /*8730*/  FFMA.FTZ R3, R208, c[0x0][0x2d0], -R143 ;  /* 0x0000b400d0037a23 */ /* 0x000fe4000001088f */
[----:B------:R-:W-:Y:S03]  /*8740*/  IMAD.MOV.U32 R138, RZ, RZ, R131 ;  /* 0x000000ffff8a7224 */ /* 0x000fe600078e0083 */
[----:B------:R-:W0:Y:S01]  /*8750*/  LDGDEPBAR ;  /* 0x00000000000079af */ /* 0x000e220000000000 */
[----:B------:R-:W1:Y:S01]  /*8760*/  MUFU.EX2 R2, R2 ;  /* 0x0000000200027308 */ /* 0x000e620000000800 */
[----:B------:R-:W-:Y:S02]  /*8770*/  MOV R131, R126 ;  /* 0x0000007e00837202 */ /* 0x000fe40000000f00 */
[----:B------:R-:W-:Y:S02]  /*8780*/  MOV R208, R138 ;  /* 0x0000008a00d07202 */ /* 0x000fe40000000f00 */
[----:B------:R-:W-:Y:S01]  /*8790*/  MOV R126, R133 ;  /* 0x00000085007e7202 */ /* 0x000fe20000000f00 */
[----:B------:R-:W-:Y:S01]  /*87a0*/  IMAD.MOV.U32 R138, RZ, RZ, R131 ;  /* 0x000000ffff8a7224 */ /* 0x000fe200078e0083 */
[----:B------:R-:W-:Y:S03]  /*87b0*/  MOV R133, R125 ;  /* 0x0000007d00857202 */ /* 0x000fe60000000f00 */
[----:B------:R3:W4:Y:S01]  /*87c0*/  MUFU.EX2 R110, R3 ;  /* 0x00000003006e7308 */ /* 0x0007220000000800 */
[----:B--2---:R-:W-:Y:S02]  /*87d0*/  FADD.FTZ R102, R0, R209 ;  /* 0x000000d100667221 */ /* 0x004fe40000010000 */
[----:B------:R-:W-:Y:S02]  /*87e0*/  FFMA.FTZ R0, R165, c[0x0][0x2d0], -R144 ;  /* 0x0000b400a5007a23 */ /* 0x000fe40000010890 */
[----:B------:R-:W-:Y:S02]  /*87f0*/  FADD.FTZ R111, R108, R102 ;  /* 0x000000666c6f7221 */ /* 0x000fe40000010000 */
[C---:B-1----:R-:W-:Y:S03]  /*8800*/  FADD.FTZ R117, R2.reuse, R104 ;  /* 0x0000006802757221 */ /* 0x042fe60000010000 */
[----:B------:R1:W-:Y:S01]  /*8810*/  MUFU.EX2 R109, R0 ;  /* 0x00000000006d7308 */ /* 0x0003e20000000800 */
[----:B------:R-:W2:Y:S01]  /*8820*/  LDSM.16.MT88.4 R104, [R224] ;  /* 0x00000000e068783b */ /* 0x000ea20000004200 */
[----:B------:R-:W-:Y:S01]  /*8830*/  F2FP.PACK_AB R101, R2, R145 ;  /* 0x000000910265723e */ /* 0x000fe200000000ff */
[--C-:B------:R-:W-:Y:S02]  /*8840*/  FFMA.FTZ R2, R215, c[0x0][0x2d0], -R143.reuse ;  /* 0x0000b400d7027a23 */ /* 0x100fe4000001088f */
[--C-:B---3--:R-:W-:Y:S01]  /*8850*/  FFMA.FTZ R3, R164, c[0x0][0x2d0], -R144.reuse ;  /* 0x0000b400a4037a23 */ /* 0x108fe20000010890 */
[----:B----4-:R-:W-:Y:S04]  /*8860*/  F2FP.PACK_AB R102, R110, R108 ;  /* 0x0000006c6e66723e */ /* 0x010fe800000000ff */
[----:B------:R3:W-:Y:S01]  /*8870*/  MUFU.EX2 R115, R2 ;  /* 0x0000000200737308 */ /* 0x0007e20000000800 */
[--C-:B------:R-:W-:Y:S09]  /*8880*/  FFMA.FTZ R108, R212, c[0x0][0x2d0], -R144.reuse ;  /* 0x0000b400d46c7a23 */ /* 0x100ff20000010890 */
[----:B------:R-:W4:Y:S01]  /*8890*/  MUFU.EX2 R3, R3 ;  /* 0x0000000300037308 */ /* 0x000f220000000800 */
[----:B-1----:R-:W-:Y:S09]  /*88a0*/  FFMA.FTZ R0, R214, c[0x0][0x2d0], -R143 ;  /* 0x0000b400d6007a23 */ /* 0x002ff2000001088f */
[----:B------:R-:W-:Y:S01]  /*88b0*/  MUFU.EX2 R116, R108 ;  /* 0x0000006c00747308 */ /* 0x000fe20000000800 */
[--C-:B---3--:R-:W-:Y:S09]  /*88c0*/  FFMA.FTZ R2, R211, c[0x0][0x2d0], -R144.reuse ;  /* 0x0000b400d3027a23 */ /* 0x108ff20000010890 */
[----:B------:R1:W-:Y:S01]  /*88d0*/  MUFU.EX2 R112, R2 ;  /* 0x0000000200707308 */ /* 0x0003e20000000800 */
[----:B----4-:R-:W-:Y:S01]  /*88e0*/  F2FP.PACK_AB R103, R109, R3 ;  /* 0x000000036d67723e */ /* 0x010fe200000000ff */
[----:B------:R-:W-:Y:S04]  /*88f0*/  FADD.FTZ R3, R3, R117 ;  /* 0x0000007503037221 */ /* 0x000fe80000010000 */
[----:B------:R-:W-:Y:S04]  /*8900*/  FADD.FTZ R118, R109, R3 ;  /* 0x000000036d767221 */ /* 0x000fe80000010000 */
[----:B------:R-:W3:Y:S01]  /*8910*/  MUFU.EX2 R0, R0 ;  /* 0x0000000000007308 */ /* 0x000ee20000000800 */
[C---:B--2---:R-:W-:Y:S05]  /*8920*/  HMMA.16816.F32 R4, R100.reuse, R104, R4 ;  /* 0x000000686404723c */ /* 0x044fea0000001804 */
[--C-:B------:R-:W-:Y:S03]  /*8930*/  FFMA.FTZ R3, R221, c[0x0][0x2d0], -R144.reuse ;  /* 0x0000b400dd037a23 */ /* 0x100fe60000010890 */
[C---:B------:R-:W-:Y:S01]  /*8940*/  HMMA.16816.F32 R8, R100.reuse, R106, R8 ;  /* 0x0000006a6408723c */ /* 0x040fe20000001808 */
[----:B------:R-:W2:Y:S03]  /*8950*/  LDSM.16.MT88.4 R104, [R228] ;  /* 0x00000000e468783b */ /* 0x000ea60000004200 */
[--C-:B-1----:R-:W-:Y:S04]  /*8960*/  FFMA.FTZ R2, R210, c[0x0][0x2d0], -R144.reuse ;  /* 0x0000b400d2027a23 */ /* 0x102fe80000010890 */
[----:B------:R1:W4:Y:S04]  /*8970*/  MUFU.EX2 R114, R2 ;  /* 0x0000000200727308 */ /* 0x0003280000000800 */
[--C-:B-1----:R-:W-:Y:S06]  /*8980*/  FFMA.FTZ R2, R216, c[0x0][0x2d0], -R143.reuse ;  /* 0x0000b400d8027a23 */ /* 0x102fec000001088f */
[----:B------:R1:W-:Y:S01]  /*8990*/  MUFU.EX2 R113, R2 ;  /* 0x0000000200717308 */ /* 0x0003e20000000800 */
[C---:B--2---:R-:W-:Y:S08]  /*89a0*/  HMMA.16816.F32 R12, R100.reuse, R104, R12 ;  /* 0x00000068640c723c */ /* 0x044ff0000000180c */
[C---:B------:R-:W-:Y:S01]  /*89b0*/  HMMA.16816.F32 R16, R100.reuse, R106, R16 ;  /* 0x0000006a6410723c */ /* 0x040fe20000001810 */
[----:B------:R-:W2:Y:S03]  /*89c0*/  LDSM.16.MT88.4 R104, [R227] ;  /* 0x00000000e368783b */ /* 0x000ea60000004200 */
[----:B-1----:R-:W-:Y:S04]  /*89d0*/  FFMA.FTZ R2, R218, c[0x0][0x2d0], -R143 ;  /* 0x0000b400da027a23 */ /* 0x002fe8000001088f */
[----:B------:R1:W5:Y:S04]  /*89e0*/  MUFU.EX2 R123, R2 ;  /* 0x00000002007b7308 */ /* 0x0003680000000800 */
[----:B-1----:R-:W-:Y:S01]  /*89f0*/  FFMA.FTZ R2, R213, c[0x0][0x2d0], -R144 ;  /* 0x0000b400d5027a23 */ /* 0x002fe20000010890 */
[C---:B--2---:R-:W-:Y:S05]  /*8a00*/  HMMA.16816.F32 R20, R100.reuse, R104, R20 ;  /* 0x000000686414723c */ /* 0x044fea0000001814 */
[----:B------:R1:W2:Y:S03]  /*8a10*/  MUFU.EX2 R120, R2 ;  /* 0x0000000200787308 */ /* 0x0002a60000000800 */
[C---:B------:R-:W-:Y:S01]  /*8a20*/  HMMA.16816.F32 R24, R100.reuse, R106, R24 ;  /* 0x0000006a6418723c */ /* 0x040fe20000001818 */
[----:B------:R-:W2:Y:S03]  /*8a30*/  LDSM.16.MT88.4 R104, [R249] ;  /* 0x00000000f968783b */ /* 0x000ea60000004200 */
[----:B-1----:R-:W-:Y:S05]  /*8a40*/  FADD.FTZ R2, R110, R111 ;  /* 0x0000006f6e027221 */ /* 0x002fea0000010000 */
[----:B------:R-:W-:Y:S03]  /*8a50*/  LDSM.16.MT88.4 R108, [R228+0x1000] ;  /* 0x00100000e46c783b */ /* 0x000fe60000004200 */
[----:B---3--:R-:W-:Y:S02]  /*8a60*/  FADD.FTZ R117, R0, R2 ;  /* 0x0000000200757221 */ /* 0x008fe40000010000 */
[----:B------:R-:W-:Y:S04]  /*8a70*/  FADD.FTZ R2, R112, R118 ;  /* 0x0000007670027221 */ /* 0x000fe80000010000 */
[----:B----4-:R-:W-:Y:S04]  /*8a80*/  FADD.FTZ R2, R114, R2 ;  /* 0x0000000272027221 */ /* 0x010fe80000010000 */
[----:B------:R-:W-:Y:S01]  /*8a90*/  FADD.FTZ R2, R116, R2 ;  /* 0x0000000274027221 */ /* 0x000fe20000010000 */
[C---:B--2---:R-:W-:Y:S08]  /*8aa0*/  HMMA.16816.F32 R28, R100.reuse, R104, R28 ;  /* 0x00000068641c723c */ /* 0x044ff0000000181c */
        /* <DEDUP_REMOVED lines=25> */
[----:B------:R-:W1:Y:S06]  /*8c40*/  LDSM.16.MT88.4 R104, [R224+0x800] ;  /* 0x00080000e068783b */ /* 0x000e6c0000004200 */
[----:B------:R-:W-:Y:S01]  /*8c50*/  F2FP.PACK_AB R100, R115, R0 ;  /* 0x000000007364723e */ /* 0x000fe200000000ff */
[--C-:B------:R-:W-:Y:S01]  /*8c60*/  FFMA.FTZ R0, R223, c[0x0][0x2d0], -R143.reuse ;  /* 0x0000b400df007a23 */ /* 0x100fe2000001088f */
[----:B------:R-:W-:Y:S03]  /*8c70*/  F2FP.PACK_AB R101, R114, R112 ;  /* 0x000000707265723e */ /* 0x000fe600000000ff */
[----:B-----5:R-:W-:Y:S01]  /*8c80*/  F2FP.PACK_AB R102, R123, R113 ;  /* 0x000000717b66723e */ /* 0x020fe200000000ff */
[----:B------:R2:W3:Y:S01]  /*8c90*/  MUFU.EX2 R119, R0 ;  /* 0x0000000000777308 */ /* 0x0004e20000000800 */
[C---:B------:R-:W-:Y:S01]  /*8ca0*/  F2FP.PACK_AB R103, R120.reuse, R116 ;  /* 0x000000747867723e */ /* 0x040fe200000000ff */
[----:B------:R-:W-:Y:S01]  /*8cb0*/  FADD.FTZ R120, R120, R2 ;  /* 0x0000000278787221 */ /* 0x000fe20000010000 */
[----:B------:R-:W-:Y:S01]  /*8cc0*/  IADD3 R223, R217, -0x1, RZ ;  /* 0xffffffffd9df7810 */ /* 0x000fe20007ffe0ff */
[----:B--2---:R-:W-:Y:S01]  /*8cd0*/  FFMA.FTZ R0, R139, c[0x0][0x2d0], -R143 ;  /* 0x0000b4008b007a23 */ /* 0x004fe2000001088f */
[----:B------:R-:W-:Y:S02]  /*8ce0*/  MOV R139, R134 ;  /* 0x00000086008b7202 */ /* 0x000fe40000000f00 */
[----:B------:R-:W-:Y:S01]  /*8cf0*/  MOV R134, R130 ;  /* 0x0000008200867202 */ /* 0x000fe20000000f00 */
[C---:B-1----:R-:W-:Y:S02]  /*8d00*/  HMMA.16816.F32 R4, R100.reuse, R104, R4 ;  /* 0x000000686404723c */ /* 0x042fe40000001804 */
[----:B------:R1:W2:Y:S01]  /*8d10*/  MUFU.EX2 R125, R0 ;  /* 0x00000000007d7308 */ /* 0x0002a20000000800 */
[----:B------:R-:W-:Y:S02]  /*8d20*/  IMAD.MOV.U32 R130, RZ, RZ, R122 ;  /* 0x000000ffff827224 */ /* 0x000fe400078e007a */
[----:B------:R-:W-:Y:S03]  /*8d30*/  IMAD.MOV.U32 R167, RZ, RZ, R139 ;  /* 0x000000ffffa77224 */ /* 0x000fe600078e008b */
[C---:B------:R-:W-:Y:S01]  /*8d40*/  HMMA.16816.F32 R8, R100.reuse, R106, R8 ;  /* 0x0000006a6408723c */ /* 0x040fe20000001808 */
[----:B------:R-:W4:Y:S03]  /*8d50*/  LDSM.16.MT88.4 R104, [R228+0x800] ;  /* 0x00080000e468783b */ /* 0x000f260000004200 */
[----:B------:R-:W-:Y:S01]  /*8d60*/  MOV R139, R130 ;  /* 0x00000082008b7202 */ /* 0x000fe20000000f00 */
[--C-:B-1----:R-:W-:Y:S04]  /*8d70*/  FFMA.FTZ R0, R220, c[0x0][0x2d0], -R144.reuse ;  /* 0x0000b400dc007a23 */ /* 0x102fe80000010890 */
[----:B------:R1:W-:Y:S01]  /*8d80*/  MUFU.EX2 R121, R0 ;  /* 0x0000000000797308 */ /* 0x0003e20000000800 */
[C---:B----4-:R-:W-:Y:S03]  /*8d90*/  HMMA.16816.F32 R12, R100.reuse, R104, R12 ;  /* 0x00000068640c723c */ /* 0x050fe6000000180c */
[--C-:B-1----:R-:W-:Y:S05]  /*8da0*/  FFMA.FTZ R0, R219, c[0x0][0x2d0], -R144.reuse ;  /* 0x0000b400db007a23 */ /* 0x102fea0000010890 */
[C---:B------:R-:W-:Y:S01]  /*8db0*/  HMMA.16816.F32 R16, R100.reuse, R106, R16 ;  /* 0x0000006a6410723c */ /* 0x040fe20000001810 */
[----:B------:R-:W1:Y:S01]  /*8dc0*/  LDSM.16.MT88.4 R104, [R227+0x800] ;  /* 0x00080000e368783b */ /* 0x000e620000004200 */
[----:B------:R4:W-:Y:S02]  /*8dd0*/  MUFU.EX2 R122, R0 ;  /* 0x00000000007a7308 */ /* 0x0009e40000000800 */
[--C-:B----4-:R-:W-:Y:S08]  /*8de0*/  FFMA.FTZ R0, R129, c[0x0][0x2d0], -R143.reuse ;  /* 0x0000b40081007a23 */ /* 0x110ff0000001088f */
[----:B------:R4:W5:Y:S01]  /*8df0*/  MUFU.EX2 R129, R0 ;  /* 0x0000000000817308 */ /* 0x0009620000000800 */
[C---:B-1----:R-:W-:Y:S08]  /*8e00*/  HMMA.16816.F32 R20, R100.reuse, R104, R20 ;  /* 0x000000686414723c */ /* 0x042ff00000001814 */
[C---:B------:R-:W-:Y:S01]  /*8e10*/  HMMA.16816.F32 R24, R100.reuse, R106, R24 ;  /* 0x0000006a6418723c */ /* 0x040fe20000001818 */
[----:B------:R-:W1:Y:S03]  /*8e20*/  LDSM.16.MT88.4 R104, [R230+0x800] ;  /* 0x00080000e668783b */ /* 0x000e660000004200 */
[----:B----4-:R-:W-:Y:S01]  /*8e30*/  FFMA.FTZ R0, R147, c[0x0][0x2d0], -R143 ;  /* 0x0000b40093007a23 */ /* 0x010fe2000001088f */
[----:B------:R-:W-:Y:S01]  /*8e40*/  MOV R147, R166 ;  /* 0x000000a600937202 */ /* 0x000fe20000000f00 */
[----:B------:R-:W-:Y:S01]  /*8e50*/  IMAD.MOV.U32 R166, RZ, RZ, R127 ;  /* 0x000000ffffa67224 */ /* 0x000fe200078e007f */
[----:B------:R-:W-:Y:S01]  /*8e60*/  MOV R127, R128 ;  /* 0x00000080007f7202 */ /* 0x000fe20000000f00 */
[----:B------:R4:W1:Y:S10]  /*8e70*/  MUFU.EX2 R131, R0 ;  /* 0x0000000000837308 */ /* 0x0008740000000800 */
[----:B------:R-:W-:Y:S01]  /*8e80*/  MUFU.EX2 R128, R3 ;  /* 0x0000000300807308 */ /* 0x000fe20000000800 */
[----:B----4-:R-:W-:Y:S02]  /*8e90*/  FFMA.FTZ R0, R222, c[0x0][0x2d0], -R144 ;  /* 0x0000b400de007a23 */ /* 0x010fe40000010890 */
[----:B------:R-:W4:Y:S07]  /*8ea0*/  LDL R222, [R1+0x18] ;  /* 0x0000180001de7983 */ /* 0x000f2e0000100800 */
[----:B------:R2:W-:Y:S01]  /*8eb0*/  MUFU.EX2 R130, R0 ;  /* 0x0000000000827308 */ /* 0x0005e20000000800 */
[C---:B-1----:R-:W-:Y:S08]  /*8ec0*/  HMMA.16816.F32 R28, R100.reuse, R104, R28 ;  /* 0x00000068641c723c */ /* 0x042ff0000000181c */
[C---:B------:R-:W-:Y:S01]  /*8ed0*/  HMMA.16816.F32 R32, R100.reuse, R106, R32 ;  /* 0x0000006a6420723c */ /* 0x040fe20000001820 */
[----:B------:R-:W1:Y:S03]  /*8ee0*/  LDSM.16.MT88.4 R104, [R224+0x3800] ;  /* 0x00380000e068783b */ /* 0x000e660000004200 */
[----:B--2---:R-:W-:Y:S04]  /*8ef0*/  FADD.FTZ R0, R115, R117 ;  /* 0x0000007573007221 */ /* 0x004fe80000010000 */
[----:B------:R-:W-:Y:S02]  /*8f00*/  FADD.FTZ R118, R113, R0 ;  /* 0x0000000071767221 */ /* 0x000fe40000010000 */
[----:B------:R-:W-:Y:S02]  /*8f10*/  LDSM.16.MT88.4 R112, [R228+0x1800] ;  /* 0x00180000e470783b */ /* 0x000fe40000004200 */
[--C-:B------:R-:W-:Y:S02]  /*8f20*/  FFMA.FTZ R0, R127, c[0x0][0x2d0], -R143.reuse ;  /* 0x0000b4007f007a23 */ /* 0x100fe4000001088f */
[----:B------:R-:W-:Y:S02]  /*8f30*/  FADD.FTZ R118, R123, R118 ;  /* 0x000000767b767221 */ /* 0x000fe40000010000 */
[----:B------:R2:W2:Y:S02]  /*8f40*/  MUFU.EX2 R127, R0 ;  /* 0x00000000007f7308 */ /* 0x0004a40000000800 */
[----:B---3--:R-:W-:Y:S04]  /*8f50*/  FADD.FTZ R2, R119, R118 ;  /* 0x0000007677027221 */ /* 0x008fe80000010000 */
[----:B------:R-:W-:Y:S04]  /*8f60*/  FADD.FTZ R2, R125, R2 ;  /* 0x000000027d027221 */ /* 0x000fe80000010000 */
[----:B-----5:R-:W-:Y:S04]  /*8f70*/  FADD.FTZ R2, R129, R2 ;  /* 0x0000000281027221 */ /* 0x020fe80000010000 */
[----:B------:R-:W-:Y:S01]  /*8f80*/  FADD.FTZ R2, R131, R2 ;  /* 0x0000000283027221 */ /* 0x000fe20000010000 */
[C---:B-1----:R-:W-:Y:S03]  /*8f90*/  HMMA.16816.F32 R36, R100.reuse, R104, R36 ;  /* 0x000000686424723c */ /* 0x042fe60000001824 */
[----:B--2---:R-:W-:Y:S05]  /*8fa0*/  FFMA.FTZ R0, R133, c[0x0][0x2d0], -R143 ;  /* 0x0000b40085007a23 */ /* 0x004fea000001088f */
[C---:B------:R-:W-:Y:S01]  /*8fb0*/  HMMA.16816.F32 R40, R100.reuse, R106, R40 ;  /* 0x0000006a6428723c */ /* 0x040fe20000001828 */
[----:B------:R-:W1:Y:S01]  /*8fc0*/  LDSM.16.MT88.4 R104, [R228+0x3800] ;  /* 0x00380000e468783b */ /* 0x000e620000004200 */
[----:B------:R2:W3:Y:S02]  /*8fd0*/  MUFU.EX2 R133, R0 ;  /* 0x0000000000857308 */ /* 0x0004e40000000800 */
[----:B------:R-:W-:Y:S02]  /*8fe0*/  FADD.FTZ R2, R127, R2 ;  /* 0x000000027f027221 */ /* 0x000fe40000010000 */
[----:B--2---:R-:W-:Y:S02]  /*8ff0*/  FFMA.FTZ R0, R166, c[0x0][0x2d0], -R144 ;  /* 0x0000b400a6007a23 */ /* 0x004fe40000010890 */
[----:B------:R-:W-:Y:S04]  /*9000*/  IMAD.MOV.U32 R166, RZ, RZ, R126 ;  /* 0x000000ffffa67224 */ /* 0x000fe800078e007e */
[----:B------:R2:W-:Y:S01]  /*9010*/  MUFU.EX2 R126, R0 ;  /* 0x00000000007e7308 */ /* 0x0005e20000000800 */
[----:B---3--:R-:W-:Y:S01]  /*9020*/  FADD.FTZ R2, R133, R2 ;  /* 0x0000000285027221 */ /* 0x008fe20000010000 */
[C---:B-1----:R-:W-:Y:S08]  /*9030*/  HMMA.16816.F32 R44, R100.reuse, R104, R44 ;  /* 0x00000068642c723c */ /* 0x042ff0000000182c */
[C---:B------:R-:W-:Y:S01]  /*9040*/  HMMA.16816.F32 R48, R100.reuse, R106, R48 ;  /* 0x0000006a6430723c */ /* 0x040fe20000001830 */
[----:B------:R-:W1:Y:S03]  /*9050*/  LDSM.16.MT88.4 R104, [R227+0x3800] ;  /* 0x00380000e368783b */ /* 0x000e660000004200 */
[----:B--2---:R-:W-:Y:S01]  /*9060*/  FFMA.FTZ R0, R139, c[0x0][0x2d0], -R144 ;  /* 0x0000b4008b007a23 */ /* 0x004fe20000010890 */
[----:B------:R-:W-:Y:S01]  /*9070*/  MOV R139, R138 ;  /* 0x0000008a008b7202 */ /* 0x000fe20000000f00 */
[----:B------:R-:W-:Y:S01]  /*9080*/  IMAD.MOV.U32 R138, RZ, RZ, R135 ;  /* 0x000000ffff8a7224 */ /* 0x000fe200078e0087 */
[----:B------:R-:W-:Y:S01]  /*9090*/  MOV R135, R134 ;  /* 0x0000008600877202 */ /* 0x000fe20000000f00 */
[----:B------:R-:W-:Y:S01]  /*90a0*/  IMAD.MOV.U32 R134, RZ, RZ, R155 ;  /* 0x000000ffff867224 */ /* 0x000fe200078e009b */
[----:B------:R-:W-:Y:S03]  /*90b0*/  MOV R155, R154 ;  /* 0x0000009a009b7202 */ /* 0x000fe60000000f00 */
[----:B------:R-:W-:Y:S01]  /*90c0*/  IMAD.MOV.U32 R154, RZ, RZ, R151 ;  /* 0x000000ffff9a7224 */ /* 0x000fe200078e0097 */
[----:B------:R-:W-:Y:S01]  /*90d0*/  MOV R151, R150 ;  /* 0x0000009600977202 */ /* 0x000fe20000000f00 */
[--C-:B------:R-:W-:Y:S02]  /*90e0*/  FFMA.FTZ R116, R135, c[0x0][0x2d0], -R143.reuse ;  /* 0x0000b40087747a23 */ /* 0x100fe4000001088f */
[--C-:B------:R-:W-:Y:S02]  /*90f0*/  FFMA.FTZ R117, R134, c[0x0][0x2d0], -R143.reuse ;  /* 0x0000b40086757a23 */ /* 0x100fe4000001088f */
[--C-:B------:R-:W-:Y:S01]  /*9100*/  FFMA.FTZ R3, R138, c[0x0][0x2d0], -R143.reuse ;  /* 0x0000b4008a037a23 */ /* 0x100fe2000001088f */
[----:B------:R-:W-:Y:S01]  /*9110*/  MUFU.EX2 R214, R116 ;  /* 0x0000007400d67308 */ /* 0x000fe20000000800 */
[----:B------:R-:W-:Y:S01]  /*9120*/  IMAD.MOV.U32 R150, RZ, RZ, R136 ;  /* 0x000000ffff967224 */ /* 0x000fe200078e0088 */
[----:B------:R-:W-:Y:S01]  /*9130*/  MOV R136, R132 ;  /* 0x0000008400887202 */ /* 0x000fe20000000f00 */
[--C-:B------:R-:W-:Y:S07]  /*9140*/  FFMA.FTZ R165, R151, c[0x0][0x2d0], -R143.reuse ;  /* 0x0000b40097a57a23 */ /* 0x100fee000001088f */
[----:B------:R-:W-:Y:S10]  /*9150*/  MUFU.EX2 R211, R117 ;  /* 0x0000007500d37308 */ /* 0x000ff40000000800 */
[----:B------:R2:W-:Y:S01]  /*9160*/  MUFU.EX2 R215, R3 ;  /* 0x0000000300d77308 */ /* 0x0005e20000000800 */
[C---:B-1----:R-:W-:Y:S08]  /*9170*/  HMMA.16816.F32 R52, R100.reuse, R104, R52 ;  /* 0x000000686434723c */ /* 0x042ff00000001834 */
[C---:B------:R-:W-:Y:S01]  /*9180*/  HMMA.16816.F32 R56, R100.reuse, R106, R56 ;  /* 0x0000006a6438723c */ /* 0x040fe20000001838 */
[----:B------:R-:W1:Y:S01]  /*9190*/  LDSM.16.MT88.4 R104, [R230+0x3800] ;  /* 0x00380000e668783b */ /* 0x000e620000004200 */
[----:B------:R3:W-:Y:S10]  /*91a0*/  MUFU.EX2 R132, R0 ;  /* 0x0000000000847308 */ /* 0x0007f40000000800 */
[----:B------:R-:W-:Y:S01]  /*91b0*/  MUFU.EX2 R165, R165 ;  /* 0x000000a500a57308 */ /* 0x000fe20000000800 */
[----:B--2---:R-:W-:Y:S09]  /*91c0*/  FFMA.FTZ R3, R152, c[0x0][0x2d0], -R144 ;  /* 0x0000b40098037a23 */ /* 0x004ff20000010890 */
[----:B------:R-:W-:Y:S01]  /*91d0*/  MUFU.EX2 R3, R3 ;  /* 0x0000000300037308 */ /* 0x000fe20000000800 */
[--C-:B---3--:R-:W-:Y:S02]  /*91e0*/  FFMA.FTZ R0, R208, c[0x0][0x2d0], -R143.reuse ;  /* 0x0000b400d0007a23 */ /* 0x108fe4000001088f */
[--C-:B------:R-:W-:Y:S07]  /*91f0*/  FFMA.FTZ R208, R154, c[0x0][0x2d0], -R143.reuse ;  /* 0x0000b4009ad07a23 */ /* 0x100fee000001088f */
[----:B------:R2:W3:Y:S01]  /*9200*/  MUFU.EX2 R221, R0 ;  /* 0x0000000000dd7308 */ /* 0x0004e20000000800 */
[C---:B-1----:R-:W-:Y:S09]  /*9210*/  HMMA.16816.F32 R60, R100.reuse, R104, R60 ;  /* 0x00000068643c723c */ /* 0x042ff2000000183c */
[----:B------:R-:W-:Y:S01]  /*9220*/  MUFU.EX2 R208, R208 ;  /* 0x000000d000d07308 */ /* 0x000fe20000000800 */
[C---:B------:R-:W-:Y:S01]  /*9230*/  HMMA.16816.F32 R64, R100.reuse, R106, R64 ;  /* 0x0000006a6440723c */ /* 0x040fe20000001840 */
[----:B------:R-:W1:Y:S02]  /*9240*/  LDSM.16.MT88.4 R104, [R224+0x6800] ;  /* 0x00680000e068783b */ /* 0x000e640000004200 */
[--C-:B--2---:R-:W-:Y:S02]  /*9250*/  FFMA.FTZ R0, R167, c[0x0][0x2d0], -R143.reuse ;  /* 0x0000b400a7007a23 */ /* 0x104fe4000001088f */
[--C-:B------:R-:W-:Y:S04]  /*9260*/  FFMA.FTZ R167, R155, c[0x0][0x2d0], -R143.reuse ;  /* 0x0000b4009ba77a23 */ /* 0x100fe8000001088f */
[----:B------:R2:W5:Y:S03]  /*9270*/  MUFU.EX2 R220, R0 ;  /* 0x0000000000dc7308 */ /* 0x0005660000000800 */
[----:B---3--:R-:W-:Y:S07]  /*9280*/  FADD.FTZ R2, R221, R2 ;  /* 0x00000002dd027221 */ /* 0x008fee0000010000 */
[----:B------:R-:W-:Y:S01]  /*9290*/  MUFU.EX2 R167, R167 ;  /* 0x000000a700a77308 */ /* 0x000fe20000000800 */
[----:B--2---:R-:W-:Y:S02]  /*92a0*/  FFMA.FTZ R0, R147, c[0x0][0x2d0], -R144 ;  /* 0x0000b40093007a23 */ /* 0x004fe40000010890 */
[----:B-----5:R-:W-:Y:S07]  /*92b0*/  FADD.FTZ R2, R220, R2 ;  /* 0x00000002dc027221 */ /* 0x020fee0000010000 */
[----:B------:R2:W-:Y:S01]  /*92c0*/  MUFU.EX2 R219, R0 ;  /* 0x0000000000db7308 */ /* 0x0005e20000000800 */
[C---:B-1----:R-:W-:Y:S08]  /*92d0*/  HMMA.16816.F32 R68, R100.reuse, R104, R68 ;  /* 0x000000686444723c */ /* 0x042ff00000001844 */
[C---:B------:R-:W-:Y:S01]  /*92e0*/  HMMA.16816.F32 R72, R100.reuse, R106, R72 ;  /* 0x0000006a6448723c */ /* 0x040fe20000001848 */
[----:B------:R-:W1:Y:S03]  /*92f0*/  LDSM.16.MT88.4 R104, [R228+0x6800] ;  /* 0x00680000e468783b */ /* 0x000e660000004200 */
[--C-:B--2---:R-:W-:Y:S02]  /*9300*/  FFMA.FTZ R0, R166, c[0x0][0x2d0], -R144.reuse ;  /* 0x0000b400a6007a23 */ /* 0x104fe40000010890 */
[--C-:B------:R-:W-:Y:S02]  /*9310*/  FFMA.FTZ R166, R149, c[0x0][0x2d0], -R144.reuse ;  /* 0x0000b40095a67a23 */ /* 0x100fe40000010890 */
[----:B------:R2:W-:Y:S10]  /*9320*/  MUFU.EX2 R218, R0 ;  /* 0x0000000000da7308 */ /* 0x0005f40000000800 */
[----:B------:R-:W3:Y:S01]  /*9330*/  MUFU.EX2 R166, R166 ;  /* 0x000000a600a67308 */ /* 0x000ee20000000800 */
[C---:B-1----:R-:W-:Y:S03]  /*9340*/  HMMA.16816.F32 R76, R100.reuse, R104, R76 ;  /* 0x00000068644c723c */ /* 0x042fe6000000184c */
[--C-:B--2---:R-:W-:Y:S01]  /*9350*/  FFMA.FTZ R0, R139, c[0x0][0x2d0], -R143.reuse ;  /* 0x0000b4008b007a23 */ /* 0x104fe2000001088f */
[----:B----4-:R-:W-:Y:S01]  /*9360*/  ISETP.GT.AND P0, PT, R217, R222, PT ;  /* 0x000000ded900720c */ /* 0x010fe20003f04270 */
[----:B------:R-:W-:Y:S04]  /*9370*/  FFMA.FTZ R143, R150, c[0x0][0x2d0], -R143 ;  /* 0x0000b400968f7a23 */ /* 0x000fe8000001088f */
[----:B------:R1:W2:Y:S01]  /*9380*/  MUFU.EX2 R216, R0 ;  /* 0x0000000000d87308 */ /* 0x0002a20000000800 */
[C---:B------:R-:W-:Y:S01]  /*9390*/  HMMA.16816.F32 R80, R100.reuse, R106, R80 ;  /* 0x0000006a6450723c */ /* 0x040fe20000001850 */
[----:B------:R-:W4:Y:S02]  /*93a0*/  LDSM.16.MT88.4 R104, [R227+0x6800] ;  /* 0x00680000e368783b */ /* 0x000f240000004200 */
[----:B---3--:R-:W-:Y:S01]  /*93b0*/  F2FP.PACK_AB R145, R166, R3 ;  /* 0x00000003a691723e */ /* 0x008fe200000000ff */
[----:B------:R-:W-:Y:S05]  /*93c0*/  IMAD.MOV.U32 R217, RZ, RZ, R223 ;  /* 0x000000ffffd97224 */ /* 0x000fea00078e00df */
[----:B------:R-:W3:Y:S03]  /*93d0*/  MUFU.EX2 R164, R143 ;  /* 0x0000008f00a47308 */ /* 0x000ee60000000800 */
[----:B-1----:R-:W-:Y:S02]  /*93e0*/  FFMA.FTZ R0, R137, c[0x0][0x2d0], -R144 ;  /* 0x0000b40089007a23 */ /* 0x002fe40000010890 */
[----:B--2---:R-:W-:Y:S05]  /*93f0*/  FADD.FTZ R2, R216, R2 ;  /* 0x00000002d8027221 */ /* 0x004fea0000010000 */
[----:B------:R1:W-:Y:S01]  /*9400*/  MUFU.EX2 R212, R0 ;  /* 0x0000000000d47308 */ /* 0x0003e20000000800 */
[----:B------:R-:W-:Y:S01]  /*9410*/  FADD.FTZ R2, R215, R2 ;  /* 0x00000002d7027221 */ /* 0x000fe20000010000 */
[----:B---3--:R-:W-:Y:S03]  /*9420*/  F2FP.PACK_AB R146, R164, R165 ;  /* 0x000000a5a492723e */ /* 0x008fe600000000ff */
[----:B------:R-:W-:Y:S04]  /*9430*/  FADD.FTZ R2, R214, R2 ;  /* 0x00000002d6027221 */ /* 0x000fe80000010000 */
[----:B------:R-:W-:Y:S01]  /*9440*/  FADD.FTZ R2, R211, R2 ;  /* 0x00000002d3027221 */ /* 0x000fe20000010000 */
[C---:B----4-:R-:W-:Y:S03]  /*9450*/  HMMA.16816.F32 R84, R100.reuse, R104, R84 ;  /* 0x000000686454723c */ /* 0x050fe60000001854 */
[----:B------:R-:W-:Y:S05]  /*9460*/  FADD.FTZ R2, R167, R2 ;  /* 0x00000002a7027221 */ /* 0x000fea0000010000 */
[C---:B------:R-:W-:Y:S01]  /*9470*/  HMMA.16816.F32 R88, R100.reuse, R106, R88 ;  /* 0x0000006a6458723c */ /* 0x040fe20000001858 */
[----:B------:R-:W2:Y:S03]  /*9480*/  LDSM.16.MT88.4 R104, [R230+0x6800] ;  /* 0x00680000e668783b */ /* 0x000ea60000004200 */
[--C-:B-1----:R-:W-:Y:S04]  /*9490*/  FFMA.FTZ R0, R136, c[0x0][0x2d0], -R144.reuse ;  /* 0x0000b40088007a23 */ /* 0x102fe80000010890 */
[----:B------:R1:W-:Y:S01]  /*94a0*/  MUFU.EX2 R213, R0 ;  /* 0x0000000000d57308 */ /* 0x0003e20000000800 */
[----:B------:R-:W-:Y:S03]  /*94b0*/  LDSM.16.MT88.4 R136, [R228+0x5800] ;  /* 0x00580000e488783b */ /* 0x000fe60000004200 */
[--C-:B-1----:R-:W-:Y:S02]  /*94c0*/  FFMA.FTZ R0, R124, c[0x0][0x2d0], -R144.reuse ;  /* 0x0000b4007c007a23 */ /* 0x102fe40000010890 */
[--C-:B------:R-:W-:Y:S04]  /*94d0*/  FFMA.FTZ R124, R148, c[0x0][0x2d0], -R144.reuse ;  /* 0x0000b400947c7a23 */ /* 0x100fe80000010890 */
[----:B------:R1:W-:Y:S01]  /*94e0*/  MUFU.EX2 R210, R0 ;  /* 0x0000000000d27308 */ /* 0x0003e20000000800 */
[C---:B--2---:R-:W-:Y:S09]  /*94f0*/  HMMA.16816.F32 R92, R100.reuse, R104, R92 ;  /* 0x00000068645c723c */ /* 0x044ff2000000185c */
[----:B------:R-:W-:Y:S01]  /*9500*/  MUFU.EX2 R143, R124 ;  /* 0x0000007c008f7308 */ /* 0x000fe20000000800 */
[----:B------:R-:W-:Y:S01]  /*9510*/  HMMA.16816.F32 R96, R100, R106, R96 ;  /* 0x0000006a6460723c */ /* 0x000fe20000001860 */
[----:B------:R-:W2:Y:S06]  /*9520*/  LDSM.16.MT88.4 R104, [R224+0x1000] ;  /* 0x00100000e068783b */ /* 0x000eac0000004200 */
[----:B------:R-:W-:Y:S02]  /*9530*/  F2FP.PACK_AB R100, R125, R119 ;  /* 0x000000777d64723e */ /* 0x000fe400000000ff */
[----:B------:R-:W-:Y:S01]  /*9540*/  F2FP.PACK_AB R101, R122, R121 ;  /* 0x000000797a65723e */ /* 0x000fe200000000ff */
[----:B------:R-:W-:Y:S02]  /*9550*/  LDSM.16.MT88.4 R116, [R227+0x2000] ;  /* 0x00200000e374783b */ /* 0x000fe40000004200 */
[----:B------:R-:W-:Y:S01]  /*9560*/  F2FP.PACK_AB R102, R131, R129 ;  /* 0x000000818366723e */ /* 0x000fe200000000ff */
[--C-:B-1----:R-:W-:Y:S01]  /*9570*/  FFMA.FTZ R0, R153, c[0x0][0x2d0], -R144.reuse ;  /* 0x0000b40099007a23 */ /* 0x102fe20000010890 */
[----:B------:R-:W-:Y:S01]  /*9580*/  F2FP.PACK_AB R103, R130, R128 ;  /* 0x000000808267723e */ /* 0x000fe200000000ff */
[----:B------:R-:W-:Y:S02]  /*9590*/  FFMA.FTZ R144, R142, c[0x0][0x2d0], -R144 ;  /* 0x0000b4008e907a23 */ /* 0x000fe40000010890 */
[----:B------:R1:W-:Y:S01]  /*95a0*/  MUFU.EX2 R209, R0 ;  /* 0x0000000000d17308 */ /* 0x0003e20000000800 */
[----:B------:R-:W-:Y:S09]  /*95b0*/  LDSM.16.MT88.4 R152, [R224+0x2800] ;  /* 0x00280000e098783b */ /* 0x000ff20000004200 */
[----:B------:R3:W4:Y:S01]  /*95c0*/  MUFU.EX2 R142, R144 ;  /* 0x00000090008e7308 */ /* 0x0007220000000800 */
[C---:B--2---:R-:W-:Y:S03]  /*95d0*/  HMMA.16816.F32 R4, R100.reuse, R104, R4 ;  /* 0x000000686404723c */ /* 0x044fe60000001804 */
[----:B-1----:R-:W-:Y:S04]  /*95e0*/  FADD.FTZ R0, R121, R120 ;  /* 0x0000007879007221 */ /* 0x002fe80000010000 */
[----:B------:R-:W-:Y:S01]  /*95f0*/  FADD.FTZ R0, R122, R0 ;  /* 0x000000007a007221 */ /* 0x000fe20000010000 */
[C---:B------:R-:W-:Y:S01]  /*9600*/  HMMA.16816.F32 R8, R100.reuse, R106, R8 ;  /* 0x0000006a6408723c */ /* 0x040fe20000001808 */
[----:B------:R-:W1:Y:S03]  /*9610*/  LDSM.16.MT88.4 R104, [R227+0x1000] ;  /* 0x00100000e368783b */ /* 0x000e660000004200 */
[----:B------:R-:W-:Y:S01]  /*9620*/  FADD.FTZ R0, R128, R0 ;  /* 0x0000000080007221 */ /* 0x000fe20000010000 */
[----:B---3--:R-:W-:Y:S02]  /*9630*/  F2FP.PACK_AB R144, R208, R167 ;  /* 0x000000a7d090723e */ /* 0x008fe400000000ff */
[----:B----4-:R-:W-:Y:S01]  /*9640*/  F2FP.PACK_AB R147, R142, R143 ;  /* 0x0000008f8e93723e */ /* 0x010fe200000000ff */
[C---:B------:R-:W-:Y:S01]  /*9650*/  HMMA.16816.F32 R12, R100.reuse, R108, R12 ;  /* 0x0000006c640c723c */ /* 0x040fe2000000180c */
[----:B------:R-:W-:Y:S03]  /*9660*/  LDSM.16.MT88.4 R120, [R228+0x5000] ;  /* 0x00500000e478783b */ /* 0x000fe60000004200 */
[----:B------:R-:W-:Y:S04]  /*9670*/  FADD.FTZ R0, R130, R0 ;  /* 0x0000000082007221 */ /* 0x000fe80000010000 */
[C---:B------:R-:W-:Y:S01]  /*9680*/  HMMA.16816.F32 R16, R100.reuse, R110, R16 ;  /* 0x0000006e6410723c */ /* 0x040fe20000001810 */
[----:B------:R-:W2:Y:S03]  /*9690*/  LDSM.16.MT88.4 R108, [R230+0x1000] ;  /* 0x00100000e66c783b */ /* 0x000ea60000004200 */
[----:B------:R-:W-:Y:S04]  /*96a0*/  FADD.FTZ R0, R126, R0 ;  /* 0x000000007e007221 */ /* 0x000fe80000010000 */
[----:B------:R-:W-:Y:S01]  /*96b0*/  FADD.FTZ R0, R132, R0 ;  /* 0x0000000084007221 */ /* 0x000fe20000010000 */
[----:B------:R-:W-:Y:S03]  /*96c0*/  LDSM.16.MT88.4 R128, [R224+0x5800] ;  /* 0x00580000e080783b */ /* 0x000fe60000004200 */
[----:B------:R-:W-:Y:S04]  /*96d0*/  FADD.FTZ R0, R219, R0 ;  /* 0x00000000db007221 */ /* 0x000fe80000010000 */
[----:B------:R-:W-:Y:S04]  /*96e0*/  FADD.FTZ R0, R218, R0 ;  /* 0x00000000da007221 */ /* 0x000fe80000010000 */
[----:B------:R-:W-:Y:S04]  /*96f0*/  FADD.FTZ R0, R212, R0 ;  /* 0x00000000d4007221 */ /* 0x000fe80000010000 */
[----:B------:R-:W-:Y:S01]  /*9700*/  FADD.FTZ R0, R213, R0 ;  /* 0x00000000d5007221 */ /* 0x000fe20000010000 */
[C---:B-1----:R-:W-:Y:S03]  /*9710*/  HMMA.16816.F32 R20, R100.reuse, R104, R20 ;  /* 0x000000686414723c */ /* 0x042fe60000001814 */
[----:B------:R-:W-:Y:S04]  /*9720*/  FADD.FTZ R0, R210, R0 ;  /* 0x00000000d2007221 */ /* 0x000fe80000010000 */
[----:B------:R-:W-:Y:S01]  /*9730*/  FADD.FTZ R0, R209, R0 ;  /* 0x00000000d1007221 */ /* 0x000fe20000010000 */
[C---:B------:R-:W-:Y:S01]  /*9740*/  HMMA.16816.F32 R24, R100.reuse, R106, R24 ;  /* 0x0000006a6418723c */ /* 0x040fe20000001818 */
[----:B------:R-:W1:Y:S03]  /*9750*/  LDSM.16.MT88.4 R104, [R224+0x4000] ;  /* 0x00400000e068783b */ /* 0x000e660000004200 */
[----:B------:R-:W-:Y:S02]  /*9760*/  FADD.FTZ R3, R3, R0 ;  /* 0x0000000003037221 */ /* 0x000fe40000010000 */
[----:B------:R-:W-:Y:S02]  /*9770*/  FADD.FTZ R0, R208, R2 ;  /* 0x00000002d0007221 */ /* 0x000fe40000010000 */
[C---:B--2---:R-:W-:Y:S04]  /*9780*/  HMMA.16816.F32 R28, R100.reuse, R108, R28 ;  /* 0x0000006c641c723c */ /* 0x044fe8000000181c */
[----:B------:R-:W-:Y:S02]  /*9790*/  FADD.FTZ R2, R165, R0 ;  /* 0x00000000a5027221 */ /* 0x000fe40000010000 */
[----:B------:R-:W-:Y:S02]  /*97a0*/  FADD.FTZ R3, R166, R3 ;  /* 0x00000003a6037221 */ /* 0x000fe40000010000 */
[C---:B------:R-:W-:Y:S01]  /*97b0*/  HMMA.16816.F32 R32, R100.reuse, R110, R32 ;  /* 0x0000006e6420723c */ /* 0x040fe20000001820 */
[----:B------:R-:W2:Y:S03]  /*97c0*/  LDSM.16.MT88.4 R108, [R228+0x4000] ;  /* 0x00400000e46c783b */ /* 0x000ea60000004200 */
[----:B------:R-:W-:Y:S02]  /*97d0*/  FADD.FTZ R2, R164, R2 ;  /* 0x00000002a4027221 */ /* 0x000fe40000010000 */
[----:B------:R-:W-:Y:S02]  /*97e0*/  FADD.FTZ R0, R143, R3 ;  /* 0x000000038f007221 */ /* 0x000fe40000010000 */
[----:B------:R-:W-:Y:S01]  /*97f0*/  IMAD.MOV.U32 R143, RZ, RZ, R141 ;  /* 0x000000ffff8f7224 */ /* 0x000fe200078e008d */
[----:B------:R-:W-:Y:S03]  /*9800*/  STL [R1+0xc], R2 ;  /* 0x00000c0201007387 */ /* 0x000fe60000100800 */
[----:B------:R-:W-:Y:S01]  /*9810*/  FADD.FTZ R0, R142, R0 ;  /* 0x000000008e007221 */ /* 0x000fe20000010000 */
[----:B------:R-:W-:Y:S04]  /*9820*/  STL [R1+0x8], R223 ;  /* 0x000008df01007387 */ /* 0x000fe80000100800 */
[----:B------:R-:W-:Y:S01]  /*9830*/  STL [R1+0x10], R0 ;  /* 0x0000100001007387 */ /* 0x000fe20000100800 */
[C---:B-1----:R-:W-:Y:S08]  /*9840*/  HMMA.16816.F32 R36, R100.reuse, R104, R36 ;  /* 0x000000686424723c */ /* 0x042ff00000001824 */
[C---:B------:R-:W-:Y:S01]  /*9850*/  HMMA.16816.F32 R40, R100.reuse, R106, R40 ;  /* 0x0000006a6428723c */ /* 0x040fe20000001828 */
[----:B------:R-:W1:Y:S07]  /*9860*/  LDSM.16.MT88.4 R104, [R227+0x4000] ;  /* 0x00400000e368783b */ /* 0x000e6e0000004200 */
[C---:B--2---:R-:W-:Y:S08]  /*9870*/  HMMA.16816.F32 R44, R100.reuse, R108, R44 ;  /* 0x0000006c642c723c */ /* 0x044ff0000000182c */
[C---:B------:R-:W-:Y:S01]  /*9880*/  HMMA.16816.F32 R48, R100.reuse, R110, R48 ;  /* 0x0000006e6430723c */ /* 0x040fe20000001830 */
[----:B------:R-:W2:Y:S07]  /*9890*/  LDSM.16.MT88.4 R108, [R230+0x4000] ;  /* 0x00400000e66c783b */ /* 0x000eae0000004200 */
        /* <DEDUP_REMOVED lines=16> */
[----:B------:R-:W-:Y:S01]  /*99a0*/  HMMA.16816.F32 R96, R100, R110, R96 ;  /* 0x0000006e6460723c */ /* 0x000fe20000001860 */
[----:B------:R-:W2:Y:S06]  /*99b0*/  LDSM.16.MT88.4 R108, [R227+0x1800] ;  /* 0x00180000e36c783b */ /* 0x000eac0000004200 */
[----:B------:R-:W-:Y:S02]  /*99c0*/  F2FP.PACK_AB R100, R133, R127 ;  /* 0x0000007f8564723e */ /* 0x000fe400000000ff */
[----:B------:R-:W-:Y:S03]  /*99d0*/  F2FP.PACK_AB R101, R132, R126 ;  /* 0x0000007e8465723e */ /* 0x000fe600000000ff */
[----:B------:R-:W-:Y:S02]  /*99e0*/  F2FP.PACK_AB R102, R220, R221 ;  /* 0x000000dddc66723e */ /* 0x000fe400000000ff */
[----:B------:R-:W-:Y:S07]  /*99f0*/  F2FP.PACK_AB R103, R218, R219 ;  /* 0x000000dbda67723e */ /* 0x000fee00000000ff */
[C---:B-1----:R-:W-:Y:S08]  /*9a00*/  HMMA.16816.F32 R4, R100.reuse, R104, R4 ;  /* 0x000000686404723c */ /* 0x042ff00000001804 */
[C---:B------:R-:W-:Y:S01]  /*9a10*/  HMMA.16816.F32 R8, R100.reuse, R106, R8 ;  /* 0x0000006a6408723c */ /* 0x040fe20000001808 */
[----:B------:R-:W1:Y:S07]  /*9a20*/  LDSM.16.MT88.4 R104, [R230+0x1800] ;  /* 0x00180000e668783b */ /* 0x000e6e0000004200 */
[C---:B------:R-:W-:Y:S08]  /*9a30*/  HMMA.16816.F32 R12, R100.reuse, R112, R12 ;  /* 0x00000070640c723c */ /* 0x040ff0000000180c */
[C---:B------:R-:W-:Y:S01]  /*9a40*/  HMMA.16816.F32 R16, R100.reuse, R114, R16 ;  /* 0x000000726410723c */ /* 0x040fe20000001810 */
[----:B------:R-:W3:Y:S07]  /*9a50*/  LDSM.16.MT88.4 R112, [R224+0x4800] ;  /* 0x00480000e070783b */ /* 0x000eee0000004200 */
[C---:B--2---:R-:W-:Y:S08]  /*9a60*/  HMMA.16816.F32 R20, R100.reuse, R108, R20 ;  /* 0x0000006c6414723c */ /* 0x044ff00000001814 */
[C---:B------:R-:W-:Y:S01]  /*9a70*/  HMMA.16816.F32 R24, R100.reuse, R110, R24 ;  /* 0x0000006e6418723c */ /* 0x040fe20000001818 */
[----:B------:R-:W2:Y:S07]  /*9a80*/  LDSM.16.MT88.4 R108, [R228+0x4800] ;  /* 0x00480000e46c783b */ /* 0x000eae0000004200 */
[C---:B-1----:R-:W-:Y:S08]  /*9a90*/  HMMA.16816.F32 R28, R100.reuse, R104, R28 ;  /* 0x00000068641c723c */ /* 0x042ff0000000181c */
[C---:B------:R-:W-:Y:S01]  /*9aa0*/  HMMA.16816.F32 R32, R100.reuse, R106, R32 ;  /* 0x0000006a6420723c */ /* 0x040fe20000001820 */
[----:B------:R-:W1:Y:S07]  /*9ab0*/  LDSM.16.MT88.4 R104, [R227+0x4800] ;  /* 0x00480000e368783b */ /* 0x000e6e0000004200 */
[C---:B---3--:R-:W-:Y:S08]  /*9ac0*/  HMMA.16816.F32 R36, R100.reuse, R112, R36 ;  /* 0x000000706424723c */ /* 0x048ff00000001824 */
        /* <DEDUP_REMOVED lines=30> */
[C---:B---3--:R-:W-:Y:S08]  /*9cb0*/  HMMA.16816.F32 R12, R100.reuse, R112, R12 ;  /* 0x00000070640c723c */ /* 0x048ff0000000180c */
[C---:B------:R-:W-:Y:S01]  /*9cc0*/  HMMA.16816.F32 R16, R100.reuse, R114, R16 ;  /* 0x000000726410723c */ /* 0x040fe20000001810 */
[----:B------:R-:W3:Y:S07]  /*9cd0*/  LDSM.16.MT88.4 R112, [R227+0x5000] ;  /* 0x00500000e370783b */ /* 0x000eee0000004200 */
[C---:B------:R-:W-:Y:S08]  /*9ce0*/  HMMA.16816.F32 R20, R100.reuse, R116, R20 ;  /* 0x000000746414723c */ /* 0x040ff00000001814 */
[C---:B------:R-:W-:Y:S01]  /*9cf0*/  HMMA.16816.F32 R24, R100.reuse, R118, R24 ;  /* 0x000000766418723c */ /* 0x040fe20000001818 */
[----:B------:R-:W4:Y:S07]  /*9d00*/  LDSM.16.MT88.4 R116, [R230+0x5000] ;  /* 0x00500000e674783b */ /* 0x000f2e0000004200 */
[C---:B--2---:R-:W-:Y:S08]  /*9d10*/  HMMA.16816.F32 R28, R100.reuse, R108, R28 ;  /* 0x0000006c641c723c */ /* 0x044ff0000000181c */
[C---:B------:R-:W-:Y:S01]  /*9d20*/  HMMA.16816.F32 R32, R100.reuse, R110, R32 ;  /* 0x0000006e6420723c */ /* 0x040fe20000001820 */
[----:B------:R-:W-:Y:S07]  /*9d30*/  LDSM.16.MT88.4 R108, [R228+0x8000] ;  /* 0x00800000e46c783b */ /* 0x000fee0000004200 */
[C---:B-1----:R-:W-:Y:S08]  /*9d40*/  HMMA.16816.F32 R36, R100.reuse, R104, R36 ;  /* 0x000000686424723c */ /* 0x042ff00000001824 */
        /* <DEDUP_REMOVED lines=8> */
[C---:B----4-:R-:W-:Y:S08]  /*9dd0*/  HMMA.16816.F32 R60, R100.reuse, R116, R60 ;  /* 0x00000074643c723c */ /* 0x050ff0000000183c */
[C---:B------:R-:W-:Y:S01]  /*9de0*/  HMMA.16816.F32 R64, R100.reuse, R118, R64 ;  /* 0x000000766440723c */ /* 0x040fe20000001840 */
[----:B------:R-:W-:Y:S07]  /*9df0*/  LDSM.16.MT88.4 R116, [R227+0x2800] ;  /* 0x00280000e374783b */ /* 0x000fee0000004200 */
[C---:B-1----:R-:W-:Y:S08]  /*9e00*/  HMMA.16816.F32 R68, R100.reuse, R104, R68 ;  /* 0x000000686444723c */ /* 0x042ff00000001844 */
[C---:B------:R-:W-:Y:S01]  /*9e10*/  HMMA.16816.F32 R72, R100.reuse, R106, R72 ;  /* 0x0000006a6448723c */ /* 0x040fe20000001848 */
[----:B------:R-:W1:Y:S07]  /*9e20*/  LDSM.16.MT88.4 R104, [R228+0x2800] ;  /* 0x00280000e468783b */ /* 0x000e6e0000004200 */
[C---:B------:R-:W-:Y:S08]  /*9e30*/  HMMA.16816.F32 R76, R100.reuse, R108, R76 ;  /* 0x0000006c644c723c */ /* 0x040ff0000000184c */
[C---:B------:R-:W-:Y:S08]  /*9e40*/  HMMA.16816.F32 R80, R100.reuse, R110, R80 ;  /* 0x0000006e6450723c */ /* 0x040ff00000001850 */
[C---:B--2---:R-:W-:Y:S08]  /*9e50*/  HMMA.16816.F32 R84, R100.reuse, R120, R84 ;  /* 0x000000786454723c */ /* 0x044ff00000001854 */
[C---:B------:R-:W-:Y:S01]  /*9e60*/  HMMA.16816.F32 R88, R100.reuse, R122, R88 ;  /* 0x0000007a6458723c */ /* 0x040fe20000001858 */
[----:B------:R-:W2:Y:S07]  /*9e70*/  LDSM.16.MT88.4 R120, [R230+0x2800] ;  /* 0x00280000e678783b */ /* 0x000eae0000004200 */
[C---:B---3--:R-:W-:Y:S08]  /*9e80*/  HMMA.16816.F32 R92, R100.reuse, R112, R92 ;  /* 0x00000070645c723c */ /* 0x048ff0000000185c */
[----:B------:R-:W-:Y:S08]  /*9e90*/  HMMA.16816.F32 R96, R100, R114, R96 ;  /* 0x000000726460723c */ /* 0x000ff00000001860 */
[C---:B------:R-:W-:Y:S01]  /*9ea0*/  HMMA.16816.F32 R148, R144.reuse, R152, R4 ;  /* 0x000000989094723c */ /* 0x040fe20000001804 */
[----:B------:R-:W3:Y:S07]  /*9eb0*/  LDSM.16.MT88.4 R4, [R227+0x5800] ;  /* 0x00580000e304783b */ /* 0x000eee0000004200 */
[C---:B------:R-:W-:Y:S01]  /*9ec0*/  HMMA.16816.F32 R152, R144.reuse, R154, R8 ;  /* 0x0000009a9098723c */ /* 0x040fe20000001808 */
[----:B------:R-:W4:Y:S07]  /*9ed0*/  LDSM.16.MT88.4 R8, [R230+0x5800] ;  /* 0x00580000e608783b */ /* 0x000f2e0000004200 */
[C---:B-1----:R-:W-:Y:S01]  /*9ee0*/  HMMA.16816.F32 R100, R144.reuse, R104, R12 ;  /* 0x000000689064723c */ /* 0x042fe2000000180c */
[----:B------:R-:W1:Y:S07]  /*9ef0*/  LDSM.16.MT88.4 R12, [R224+0x8800] ;  /* 0x00880000e00c783b */ /* 0x000e6e0000004200 */
[C---:B------:R-:W-:Y:S01]  /*9f00*/  HMMA.16816.F32 R104, R144.reuse, R106, R16 ;  /* 0x0000006a9068723c */ /* 0x040fe20000001810 */
[----:B------:R-:W5:Y:S07]  /*9f10*/  LDSM.16.MT88.4 R16, [R228+0x8800] ;  /* 0x00880000e410783b */ /* 0x000f6e0000004200 */
[C---:B------:R-:W-:Y:S01]  /*9f20*/  HMMA.16816.F32 R108, R144.reuse, R116, R20 ;  /* 0x00000074906c723c */ /* 0x040fe20000001814 */
[----:B------:R-:W1:Y:S07]  /*9f30*/  LDSM.16.MT88.4 R20, [R227+0x8800] ;  /* 0x00880000e314783b */ /* 0x000e6e0000004200 */
[C---:B------:R-:W-:Y:S01]  /*9f40*/  HMMA.16816.F32 R112, R144.reuse, R118, R24 ;  /* 0x000000769070723c */ /* 0x040fe20000001818 */
[----:B------:R-:W1:Y:S07]  /*9f50*/  LDSM.16.MT88.4 R24, [R230+0x8800] ;  /* 0x00880000e618783b */ /* 0x000e6e0000004200 */
[C---:B--2---:R-:W-:Y:S08]  /*9f60*/  HMMA.16816.F32 R116, R144.reuse, R120, R28 ;  /* 0x000000789074723c */ /* 0x044ff0000000181c */
[C---:B------:R-:W-:Y:S08]  /*9f70*/  HMMA.16816.F32 R120, R144.reuse, R122, R32 ;  /* 0x0000007a9078723c */ /* 0x040ff00000001820 */
[C---:B------:R-:W-:Y:S08]  /*9f80*/  HMMA.16816.F32 R124, R144.reuse, R128, R36 ;  /* 0x00000080907c723c */ /* 0x040ff00000001824 */
[C---:B------:R-:W-:Y:S08]  /*9f90*/  HMMA.16816.F32 R128, R144.reuse, R130, R40 ;  /* 0x000000829080723c */ /* 0x040ff00000001828 */
[C---:B------:R-:W-:Y:S08]  /*9fa0*/  HMMA.16816.F32 R132, R144.reuse, R136, R44 ;  /* 0x000000889084723c */ /* 0x040ff0000000182c */
[C---:B------:R-:W-:Y:S08]  /*9fb0*/  HMMA.16816.F32 R136, R144.reuse, R138, R48 ;  /* 0x0000008a9088723c */ /* 0x040ff00000001830 */
[C---:B---3--:R-:W-:Y:S08]  /*9fc0*/  HMMA.16816.F32 R52, R144.reuse, R4, R52 ;  /* 0x000000049034723c */ /* 0x048ff00000001834 */
[C---:B------:R-:W-:Y:S08]  /*9fd0*/  HMMA.16816.F32 R56, R144.reuse, R6, R56 ;  /* 0x000000069038723c */ /* 0x040ff00000001838 */
[C---:B----4-:R-:W-:Y:S08]  /*9fe0*/  HMMA.16816.F32 R60, R144.reuse, R8, R60 ;  /* 0x00000008903c723c */ /* 0x050ff0000000183c */
[C---:B------:R-:W-:Y:S08]  /*9ff0*/  HMMA.16816.F32 R64, R144.reuse, R10, R64 ;  /* 0x0000000a9040723c */ /* 0x040ff00000001840 */
[C---:B-1----:R-:W-:Y:S08]  /*a000*/  HMMA.16816.F32 R68, R144.reuse, R12, R68 ;  /* 0x0000000c9044723c */ /* 0x042ff00000001844 */
[C---:B------:R-:W-:Y:S08]  /*a010*/  HMMA.16816.F32 R72, R144.reuse, R14, R72 ;  /* 0x0000000e9048723c */ /* 0x040ff00000001848 */
[C---:B-----5:R-:W-:Y:S08]  /*a020*/  HMMA.16816.F32 R76, R144.reuse, R16, R76 ;  /* 0x00000010904c723c */ /* 0x060ff0000000184c */
[C---:B------:R-:W-:Y:S08]  /*a030*/  HMMA.16816.F32 R80, R144.reuse, R18, R80 ;  /* 0x000000129050723c */ /* 0x040ff00000001850 */
[C---:B------:R-:W-:Y:S08]  /*a040*/  HMMA.16816.F32 R84, R144.reuse, R20, R84 ;  /* 0x000000149054723c */ /* 0x040ff00000001854 */
[C---:B------:R-:W-:Y:S08]  /*a050*/  HMMA.16816.F32 R88, R144.reuse, R22, R88 ;  /* 0x000000169058723c */ /* 0x040ff00000001858 */
[C---:B------:R-:W-:Y:S08]  /*a060*/  HMMA.16816.F32 R92, R144.reuse, R24, R92 ;  /* 0x00000018905c723c */ /* 0x040ff0000000185c */
[----:B------:R-:W-:Y:S07]  /*a070*/  HMMA.16816.F32 R96, R144, R26, R96 ;  /* 0x0000001a9060723c */ /* 0x000fee0000001860 */
[----:B------:R-:W-:Y:S01]  /*a080*/  MOV R144, R140 ;  /* 0x0000008c00907202 */ /* 0x000fe20000000f00 */
[----:B------:R-:W-:-:S05]  /*a090*/  @P0 BRA `(.L_x_446) ;  /* 0xffffbcb000000947 */ /* 0x000fca000383ffff */
.L_x_445:
[----:B-1----:R-:W2:Y:S02]  /*a0a0*/  LDL R0, [R1+0x8] ;  /* 0x0000080001007983 */ /* 0x002ea40000100800 */
[----:B--2---:R-:W-:-:S13]  /*a0b0*/  ISETP.GE.AND P0, PT, R0, RZ, PT ;  /* 0x000000ff0000720c */ /* 0x004fda0003f06270 */
[----:B------:R-:W-:Y:S05]  /*a0c0*/  @!P0 BRA `(.L_x_447) ;  /* 0x000037c000008947 */ /* 0x000fea0003800000 */
[----:B------:R-:W-:Y:S02]  /*a0d0*/  MOV R143, R140 ;  /* 0x0000008c008f7202 */ /* 0x000fe40000000f00 */
[----:B------:R-:W-:Y:S02]  /*a0e0*/  MOV R142, R141 ;  /* 0x0000008d008e7202 */ /* 0x000fe40000000f00 */
.L_x_448:
[----:B-1----:R-:W2:Y:S01]  /*a0f0*/  LDL.64 R2, [R1+0x28] ;  /* 0x0000280001027983 */ /* 0x002ea20000100a00 */
[----:B------:R-:W-:Y:S04]  /*a100*/  DEPBAR.LE SB0, 0x0 ;  /* 0x000080000000791a */ /* 0x000fe80000000000 */
[----:B------:R-:W-:Y:S01]  /*a110*/  WARPSYNC 0xffffffff ;  /* 0xffffffff00007948 */ /* 0x000fe20003800000 */
[----:B------:R-:W2:Y:S01]  /*a120*/  LDL R22, [R1+0x3c] ;  /* 0x00003c0001167983 */ /* 0x000ea20000100800 */
[----:B------:R-:W-:Y:S03]  /*a130*/  MOV R141, 0x6 ;  /* 0x00000006008d7802 */ /* 0x000fe60000000f00 */
[----:B-----5:R1:W-:Y:S04]  /*a140*/  STL [R1+0x98], R251 ;  /* 0x000098fb01007387 */ /* 0x0203e80000100800 */
[----:B------:R-:W-:Y:S08]  /*a150*/  BAR.SYNC.DEFER_BLOCKING 0x0 ;  /* 0x0000000000007b1d */ /* 0x000ff00000010000 */
[----:B------:R-:W3:Y:S08]  /*a160*/  LDSM.16.M88.4 R8, [R225] ;  /* 0x00000000e108783b */ /* 0x000ef00000000200 */
[----:B-1----:R-:W4:Y:S04]  /*a170*/  LDL.LU R251, [R1+0x8] ;  /* 0x0000080001fb7983 */ /* 0x002f280000300800 */
[----:B------:R1:W-:Y:S04]  /*a180*/  STL [R1+0x94], R250 ;  /* 0x000094fa01007387 */ /* 0x0003e80000100800 */
[----:B------:R-:W1:Y:S08]  /*a190*/  LDSM.16.M88.4 R16, [R225+0x800] ;  /* 0x00080000e110783b */ /* 0x000e700000000200 */
[----:B------:R-:W2:Y:S08]  /*a1a0*/  LDSM.16.M88.4 R24, [R225+0x1000] ;  /* 0x00100000e118783b */ /* 0x000eb00000000200 */
[----:B------:R-:W2:Y:S01]  /*a1b0*/  LDSM.16.M88.4 R32, [R225+0x1800] ;  /* 0x00180000e120783b */ /* 0x000ea20000000200 */
[C---:B---3--:R-:W-:Y:S07]  /*a1c0*/  HMMA.16816.F32 R4, R156.reuse, R8, RZ ;  /* 0x000000089c04723c */ /* 0x048fee00000018ff */
[----:B-1----:R-:W3:Y:S04]  /*a1d0*/  LDL R250, [R1+0x4] ;  /* 0x0000040001fa7983 */ /* 0x002ee80000100800 */
[----:B------:R-:W1:Y:S01]  /*a1e0*/  LDSM.16.M88.4 R40, [R225+0x2000] ;  /* 0x00200000e128783b */ /* 0x000e620000000200 */
[C---:B------:R-:W-:Y:S07]  /*a1f0*/  HMMA.16816.F32 R8, R156.reuse, R10, RZ ;  /* 0x0000000a9c08723c */ /* 0x040fee00000018ff */
[----:B------:R-:W1:Y:S01]  /*a200*/  LDSM.16.M88.4 R48, [R225+0x2800] ;  /* 0x00280000e130783b */ /* 0x000e620000000200 */
[C---:B------:R-:W-:Y:S07]  /*a210*/  HMMA.16816.F32 R12, R156.reuse, R16, RZ ;  /* 0x000000109c0c723c */ /* 0x040fee00000018ff */
[----:B------:R-:W1:Y:S01]  /*a220*/  LDSM.16.M88.4 R144, [R231] ;  /* 0x00000000e790783b */ /* 0x000e620000000200 */
[C---:B------:R-:W-:Y:S07]  /*a230*/  HMMA.16816.F32 R16, R156.reuse, R18, RZ ;  /* 0x000000129c10723c */ /* 0x040fee00000018ff */
[----:B------:R-:W1:Y:S08]  /*a240*/  LDSM.16.M88.4 R164, [R248] ;  /* 0x00000000f8a4783b */ /* 0x000e700000000200 */
[----:B------:R-:W1:Y:S08]  /*a250*/  LDSM.16.M88.4 R208, [R247] ;  /* 0x00000000f7d0783b */ /* 0x000e700000000200 */
[----:B------:R-:W1:Y:S08]  /*a260*/  LDSM.16.M88.4 R212, [R246] ;  /* 0x00000000f6d4783b */ /* 0x000e700000000200 */
[----:B------:R-:W1:Y:S08]  /*a270*/  LDSM.16.M88.4 R216, [R245] ;  /* 0x00000000f5d8783b */ /* 0x000e700000000200 */
[----:B------:R-:W1:Y:S01]  /*a280*/  LDSM.16.M88.4 R220, [R244] ;  /* 0x00000000f4dc783b */ /* 0x000e620000000200 */
[----:B--2---:R-:W-:Y:S02]  /*a290*/  MOV R3, R22 ;  /* 0x0000001600037202 */ /* 0x004fe40000000f00 */
[----:B----4-:R-:W-:Y:S01]  /*a2a0*/  SHF.R.S32.HI R0, RZ, 0x1f, R251 ;  /* 0x0000001fff007819 */ /* 0x010fe200000114fb */
[C---:B------:R-:W-:Y:S04]  /*a2b0*/  IMAD.WIDE.U32 R20, R251.reuse, c[0x0][0x208], RZ ;  /* 0x00008200fb147a25 */ /* 0x040fe800078e00ff */
[----:B------:R-:W-:Y:S02]  /*a2c0*/  IMAD R0, R0, c[0x0][0x208], RZ ;  /* 0x0000820000007a24 */ /* 0x000fe400078e02ff */
[----:B------:R-:W-:Y:S04]  /*a2d0*/  IMAD.WIDE.U32 R2, R20, 0x60, R2 ;  /* 0x0000006014027825 */ /* 0x000fe800078e0002 */
[----:B------:R-:W-:Y:S05]  /*a2e0*/  IMAD R0, R251, c[0x0][0x20c], R0 ;  /* 0x00008300fb007a24 */ /* 0x000fea00078e0200 */
[----:B------:R-:W-:Y:S02]  /*a2f0*/  IADD3 R0, R21, R0, RZ ;  /* 0x0000000015007210 */ /* 0x000fe40007ffe0ff */
[C---:B------:R-:W-:Y:S03]  /*a300*/  HMMA.16816.F32 R20, R156.reuse, R24, RZ ;  /* 0x000000189c14723c */ /* 0x040fe600000018ff */
[----:B------:R-:W-:Y:S05]  /*a310*/  IMAD R0, R0, 0x60, RZ ;  /* 0x0000006000007824 */ /* 0x000fea00078e02ff */
[C---:B------:R-:W-:Y:S01]  /*a320*/  HMMA.16816.F32 R24, R156.reuse, R26, RZ ;  /* 0x0000001a9c18723c */ /* 0x040fe200000018ff */
[----:B------:R-:W-:Y:S03]  /*a330*/  IADD3 R44, R3, R0, RZ ;  /* 0x00000000032c7210 */ /* 0x000fe60007ffe0ff */
[C---:B------:R-:W-:Y:S02]  /*a340*/  SHF.L.U32 R0, R2.reuse, 0x1, RZ ;  /* 0x0000000102007819 */ /* 0x040fe400000006ff */
[----:B------:R-:W-:Y:S02]  /*a350*/  SHF.L.U64.HI R44, R2, 0x1, R44 ;  /* 0x00000001022c7819 */ /* 0x000fe4000001022c */
        /* <DEDUP_REMOVED lines=9> */
[----:B---3--:R2:W-:Y:S01]  /*a3f0*/  LDGSTS.E.BYPASS.LTC128B.128 [R250+0x100], [R2.64], !P4 ;  /* 0x0010000002fa7fae */ /* 0x0085e2000e101d46 */
[----:B------:R-:W-:Y:S02]  /*a400*/  IADD3 R0, P0, R0, 0x100, RZ ;  /* 0x0000010000007810 */ /* 0x000fe40007f1e0ff */
[--C-:B------:R-:W-:Y:S02]  /*a410*/  IADD3.X R37, RZ, c[0x0][0x1fc], R44.reuse, P1, P5 ;  /* 0x00007f00ff257a10 */ /* 0x100fe40000fea42c */
[----:B------:R-:W-:Y:S03]  /*a420*/  IADD3 R46, P1, R0, c[0x0][0x1f8], RZ ;  /* 0x00007e00002e7a10 */ /* 0x000fe60007f3e0ff */
[----:B------:R1:W-:Y:S01]  /*a430*/  LDGSTS.E.BYPASS.LTC128B.128 [R250+0x3100], [R36.64], !P3 ;  /* 0x0310000024fa7fae */ /* 0x0003e2000d901d46 */
[----:B------:R-:W-:Y:S02]  /*a440*/  IADD3.X R47, RZ, c[0x0][0x1fc], R44, P1, P0 ;  /* 0x00007f00ff2f7a10 */ /* 0x000fe40000fe042c */
[----:B------:R-:W-:Y:S04]  /*a450*/  MOV R0, c[0x0][0x208] ;  /* 0x0000820000007a02 */ /* 0x000fe80000000f00 */
[C---:B------:R-:W-:Y:S01]  /*a460*/  SHF.L.U32 R140, R0.reuse, 0x6, RZ ;  /* 0x00000006008c7819 */ /* 0x040fe200000006ff */
[----:B------:R3:W-:Y:S01]  /*a470*/  LDGSTS.E.BYPASS.LTC128B.128 [R250+0x6100], [R46.64], !P2 ;  /* 0x061000002efa7fae */ /* 0x0007e2000d101d46 */
[----:B------:R-:W-:Y:S02]  /*a480*/  SHF.L.U64.HI R0, R0, R141, c[0x0][0x20c] ;  /* 0x0000830000007619 */ /* 0x000fe4000001028d */
[----:B--2---:R-:W-:Y:S04]  /*a490*/  IADD3 R2, P1, R2, R140, RZ ;  /* 0x0000008c02027210 */ /* 0x004fe80007f3e0ff */
[----:B------:R-:W-:Y:S02]  /*a4a0*/  IADD3.X R3, R3, R0, RZ, P1, !PT ;  /* 0x0000000003037210 */ /* 0x000fe40000ffe4ff */
[----:B------:R-:W-:Y:S01]  /*a4b0*/  IADD3 R140, P0, R140, R2, RZ ;  /* 0x000000028c8c7210 */ /* 0x000fe20007f1e0ff */
[C---:B-1----:R-:W-:Y:S02]  /*a4c0*/  HMMA.16816.F32 R36, R156.reuse, R40, RZ ;  /* 0x000000289c24723c */ /* 0x042fe400000018ff */
[----:B------:R1:W-:Y:S01]  /*a4d0*/  LDGSTS.E.BYPASS.LTC128B.128 [R250+0x1100], [R2.64], !P4 ;  /* 0x0110000002fa7fae */ /* 0x0003e2000e101d46 */
[----:B------:R-:W-:Y:S02]  /*a4e0*/  IADD3.X R141, R0, R3, RZ, P0, !PT ;  /* 0x00000003008d7210 */ /* 0x000fe400007fe4ff */
[C---:B------:R-:W-:Y:S02]  /*a4f0*/  ISETP.GT.AND P0, PT, R251.reuse, RZ, PT ;  /* 0x000000fffb00720c */ /* 0x040fe40003f04270 */
[----:B------:R-:W-:Y:S01]  /*a500*/  IADD3 R251, R251, -0x1, RZ ;  /* 0xfffffffffbfb7810 */ /* 0x000fe20007ffe0ff */
[C---:B------:R-:W-:Y:S02]  /*a510*/  HMMA.16816.F32 R40, R156.reuse, R42, RZ ;  /* 0x0000002a9c28723c */ /* 0x040fe400000018ff */
[----:B------:R1:W-:Y:S06]  /*a520*/  LDGSTS.E.BYPASS.LTC128B.128 [R250+0x4100], [R2.64+0x80], !P3 ;  /* 0x0410008002fa7fae */ /* 0x0003ec000d901d46 */
[C---:B---3--:R-:W-:Y:S02]  /*a530*/  HMMA.16816.F32 R44, R156.reuse, R48, RZ ;  /* 0x000000309c2c723c */ /* 0x048fe400000018ff */
[----:B------:R1:W-:Y:S06]  /*a540*/  LDGSTS.E.BYPASS.LTC128B.128 [R250+0x7100], [R2.64+0x100], !P2 ;  /* 0x0710010002fa7fae */ /* 0x0003ec000d101d46 */
[----:B------:R-:W-:Y:S02]  /*a550*/  HMMA.16816.F32 R48, R156, R50, RZ ;  /* 0x000000329c30723c */ /* 0x000fe400000018ff */
[----:B------:R2:W-:Y:S06]  /*a560*/  LDGSTS.E.BYPASS.LTC128B.128 [R250+0x2100], [R140.64], !P4 ;  /* 0x021000008cfa7fae */ /* 0x0005ec000e101d46 */
[C---:B------:R-:W-:Y:S02]  /*a570*/  HMMA.16816.F32 R4, R160.reuse, R144, R4 ;  /* 0x00000090a004723c */ /* 0x040fe40000001804 */
[----:B------:R2:W-:Y:S06]  /*a580*/  LDGSTS.E.BYPASS.LTC128B.128 [R250+0x5100], [R140.64+0x80], !P3 ;  /* 0x051000808cfa7fae */ /* 0x0005ec000d901d46 */
[C---:B------:R-:W-:Y:S02]  /*a590*/  HMMA.16816.F32 R8, R160.reuse, R146, R8 ;  /* 0x00000092a008723c */ /* 0x040fe40000001808 */
[----:B------:R2:W-:Y:S06]  /*a5a0*/  LDGSTS.E.BYPASS.LTC128B.128 [R250+0x8100], [R140.64+0x100], !P2 ;  /* 0x081001008cfa7fae */ /* 0x0005ec000d101d46 */
[C---:B------:R-:W-:Y:S02]  /*a5b0*/  HMMA.16816.F32 R12, R160.reuse, R164, R12 ;  /* 0x000000a4a00c723c */ /* 0x040fe4000000180c */
[----:B------:R-:W3:Y:S06]  /*a5c0*/  LDSM.16.M88.4 R144, [R229] ;  /* 0x00000000e590783b */ /* 0x000eec0000000200 */
[C---:B------:R-:W-:Y:S02]  /*a5d0*/  HMMA.16816.F32 R16, R160.reuse, R166, R16 ;  /* 0x000000a6a010723c */ /* 0x040fe40000001810 */
[----:B------:R-:W0:Y:S06]  /*a5e0*/  LDGDEPBAR ;  /* 0x00000000000079af */ /* 0x000e2c0000000000 */
[C---:B------:R-:W-:Y:S02]  /*a5f0*/  HMMA.16816.F32 R20, R160.reuse, R208, R20 ;  /* 0x000000d0a014723c */ /* 0x040fe40000001814 */
[----:B------:R-:W4:Y:S06]  /*a600*/  LDSM.16.M88.4 R164, [R229+0x800] ;  /* 0x00080000e5a4783b */ /* 0x000f2c0000000200 */
[C---:B------:R-:W-:Y:S02]  /*a610*/  HMMA.16816.F32 R24, R160.reuse, R210, R24 ;  /* 0x000000d2a018723c */ /* 0x040fe40000001818 */
[----:B------:R-:W1:Y:S06]  /*a620*/  LDSM.16.M88.4 R208, [R229+0x1000] ;  /* 0x00100000e5d0783b */ /* 0x000e6c0000000200 */
        /* <DEDUP_REMOVED lines=8> */
[----:B------:R-:W-:Y:S07]  /*a6b0*/  LDSM.16.M88.4 R220, [R241] ;  /* 0x00000000f1dc783b */ /* 0x000fee0000000200 */
[C---:B---3--:R-:W-:Y:S08]  /*a6c0*/  HMMA.16816.F32 R4, R168.reuse, R144, R4 ;  /* 0x00000090a804723c */ /* 0x048ff00000001804 */
[C---:B------:R-:W-:Y:S01]  /*a6d0*/  HMMA.16816.F32 R8, R168.reuse, R146, R8 ;  /* 0x00000092a808723c */ /* 0x040fe20000001808 */
[----:B------:R-:W3:Y:S07]  /*a6e0*/  LDSM.16.M88.4 R144, [R229+0x2800] ;  /* 0x00280000e590783b */ /* 0x000eee0000000200 */
[C---:B----4-:R-:W-:Y:S08]  /*a6f0*/  HMMA.16816.F32 R12, R168.reuse, R164, R12 ;  /* 0x000000a4a80c723c */ /* 0x050ff0000000180c */
[C---:B------:R-:W-:Y:S01]  /*a700*/  HMMA.16816.F32 R16, R168.reuse, R166, R16 ;  /* 0x000000a6a810723c */ /* 0x040fe20000001810 */
[----:B------:R-:W4:Y:S07]  /*a710*/  LDSM.16.M88.4 R164, [R226] ;  /* 0x00000000e2a4783b */ /* 0x000f2e0000000200 */
[C---:B-1----:R-:W-:Y:S08]  /*a720*/  HMMA.16816.F32 R20, R168.reuse, R208, R20 ;  /* 0x000000d0a814723c */ /* 0x042ff00000001814 */
[C---:B------:R-:W-:Y:S01]  /*a730*/  HMMA.16816.F32 R24, R168.reuse, R210, R24 ;  /* 0x000000d2a818723c */ /* 0x040fe20000001818 */
[----:B------:R-:W1:Y:S07]  /*a740*/  LDSM.16.M88.4 R208, [R226+0x800] ;  /* 0x00080000e2d0783b */ /* 0x000e6e0000000200 */
[C---:B------:R-:W-:Y:S08]  /*a750*/  HMMA.16816.F32 R28, R168.reuse, R212, R28 ;  /* 0x000000d4a81c723c */ /* 0x040ff0000000181c */
[C---:B------:R-:W-:Y:S01]  /*a760*/  HMMA.16816.F32 R32, R168.reuse, R214, R32 ;  /* 0x000000d6a820723c */ /* 0x040fe20000001820 */
[----:B------:R-:W1:Y:S07]  /*a770*/  LDSM.16.M88.4 R212, [R226+0x1000] ;  /* 0x00100000e2d4783b */ /* 0x000e6e0000000200 */
[C---:B------:R-:W-:Y:S08]  /*a780*/  HMMA.16816.F32 R36, R168.reuse, R216, R36 ;  /* 0x000000d8a824723c */ /* 0x040ff00000001824 */
[C---:B------:R-:W-:Y:S01]  /*a790*/  HMMA.16816.F32 R40, R168.reuse, R218, R40 ;  /* 0x000000daa828723c */ /* 0x040fe20000001828 */
[----:B------:R-:W2:Y:S07]  /*a7a0*/  LDSM.16.M88.4 R216, [R226+0x1800] ;  /* 0x00180000e2d8783b */ /* 0x000eae0000000200 */
[C---:B---3--:R-:W-:Y:S08]  /*a7b0*/  HMMA.16816.F32 R44, R168.reuse, R144, R44 ;  /* 0x00000090a82c723c */ /* 0x048ff0000000182c */
[----:B------:R-:W-:Y:S01]  /*a7c0*/  HMMA.16816.F32 R48, R168, R146, R48 ;  /* 0x00000092a830723c */ /* 0x000fe20000001830 */
[----:B------:R-:W3:Y:S07]  /*a7d0*/  LDSM.16.M88.4 R144, [R226+0x2000] ;  /* 0x00200000e290783b */ /* 0x000eee0000000200 */
[C---:B----4-:R-:W-:Y:S08]  /*a7e0*/  HMMA.16816.F32 R4, R172.reuse, R164, R4 ;  /* 0x000000a4ac04723c */ /* 0x050ff00000001804 */
[C---:B------:R-:W-:Y:S01]  /*a7f0*/  HMMA.16816.F32 R8, R172.reuse, R166, R8 ;  /* 0x000000a6ac08723c */ /* 0x040fe20000001808 */
[----:B------:R-:W4:Y:S07]  /*a800*/  LDSM.16.M88.4 R164, [R226+0x2800] ;  /* 0x00280000e2a4783b */ /* 0x000f2e0000000200 */
[C---:B-1----:R-:W-:Y:S08]  /*a810*/  HMMA.16816.F32 R12, R172.reuse, R208, R12 ;  /* 0x000000d0ac0c723c */ /* 0x042ff0000000180c */
[C---:B------:R-:W-:Y:S01]  /*a820*/  HMMA.16816.F32 R16, R172.reuse, R210, R16 ;  /* 0x000000d2ac10723c */ /* 0x040fe20000001810 */
[----:B------:R-:W1:Y:S07]  /*a830*/  LDSM.16.M88.4 R208, [R225+0x3000] ;  /* 0x00300000e1d0783b */ /* 0x000e6e0000000200 */
[C---:B------:R-:W-:Y:S08]  /*a840*/  HMMA.16816.F32 R20, R172.reuse, R212, R20 ;  /* 0x000000d4ac14723c */ /* 0x040ff00000001814 */
[C---:B------:R-:W-:Y:S01]  /*a850*/  HMMA.16816.F32 R24, R172.reuse, R214, R24 ;  /* 0x000000d6ac18723c */ /* 0x040fe20000001818 */
[----:B------:R-:W1:Y:S07]  /*a860*/  LDSM.16.M88.4 R212, [R225+0x3800] ;  /* 0x00380000e1d4783b */ /* 0x000e6e0000000200 */
[C---:B--2---:R-:W-:Y:S08]  /*a870*/  HMMA.16816.F32 R28, R172.reuse, R216, R28 ;  /* 0x000000d8ac1c723c */ /* 0x044ff0000000181c */
[C---:B------:R-:W-:Y:S01]  /*a880*/  HMMA.16816.F32 R32, R172.reuse, R218, R32 ;  /* 0x000000daac20723c */ /* 0x040fe20000001820 */
[----:B------:R-:W2:Y:S07]  /*a890*/  LDSM.16.M88.4 R216, [R225+0x4000] ;  /* 0x00400000e1d8783b */ /* 0x000eae0000000200 */
[C---:B---3--:R-:W-:Y:S08]  /*a8a0*/  HMMA.16816.F32 R36, R172.reuse, R144, R36 ;  /* 0x00000090ac24723c */ /* 0x048ff00000001824 */
[C---:B------:R-:W-:Y:S01]  /*a8b0*/  HMMA.16816.F32 R40, R172.reuse, R146, R40 ;  /* 0x00000092ac28723c */ /* 0x040fe20000001828 */
[----:B------:R-:W3:Y:S07]  /*a8c0*/  LDSM.16.M88.4 R144, [R225+0x4800] ;  /* 0x00480000e190783b */ /* 0x000eee0000000200 */
[C---:B----4-:R-:W-:Y:S08]  /*a8d0*/  HMMA.16816.F32 R44, R172.reuse, R164, R44 ;  /* 0x000000a4ac2c723c */ /* 0x050ff0000000182c */
[----:B------:R-:W-:Y:S01]  /*a8e0*/  HMMA.16816.F32 R48, R172, R166, R48 ;  /* 0x000000a6ac30723c */ /* 0x000fe20000001830 */
[----:B------:R-:W4:Y:S07]  /*a8f0*/  LDSM.16.M88.4 R164, [R225+0x5000] ;  /* 0x00500000e1a4783b */ /* 0x000f2e0000000200 */
[C---:B-1----:R-:W-:Y:S08]  /*a900*/  HMMA.16816.F32 R4, R176.reuse, R208, R4 ;  /* 0x000000d0b004723c */ /* 0x042ff00000001804 */
[C---:B------:R-:W-:Y:S01]  /*a910*/  HMMA.16816.F32 R8, R176.reuse, R210, R8 ;  /* 0x000000d2b008723c */ /* 0x040fe20000001808 */
[----:B------:R-:W1:Y:S07]  /*a920*/  LDSM.16.M88.4 R208, [R225+0x5800] ;  /* 0x00580000e1d0783b */ /* 0x000e6e0000000200 */
[C---:B------:R-:W-:Y:S08]  /*a930*/  HMMA.16816.F32 R12, R176.reuse, R212, R12 ;  /* 0x000000d4b00c723c */ /* 0x040ff0000000180c */
[C---:B------:R-:W-:Y:S01]  /*a940*/  HMMA.16816.F32 R16, R176.reuse, R214, R16 ;  /* 0x000000d6b010723c */ /* 0x040fe20000001810 */
[----:B------:R-:W1:Y:S07]  /*a950*/  LDSM.16.M88.4 R212, [R243] ;  /* 0x00000000f3d4783b */ /* 0x000e6e0000000200 */
[C---:B--2---:R-:W-:Y:S08]  /*a960*/  HMMA.16816.F32 R20, R176.reuse, R216, R20 ;  /* 0x000000d8b014723c */ /* 0x044ff00000001814 */
[C---:B------:R-:W-:Y:S01]  /*a970*/  HMMA.16816.F32 R24, R176.reuse, R218, R24 ;  /* 0x000000dab018723c */ /* 0x040fe20000001818 */
[----:B------:R-:W2:Y:S07]  /*a980*/  LDSM.16.M88.4 R216, [R242] ;  /* 0x00000000f2d8783b */ /* 0x000eae0000000200 */
[C---:B---3--:R-:W-:Y:S08]  /*a990*/  HMMA.16816.F32 R28, R176.reuse, R144, R28 ;  /* 0x00000090b01c723c */ /* 0x048ff0000000181c */
[C---:B------:R-:W-:Y:S01]  /*a9a0*/  HMMA.16816.F32 R32, R176.reuse, R146, R32 ;  /* 0x00000092b020723c */ /* 0x040fe20000001820 */
[----:B------:R-:W3:Y:S07]  /*a9b0*/  LDSM.16.M88.4 R144, [R240] ;  /* 0x00000000f090783b */ /* 0x000eee0000000200 */
[C---:B----4-:R-:W-:Y:S08]  /*a9c0*/  HMMA.16816.F32 R36, R176.reuse, R164, R36 ;  /* 0x000000a4b024723c */ /* 0x050ff00000001824 */
[C---:B------:R-:W-:Y:S01]  /*a9d0*/  HMMA.16816.F32 R40, R176.reuse, R166, R40 ;  /* 0x000000a6b028723c */ /* 0x040fe20000001828 */
[----:B------:R-:W4:Y:S07]  /*a9e0*/  LDSM.16.M88.4 R164, [R239] ;  /* 0x00000000efa4783b */ /* 0x000f2e0000000200 */
[C---:B-1----:R-:W-:Y:S08]  /*a9f0*/  HMMA.16816.F32 R44, R176.reuse, R208, R44 ;  /* 0x000000d0b02c723c */ /* 0x042ff0000000182c */
[----:B------:R-:W-:Y:S01]  /*aa00*/  HMMA.16816.F32 R48, R176, R210, R48 ;  /* 0x000000d2b030723c */ /* 0x000fe20000001830 */
[----:B------:R-:W1:Y:S07]  /*aa10*/  LDSM.16.M88.4 R208, [R238] ;  /* 0x00000000eed0783b */ /* 0x000e6e0000000200 */
[C---:B------:R-:W-:Y:S08]  /*aa20*/  HMMA.16816.F32 R4, R180.reuse, R212, R4 ;  /* 0x000000d4b404723c */ /* 0x040ff00000001804 */
[C---:B------:R-:W-:Y:S01]  /*aa30*/  HMMA.16816.F32 R8, R180.reuse, R214, R8 ;  /* 0x000000d6b408723c */ /* 0x040fe20000001808 */
[----:B------:R-:W1:Y:S07]  /*aa40*/  LDSM.16.M88.4 R212, [R229+0x3000] ;  /* 0x00300000e5d4783b */ /* 0x000e6e0000000200 */
[C---:B--2---:R-:W-:Y:S08]  /*aa50*/  HMMA.16816.F32 R12, R180.reuse, R216, R12 ;  /* 0x000000d8b40c723c */ /* 0x044ff0000000180c */
[C---:B------:R-:W-:Y:S01]  /*aa60*/  HMMA.16816.F32 R16, R180.reuse, R218, R16 ;  /* 0x000000dab410723c */ /* 0x040fe20000001810 */
[----:B------:R-:W2:Y:S07]  /*aa70*/  LDSM.16.M88.4 R216, [R229+0x3800] ;  /* 0x00380000e5d8783b */ /* 0x000eae0000000200 */
        /* <DEDUP_REMOVED lines=9> */
[C---:B-1----:R-:W-:Y:S08]  /*ab10*/  HMMA.16816.F32 R44, R180.reuse, R208, R44 ;  /* 0x000000d0b42c723c */ /* 0x042ff0000000182c */
[----:B------:R-:W-:Y:S01]  /*ab20*/  HMMA.16816.F32 R48, R180, R210, R48 ;  /* 0x000000d2b430723c */ /* 0x000fe20000001830 */
        /* <DEDUP_REMOVED lines=17> */
[----:B------:R-:W-:Y:S01]  /*ac40*/  HMMA.16816.F32 R48, R184, R222, R48 ;  /* 0x000000deb830723c */ /* 0x000fe20000001830 */
[----:B------:R-:W-:Y:S07]  /*ac50*/  LDSM.16.M88.4 R220, [R225+0x6000] ;  /* 0x00600000e1dc783b */ /* 0x000fee0000000200 */
        /* <DEDUP_REMOVED lines=17> */
[----:B------:R-:W1:Y:S07]  /*ad70*/  LDSM.16.M88.4 R212, [R225+0x8800] ;  /* 0x00880000e1d4783b */ /* 0x000e6e0000000200 */
[C---:B------:R-:W-:Y:S08]  /*ad80*/  HMMA.16816.F32 R4, R192.reuse, R220, R4 ;  /* 0x000000dcc004723c */ /* 0x040ff00000001804 */
[C---:B------:R-:W-:Y:S01]  /*ad90*/  HMMA.16816.F32 R8, R192.reuse, R222, R8 ;  /* 0x000000dec008723c */ /* 0x040fe20000001808 */
[----:B------:R-:W-:Y:S07]  /*ada0*/  LDSM.16.M88.4 R220, [R235] ;  /* 0x00000000ebdc783b */ /* 0x000fee0000000200 */
        /* <DEDUP_REMOVED lines=10> */
[C---:B------:R-:W-:Y:S01]  /*ae50*/  HMMA.16816.F32 R40, R192.reuse, R210, R40 ;  /* 0x000000d2c028723c */ /* 0x040fe20000001828 */
[----:B------:R-:W1:Y:S07]  /*ae60*/  LDSM.16.M88.4 R208, [R233] ;  /* 0x00000000e9d0783b */ /* 0x000e6e0000000200 */
[C---:B------:R-:W-:Y:S08]  /*ae70*/  HMMA.16816.F32 R44, R192.reuse, R212, R44 ;  /* 0x000000d4c02c723c */ /* 0x040ff0000000182c */
[----:B------:R-:W-:Y:S01]  /*ae80*/  HMMA.16816.F32 R48, R192, R214, R48 ;  /* 0x000000d6c030723c */ /* 0x000fe20000001830 */
[----:B------:R-:W1:Y:S07]  /*ae90*/  LDSM.16.M88.4 R212, [R232] ;  /* 0x00000000e8d4783b */ /* 0x000e6e0000000200 */
[C---:B--2---:R-:W-:Y:S08]  /*aea0*/  HMMA.16816.F32 R4, R196.reuse, R216, R4 ;  /* 0x000000d8c404723c */ /* 0x044ff00000001804 */
[C---:B------:R-:W-:Y:S01]  /*aeb0*/  HMMA.16816.F32 R8, R196.reuse, R218, R8 ;  /* 0x000000dac408723c */ /* 0x040fe20000001808 */
[----:B------:R-:W-:Y:S07]  /*aec0*/  LDSM.16.M88.4 R216, [R229+0x6800] ;  /* 0x00680000e5d8783b */ /* 0x000fee0000000200 */
[C---:B---3--:R-:W-:Y:S08]  /*aed0*/  HMMA.16816.F32 R12, R196.reuse, R144, R12 ;  /* 0x00000090c40c723c */ /* 0x048ff0000000180c */
[C---:B------:R-:W-:Y:S01]  /*aee0*/  HMMA.16816.F32 R16, R196.reuse, R146, R16 ;  /* 0x00000092c410723c */ /* 0x040fe20000001810 */
[----:B------:R-:W2:Y:S07]  /*aef0*/  LDSM.16.M88.4 R144, [R229+0x6000] ;  /* 0x00600000e590783b */ /* 0x000eae0000000200 */
[C---:B------:R-:W-:Y:S08]  /*af00*/  HMMA.16816.F32 R20, R196.reuse, R220, R20 ;  /* 0x000000dcc414723c */ /* 0x040ff00000001814 */
[C---:B------:R-:W-:Y:S01]  /*af10*/  HMMA.16816.F32 R24, R196.reuse, R222, R24 ;  /* 0x000000dec418723c */ /* 0x040fe20000001818 */
[----:B------:R-:W-:Y:S07]  /*af20*/  LDSM.16.M88.4 R220, [R226+0x6000] ;  /* 0x00600000e2dc783b */ /* 0x000fee0000000200 */
[C---:B----4-:R-:W-:Y:S08]  /*af30*/  HMMA.16816.F32 R28, R196.reuse, R164, R28 ;  /* 0x000000a4c41c723c */ /* 0x050ff0000000181c */
[C---:B------:R-:W-:Y:S01]  /*af40*/  HMMA.16816.F32 R32, R196.reuse, R166, R32 ;  /* 0x000000a6c420723c */ /* 0x040fe20000001820 */
[----:B------:R-:W3:Y:S07]  /*af50*/  LDSM.16.M88.4 R164, [R229+0x7000] ;  /* 0x00700000e5a4783b */ /* 0x000eee0000000200 */
[C---:B-1----:R-:W-:Y:S08]  /*af60*/  HMMA.16816.F32 R36, R196.reuse, R208, R36 ;  /* 0x000000d0c424723c */ /* 0x042ff00000001824 */
[C---:B------:R-:W-:Y:S01]  /*af70*/  HMMA.16816.F32 R40, R196.reuse, R210, R40 ;  /* 0x000000d2c428723c */ /* 0x040fe20000001828 */
[----:B------:R-:W1:Y:S07]  /*af80*/  LDSM.16.M88.4 R208, [R229+0x7800] ;  /* 0x00780000e5d0783b */ /* 0x000e6e0000000200 */
[C---:B------:R-:W-:Y:S08]  /*af90*/  HMMA.16816.F32 R44, R196.reuse, R212, R44 ;  /* 0x000000d4c42c723c */ /* 0x040ff0000000182c */
[----:B------:R-:W-:Y:S01]  /*afa0*/  HMMA.16816.F32 R48, R196, R214, R48 ;  /* 0x000000d6c430723c */ /* 0x000fe20000001830 */
[----:B------:R-:W4:Y:S07]  /*afb0*/  LDSM.16.M88.4 R212, [R229+0x8000] ;  /* 0x00800000e5d4783b */ /* 0x000f2e0000000200 */
[C---:B--2---:R-:W-:Y:S08]  /*afc0*/  HMMA.16816.F32 R4, R200.reuse, R144, R4 ;  /* 0x00000090c804723c */ /* 0x044ff00000001804 */
[C---:B------:R-:W-:Y:S01]  /*afd0*/  HMMA.16816.F32 R8, R200.reuse, R146, R8 ;  /* 0x00000092c808723c */ /* 0x040fe20000001808 */
[----:B------:R-:W2:Y:S07]  /*afe0*/  LDSM.16.M88.4 R144, [R229+0x8800] ;  /* 0x00880000e590783b */ /* 0x000eae0000000200 */
        /* <DEDUP_REMOVED lines=8> */
[----:B------:R-:W-:Y:S07]  /*b070*/  LDSM.16.M88.4 R208, [R226+0x8000] ;  /* 0x00800000e2d0783b */ /* 0x000fee0000000200 */
[C---:B----4-:R-:W-:Y:S01]  /*b080*/  HMMA.16816.F32 R36, R200.reuse, R212, R36 ;  /* 0x000000d4c824723c */ /* 0x050fe20000001824 */
[----:B------:R-:W4:Y:S07]  /*b090*/  LDL R213, [R1+0x38] ;  /* 0x0000380001d57983 */ /* 0x000f2e0000100800 */
[C---:B------:R-:W-:Y:S08]  /*b0a0*/  HMMA.16816.F32 R40, R200.reuse, R214, R40 ;  /* 0x000000d6c828723c */ /* 0x040ff00000001828 */
[C---:B--2---:R-:W-:Y:S08]  /*b0b0*/  HMMA.16816.F32 R44, R200.reuse, R144, R44 ;  /* 0x00000090c82c723c */ /* 0x044ff0000000182c */
[----:B------:R-:W-:Y:S01]  /*b0c0*/  HMMA.16816.F32 R48, R200, R146, R48 ;  /* 0x00000092c830723c */ /* 0x000fe20000001830 */
[----:B------:R-:W1:Y:S07]  /*b0d0*/  LDSM.16.M88.4 R144, [R226+0x7800] ;  /* 0x00780000e290783b */ /* 0x000e6e0000000200 */
[C---:B------:R-:W-:Y:S01]  /*b0e0*/  HMMA.16816.F32 R4, R204.reuse, R220, R4 ;  /* 0x000000dccc04723c */ /* 0x040fe20000001804 */
[----:B------:R-:W2:Y:S06]  /*b0f0*/  LDL.64 R220, [R1+0x20] ;  /* 0x0000200001dc7983 */ /* 0x000eac0000100a00 */
[----:B------:R-:W-:Y:S01]  /*b100*/  STL [R1+0x8], R251 ;  /* 0x000008fb01007387 */ /* 0x000fe20000100800 */
[C---:B------:R-:W-:Y:S08]  /*b110*/  HMMA.16816.F32 R8, R204.reuse, R222, R8 ;  /* 0x000000decc08723c */ /* 0x040ff00000001808 */
[C---:B------:R-:W-:Y:S08]  /*b120*/  HMMA.16816.F32 R12, R204.reuse, R216, R12 ;  /* 0x000000d8cc0c723c */ /* 0x040ff0000000180c */
[C---:B------:R-:W-:Y:S04]  /*b130*/  HMMA.16816.F32 R16, R204.reuse, R218, R16 ;  /* 0x000000dacc10723c */ /* 0x040fe80000001810 */
[----:B------:R-:W-:Y:S02]  /*b140*/  FMNMX.FTZ R0, R4, R142, !PT ;  /* 0x0000008e04007209 */ /* 0x000fe40007810000 */
[----:B------:R-:W-:Y:S02]  /*b150*/  FMNMX.FTZ R2, R6, R143, !PT ;  /* 0x0000008f06027209 */ /* 0x000fe40007810000 */
[C---:B---3--:R-:W-:Y:S04]  /*b160*/  HMMA.16816.F32 R20, R204.reuse, R164, R20 ;  /* 0x000000a4cc14723c */ /* 0x048fe80000001814 */
[----:B------:R-:W-:Y:S02]  /*b170*/  FMNMX.FTZ R0, R5, R0, !PT ;  /* 0x0000000005007209 */ /* 0x000fe40007810000 */
[----:B------:R-:W-:Y:S02]  /*b180*/  FMNMX.FTZ R2, R7, R2, !PT ;  /* 0x0000000207027209 */ /* 0x000fe40007810000 */
[C---:B------:R-:W-:Y:S01]  /*b190*/  HMMA.16816.F32 R24, R204.reuse, R166, R24 ;  /* 0x000000a6cc18723c */ /* 0x040fe20000001818 */
[----:B------:R-:W3:Y:S01]  /*b1a0*/  LDSM.16.M88.4 R164, [R226+0x8800] ;  /* 0x00880000e2a4783b */ /* 0x000ee20000000200 */
[----:B------:R-:W-:Y:S04]  /*b1b0*/  DEPBAR.LE SB0, 0x0 ;  /* 0x000080000000791a */ /* 0x000fe80000000000 */
[----:B------:R-:W-:Y:S02]  /*b1c0*/  FMNMX.FTZ R0, R8, R0, !PT ;  /* 0x0000000008007209 */ /* 0x000fe40007810000 */
[C---:B-1----:R-:W-:Y:S01]  /*b1d0*/  HMMA.16816.F32 R28, R204.reuse, R144, R28 ;  /* 0x00000090cc1c723c */ /* 0x042fe2000000181c */
[----:B------:R-:W-:Y:S04]  /*b1e0*/  BAR.SYNC.DEFER_BLOCKING 0x0 ;  /* 0x0000000000007b1d */ /* 0x000fe80000010000 */
[----:B------:R-:W-:Y:S02]  /*b1f0*/  FMNMX.FTZ R0, R9, R0, !PT ;  /* 0x0000000009007209 */ /* 0x000fe40007810000 */
[----:B------:R-:W-:Y:S01]  /*b200*/  FMNMX.FTZ R2, R10, R2, !PT ;  /* 0x000000020a027209 */ /* 0x000fe20007810000 */
[C---:B------:R-:W-:Y:S04]  /*b210*/  HMMA.16816.F32 R32, R204.reuse, R146, R32 ;  /* 0x00000092cc20723c */ /* 0x040fe80000001820 */
[----:B------:R-:W-:Y:S01]  /*b220*/  FMNMX.FTZ R0, R12, R0, !PT ;  /* 0x000000000c007209 */ /* 0x000fe20007810000 */
[----:B------:R-:W-:Y:S01]  /*b230*/  @P0 IMAD.WIDE.U32 R144, R251, c[0x0][0x1e0], RZ ;  /* 0x00007800fb900a25 */ /* 0x000fe200078e00ff */
[----:B------:R-:W-:Y:S02]  /*b240*/  FMNMX.FTZ R2, R11, R2, !PT ;  /* 0x000000020b027209 */ /* 0x000fe40007810000 */
[C---:B------:R-:W-:Y:S04]  /*b250*/  HMMA.16816.F32 R36, R204.reuse, R208, R36 ;  /* 0x000000d0cc24723c */ /* 0x040fe80000001824 */
[----:B------:R-:W-:Y:S02]  /*b260*/  FMNMX.FTZ R0, R13, R0, !PT ;  /* 0x000000000d007209 */ /* 0x000fe40007810000 */
[----:B------:R-:W-:Y:S02]  /*b270*/  FMNMX.FTZ R2, R14, R2, !PT ;  /* 0x000000020e027209 */ /* 0x000fe40007810000 */
[C---:B------:R-:W-:Y:S04]  /*b280*/  HMMA.16816.F32 R40, R204.reuse, R210, R40 ;  /* 0x000000d2cc28723c */ /* 0x040fe80000001828 */
[----:B------:R-:W-:Y:S02]  /*b290*/  FMNMX.FTZ R0, R16, R0, !PT ;  /* 0x0000000010007209 */ /* 0x000fe40007810000 */
[----:B------:R-:W-:Y:S02]  /*b2a0*/  FMNMX.FTZ R2, R15, R2, !PT ;  /* 0x000000020f027209 */ /* 0x000fe40007810000 */
[----:B------:R-:W-:Y:S01]  /*b2b0*/  FMNMX.FTZ R0, R17, R0, !PT ;  /* 0x0000000011007209 */ /* 0x000fe20007810000 */
[C---:B---3--:R-:W-:Y:S03]  /*b2c0*/  HMMA.16816.F32 R44, R204.reuse, R164, R44 ;  /* 0x000000a4cc2c723c */ /* 0x048fe6000000182c */
[----:B------:R-:W-:Y:S02]  /*b2d0*/  FMNMX.FTZ R0, R20, R0, !PT ;  /* 0x0000000014007209 */ /* 0x000fe40007810000 */
[----:B------:R-:W-:Y:S02]  /*b2e0*/  FMNMX.FTZ R2, R18, R2, !PT ;  /* 0x0000000212027209 */ /* 0x000fe40007810000 */
[----:B------:R-:W-:Y:S01]  /*b2f0*/  FMNMX.FTZ R0, R21, R0, !PT ;  /* 0x0000000015007209 */ /* 0x000fe20007810000 */
        /* <DEDUP_REMOVED lines=29> */
[----:B------:R-:W-:Y:S04]  /*b4d0*/  FMNMX.FTZ R2, R46, R2, !PT ;  /* 0x000000022e027209 */ /* 0x000fe80007810000 */
[----:B------:R-:W-:Y:S04]  /*b4e0*/  FMNMX.FTZ R0, R47, R2, !PT ;  /* 0x000000022f007209 */ /* 0x000fe80007810000 */
[----:B------:R-:W-:Y:S04]  /*b4f0*/  FMNMX.FTZ R0, R50, R0, !PT ;  /* 0x0000000032007209 */ /* 0x000fe80007810000 */
[----:B------:R-:W-:Y:S05]  /*b500*/  FMNMX.FTZ R0, R51, R0, !PT ;  /* 0x0000000033007209 */ /* 0x000fea0007810000 */
[----:B------:R-:W3:Y:S01]  /*b510*/  SHFL.BFLY PT, R2, R0, 0x2, 0x1f ;  /* 0x0c401f0000027f89 */ /* 0x000ee200000e0000 */
[----:B-1----:R-:W-:Y:S07]  /*b520*/  FMNMX.FTZ R141, R141, R3, !PT ;  /* 0x000000038d8d7209 */ /* 0x002fee0007810000 */
[----:B------:R-:W1:Y:S01]  /*b530*/  SHFL.BFLY PT, R140, R141, 0x1, 0x1f ;  /* 0x0c201f008d8c7f89 */ /* 0x000e6200000e0000 */
[----:B---3--:R-:W-:Y:S07]  /*b540*/  FMNMX.FTZ R0, R0, R2, !PT ;  /* 0x0000000200007209 */ /* 0x008fee0007810000 */
[----:B------:R-:W3:Y:S01]  /*b550*/  SHFL.BFLY PT, R3, R0, 0x1, 0x1f ;  /* 0x0c201f0000037f89 */ /* 0x000ee200000e0000 */
[----:B-1----:R-:W-:Y:S05]  /*b560*/  FMNMX.FTZ R141, R141, R140, !PT ;  /* 0x0000008c8d8d7209 */ /* 0x002fea0007810000 */
[C---:B------:R-:W-:Y:S02]  /*b570*/  FMUL.FTZ R212, R141.reuse, c[0x0][0x2d0] ;  /* 0x0000b4008dd47a20 */ /* 0x040fe40000410000 */
[----:B------:R-:W-:Y:S02]  /*b580*/  FADD.FTZ R2, -R141, R142 ;  /* 0x0000008e8d027221 */ /* 0x000fe40000010100 */
[--C-:B------:R-:W-:Y:S02]  /*b590*/  FFMA.FTZ R5, R5, c[0x0][0x2d0], -R212.reuse ;  /* 0x0000b40005057a23 */ /* 0x100fe400000108d4 */
[--C-:B------:R-:W-:Y:S02]  /*b5a0*/  FFMA.FTZ R4, R4, c[0x0][0x2d0], -R212.reuse ;  /* 0x0000b40004047a23 */ /* 0x100fe400000108d4 */
[----:B------:R1:W-:Y:S01]  /*b5b0*/  MUFU.EX2 R219, R5 ;  /* 0x0000000500db7308 */ /* 0x0003e20000000800 */
[--C-:B------:R-:W-:Y:S02]  /*b5c0*/  FFMA.FTZ R9, R9, c[0x0][0x2d0], -R212.reuse ;  /* 0x0000b40009097a23 */ /* 0x100fe400000108d4 */
[--C-:B------:R-:W-:Y:S01]  /*b5d0*/  FFMA.FTZ R12, R12, c[0x0][0x2d0], -R212.reuse ;  /* 0x0000b4000c0c7a23 */ /* 0x100fe200000108d4 */
[----:B---3--:R-:W-:Y:S01]  /*b5e0*/  FMNMX.FTZ R140, R0, R3, !PT ;  /* 0x00000003008c7209 */ /* 0x008fe20007810000 */
[----:B------:R-:W-:Y:S01]  /*b5f0*/  FMUL.FTZ R0, R2, c[0x0][0x2d0] ;  /* 0x0000b40002007a20 */ /* 0x000fe20000410000 */
[----:B------:R-:W-:Y:S01]  /*b600*/  @P0 SHF.R.S32.HI R3, RZ, 0x1f, R251 ;  /* 0x0000001fff030819 */ /* 0x000fe200000114fb */
[--C-:B------:R-:W-:Y:S03]  /*b610*/  FFMA.FTZ R13, R13, c[0x0][0x2d0], -R212.reuse ;  /* 0x0000b4000d0d7a23 */ /* 0x100fe600000108d4 */
[----:B------:R3:W3:Y:S01]  /*b620*/  MUFU.EX2 R2, R0 ;  /* 0x0000000000027308 */ /* 0x0006e20000000800 */
[--C-:B------:R-:W-:Y:S02]  /*b630*/  FFMA.FTZ R16, R16, c[0x0][0x2d0], -R212.reuse ;  /* 0x0000b40010107a23 */ /* 0x100fe400000108d4 */
[----:B------:R-:W-:Y:S02]  /*b640*/  @P0 IMAD R3, R3, c[0x0][0x1e0], RZ ;  /* 0x0000780003030a24 */ /* 0x000fe400078e02ff */
[--C-:B------:R-:W-:Y:S02]  /*b650*/  FFMA.FTZ R17, R17, c[0x0][0x2d0], -R212.reuse ;  /* 0x0000b40011117a23 */ /* 0x100fe400000108d4 */
[----:B------:R-:W-:Y:S02]  /*b660*/  @P0 IMAD R3, R251, c[0x0][0x1e4], R3 ;  /* 0x00007900fb030a24 */ /* 0x000fe400078e0203 */
[----:B------:R2:W5:Y:S01]  /*b670*/  LDL.LU R251, [R1+0x98] ;  /* 0x0000980001fb7983 */ /* 0x0005620000300800 */
[----:B------:R-:W-:Y:S01]  /*b680*/  MUFU.EX2 R214, R4 ;  /* 0x0000000400d67308 */ /* 0x000fe20000000800 */
[--C-:B------:R-:W-:Y:S01]  /*b690*/  FFMA.FTZ R20, R20, c[0x0][0x2d0], -R212.reuse ;  /* 0x0000b40014147a23 */ /* 0x100fe200000108d4 */
[----:B------:R-:W-:Y:S01]  /*b6a0*/  @P0 IADD3 R3, R145, R3, RZ ;  /* 0x0000000391030210 */ /* 0x000fe20007ffe0ff */
[--C-:B------:R-:W-:Y:S02]  /*b6b0*/  FFMA.FTZ R21, R21, c[0x0][0x2d0], -R212.reuse ;  /* 0x0000b40015157a23 */ /* 0x100fe400000108d4 */
[--C-:B-1----:R-:W-:Y:S01]  /*b6c0*/  FFMA.FTZ R5, R8, c[0x0][0x2d0], -R212.reuse ;  /* 0x0000b40008057a23 */ /* 0x102fe200000108d4 */
[----:B------:R-:W-:Y:S01]  /*b6d0*/  @P0 MOV R8, c[0x0][0x1e0] ;  /* 0x0000780000080a02 */ /* 0x000fe20000000f00 */
[----:B------:R-:W-:Y:S02]  /*b6e0*/  @P0 IMAD R3, R3, 0x60, RZ ;  /* 0x0000006003030824 */ /* 0x000fe400078e02ff */
[--C-:B------:R-:W-:Y:S01]  /*b6f0*/  FFMA.FTZ R24, R24, c[0x0][0x2d0], -R212.reuse ;  /* 0x0000b40018187a23 */ /* 0x100fe200000108d4 */
[----:B------:R-:W-:Y:S01]  /*b700*/  MUFU.EX2 R223, R5 ;  /* 0x0000000500df7308 */ /* 0x000fe20000000800 */
[--C-:B------:R-:W-:Y:S02]  /*b710*/  FFMA.FTZ R25, R25, c[0x0][0x2d0], -R212.reuse ;  /* 0x0000b40019197a23 */ /* 0x100fe400000108d4 */
[----:B------:R-:W-:Y:S02]  /*b720*/  FFMA.FTZ R28, R28, c[0x0][0x2d0], -R212 ;  /* 0x0000b4001c1c7a23 */ /* 0x000fe400000108d4 */
[----:B---3--:R-:W-:Y:S02]  /*b730*/  FADD.FTZ R0, -R140, R143 ;  /* 0x0000008f8c007221 */ /* 0x008fe40000010100 */
[----:B------:R-:W-:Y:S02]  /*b740*/  FMUL.FTZ R100, R2, R100 ;  /* 0x0000006402647220 */ /* 0x000fe40000410000 */
[----:B------:R-:W-:Y:S01]  /*b750*/  FMUL.FTZ R0, R0, c[0x0][0x2d0] ;  /* 0x0000b40000007a20 */ /* 0x000fe20000410000 */
[----:B------:R-:W-:Y:S01]  /*b760*/  MUFU.EX2 R222, R9 ;  /* 0x0000000900de7308 */ /* 0x000fe20000000800 */
[C---:B------:R-:W-:Y:S02]  /*b770*/  FMUL.FTZ R101, R2.reuse, R101 ;  /* 0x0000006502657220 */ /* 0x040fe40000410000 */
[C---:B------:R-:W-:Y:S02]  /*b780*/  FMUL.FTZ R104, R2.reuse, R104 ;  /* 0x0000006802687220 */ /* 0x040fe40000410000 */
[C---:B------:R-:W-:Y:S02]  /*b790*/  FMUL.FTZ R105, R2.reuse, R105 ;  /* 0x0000006902697220 */ /* 0x040fe40000410000 */
[C---:B------:R-:W-:Y:S02]  /*b7a0*/  FMUL.FTZ R108, R2.reuse, R108 ;  /* 0x0000006c026c7220 */ /* 0x040fe40000410000 */
[C---:B------:R-:W-:Y:S01]  /*b7b0*/  FMUL.FTZ R109, R2.reuse, R109 ;  /* 0x0000006d026d7220 */ /* 0x040fe20000410000 */
[----:B------:R-:W1:Y:S01]  /*b7c0*/  MUFU.EX2 R0, R0 ;  /* 0x0000000000007308 */ /* 0x000e620000000800 */
[C---:B------:R-:W-:Y:S01]  /*b7d0*/  FMUL.FTZ R112, R2.reuse, R112 ;  /* 0x0000007002707220 */ /* 0x040fe20000410000 */
[----:B----4-:R-:W-:Y:S01]  /*b7e0*/  @P0 MOV R143, R213 ;  /* 0x000000d5008f0202 */ /* 0x010fe20000000f00 */
[C---:B------:R-:W-:Y:S01]  /*b7f0*/  FMUL.FTZ R113, R2.reuse, R113 ;  /* 0x0000007102717220 */ /* 0x040fe20000410000 */
[----:B------:R-:W-:Y:S01]  /*b800*/  MOV R213, 0x6 ;  /* 0x0000000600d57802 */ /* 0x000fe20000000f00 */
[C---:B------:R-:W-:Y:S02]  /*b810*/  FMUL.FTZ R116, R2.reuse, R116 ;  /* 0x0000007402747220 */ /* 0x040fe40000410000 */
[----:B------:R-:W-:Y:S01]  /*b820*/  FMUL.FTZ R117, R2, R117 ;  /* 0x0000007502757220 */ /* 0x000fe20000410000 */
[----:B------:R-:W-:Y:S01]  /*b830*/  @P0 SHF.L.U64.HI R146, R8, R213, c[0x0][0x1e4] ;  /* 0x0000790008920619 */ /* 0x000fe200000102d5 */
[C---:B------:R-:W-:Y:S02]  /*b840*/  FMUL.FTZ R120, R2.reuse, R120 ;  /* 0x0000007802787220 */ /* 0x040fe40000410000 */
[C---:B------:R-:W-:Y:S02]  /*b850*/  FMUL.FTZ R121, R2.reuse, R121 ;  /* 0x0000007902797220 */ /* 0x040fe40000410000 */
[C---:B------:R-:W-:Y:S02]  /*b860*/  FMUL.FTZ R124, R2.reuse, R124 ;  /* 0x0000007c027c7220 */ /* 0x040fe40000410000 */
[C---:B------:R-:W-:Y:S02]  /*b870*/  FMUL.FTZ R125, R2.reuse, R125 ;  /* 0x0000007d027d7220 */ /* 0x040fe40000410000 */
[C---:B------:R-:W-:Y:S02]  /*b880*/  FMUL.FTZ R128, R2.reuse, R128 ;  /* 0x0000008002807220 */ /* 0x040fe40000410000 */
[C---:B------:R-:W-:Y:S02]  /*b890*/  FMUL.FTZ R129, R2.reuse, R129 ;  /* 0x0000008102817220 */ /* 0x040fe40000410000 */
[----:B------:R-:W-:Y:S02]  /*b8a0*/  FMUL.FTZ R132, R2, R132 ;  /* 0x0000008402847220 */ /* 0x000fe40000410000 */
[C---:B-1----:R-:W-:Y:S02]  /*b8b0*/  FMUL.FTZ R102, R0.reuse, R102 ;  /* 0x0000006600667220 */ /* 0x042fe40000410000 */
[C---:B------:R-:W-:Y:S02]  /*b8c0*/  FMUL.FTZ R103, R0.reuse, R103 ;  /* 0x0000006700677220 */ /* 0x040fe40000410000 */
[C---:B------:R-:W-:Y:S02]  /*b8d0*/  FMUL.FTZ R106, R0.reuse, R106 ;  /* 0x0000006a006a7220 */ /* 0x040fe40000410000 */
[C---:B------:R-:W-:Y:S02]  /*b8e0*/  FMUL.FTZ R107, R0.reuse, R107 ;  /* 0x0000006b006b7220 */ /* 0x040fe40000410000 */
[C---:B------:R-:W-:Y:S02]  /*b8f0*/  FMUL.FTZ R110, R0.reuse, R110 ;  /* 0x0000006e006e7220 */ /* 0x040fe40000410000 */
[C---:B------:R-:W-:Y:S01]  /*b900*/  FMUL.FTZ R111, R0.reuse, R111 ;  /* 0x0000006f006f7220 */ /* 0x040fe20000410000 */
[----:B--2---:R-:W-:Y:S01]  /*b910*/  @P0 MOV R142, R220 ;  /* 0x000000dc008e0202 */ /* 0x004fe20000000f00 */
[C---:B------:R-:W-:Y:S01]  /*b920*/  FMUL.FTZ R114, R0.reuse, R114 ;  /* 0x0000007200727220 */ /* 0x040fe20000410000 */
[----:B------:R-:W-:Y:S01]  /*b930*/  MUFU.EX2 R221, R16 ;  /* 0x0000001000dd7308 */ /* 0x000fe20000000800 */
[----:B------:R-:W-:Y:S02]  /*b940*/  FMUL.FTZ R115, R0, R115 ;  /* 0x0000007300737220 */ /* 0x000fe40000410000 */
[----:B------:R-:W-:Y:S04]  /*b950*/  @P0 IMAD.WIDE.U32 R142, R144, 0x60, R142 ;  /* 0x00000060908e0825 */ /* 0x000fe800078e008e */
[C---:B------:R-:W-:Y:S01]  /*b960*/  FMUL.FTZ R118, R0.reuse, R118 ;  /* 0x0000007600767220 */ /* 0x040fe20000410000 */
[----:B------:R-:W-:Y:S01]  /*b970*/  @P0 IADD3 R4, R143, R3, RZ ;  /* 0x000000038f040210 */ /* 0x000fe20007ffe0ff */
[----:B------:R-:W-:Y:S01]  /*b980*/  FMUL.FTZ R119, R0, R119 ;  /* 0x0000007700777220 */ /* 0x000fe20000410000 */
[----:B------:R-:W-:Y:S01]  /*b990*/  @P0 SHF.L.U32 R3, R142, 0x1, RZ ;  /* 0x000000018e030819 */ /* 0x000fe200000006ff */
[----:B------:R-:W-:Y:S01]  /*b9a0*/  FMUL.FTZ R122, R0, R122 ;  /* 0x0000007a007a7220 */ /* 0x000fe20000410000 */
[----:B------:R-:W-:Y:S01]  /*b9b0*/  @P0 SHF.L.U64.HI R142, R142, 0x1, R4 ;  /* 0x000000018e8e0819 */ /* 0x000fe20000010204 */
[C---:B------:R-:W-:Y:S01]  /*b9c0*/  FMUL.FTZ R123, R0.reuse, R123 ;  /* 0x0000007b007b7220 */ /* 0x040fe20000410000 */
[C---:B------:R-:W-:Y:S01]  /*b9d0*/  @P0 IADD3 R4, P6, R3.reuse, c[0x0][0x1c8], RZ ;  /* 0x0000720003040a10 */ /* 0x040fe20007fde0ff */
[C---:B------:R-:W-:Y:S01]  /*b9e0*/  FMUL.FTZ R126, R0.reuse, R126 ;  /* 0x0000007e007e7220 */ /* 0x040fe20000410000 */
[C---:B------:R-:W-:Y:S01]  /*b9f0*/  @P0 IADD3 R144, P5, R3.reuse, 0x80, RZ ;  /* 0x0000008003900810 */ /* 0x040fe20007fbe0ff */
[----:B------:R-:W-:Y:S01]  /*ba00*/  FMUL.FTZ R127, R0, R127 ;  /* 0x0000007f007f7220 */ /* 0x000fe20000410000 */
[----:B------:R-:W-:Y:S01]  /*ba10*/  @P0 IADD3.X R5, R142, c[0x0][0x1cc], RZ, P6, !PT ;  /* 0x000073008e050a10 */ /* 0x000fe200037fe4ff */
[----:B------:R-:W-:Y:S01]  /*ba20*/  FMUL.FTZ R130, R0, R130 ;  /* 0x0000008200827220 */ /* 0x000fe20000410000 */
[----:B------:R-:W-:Y:S01]  /*ba30*/  @P0 IADD3 R144, P1, R144, c[0x0][0x1c8], RZ ;  /* 0x0000720090900a10 */ /* 0x000fe20007f3e0ff */
[----:B------:R-:W-:Y:S01]  /*ba40*/  FMUL.FTZ R131, R0, R131 ;  /* 0x0000008300837220 */ /* 0x000fe20000410000 */
[----:B------:R-:W-:Y:S01]  /*ba50*/  @P0 IADD3 R3, P6, R3, 0x100, RZ ;  /* 0x0000010003030810 */ /* 0x000fe20007fde0ff */
[----:B------:R1:W-:Y:S01]  /*ba60*/  @P0 LDGSTS.E.BYPASS.LTC128B.128 [R250+0xc100], [R4.64], !P4 ;  /* 0x0c10000004fa0fae */ /* 0x0003e2000e101d46 */
[--C-:B------:R-:W-:Y:S01]  /*ba70*/  @P0 IADD3.X R145, RZ, c[0x0][0x1cc], R142.reuse, P1, P5 ;  /* 0x00007300ff910a10 */ /* 0x100fe20000fea48e */
[----:B------:R-:W-:Y:S01]  /*ba80*/  FMUL.FTZ R133, R2, R133 ;  /* 0x0000008502857220 */ /* 0x000fe20000410000 */
[----:B------:R-:W-:Y:S01]  /*ba90*/  @P0 SHF.L.U32 R143, R8, 0x6, RZ ;  /* 0x00000006088f0819 */ /* 0x000fe200000006ff */
[----:B------:R-:W-:Y:S01]  /*baa0*/  FMUL.FTZ R134, R0, R134 ;  /* 0x0000008600867220 */ /* 0x000fe20000410000 */
[----:B------:R-:W-:Y:S01]  /*bab0*/  @P0 IADD3 R8, P5, R3, c[0x0][0x1c8], RZ ;  /* 0x0000720003080a10 */ /* 0x000fe20007fbe0ff */
[----:B------:R-:W-:Y:S01]  /*bac0*/  FMUL.FTZ R3, R140, c[0x0][0x2d0] ;  /* 0x0000b4008c037a20 */ /* 0x000fe20000410000 */
[----:B------:R-:W-:Y:S01]  /*bad0*/  MUFU.EX2 R220, R17 ;  /* 0x0000001100dc7308 */ /* 0x000fe20000000800 */
[----:B------:R2:W-:Y:S01]  /*bae0*/  @P0 LDGSTS.E.BYPASS.LTC128B.128 [R250+0xf100], [R144.64], !P3 ;  /* 0x0f10000090fa0fae */ /* 0x0005e2000d901d46 */
[----:B------:R-:W-:Y:S01]  /*baf0*/  @P0 IADD3.X R9, RZ, c[0x0][0x1cc], R142, P5, P6 ;  /* 0x00007300ff090a10 */ /* 0x000fe20002fec48e */
[--C-:B------:R-:W-:Y:S02]  /*bb00*/  FFMA.FTZ R6, R6, c[0x0][0x2d0], -R3.reuse ;  /* 0x0000b40006067a23 */ /* 0x100fe40000010803 */
[--C-:B------:R-:W-:Y:S02]  /*bb10*/  FFMA.FTZ R142, R7, c[0x0][0x2d0], -R3.reuse ;  /* 0x0000b400078e7a23 */ /* 0x100fe40000010803 */
[--C-:B------:R-:W-:Y:S02]  /*bb20*/  FFMA.FTZ R10, R10, c[0x0][0x2d0], -R3.reuse ;  /* 0x0000b4000a0a7a23 */ /* 0x100fe40000010803 */
[----:B------:R3:W-:Y:S01]  /*bb30*/  @P0 LDGSTS.E.BYPASS.LTC128B.128 [R250+0x12100], [R8.64], !P2 ;  /* 0x1210000008fa0fae */ /* 0x0007e2000d101d46 */
[----:B------:R4:W-:Y:S01]  /*bb40*/  MUFU.EX2 R218, R6 ;  /* 0x0000000600da7308 */ /* 0x0009e20000000800 */
[--C-:B------:R-:W-:Y:S02]  /*bb50*/  FFMA.FTZ R11, R11, c[0x0][0x2d0], -R3.reuse ;  /* 0x0000b4000b0b7a23 */ /* 0x100fe40000010803 */
[----:B------:R-:W-:Y:S02]  /*bb60*/  FMUL.FTZ R135, R0, R135 ;  /* 0x0000008700877220 */ /* 0x000fe40000410000 */
[C---:B------:R-:W-:Y:S02]  /*bb70*/  FMUL.FTZ R136, R2.reuse, R136 ;  /* 0x0000008802887220 */ /* 0x040fe40000410000 */
[----:B------:R-:W-:Y:S02]  /*bb80*/  FMUL.FTZ R137, R2, R137 ;  /* 0x0000008902897220 */ /* 0x000fe40000410000 */
[----:B------:R-:W-:Y:S01]  /*bb90*/  FMUL.FTZ R138, R0, R138 ;  /* 0x0000008a008a7220 */ /* 0x000fe20000410000 */
[----:B-1----:R-:W-:Y:S01]  /*bba0*/  @P0 IADD3 R4, P1, R4, R143, RZ ;  /* 0x0000008f04040210 */ /* 0x002fe20007f3e0ff */
[----:B------:R-:W1:Y:S01]  /*bbb0*/  MUFU.EX2 R217, R142 ;  /* 0x0000008e00d97308 */ /* 0x000e620000000800 */
[----:B------:R-:W-:Y:S02]  /*bbc0*/  FMUL.FTZ R139, R0, R139 ;  /* 0x0000008b008b7220 */ /* 0x000fe40000410000 */
[----:B------:R-:W-:Y:S01]  /*bbd0*/  @P0 IADD3.X R5, R5, R146, RZ, P1, !PT ;  /* 0x0000009205050210 */ /* 0x000fe20000ffe4ff */
[C---:B------:R-:W-:Y:S02]  /*bbe0*/  FMUL.FTZ R52, R2.reuse, R52 ;  /* 0x0000003402347220 */ /* 0x040fe40000410000 */
[----:B------:R-:W-:Y:S01]  /*bbf0*/  FMUL.FTZ R53, R2, R53 ;  /* 0x0000003502357220 */ /* 0x000fe20000410000 */
[----:B--2---:R-:W-:Y:S01]  /*bc00*/  F2FP.PACK_AB R144, R219, R214 ;  /* 0x000000d6db90723e */ /* 0x004fe200000000ff */
[----:B------:R2:W-:Y:S01]  /*bc10*/  @P0 LDGSTS.E.BYPASS.LTC128B.128 [R250+0xd100], [R4.64], !P4 ;  /* 0x0d10000004fa0fae */ /* 0x0005e2000e101d46 */
[C---:B------:R-:W-:Y:S01]  /*bc20*/  FMUL.FTZ R54, R0.reuse, R54 ;  /* 0x0000003600367220 */ /* 0x040fe20000410000 */
[----:B------:R2:W-:Y:S01]  /*bc30*/  MUFU.EX2 R216, R10 ;  /* 0x0000000a00d87308 */ /* 0x0005e20000000800 */
[----:B------:R-:W-:Y:S01]  /*bc40*/  FMUL.FTZ R55, R0, R55 ;  /* 0x0000003700377220 */ /* 0x000fe20000410000 */
[----:B----4-:R-:W-:Y:S01]  /*bc50*/  @P0 IADD3 R6, P5, R143, R4, RZ ;  /* 0x000000048f060210 */ /* 0x010fe20007fbe0ff */
[----:B------:R-:W-:Y:S03]  /*bc60*/  FMUL.FTZ R56, R2, R56 ;  /* 0x0000003802387220 */ /* 0x000fe60000410000 */
[----:B------:R4:W-:Y:S01]  /*bc70*/  @P0 LDGSTS.E.BYPASS.LTC128B.128 [R250+0x10100], [R4.64+0x80], !P3 ;  /* 0x1010008004fa0fae */ /* 0x0009e2000d901d46 */
[----:B------:R-:W-:Y:S01]  /*bc80*/  @P0 IADD3.X R7, R146, R5, RZ, P5, !PT ;  /* 0x0000000592070210 */ /* 0x000fe20002ffe4ff */
[----:B---3--:R-:W-:Y:S01]  /*bc90*/  FMUL.FTZ R8, R2, R152 ;  /* 0x0000009802087220 */ /* 0x008fe20000410000 */
[----:B------:R-:W-:Y:S01]  /*bca0*/  F2FP.PACK_AB R146, R222, R223 ;  /* 0x000000dfde92723e */ /* 0x000fe200000000ff */
[----:B------:R-:W3:Y:S01]  /*bcb0*/  MUFU.EX2 R215, R11 ;  /* 0x0000000b00d77308 */ /* 0x000ee20000000800 */
[C---:B------:R-:W-:Y:S02]  /*bcc0*/  FMUL.FTZ R9, R2.reuse, R153 ;  /* 0x0000009902097220 */ /* 0x040fe40000410000 */
[----:B------:R-:W-:Y:S01]  /*bcd0*/  FMUL.FTZ R57, R2, R57 ;  /* 0x0000003902397220 */ /* 0x000fe20000410000 */
[----:B------:R4:W-:Y:S01]  /*bce0*/  @P0 LDGSTS.E.BYPASS.LTC128B.128 [R250+0x13100], [R4.64+0x100], !P2 ;  /* 0x1310010004fa0fae */ /* 0x0009e2000d101d46 */
[----:B-1----:R-:W-:Y:S01]  /*bcf0*/  F2FP.PACK_AB R145, R217, R218 ;  /* 0x000000dad991723e */ /* 0x002fe200000000ff */
[C---:B------:R-:W-:Y:S02]  /*bd00*/  FMUL.FTZ R58, R0.reuse, R58 ;  /* 0x0000003a003a7220 */ /* 0x040fe40000410000 */
[----:B------:R-:W-:Y:S02]  /*bd10*/  FMUL.FTZ R59, R0, R59 ;  /* 0x0000003b003b7220 */ /* 0x000fe40000410000 */
[C---:B------:R-:W-:Y:S01]  /*bd20*/  FMUL.FTZ R60, R2.reuse, R60 ;  /* 0x0000003c023c7220 */ /* 0x040fe20000410000 */
[----:B------:R-:W-:Y:S01]  /*bd30*/  MUFU.EX2 R143, R12 ;  /* 0x0000000c008f7308 */ /* 0x000fe20000000800 */
[----:B------:R1:W-:Y:S01]  /*bd40*/  @P0 LDGSTS.E.BYPASS.LTC128B.128 [R250+0xe100], [R6.64], !P4 ;  /* 0x0e10000006fa0fae */ /* 0x0003e2000e101d46 */
[----:B------:R-:W-:Y:S02]  /*bd50*/  FMUL.FTZ R61, R2, R61 ;  /* 0x0000003d023d7220 */ /* 0x000fe40000410000 */
[C---:B--2---:R-:W-:Y:S02]  /*bd60*/  FMUL.FTZ R10, R0.reuse, R154 ;  /* 0x0000009a000a7220 */ /* 0x044fe40000410000 */
[C---:B------:R-:W-:Y:S02]  /*bd70*/  FMUL.FTZ R62, R0.reuse, R62 ;  /* 0x0000003e003e7220 */ /* 0x040fe40000410000 */
[----:B------:R-:W-:Y:S01]  /*bd80*/  FMUL.FTZ R63, R0, R63 ;  /* 0x0000003f003f7220 */ /* 0x000fe20000410000 */
[----:B------:R1:W-:Y:S01]  /*bd90*/  @P0 LDGSTS.E.BYPASS.LTC128B.128 [R250+0x11100], [R6.64+0x80], !P3 ;  /* 0x1110008006fa0fae */ /* 0x0003e2000d901d46 */
[--C-:B------:R-:W-:Y:S02]  /*bda0*/  FFMA.FTZ R14, R14, c[0x0][0x2d0], -R3.reuse ;  /* 0x0000b4000e0e7a23 */ /* 0x100fe40000010803 */
[--C-:B------:R-:W-:Y:S01]  /*bdb0*/  FFMA.FTZ R15, R15, c[0x0][0x2d0], -R3.reuse ;  /* 0x0000b4000f0f7a23 */ /* 0x100fe20000010803 */
[----:B---3--:R-:W-:Y:S01]  /*bdc0*/  F2FP.PACK_AB R147, R215, R216 ;  /* 0x000000d8d793723e */ /* 0x008fe200000000ff */
[----:B------:R-:W-:Y:S01]  /*bdd0*/  FMUL.FTZ R11, R0, R155 ;  /* 0x0000009b000b7220 */ /* 0x000fe20000410000 */
[----:B------:R-:W-:Y:S01]  /*bde0*/  MUFU.EX2 R213, R14 ;  /* 0x0000000e00d57308 */ /* 0x000fe20000000800 */
[C---:B------:R-:W-:Y:S01]  /*bdf0*/  FMUL.FTZ R64, R2.reuse, R64 ;  /* 0x0000004002407220 */ /* 0x040fe20000410000 */
[----:B------:R1:W-:Y:S01]  /*be00*/  @P0 LDGSTS.E.BYPASS.LTC128B.128 [R250+0x14100], [R6.64+0x100], !P2 ;  /* 0x1410010006fa0fae */ /* 0x0003e2000d101d46 */
[C---:B------:R-:W-:Y:S02]  /*be10*/  FMUL.FTZ R65, R2.reuse, R65 ;  /* 0x0000004102417220 */ /* 0x040fe40000410000 */
[C---:B----4-:R-:W-:Y:S02]  /*be20*/  FMUL.FTZ R4, R2.reuse, R148 ;  /* 0x0000009402047220 */ /* 0x050fe40000410000 */
[----:B------:R-:W-:Y:S02]  /*be30*/  FMUL.FTZ R5, R2, R149 ;  /* 0x0000009502057220 */ /* 0x000fe40000410000 */
[C---:B------:R-:W-:Y:S01]  /*be40*/  FMUL.FTZ R66, R0.reuse, R66 ;  /* 0x0000004200427220 */ /* 0x040fe20000410000 */
[----:B------:R-:W2:Y:S01]  /*be50*/  LDSM.16.MT88.4 R164, [R224] ;  /* 0x00000000e0a4783b */ /* 0x000ea20000004200 */
[----:B------:R-:W-:Y:S02]  /*be60*/  FMUL.FTZ R67, R0, R67 ;  /* 0x0000004300437220 */ /* 0x000fe40000410000 */
[C---:B------:R-:W-:Y:S02]  /*be70*/  FMUL.FTZ R68, R2.reuse, R68 ;  /* 0x0000004402447220 */ /* 0x040fe40000410000 */
[----:B------:R-:W-:Y:S02]  /*be80*/  FMUL.FTZ R69, R2, R69 ;  /* 0x0000004502457220 */ /* 0x000fe40000410000 */
[C---:B------:R-:W-:Y:S01]  /*be90*/  FMUL.FTZ R70, R0.reuse, R70 ;  /* 0x0000004600467220 */ /* 0x040fe20000410000 */
[----:B------:R-:W3:Y:S01]  /*bea0*/  LDSM.16.MT88.4 R208, [R228] ;  /* 0x00000000e4d0783b */ /* 0x000ee20000004200 */
[----:B------:R-:W-:Y:S02]  /*beb0*/  FMUL.FTZ R71, R0, R71 ;  /* 0x0000004700477220 */ /* 0x000fe40000410000 */
[C---:B------:R-:W-:Y:S02]  /*bec0*/  FMUL.FTZ R72, R2.reuse, R72 ;  /* 0x0000004802487220 */ /* 0x040fe40000410000 */
[----:B------:R-:W-:Y:S02]  /*bed0*/  FMUL.FTZ R73, R2, R73 ;  /* 0x0000004902497220 */ /* 0x000fe40000410000 */
[C---:B------:R-:W-:Y:S01]  /*bee0*/  FMUL.FTZ R74, R0.reuse, R74 ;  /* 0x0000004a004a7220 */ /* 0x040fe20000410000 */
[----:B------:R-:W-:Y:S01]  /*bef0*/  LDSM.16.MT88.4 R152, [R249] ;  /* 0x00000000f998783b */ /* 0x000fe20000004200 */
[C---:B------:R-:W-:Y:S02]  /*bf00*/  FMUL.FTZ R75, R0.reuse, R75 ;  /* 0x0000004b004b7220 */ /* 0x040fe40000410000 */
[C---:B-1----:R-:W-:Y:S02]  /*bf10*/  FMUL.FTZ R6, R0.reuse, R150 ;  /* 0x0000009600067220 */ /* 0x042fe40000410000 */
[----:B------:R-:W-:Y:S02]  /*bf20*/  FMUL.FTZ R7, R0, R151 ;  /* 0x0000009700077220 */ /* 0x000fe40000410000 */
[--C-:B------:R-:W-:Y:S01]  /*bf30*/  FFMA.FTZ R18, R18, c[0x0][0x2d0], -R3.reuse ;  /* 0x0000b40012127a23 */ /* 0x100fe20000010803 */
[----:B------:R-:W1:Y:S01]  /*bf40*/  LDSM.16.MT88.4 R148, [R227] ;  /* 0x00000000e394783b */ /* 0x000e620000004200 */
[--C-:B------:R-:W-:Y:S02]  /*bf50*/  FFMA.FTZ R142, R19, c[0x0][0x2d0], -R3.reuse ;  /* 0x0000b400138e7a23 */ /* 0x100fe40000010803 */
[--C-:B------:R-:W-:Y:S02]  /*bf60*/  FFMA.FTZ R22, R22, c[0x0][0x2d0], -R3.reuse ;  /* 0x0000b40016167a23 */ /* 0x100fe40000010803 */
[--C-:B------:R-:W-:Y:S02]  /*bf70*/  FFMA.FTZ R23, R23, c[0x0][0x2d0], -R3.reuse ;  /* 0x0000b40017177a23 */ /* 0x100fe40000010803 */
[--C-:B------:R-:W-:Y:S01]  /*bf80*/  FFMA.FTZ R26, R26, c[0x0][0x2d0], -R3.reuse ;  /* 0x0000b4001a1a7a23 */ /* 0x100fe20000010803 */
[----:B------:R-:W0:Y:S01]  /*bf90*/  LDGDEPBAR ;  /* 0x00000000000079af */ /* 0x000e220000000000 */
[--C-:B------:R-:W-:Y:S02]  /*bfa0*/  FFMA.FTZ R27, R27, c[0x0][0x2d0], -R3.reuse ;  /* 0x0000b4001b1b7a23 */ /* 0x100fe40000010803 */
[--C-:B------:R-:W-:Y:S02]  /*bfb0*/  FFMA.FTZ R34, R34, c[0x0][0x2d0], -R3.reuse ;  /* 0x0000b40022227a23 */ /* 0x100fe40000010803 */
[--C-:B------:R-:W-:Y:S02]  /*bfc0*/  FFMA.FTZ R29, R29, c[0x0][0x2d0], -R212.reuse ;  /* 0x0000b4001d1d7a23 */ /* 0x100fe400000108d4 */
[--C-:B------:R-:W-:Y:S01]  /*bfd0*/  FFMA.FTZ R30, R30, c[0x0][0x2d0], -R3.reuse ;  /* 0x0000b4001e1e7a23 */ /* 0x100fe20000010803 */
[C---:B--2---:R-:W-:Y:S01]  /*bfe0*/  HMMA.16816.F32 R4, R144.reuse, R164, R4 ;  /* 0x000000a49004723c */ /* 0x044fe20000001804 */
[----:B------:R2:W5:Y:S04]  /*bff0*/  LDL.LU R250, [R1+0x94] ;  /* 0x0000940001fa7983 */ /* 0x0005680000300800 */
[--C-:B------:R-:W-:Y:S02]  /*c000*/  FFMA.FTZ R31, R31, c[0x0][0x2d0], -R3.reuse ;  /* 0x0000b4001f1f7a23 */ /* 0x100fe40000010803 */
[C---:B------:R-:W-:Y:S01]  /*c010*/  FMUL.FTZ R76, R2.reuse, R76 ;  /* 0x0000004c024c7220 */ /* 0x040fe20000410000 */
[C---:B------:R-:W-:Y:S01]  /*c020*/  HMMA.16816.F32 R8, R144.reuse, R166, R8 ;  /* 0x000000a69008723c */ /* 0x040fe20000001808 */
[----:B------:R-:W4:Y:S03]  /*c030*/  LDSM.16.MT88.4 R164, [R224+0x3000] ;  /* 0x00300000e0a4783b */ /* 0x000f260000004200 */
[----:B------:R-:W-:Y:S02]  /*c040*/  FMUL.FTZ R77, R2, R77 ;  /* 0x0000004d024d7220 */ /* 0x000fe40000410000 */
[C---:B------:R-:W-:Y:S02]  /*c050*/  FMUL.FTZ R78, R0.reuse, R78 ;  /* 0x0000004e004e7220 */ /* 0x040fe40000410000 */
[C---:B---3--:R-:W-:Y:S01]  /*c060*/  HMMA.16816.F32 R100, R144.reuse, R208, R100 ;  /* 0x000000d09064723c */ /* 0x048fe20000001864 */
[----:B------:R-:W3:Y:S03]  /*c070*/  MUFU.EX2 R208, R13 ;  /* 0x0000000d00d07308 */ /* 0x000ee60000000800 */
[----:B------:R-:W-:Y:S02]  /*c080*/  FMUL.FTZ R79, R0, R79 ;  /* 0x0000004f004f7220 */ /* 0x000fe40000410000 */
[C---:B------:R-:W-:Y:S02]  /*c090*/  FMUL.FTZ R80, R2.reuse, R80 ;  /* 0x0000005002507220 */ /* 0x040fe40000410000 */
[C---:B------:R-:W-:Y:S03]  /*c0a0*/  HMMA.16816.F32 R104, R144.reuse, R210, R104 ;  /* 0x000000d29068723c */ /* 0x040fe60000001868 */
[----:B------:R2:W2:Y:S01]  /*c0b0*/  MUFU.EX2 R211, R15 ;  /* 0x0000000f00d37308 */ /* 0x0004a20000000800 */
[----:B------:R-:W-:Y:S02]  /*c0c0*/  FMUL.FTZ R81, R2, R81 ;  /* 0x0000005102517220 */ /* 0x000fe40000410000 */
[C---:B------:R-:W-:Y:S02]  /*c0d0*/  FMUL.FTZ R82, R0.reuse, R82 ;  /* 0x0000005200527220 */ /* 0x040fe40000410000 */
[C---:B-1----:R-:W-:Y:S04]  /*c0e0*/  HMMA.16816.F32 R108, R144.reuse, R148, R108 ;  /* 0x00000094906c723c */ /* 0x042fe8000000186c */
[----:B------:R-:W-:Y:S01]  /*c0f0*/  FMUL.FTZ R83, R0, R83 ;  /* 0x0000005300537220 */ /* 0x000fe20000410000 */
[----:B------:R1:W-:Y:S01]  /*c100*/  MUFU.EX2 R210, R18 ;  /* 0x0000001200d27308 */ /* 0x0003e20000000800 */
[C---:B------:R-:W-:Y:S02]  /*c110*/  FMUL.FTZ R84, R2.reuse, R84 ;  /* 0x0000005402547220 */ /* 0x040fe40000410000 */
[C---:B------:R-:W-:Y:S01]  /*c120*/  HMMA.16816.F32 R112, R144.reuse, R150, R112 ;  /* 0x000000969070723c */ /* 0x040fe20000001870 */
[----:B------:R-:W3:Y:S03]  /*c130*/  LDSM.16.MT88.4 R148, [R228+0x3000] ;  /* 0x00300000e494783b */ /* 0x000ee60000004200 */
[----:B------:R-:W-:Y:S02]  /*c140*/  FMUL.FTZ R85, R2, R85 ;  /* 0x0000005502557220 */ /* 0x000fe40000410000 */
[C---:B------:R-:W-:Y:S01]  /*c150*/  FMUL.FTZ R86, R0.reuse, R86 ;  /* 0x0000005600567220 */ /* 0x040fe20000410000 */
[----:B------:R3:W3:Y:S01]  /*c160*/  MUFU.EX2 R209, R142 ;  /* 0x0000008e00d17308 */ /* 0x0006e20000000800 */
[C---:B------:R-:W-:Y:S01]  /*c170*/  HMMA.16816.F32 R116, R144.reuse, R152, R116 ;  /* 0x000000989074723c */ /* 0x040fe20000001874 */
[----:B--2---:R-:W-:Y:S03]  /*c180*/  LDSM.16.MT88.4 R12, [R230+0x6000] ;  /* 0x00600000e60c783b */ /* 0x004fe60000004200 */
[----:B------:R-:W-:Y:S02]  /*c190*/  FMUL.FTZ R87, R0, R87 ;  /* 0x0000005700577220 */ /* 0x000fe40000410000 */
[C---:B------:R-:W-:Y:S02]  /*c1a0*/  FMUL.FTZ R88, R2.reuse, R88 ;  /* 0x0000005802587220 */ /* 0x040fe40000410000 */
[C---:B------:R-:W-:Y:S01]  /*c1b0*/  HMMA.16816.F32 R120, R144.reuse, R154, R120 ;  /* 0x0000009a9078723c */ /* 0x040fe20000001878 */
[----:B------:R-:W2:Y:S03]  /*c1c0*/  LDSM.16.MT88.4 R152, [R227+0x3000] ;  /* 0x00300000e398783b */ /* 0x000ea60000004200 */
[----:B------:R-:W-:Y:S02]  /*c1d0*/  FMUL.FTZ R89, R2, R89 ;  /* 0x0000005902597220 */ /* 0x000fe40000410000 */
[C---:B------:R-:W-:Y:S02]  /*c1e0*/  FMUL.FTZ R90, R0.reuse, R90 ;  /* 0x0000005a005a7220 */ /* 0x040fe40000410000 */
[C---:B----4-:R-:W-:Y:S01]  /*c1f0*/  HMMA.16816.F32 R124, R144.reuse, R164, R124 ;  /* 0x000000a4907c723c */ /* 0x050fe2000000187c */
[----:B-1----:R-:W-:Y:S03]  /*c200*/  LDSM.16.MT88.4 R16, [R228+0x800] ;  /* 0x00080000e410783b */ /* 0x002fe60000004200 */
[----:B------:R-:W-:Y:S02]  /*c210*/  FMUL.FTZ R91, R0, R91 ;  /* 0x0000005b005b7220 */ /* 0x000fe40000410000 */
[C---:B------:R-:W-:Y:S01]  /*c220*/  FMUL.FTZ R92, R2.reuse, R92 ;  /* 0x0000005c025c7220 */ /* 0x040fe20000410000 */
[----:B---3--:R-:W-:Y:S01]  /*c230*/  MOV R142, R208 ;  /* 0x000000d0008e7202 */ /* 0x008fe20000000f00 */
[C---:B------:R-:W-:Y:S01]  /*c240*/  HMMA.16816.F32 R128, R144.reuse, R166, R128 ;  /* 0x000000a69080723c */ /* 0x040fe20000001880 */
[----:B------:R-:W-:Y:S01]  /*c250*/  MUFU.EX2 R208, R22 ;  /* 0x0000001600d07308 */ /* 0x000fe20000000800 */
[----:B------:R-:W1:Y:S02]  /*c260*/  LDSM.16.MT88.4 R164, [R230+0x3000] ;  /* 0x00300000e6a4783b */ /* 0x000e640000004200 */
[----:B------:R-:W-:Y:S02]  /*c270*/  FMUL.FTZ R93, R2, R93 ;  /* 0x0000005d025d7220 */ /* 0x000fe40000410000 */
[C---:B------:R-:W-:Y:S02]  /*c280*/  FMUL.FTZ R94, R0.reuse, R94 ;  /* 0x0000005e005e7220 */ /* 0x040fe40000410000 */
[----:B------:R-:W-:Y:S01]  /*c290*/  FMUL.FTZ R95, R0, R95 ;  /* 0x0000005f005f7220 */ /* 0x000fe20000410000 */
[C---:B------:R-:W-:Y:S03]  /*c2a0*/  HMMA.16816.F32 R132, R144.reuse, R148, R132 ;  /* 0x000000949084723c */ /* 0x040fe60000001884 */
[C---:B------:R-:W-:Y:S02]  /*c2b0*/  FMUL.FTZ R96, R2.reuse, R96 ;  /* 0x0000006002607220 */ /* 0x040fe40000410000 */
[----:B------:R-:W-:Y:S02]  /*c2c0*/  FMUL.FTZ R97, R2, R97 ;  /* 0x0000006102617220 */ /* 0x000fe40000410000 */
[C---:B------:R-:W-:Y:S01]  /*c2d0*/  FMUL.FTZ R98, R0.reuse, R98 ;  /* 0x0000006200627220 */ /* 0x040fe20000410000 */
[C---:B------:R-:W-:Y:S01]  /*c2e0*/  HMMA.16816.F32 R136, R144.reuse, R150, R136 ;  /* 0x000000969088723c */ /* 0x040fe20000001888 */
[----:B------:R-:W3:Y:S03]  /*c2f0*/  LDSM.16.MT88.4 R148, [R224+0x6000] ;  /* 0x00600000e094783b */ /* 0x000ee60000004200 */
[----:B------:R-:W-:Y:S02]  /*c300*/  FMUL.FTZ R99, R0, R99 ;  /* 0x0000006300637220 */ /* 0x000fe40000410000 */
[--C-:B------:R-:W-:Y:S02]  /*c310*/  FFMA.FTZ R32, R32, c[0x0][0x2d0], -R212.reuse ;  /* 0x0000b40020207a23 */ /* 0x100fe400000108d4 */
[--C-:B------:R-:W-:Y:S01]  /*c320*/  FFMA.FTZ R33, R33, c[0x0][0x2d0], -R212.reuse ;  /* 0x0000b40021217a23 */ /* 0x100fe200000108d4 */
[C---:B--2---:R-:W-:Y:S03]  /*c330*/  HMMA.16816.F32 R52, R144.reuse, R152, R52 ;  /* 0x000000989034723c */ /* 0x044fe60000001834 */
[--C-:B------:R-:W-:Y:S02]  /*c340*/  FFMA.FTZ R35, R35, c[0x0][0x2d0], -R3.reuse ;  /* 0x0000b40023237a23 */ /* 0x100fe40000010803 */
[--C-:B------:R-:W-:Y:S02]  /*c350*/  FFMA.FTZ R40, R40, c[0x0][0x2d0], -R212.reuse ;  /* 0x0000b40028287a23 */ /* 0x100fe400000108d4 */
[--C-:B------:R-:W-:Y:S01]  /*c360*/  FFMA.FTZ R41, R41, c[0x0][0x2d0], -R212.reuse ;  /* 0x0000b40029297a23 */ /* 0x100fe200000108d4 */
[C---:B------:R-:W-:Y:S01]  /*c370*/  HMMA.16816.F32 R56, R144.reuse, R154, R56 ;  /* 0x0000009a9038723c */ /* 0x040fe20000001838 */
[----:B------:R-:W2:Y:S02]  /*c380*/  LDSM.16.MT88.4 R152, [R228+0x6000] ;  /* 0x00600000e498783b */ /* 0x000ea40000004200 */
[----:B------:R-:W-:Y:S01]  /*c390*/  MUFU.EX2 R40, R40 ;  /* 0x0000002800287308 */ /* 0x000fe20000000800 */
[--C-:B------:R-:W-:Y:S02]  /*c3a0*/  FFMA.FTZ R42, R42, c[0x0][0x2d0], -R3.reuse ;  /* 0x0000b4002a2a7a23 */ /* 0x100fe40000010803 */
[--C-:B------:R-:W-:Y:S02]  /*c3b0*/  FFMA.FTZ R43, R43, c[0x0][0x2d0], -R3.reuse ;  /* 0x0000b4002b2b7a23 */ /* 0x100fe40000010803 */
[C---:B-1----:R-:W-:Y:S04]  /*c3c0*/  HMMA.16816.F32 R60, R144.reuse, R164, R60 ;  /* 0x000000a4903c723c */ /* 0x042fe8000000183c */
[--C-:B------:R-:W-:Y:S01]  /*c3d0*/  FFMA.FTZ R36, R36, c[0x0][0x2d0], -R212.reuse ;  /* 0x0000b40024247a23 */ /* 0x100fe200000108d4 */
[----:B------:R-:W-:Y:S01]  /*c3e0*/  MUFU.EX2 R41, R41 ;  /* 0x0000002900297308 */ /* 0x000fe20000000800 */
[--C-:B------:R-:W-:Y:S02]  /*c3f0*/  FFMA.FTZ R37, R37, c[0x0][0x2d0], -R212.reuse ;  /* 0x0000b40025257a23 */ /* 0x100fe400000108d4 */
[C---:B------:R-:W-:Y:S01]  /*c400*/  HMMA.16816.F32 R64, R144.reuse, R166, R64 ;  /* 0x000000a69040723c */ /* 0x040fe20000001840 */
[----:B------:R-:W1:Y:S03]  /*c410*/  LDSM.16.MT88.4 R164, [R227+0x6000] ;  /* 0x00600000e3a4783b */ /* 0x000e660000004200 */
[--C-:B------:R-:W-:Y:S02]  /*c420*/  FFMA.FTZ R38, R38, c[0x0][0x2d0], -R3.reuse ;  /* 0x0000b40026267a23 */ /* 0x100fe40000010803 */
[--C-:B------:R-:W-:Y:S01]  /*c430*/  FFMA.FTZ R39, R39, c[0x0][0x2d0], -R3.reuse ;  /* 0x0000b40027277a23 */ /* 0x100fe20000010803 */
[----:B------:R-:W-:Y:S01]  /*c440*/  MUFU.EX2 R42, R42 ;  /* 0x0000002a002a7308 */ /* 0x000fe20000000800 */
[C---:B---3--:R-:W-:Y:S04]  /*c450*/  HMMA.16816.F32 R68, R144.reuse, R148, R68 ;  /* 0x000000949044723c */ /* 0x048fe80000001844 */
[--C-:B------:R-:W-:Y:S02]  /*c460*/  FFMA.FTZ R44, R44, c[0x0][0x2d0], -R212.reuse ;  /* 0x0000b4002c2c7a23 */ /* 0x100fe400000108d4 */
[--C-:B------:R-:W-:Y:S02]  /*c470*/  FFMA.FTZ R45, R45, c[0x0][0x2d0], -R212.reuse ;  /* 0x0000b4002d2d7a23 */ /* 0x100fe400000108d4 */
[C---:B------:R-:W-:Y:S01]  /*c480*/  HMMA.16816.F32 R72, R144.reuse, R150, R72 ;  /* 0x000000969048723c */ /* 0x040fe20000001848 */
[----:B------:R-:W3:Y:S01]  /*c490*/  LDSM.16.MT88.4 R148, [R224+0x800] ;  /* 0x00080000e094783b */ /* 0x000ee20000004200 */
[----:B------:R-:W-:Y:S02]  /*c4a0*/  MUFU.EX2 R43, R43 ;  /* 0x0000002b002b7308 */ /* 0x000fe40000000800 */
[--C-:B------:R-:W-:Y:S02]  /*c4b0*/  FFMA.FTZ R48, R48, c[0x0][0x2d0], -R212.reuse ;  /* 0x0000b40030307a23 */ /* 0x100fe400000108d4 */
[----:B------:R-:W-:Y:S02]  /*c4c0*/  FFMA.FTZ R212, R49, c[0x0][0x2d0], -R212 ;  /* 0x0000b40031d47a23 */ /* 0x000fe400000108d4 */
[C---:B--2---:R-:W-:Y:S04]  /*c4d0*/  HMMA.16816.F32 R76, R144.reuse, R152, R76 ;  /* 0x00000098904c723c */ /* 0x044fe8000000184c */
[----:B------:R-:W-:Y:S04]  /*c4e0*/  MUFU.EX2 R212, R212 ;  /* 0x000000d400d47308 */ /* 0x000fe80000000800 */
[C---:B------:R-:W-:Y:S01]  /*c4f0*/  HMMA.16816.F32 R80, R144.reuse, R154, R80 ;  /* 0x0000009a9050723c */ /* 0x040fe20000001850 */
[----:B------:R-:W2:Y:S05]  /*c500*/  LDSM.16.MT88.4 R152, [R227+0x800] ;  /* 0x00080000e398783b */ /* 0x000eaa0000004200 */
[----:B------:R-:W-:Y:S02]  /*c510*/  MUFU.EX2 R44, R44 ;  /* 0x0000002c002c7308 */ /* 0x000fe40000000800 */
[C---:B-1----:R-:W-:Y:S07]  /*c520*/  HMMA.16816.F32 R84, R144.reuse, R164, R84 ;  /* 0x000000a49054723c */ /* 0x042fee0000001854 */
[----:B------:R-:W-:Y:S01]  /*c530*/  MOV R164, R219 ;  /* 0x000000db00a47202 */ /* 0x000fe20000000f00 */
[C---:B------:R-:W-:Y:S01]  /*c540*/  HMMA.16816.F32 R88, R144.reuse, R166, R88 ;  /* 0x000000a69058723c */ /* 0x040fe20000001858 */
[----:B------:R-:W1:Y:S03]  /*c550*/  MUFU.EX2 R166, R20 ;  /* 0x0000001400a67308 */ /* 0x000e660000000800 */
[----:B------:R-:W-:Y:S04]  /*c560*/  MOV R165, R223 ;  /* 0x000000df00a57202 */ /* 0x000fe80000000f00 */
[C---:B------:R-:W-:Y:S03]  /*c570*/  HMMA.16816.F32 R92, R144.reuse, R12, R92 ;  /* 0x0000000c905c723c */ /* 0x040fe6000000185c */
[----:B------:R-:W-:Y:S04]  /*c580*/  MUFU.EX2 R219, R21 ;  /* 0x0000001500db7308 */ /* 0x000fe80000000800 */
[----:B------:R-:W-:Y:S01]  /*c590*/  F2FP.PACK_AB R12, R142, R143 ;  /* 0x0000008f8e0c723e */ /* 0x000fe200000000ff */
[----:B------:R-:W-:Y:S01]  /*c5a0*/  HMMA.16816.F32 R96, R144, R14, R96 ;  /* 0x0000000e9060723c */ /* 0x000fe20000001860 */
[----:B------:R-:W4:Y:S03]  /*c5b0*/  LDSM.16.MT88.4 R144, [R230+0x800] ;  /* 0x00080000e690783b */ /* 0x000f260000004200 */
[----:B------:R-:W-:Y:S01]  /*c5c0*/  F2FP.PACK_AB R13, R211, R213 ;  /* 0x000000d5d30d723e */ /* 0x000fe200000000ff */
[----:B------:R1:W-:Y:S02]  /*c5d0*/  MUFU.EX2 R167, R23 ;  /* 0x0000001700a77308 */ /* 0x0003e40000000800 */
[-C--:B------:R-:W-:Y:S02]  /*c5e0*/  F2FP.PACK_AB R14, R220, R221.reuse ;  /* 0x000000dddc0e723e */ /* 0x080fe400000000ff */
[----:B------:R-:W-:Y:S06]  /*c5f0*/  F2FP.PACK_AB R15, R209, R210 ;  /* 0x000000d2d10f723e */ /* 0x000fec00000000ff */
[----:B------:R-:W-:Y:S01]  /*c600*/  MUFU.EX2 R223, R25 ;  /* 0x0000001900df7308 */ /* 0x000fe20000000800 */
[C---:B---3--:R-:W-:Y:S08]  /*c610*/  HMMA.16816.F32 R4, R12.reuse, R148, R4 ;  /* 0x000000940c04723c */ /* 0x048ff00000001804 */
[C---:B------:R-:W-:Y:S01]  /*c620*/  HMMA.16816.F32 R8, R12.reuse, R150, R8 ;  /* 0x000000960c08723c */ /* 0x040fe20000001808 */
[----:B------:R-:W3:Y:S01]  /*c630*/  LDSM.16.MT88.4 R148, [R224+0x3800] ;  /* 0x00380000e094783b */ /* 0x000ee20000004200 */
[----:B------:R-:W-:Y:S06]  /*c640*/  MUFU.EX2 R45, R45 ;  /* 0x0000002d002d7308 */ /* 0x000fec0000000800 */
[C---:B------:R-:W-:Y:S01]  /*c650*/  HMMA.16816.F32 R100, R12.reuse, R16, R100 ;  /* 0x000000100c64723c */ /* 0x040fe20000001864 */
[----:B-1----:R-:W-:Y:S03]  /*c660*/  LDSM.16.MT88.4 R20, [R228+0x1000] ;  /* 0x00100000e414783b */ /* 0x002fe60000004200 */
[----:B------:R-:W-:Y:S04]  /*c670*/  MUFU.EX2 R48, R48 ;  /* 0x0000003000307308 */ /* 0x000fe80000000800 */
[C---:B------:R-:W-:Y:S01]  /*c680*/  HMMA.16816.F32 R104, R12.reuse, R18, R104 ;  /* 0x000000120c68723c */ /* 0x040fe20000001868 */
[----:B------:R-:W1:Y:S07]  /*c690*/  LDSM.16.MT88.4 R16, [R228+0x3800] ;  /* 0x00380000e410783b */ /* 0x000e6e0000004200 */
[C---:B--2---:R-:W-:Y:S08]  /*c6a0*/  HMMA.16816.F32 R108, R12.reuse, R152, R108 ;  /* 0x000000980c6c723c */ /* 0x044ff0000000186c */
[C---:B------:R-:W-:Y:S01]  /*c6b0*/  HMMA.16816.F32 R112, R12.reuse, R154, R112 ;  /* 0x0000009a0c70723c */ /* 0x040fe20000001870 */
[----:B------:R-:W2:Y:S07]  /*c6c0*/  LDSM.16.MT88.4 R152, [R227+0x3800] ;  /* 0x00380000e398783b */ /* 0x000eae0000004200 */
[C---:B----4-:R-:W-:Y:S08]  /*c6d0*/  HMMA.16816.F32 R116, R12.reuse, R144, R116 ;  /* 0x000000900c74723c */ /* 0x050ff00000001874 */
[C---:B------:R-:W-:Y:S01]  /*c6e0*/  HMMA.16816.F32 R120, R12.reuse, R146, R120 ;  /* 0x000000920c78723c */ /* 0x040fe20000001878 */
[----:B------:R-:W4:Y:S07]  /*c6f0*/  LDSM.16.MT88.4 R144, [R230+0x3800] ;  /* 0x00380000e690783b */ /* 0x000f2e0000004200 */
        /* <DEDUP_REMOVED lines=12> */
[C---:B---3--:R-:W-:Y:S01]  /*c7c0*/  HMMA.16816.F32 R68, R12.reuse, R148, R68 ;  /* 0x000000940c44723c */ /* 0x048fe20000001844 */
[----:B------:R-:W3:Y:S06]  /*c7d0*/  MUFU.EX2 R148, R24 ;  /* 0x0000001800947308 */ /* 0x000eec0000000800 */
[----:B------:R-:W-:Y:S01]  /*c7e0*/  MOV R149, R221 ;  /* 0x000000dd00957202 */ /* 0x000fe20000000f00 */
[C---:B------:R-:W-:Y:S03]  /*c7f0*/  HMMA.16816.F32 R72, R12.reuse, R150, R72 ;  /* 0x000000960c48723c */ /* 0x040fe60000001848 */
[----:B------:R-:W-:Y:S04]  /*c800*/  MUFU.EX2 R221, R29 ;  /* 0x0000001d00dd7308 */ /* 0x000fe80000000800 */
[----:B------:R-:W-:Y:S01]  /*c810*/  MOV R151, R166 ;  /* 0x000000a600977202 */ /* 0x000fe20000000f00 */
[C---:B-1----:R-:W-:Y:S05]  /*c820*/  HMMA.16816.F32 R76, R12.reuse, R16, R76 ;  /* 0x000000100c4c723c */ /* 0x042fea000000184c */
[----:B------:R-:W-:Y:S03]  /*c830*/  MUFU.EX2 R166, R26 ;  /* 0x0000001a00a67308 */ /* 0x000fe60000000800 */
[C---:B------:R-:W-:Y:S01]  /*c840*/  HMMA.16816.F32 R80, R12.reuse, R18, R80 ;  /* 0x000000120c50723c */ /* 0x040fe20000001850 */
[----:B------:R-:W1:Y:S07]  /*c850*/  LDSM.16.MT88.4 R16, [R224+0x1000] ;  /* 0x00100000e010783b */ /* 0x000e6e0000004200 */
[C---:B--2---:R-:W-:Y:S07]  /*c860*/  HMMA.16816.F32 R84, R12.reuse, R152, R84 ;  /* 0x000000980c54723c */ /* 0x044fee0000001854 */
[----:B------:R-:W-:Y:S01]  /*c870*/  MOV R152, R165 ;  /* 0x000000a500987202 */ /* 0x000fe20000000f00 */
[C---:B------:R-:W-:Y:S01]  /*c880*/  HMMA.16816.F32 R88, R12.reuse, R154, R88 ;  /* 0x0000009a0c58723c */ /* 0x040fe20000001858 */
[----:B------:R2:W1:Y:S03]  /*c890*/  MUFU.EX2 R165, R27 ;  /* 0x0000001b00a57308 */ /* 0x0004660000000800 */
[----:B------:R-:W-:Y:S03]  /*c8a0*/  MOV R153, R164 ;  /* 0x000000a400997202 */ /* 0x000fe60000000f00 */
[----:B---3--:R-:W-:Y:S01]  /*c8b0*/  MOV R154, R148 ;  /* 0x00000094009a7202 */ /* 0x008fe20000000f00 */
[C---:B----4-:R-:W-:Y:S03]  /*c8c0*/  HMMA.16816.F32 R92, R12.reuse, R144, R92 ;  /* 0x000000900c5c723c */ /* 0x050fe6000000185c */
[----:B------:R-:W-:Y:S01]  /*c8d0*/  MUFU.EX2 R164, R30 ;  /* 0x0000001e00a47308 */ /* 0x000fe20000000800 */
[----:B------:R-:W-:Y:S02]  /*c8e0*/  MOV R155, R222 ;  /* 0x000000de009b7202 */ /* 0x000fe40000000f00 */
[----:B------:R-:W-:Y:S02]  /*c8f0*/  MOV R49, R154 ;  /* 0x0000009a00317202 */ /* 0x000fe40000000f00 */
[----:B------:R-:W-:Y:S01]  /*c900*/  HMMA.16816.F32 R96, R12, R146, R96 ;  /* 0x000000920c60723c */ /* 0x000fe20000001860 */
[----:B------:R-:W-:Y:S03]  /*c910*/  LDSM.16.MT88.4 R144, [R230+0x1000] ;  /* 0x00100000e690783b */ /* 0x000fe60000004200 */
[----:B------:R-:W-:Y:S01]  /*c920*/  MOV R148, R220 ;  /* 0x000000dc00947202 */ /* 0x000fe20000000f00 */
[----:B------:R-:W3:Y:S02]  /*c930*/  MUFU.EX2 R222, R28 ;  /* 0x0000001c00de7308 */ /* 0x000ee40000000800 */
[----:B------:R-:W-:Y:S02]  /*c940*/  F2FP.PACK_AB R14, R223, R154 ;  /* 0x0000009adf0e723e */ /* 0x000fe400000000ff */
[----:B--2---:R-:W2:Y:S03]  /*c950*/  LDSM.16.MT88.4 R24, [R227+0x1000] ;  /* 0x00100000e318783b */ /* 0x004ea60000004200 */
[----:B------:R-:W-:Y:S02]  /*c960*/  F2FP.PACK_AB R12, R219, R151 ;  /* 0x00000097db0c723e */ /* 0x000fe400000000ff */
[----:B------:R-:W-:Y:S01]  /*c970*/  F2FP.PACK_AB R13, R167, R208 ;  /* 0x000000d0a70d723e */ /* 0x000fe200000000ff */
[----:B------:R4:W-:Y:S01]  /*c980*/  MUFU.EX2 R220, R32 ;  /* 0x0000002000dc7308 */ /* 0x0009e20000000800 */
[----:B-1----:R-:W-:Y:S02]  /*c990*/  F2FP.PACK_AB R15, R165, R166 ;  /* 0x000000a6a50f723e */ /* 0x002fe400000000ff */
[----:B------:R-:W-:Y:S02]  /*c9a0*/  MOV R150, R148 ;  /* 0x0000009400967202 */ /* 0x000fe40000000f00 */
[----:B------:R-:W-:Y:S03]  /*c9b0*/  MOV R148, R142 ;  /* 0x0000008e00947202 */ /* 0x000fe60000000f00 */
[C---:B------:R-:W-:Y:S02]  /*c9c0*/  HMMA.16816.F32 R4, R12.reuse, R16, R4 ;  /* 0x000000100c04723c */ /* 0x040fe40000001804 */
[----:B------:R1:W-:Y:S06]  /*c9d0*/  MUFU.EX2 R142, R39 ;  /* 0x00000027008e7308 */ /* 0x0003ec0000000800 */
[C---:B------:R-:W-:Y:S01]  /*c9e0*/  HMMA.16816.F32 R8, R12.reuse, R18, R8 ;  /* 0x000000120c08723c */ /* 0x040fe20000001808 */
[----:B------:R-:W3:Y:S07]  /*c9f0*/  LDSM.16.MT88.4 R16, [R224+0x4000] ;  /* 0x00400000e010783b */ /* 0x000eee0000004200 */
[C---:B------:R-:W-:Y:S04]  /*ca00*/  HMMA.16816.F32 R100, R12.reuse, R20, R100 ;  /* 0x000000140c64723c */ /* 0x040fe80000001864 */
[----:B----4-:R-:W-:Y:S02]  /*ca10*/  MOV R32, R219 ;  /* 0x000000db00207202 */ /* 0x010fe40000000f00 */
[----:B------:R4:W-:Y:S02]  /*ca20*/  MUFU.EX2 R219, R33 ;  /* 0x0000002100db7308 */ /* 0x0009e40000000800 */
[C---:B------:R-:W-:Y:S01]  /*ca30*/  HMMA.16816.F32 R104, R12.reuse, R22, R104 ;  /* 0x000000160c68723c */ /* 0x040fe20000001868 */
[----:B------:R-:W3:Y:S03]  /*ca40*/  LDSM.16.MT88.4 R20, [R228+0x4000] ;  /* 0x00400000e414783b */ /* 0x000ee60000004200 */
[--C-:B-1----:R-:W-:Y:S04]  /*ca50*/  FFMA.FTZ R39, R47, c[0x0][0x2d0], -R3.reuse ;  /* 0x0000b4002f277a23 */ /* 0x102fe80000010803 */
[C---:B--2---:R-:W-:Y:S02]  /*ca60*/  HMMA.16816.F32 R108, R12.reuse, R24, R108 ;  /* 0x000000180c6c723c */ /* 0x044fe4000000186c */
[----:B------:R-:W-:Y:S06]  /*ca70*/  MUFU.EX2 R39, R39 ;  /* 0x0000002700277308 */ /* 0x000fec0000000800 */
[C---:B------:R-:W-:Y:S01]  /*ca80*/  HMMA.16816.F32 R112, R12.reuse, R26, R112 ;  /* 0x0000001a0c70723c */ /* 0x040fe20000001870 */
[----:B------:R-:W1:Y:S03]  /*ca90*/  LDSM.16.MT88.4 R24, [R227+0x4000] ;  /* 0x00400000e318783b */ /* 0x000e660000004200 */
[----:B----4-:R-:W-:Y:S04]  /*caa0*/  MOV R33, R151 ;  /* 0x0000009700217202 */ /* 0x010fe80000000f00 */
[C---:B------:R-:W-:Y:S04]  /*cab0*/  HMMA.16816.F32 R116, R12.reuse, R144, R116 ;  /* 0x000000900c74723c */ /* 0x040fe80000001874 */
[----:B------:R-:W-:Y:S02]  /*cac0*/  MOV R47, R33 ;  /* 0x00000021002f7202 */ /* 0x000fe40000000f00 */
[----:B------:R-:W-:Y:S02]  /*cad0*/  MOV R151, R149 ;  /* 0x0000009500977202 */ /* 0x000fe40000000f00 */
[C---:B------:R-:W-:Y:S01]  /*cae0*/  HMMA.16816.F32 R120, R12.reuse, R146, R120 ;  /* 0x000000920c78723c */ /* 0x040fe20000001878 */
[----:B------:R-:W2:Y:S03]  /*caf0*/  LDSM.16.MT88.4 R144, [R230+0x4000] ;  /* 0x00400000e690783b */ /* 0x000ea60000004200 */
[----:B------:R-:W-:Y:S02]  /*cb00*/  MOV R149, R143 ;  /* 0x0000008f00957202 */ /* 0x000fe40000000f00 */
[----:B------:R4:W-:Y:S02]  /*cb10*/  MUFU.EX2 R143, R38 ;  /* 0x00000026008f7308 */ /* 0x0009e40000000800 */
[C---:B---3--:R-:W-:Y:S08]  /*cb20*/  HMMA.16816.F32 R124, R12.reuse, R16, R124 ;  /* 0x000000100c7c723c */ /* 0x048ff0000000187c */
[C---:B------:R-:W-:Y:S01]  /*cb30*/  HMMA.16816.F32 R128, R12.reuse, R18, R128 ;  /* 0x000000120c80723c */ /* 0x040fe20000001880 */
[----:B------:R-:W3:Y:S07]  /*cb40*/  LDSM.16.MT88.4 R16, [R224+0x7000] ;  /* 0x00700000e010783b */ /* 0x000eee0000004200 */
[C---:B------:R-:W-:Y:S04]  /*cb50*/  HMMA.16816.F32 R132, R12.reuse, R20, R132 ;  /* 0x000000140c84723c */ /* 0x040fe80000001884 */
[--C-:B----4-:R-:W-:Y:S01]  /*cb60*/  FFMA.FTZ R38, R46, c[0x0][0x2d0], -R3.reuse ;  /* 0x0000b4002e267a23 */ /* 0x110fe20000010803 */
[----:B------:R-:W-:Y:S03]  /*cb70*/  MOV R46, R32 ;  /* 0x00000020002e7202 */ /* 0x000fe60000000f00 */
[C---:B------:R-:W-:Y:S01]  /*cb80*/  HMMA.16816.F32 R136, R12.reuse, R22, R136 ;  /* 0x000000160c88723c */ /* 0x040fe20000001888 */
[----:B------:R-:W4:Y:S01]  /*cb90*/  LDSM.16.MT88.4 R20, [R228+0x7000] ;  /* 0x00700000e414783b */ /* 0x000f220000004200 */
[----:B------:R-:W-:Y:S06]  /*cba0*/  MUFU.EX2 R38, R38 ;  /* 0x0000002600267308 */ /* 0x000fec0000000800 */
[C---:B-1----:R-:W-:Y:S08]  /*cbb0*/  HMMA.16816.F32 R52, R12.reuse, R24, R52 ;  /* 0x000000180c34723c */ /* 0x042ff00000001834 */
[C---:B------:R-:W-:Y:S01]  /*cbc0*/  HMMA.16816.F32 R56, R12.reuse, R26, R56 ;  /* 0x0000001a0c38723c */ /* 0x040fe20000001838 */
[----:B------:R-:W1:Y:S07]  /*cbd0*/  LDSM.16.MT88.4 R24, [R227+0x7000] ;  /* 0x00700000e318783b */ /* 0x000e6e0000004200 */
[C---:B--2---:R-:W-:Y:S01]  /*cbe0*/  HMMA.16816.F32 R60, R12.reuse, R144, R60 ;  /* 0x000000900c3c723c */ /* 0x044fe2000000183c */
[----:B------:R2:W-:Y:S07]  /*cbf0*/  MUFU.EX2 R145, R34 ;  /* 0x0000002200917308 */ /* 0x0005ee0000000800 */
[C---:B------:R-:W-:Y:S03]  /*cc00*/  HMMA.16816.F32 R64, R12.reuse, R146, R64 ;  /* 0x000000920c40723c */ /* 0x040fe60000001840 */
[----:B------:R1:W1:Y:S05]  /*cc10*/  MUFU.EX2 R146, R31 ;  /* 0x0000001f00927308 */ /* 0x00026a0000000800 */
[C---:B---3--:R-:W-:Y:S05]  /*cc20*/  HMMA.16816.F32 R68, R12.reuse, R16, R68 ;  /* 0x000000100c44723c */ /* 0x048fea0000001844 */
[----:B------:R3:W3:Y:S03]  /*cc30*/  MUFU.EX2 R144, R35 ;  /* 0x0000002300907308 */ /* 0x0006e60000000800 */
[C---:B------:R-:W-:Y:S01]  /*cc40*/  HMMA.16816.F32 R72, R12.reuse, R18, R72 ;  /* 0x000000120c48723c */ /* 0x040fe20000001848 */
[----:B--2---:R-:W2:Y:S04]  /*cc50*/  LDL.LU R34, [R1+0xc] ;  /* 0x00000c0001227983 */ /* 0x004ea80000300800 */
[----:B------:R-:W-:Y:S02]  /*cc60*/  LDSM.16.MT88.4 R16, [R224+0x1800] ;  /* 0x00180000e010783b */ /* 0x000fe40000004200 */
[----:B------:R3:W-:Y:S01]  /*cc70*/  MUFU.EX2 R147, R37 ;  /* 0x0000002500937308 */ /* 0x0007e20000000800 */
[C---:B----4-:R-:W-:Y:S05]  /*cc80*/  HMMA.16816.F32 R76, R12.reuse, R20, R76 ;  /* 0x000000140c4c723c */ /* 0x050fea000000184c */
[----:B-1----:R-:W1:Y:S03]  /*cc90*/  LDSM.16.MT88.4 R28, [R230+0x7000] ;  /* 0x00700000e61c783b */ /* 0x002e660000004200 */
[C---:B------:R-:W-:Y:S05]  /*cca0*/  HMMA.16816.F32 R80, R12.reuse, R22, R80 ;  /* 0x000000160c50723c */ /* 0x040fea0000001850 */
[----:B------:R-:W4:Y:S01]  /*ccb0*/  LDSM.16.MT88.4 R20, [R228+0x1800] ;  /* 0x00180000e414783b */ /* 0x000f220000004200 */
[----:B---3--:R-:W-:Y:S02]  /*ccc0*/  MOV R35, R214 ;  /* 0x000000d600237202 */ /* 0x008fe40000000f00 */
[C---:B------:R-:W-:Y:S01]  /*ccd0*/  HMMA.16816.F32 R84, R12.reuse, R24, R84 ;  /* 0x000000180c54723c */ /* 0x040fe20000001854 */
[----:B------:R-:W3:Y:S03]  /*cce0*/  MUFU.EX2 R214, R36 ;  /* 0x0000002400d67308 */ /* 0x000ee60000000800 */
[--C-:B------:R-:W-:Y:S04]  /*ccf0*/  FFMA.FTZ R37, R50, c[0x0][0x2d0], -R3.reuse ;  /* 0x0000b40032257a23 */ /* 0x100fe80000010803 */
[C---:B------:R-:W-:Y:S01]  /*cd00*/  HMMA.16816.F32 R88, R12.reuse, R26, R88 ;  /* 0x0000001a0c58723c */ /* 0x040fe20000001858 */
[----:B------:R-:W3:Y:S03]  /*cd10*/  LDSM.16.MT88.4 R24, [R227+0x1800] ;  /* 0x00180000e318783b */ /* 0x000ee60000004200 */
[----:B------:R-:W-:Y:S01]  /*cd20*/  MOV R50, R155 ;  /* 0x0000009b00327202 */ /* 0x000fe20000000f00 */
[----:B------:R-:W-:Y:S01]  /*cd30*/  FFMA.FTZ R3, R51, c[0x0][0x2d0], -R3 ;  /* 0x0000b40033037a23 */ /* 0x000fe20000010803 */
[----:B------:R-:W-:Y:S01]  /*cd40*/  MOV R51, R152 ;  /* 0x0000009800337202 */ /* 0x000fe20000000f00 */
[----:B------:R-:W-:Y:S10]  /*cd50*/  MUFU.EX2 R37, R37 ;  /* 0x0000002500257308 */ /* 0x000ff40000000800 */
[----:B------:R3:W2:Y:S01]  /*cd60*/  MUFU.EX2 R36, R3 ;  /* 0x0000000300247308 */ /* 0x0006a20000000800 */
[C---:B-1----:R-:W-:Y:S08]  /*cd70*/  HMMA.16816.F32 R92, R12.reuse, R28, R92 ;  /* 0x0000001c0c5c723c */ /* 0x042ff0000000185c */
[----:B------:R-:W-:Y:S01]  /*cd80*/  HMMA.16816.F32 R96, R12, R30, R96 ;  /* 0x0000001e0c60723c */ /* 0x000fe20000001860 */
[----:B------:R-:W1:Y:S06]  /*cd90*/  LDSM.16.MT88.4 R28, [R230+0x1800] ;  /* 0x00180000e61c783b */ /* 0x000e6c0000004200 */
[----:B------:R-:W-:Y:S02]  /*cda0*/  F2FP.PACK_AB R12, R221, R222 ;  /* 0x000000dedd0c723e */ /* 0x000fe400000000ff */
[----:B------:R-:W-:Y:S03]  /*cdb0*/  F2FP.PACK_AB R13, R146, R164 ;  /* 0x000000a4920d723e */ /* 0x000fe600000000ff */
[----:B------:R-:W-:Y:S02]  /*cdc0*/  F2FP.PACK_AB R14, R219, R220 ;  /* 0x000000dcdb0e723e */ /* 0x000fe400000000ff */
[----:B------:R-:W-:Y:S02]  /*cdd0*/  F2FP.PACK_AB R15, R144, R145 ;  /* 0x00000091900f723e */ /* 0x000fe400000000ff */
[----:B---3--:R-:W-:Y:S05]  /*cde0*/  MOV R3, R148 ;  /* 0x0000009400037202 */ /* 0x008fea0000000f00 */
[C---:B------:R-:W-:Y:S08]  /*cdf0*/  HMMA.16816.F32 R4, R12.reuse, R16, R4 ;  /* 0x000000100c04723c */ /* 0x040ff00000001804 */
[C---:B------:R-:W-:Y:S01]  /*ce00*/  HMMA.16816.F32 R8, R12.reuse, R18, R8 ;  /* 0x000000120c08723c */ /* 0x040fe20000001808 */
[----:B------:R-:W3:Y:S07]  /*ce10*/  LDSM.16.MT88.4 R16, [R224+0x4800] ;  /* 0x00480000e010783b */ /* 0x000eee0000004200 */
[C---:B----4-:R-:W-:Y:S08]  /*ce20*/  HMMA.16816.F32 R100, R12.reuse, R20, R100 ;  /* 0x000000140c64723c */ /* 0x050ff00000001864 */
[C---:B------:R-:W-:Y:S01]  /*ce30*/  HMMA.16816.F32 R104, R12.reuse, R22, R104 ;  /* 0x000000160c68723c */ /* 0x040fe20000001868 */
[----:B------:R-:W4:Y:S07]  /*ce40*/  LDSM.16.MT88.4 R20, [R228+0x4800] ;  /* 0x00480000e414783b */ /* 0x000f2e0000004200 */
[C---:B------:R-:W-:Y:S08]  /*ce50*/  HMMA.16816.F32 R108, R12.reuse, R24, R108 ;  /* 0x000000180c6c723c */ /* 0x040ff0000000186c */
[C---:B------:R-:W-:Y:S01]  /*ce60*/  HMMA.16816.F32 R112, R12.reuse, R26, R112 ;  /* 0x0000001a0c70723c */ /* 0x040fe20000001870 */
[----:B------:R-:W4:Y:S07]  /*ce70*/  LDSM.16.MT88.4 R24, [R227+0x4800] ;  /* 0x00480000e318783b */ /* 0x000f2e0000004200 */
[C---:B-1----:R-:W-:Y:S08]  /*ce80*/  HMMA.16816.F32 R116, R12.reuse, R28, R116 ;  /* 0x0000001c0c74723c */ /* 0x042ff00000001874 */
[C---:B------:R-:W-:Y:S01]  /*ce90*/  HMMA.16816.F32 R120, R12.reuse, R30, R120 ;  /* 0x0000001e0c78723c */ /* 0x040fe20000001878 */
[----:B------:R-:W1:Y:S07]  /*cea0*/  LDSM.16.MT88.4 R28, [R230+0x4800] ;  /* 0x00480000e61c783b */ /* 0x000e6e0000004200 */
[C---:B---3--:R-:W-:Y:S08]  /*ceb0*/  HMMA.16816.F32 R124, R12.reuse, R16, R124 ;  /* 0x000000100c7c723c */ /* 0x048ff0000000187c */
        /* <DEDUP_REMOVED lines=19> */
[----:B------:R-:W2:Y:S07]  /*cff0*/  LDSM.16.MT88.4 R24, [R227+0x2000] ;  /* 0x00200000e318783b */ /* 0x000eae0000004200 */
[C---:B-1----:R-:W-:Y:S08]  /*d000*/  HMMA.16816.F32 R92, R12.reuse, R28, R92 ;  /* 0x0000001c0c5c723c */ /* 0x042ff0000000185c */
[----:B------:R-:W-:Y:S01]  /*d010*/  HMMA.16816.F32 R96, R12, R30, R96 ;  /* 0x0000001e0c60723c */ /* 0x000fe20000001860 */
[----:B------:R-:W1:Y:S06]  /*d020*/  LDSM.16.MT88.4 R28, [R230+0x2000] ;  /* 0x00200000e61c783b */ /* 0x000e6c0000004200 */
[----:B------:R-:W-:Y:S02]  /*d030*/  F2FP.PACK_AB R12, R147, R214 ;  /* 0x000000d6930c723e */ /* 0x000fe400000000ff */
[----:B------:R-:W-:Y:S03]  /*d040*/  F2FP.PACK_AB R13, R142, R143 ;  /* 0x0000008f8e0d723e */ /* 0x000fe600000000ff */
[----:B------:R-:W-:Y:S02]  /*d050*/  F2FP.PACK_AB R14, R41, R40 ;  /* 0x00000028290e723e */ /* 0x000fe400000000ff */
[----:B------:R-:W-:Y:S07]  /*d060*/  F2FP.PACK_AB R15, R43, R42 ;  /* 0x0000002a2b0f723e */ /* 0x000fee00000000ff */
[C---:B---3--:R-:W-:Y:S08]  /*d070*/  HMMA.16816.F32 R4, R12.reuse, R16, R4 ;  /* 0x000000100c04723c */ /* 0x048ff00000001804 */
[C---:B------:R-:W-:Y:S01]  /*d080*/  HMMA.16816.F32 R8, R12.reuse, R18, R8 ;  /* 0x000000120c08723c */ /* 0x040fe20000001808 */
[----:B------:R-:W3:Y:S03]  /*d090*/  LDSM.16.MT88.4 R16, [R224+0x5000] ;  /* 0x00500000e010783b */ /* 0x000ee60000004200 */
[----:B--2---:R-:W-:Y:S04]  /*d0a0*/  FFMA.FTZ R2, R2, R34, R35 ;  /* 0x0000002202027223 */ /* 0x004fe80000010023 */
[C---:B----4-:R-:W-:Y:S01]  /*d0b0*/  HMMA.16816.F32 R100, R12.reuse, R20, R100 ;  /* 0x000000140c64723c */ /* 0x050fe20000001864 */
[----:B------:R-:W2:Y:S07]  /*d0c0*/  LDSM.16.MT88.4 R32, [R228+0x5000] ;  /* 0x00500000e420783b */ /* 0x000eae0000004200 */
[C---:B------:R-:W-:Y:S01]  /*d0d0*/  HMMA.16816.F32 R104, R12.reuse, R22, R104 ;  /* 0x000000160c68723c */ /* 0x040fe20000001868 */
[----:B------:R-:W4:Y:S07]  /*d0e0*/  LDSM.16.MT88.4 R20, [R227+0x5000] ;  /* 0x00500000e314783b */ /* 0x000f2e0000004200 */
[C---:B------:R-:W-:Y:S08]  /*d0f0*/  HMMA.16816.F32 R108, R12.reuse, R24, R108 ;  /* 0x000000180c6c723c */ /* 0x040ff0000000186c */
[C---:B------:R-:W-:Y:S01]  /*d100*/  HMMA.16816.F32 R112, R12.reuse, R26, R112 ;  /* 0x0000001a0c70723c */ /* 0x040fe20000001870 */
[----:B------:R-:W4:Y:S07]  /*d110*/  LDSM.16.MT88.4 R24, [R230+0x5000] ;  /* 0x00500000e618783b */ /* 0x000f2e0000004200 */
[C---:B-1----:R-:W-:Y:S08]  /*d120*/  HMMA.16816.F32 R116, R12.reuse, R28, R116 ;  /* 0x0000001c0c74723c */ /* 0x042ff00000001874 */
[C---:B------:R-:W-:Y:S01]  /*d130*/  HMMA.16816.F32 R120, R12.reuse, R30, R120 ;  /* 0x0000001e0c78723c */ /* 0x040fe20000001878 */
[----:B------:R-:W-:Y:S07]  /*d140*/  LDSM.16.MT88.4 R28, [R228+0x8000] ;  /* 0x00800000e41c783b */ /* 0x000fee0000004200 */
[C---:B---3--:R-:W-:Y:S08]  /*d150*/  HMMA.16816.F32 R124, R12.reuse, R16, R124 ;  /* 0x000000100c7c723c */ /* 0x048ff0000000187c */
[C---:B------:R-:W-:Y:S01]  /*d160*/  HMMA.16816.F32 R128, R12.reuse, R18, R128 ;  /* 0x000000120c80723c */ /* 0x040fe20000001880 */
[----:B------:R-:W1:Y:S07]  /*d170*/  LDSM.16.MT88.4 R16, [R224+0x8000] ;  /* 0x00800000e010783b */ /* 0x000e6e0000004200 */
[C---:B--2---:R-:W-:Y:S08]  /*d180*/  HMMA.16816.F32 R132, R12.reuse, R32, R132 ;  /* 0x000000200c84723c */ /* 0x044ff00000001884 */
[C---:B------:R-:W-:Y:S01]  /*d190*/  HMMA.16816.F32 R136, R12.reuse, R34, R136 ;  /* 0x000000220c88723c */ /* 0x040fe20000001888 */
[----:B------:R-:W2:Y:S07]  /*d1a0*/  LDSM.16.MT88.4 R32, [R227+0x8000] ;  /* 0x00800000e320783b */ /* 0x000eae0000004200 */
[C---:B----4-:R-:W-:Y:S08]  /*d1b0*/  HMMA.16816.F32 R52, R12.reuse, R20, R52 ;  /* 0x000000140c34723c */ /* 0x050ff00000001834 */
[C---:B------:R-:W-:Y:S01]  /*d1c0*/  HMMA.16816.F32 R56, R12.reuse, R22, R56 ;  /* 0x000000160c38723c */ /* 0x040fe20000001838 */
[----:B------:R-:W3:Y:S07]  /*d1d0*/  LDSM.16.MT88.4 R20, [R230+0x8000] ;  /* 0x00800000e614783b */ /* 0x000eee0000004200 */
[C---:B------:R-:W-:Y:S01]  /*d1e0*/  HMMA.16816.F32 R60, R12.reuse, R24, R60 ;  /* 0x000000180c3c723c */ /* 0x040fe2000000183c */
[----:B------:R-:W4:Y:S07]  /*d1f0*/  LDL.LU R25, [R1+0x10] ;  /* 0x0000100001197983 */ /* 0x000f2e0000300800 */
[C---:B------:R-:W-:Y:S08]  /*d200*/  HMMA.16816.F32 R64, R12.reuse, R26, R64 ;  /* 0x0000001a0c40723c */ /* 0x040ff00000001840 */
[C---:B-1----:R-:W-:Y:S08]  /*d210*/  HMMA.16816.F32 R68, R12.reuse, R16, R68 ;  /* 0x000000100c44723c */ /* 0x042ff00000001844 */
[C---:B------:R-:W-:Y:S01]  /*d220*/  HMMA.16816.F32 R72, R12.reuse, R18, R72 ;  /* 0x000000120c48723c */ /* 0x040fe20000001848 */
[----:B------:R-:W-:Y:S07]  /*d230*/  LDSM.16.MT88.4 R16, [R228+0x2800] ;  /* 0x00280000e410783b */ /* 0x000fee0000004200 */
[C---:B------:R-:W-:Y:S07]  /*d240*/  HMMA.16816.F32 R76, R12.reuse, R28, R76 ;  /* 0x0000001c0c4c723c */ /* 0x040fee000000184c */
[----:B------:R-:W-:Y:S01]  /*d250*/  MOV R29, R153 ;  /* 0x00000099001d7202 */ /* 0x000fe20000000f00 */
[C---:B------:R-:W-:Y:S01]  /*d260*/  HMMA.16816.F32 R80, R12.reuse, R30, R80 ;  /* 0x0000001e0c50723c */ /* 0x040fe20000001850 */
[----:B------:R-:W1:Y:S03]  /*d270*/  LDSM.16.MT88.4 R152, [R224+0x2800] ;  /* 0x00280000e098783b */ /* 0x000e660000004200 */
[----:B------:R-:W-:Y:S04]  /*d280*/  FADD.FTZ R2, R29, R2 ;  /* 0x000000021d027221 */ /* 0x000fe80000010000 */
[C---:B--2---:R-:W-:Y:S01]  /*d290*/  HMMA.16816.F32 R84, R12.reuse, R32, R84 ;  /* 0x000000200c54723c */ /* 0x044fe20000001854 */
[----:B------:R-:W-:Y:S03]  /*d2a0*/  LDSM.16.MT88.4 R28, [R227+0x5800] ;  /* 0x00580000e31c783b */ /* 0x000fe60000004200 */
[----:B------:R-:W-:Y:S01]  /*d2b0*/  FADD.FTZ R2, R51, R2 ;  /* 0x0000000233027221 */ /* 0x000fe20000010000 */
[----:B------:R-:W-:Y:S03]  /*d2c0*/  MOV R51, R151 ;  /* 0x0000009700337202 */ /* 0x000fe60000000f00 */
[C---:B------:R-:W-:Y:S01]  /*d2d0*/  HMMA.16816.F32 R88, R12.reuse, R34, R88 ;  /* 0x000000220c58723c */ /* 0x040fe20000001858 */
[----:B------:R-:W-:Y:S03]  /*d2e0*/  LDSM.16.MT88.4 R32, [R230+0x5800] ;  /* 0x00580000e620783b */ /* 0x000fe60000004200 */
[----:B------:R-:W-:Y:S01]  /*d2f0*/  FADD.FTZ R2, R50, R2 ;  /* 0x0000000232027221 */ /* 0x000fe20000010000 */
[----:B------:R-:W-:Y:S03]  /*d300*/  MOV R50, R150 ;  /* 0x0000009600327202 */ /* 0x000fe60000000f00 */
[C---:B---3--:R-:W-:Y:S08]  /*d310*/  HMMA.16816.F32 R92, R12.reuse, R20, R92 ;  /* 0x000000140c5c723c */ /* 0x048ff0000000185c */
[----:B------:R-:W-:Y:S01]  /*d320*/  HMMA.16816.F32 R96, R12, R22, R96 ;  /* 0x000000160c60723c */ /* 0x000fe20000001860 */
[----:B------:R-:W-:Y:S06]  /*d330*/  LDSM.16.MT88.4 R20, [R230+0x2800] ;  /* 0x00280000e614783b */ /* 0x000fec0000004200 */
[----:B------:R-:W-:Y:S02]  /*d340*/  F2FP.PACK_AB R12, R45, R44 ;  /* 0x0000002c2d0c723e */ /* 0x000fe400000000ff */
[----:B------:R-:W-:Y:S03]  /*d350*/  F2FP.PACK_AB R13, R39, R38 ;  /* 0x00000026270d723e */ /* 0x000fe600000000ff */
[----:B------:R-:W-:Y:S02]  /*d360*/  F2FP.PACK_AB R14, R212, R48 ;  /* 0x00000030d40e723e */ /* 0x000fe400000000ff */
[----:B------:R-:W-:Y:S01]  /*d370*/  F2FP.PACK_AB R15, R36, R37 ;  /* 0x00000025240f723e */ /* 0x000fe200000000ff */
[----:B----4-:R-:W-:Y:S01]  /*d380*/  FFMA.FTZ R0, R0, R25, R218 ;  /* 0x0000001900007223 */ /* 0x010fe200000100da */
[----:B------:R-:W-:Y:S01]  /*d390*/  MOV R218, R149 ;  /* 0x0000009500da7202 */ /* 0x000fe20000000f00 */
[----:B------:R-:W2:Y:S04]  /*d3a0*/  LDSM.16.MT88.4 R24, [R227+0x2800] ;  /* 0x00280000e318783b */ /* 0x000ea80000004200 */
[C---:B-1----:R-:W-:Y:S03]  /*d3b0*/  HMMA.16816.F32 R148, R12.reuse, R152, R4 ;  /* 0x000000980c94723c */ /* 0x042fe60000001804 */
[----:B------:R-:W-:Y:S02]  /*d3c0*/  FADD.FTZ R2, R218, R2 ;  /* 0x00000002da027221 */ /* 0x000fe40000010000 */
[----:B------:R-:W-:Y:S01]  /*d3d0*/  FADD.FTZ R0, R217, R0 ;  /* 0x00000000d9007221 */ /* 0x000fe20000010000 */
[----:B------:R-:W1:Y:S02]  /*d3e0*/  LDSM.16.MT88.4 R4, [R224+0x5800] ;  /* 0x00580000e004783b */ /* 0x000e640000004200 */
[C---:B------:R-:W-:Y:S04]  /*d3f0*/  HMMA.16816.F32 R152, R12.reuse, R154, R8 ;  /* 0x0000009a0c98723c */ /* 0x040fe80000001808 */
[----:B------:R-:W-:Y:S02]  /*d400*/  FADD.FTZ R2, R3, R2 ;  /* 0x0000000203027221 */ /* 0x000fe40000010000 */
[----:B------:R-:W-:Y:S01]  /*d410*/  FADD.FTZ R0, R216, R0 ;  /* 0x00000000d8007221 */ /* 0x000fe20000010000 */
[----:B------:R-:W3:Y:S01]  /*d420*/  LDSM.16.MT88.4 R8, [R228+0x5800] ;  /* 0x00580000e408783b */ /* 0x000ee20000004200 */
[C---:B------:R-:W-:Y:S04]  /*d430*/  HMMA.16816.F32 R100, R12.reuse, R16, R100 ;  /* 0x000000100c64723c */ /* 0x040fe80000001864 */
[----:B------:R-:W-:Y:S02]  /*d440*/  FADD.FTZ R2, R51, R2 ;  /* 0x0000000233027221 */ /* 0x000fe40000010000 */
[----:B------:R-:W-:Y:S02]  /*d450*/  FADD.FTZ R0, R215, R0 ;  /* 0x00000000d7007221 */ /* 0x000fe40000010000 */
[C---:B------:R-:W-:Y:S01]  /*d460*/  HMMA.16816.F32 R104, R12.reuse, R18, R104 ;  /* 0x000000120c68723c */ /* 0x040fe20000001868 */
[----:B------:R-:W4:Y:S03]  /*d470*/  LDSM.16.MT88.4 R16, [R224+0x8800] ;  /* 0x00880000e010783b */ /* 0x000f260000004200 */
[----:B------:R-:W-:Y:S02]  /*d480*/  FADD.FTZ R2, R50, R2 ;  /* 0x0000000232027221 */ /* 0x000fe40000010000 */
[----:B------:R-:W-:Y:S02]  /*d490*/  FADD.FTZ R0, R213, R0 ;  /* 0x00000000d5007221 */ /* 0x000fe40000010000 */
[----:B------:R-:W-:Y:S04]  /*d4a0*/  FADD.FTZ R2, R47, R2 ;  /* 0x000000022f027221 */ /* 0x000fe80000010000 */
[----:B------:R-:W-:Y:S02]  /*d4b0*/  FADD.FTZ R2, R46, R2 ;  /* 0x000000022e027221 */ /* 0x000fe40000010000 */
[----:B------:R-:W-:Y:S01]  /*d4c0*/  FADD.FTZ R0, R211, R0 ;  /* 0x00000000d3007221 */ /* 0x000fe20000010000 */
[C---:B--2---:R-:W-:Y:S03]  /*d4d0*/  HMMA.16816.F32 R108, R12.reuse, R24, R108 ;  /* 0x000000180c6c723c */ /* 0x044fe6000000186c */
[----:B------:R-:W-:Y:S02]  /*d4e0*/  FADD.FTZ R2, R49, R2 ;  /* 0x0000000231027221 */ /* 0x000fe40000010000 */
[----:B------:R-:W-:Y:S02]  /*d4f0*/  FADD.FTZ R0, R210, R0 ;  /* 0x00000000d2007221 */ /* 0x000fe40000010000 */
[----:B------:R-:W-:Y:S01]  /*d500*/  FADD.FTZ R2, R223, R2 ;  /* 0x00000002df027221 */ /* 0x000fe20000010000 */
[C---:B------:R-:W-:Y:S04]  /*d510*/  HMMA.16816.F32 R112, R12.reuse, R26, R112 ;  /* 0x0000001a0c70723c */ /* 0x040fe80000001870 */
[----:B------:R-:W-:Y:S02]  /*d520*/  FADD.FTZ R2, R222, R2 ;  /* 0x00000002de027221 */ /* 0x000fe40000010000 */
[----:B------:R-:W-:Y:S02]  /*d530*/  FADD.FTZ R0, R209, R0 ;  /* 0x00000000d1007221 */ /* 0x000fe40000010000 */
[C---:B------:R-:W-:Y:S04]  /*d540*/  HMMA.16816.F32 R116, R12.reuse, R20, R116 ;  /* 0x000000140c74723c */ /* 0x040fe80000001874 */
[----:B------:R-:W-:Y:S02]  /*d550*/  FADD.FTZ R2, R221, R2 ;  /* 0x00000002dd027221 */ /* 0x000fe40000010000 */
[----:B------:R-:W-:Y:S02]  /*d560*/  FADD.FTZ R0, R208, R0 ;  /* 0x00000000d0007221 */ /* 0x000fe40000010000 */
[C---:B------:R-:W-:Y:S01]  /*d570*/  HMMA.16816.F32 R120, R12.reuse, R22, R120 ;  /* 0x000000160c78723c */ /* 0x040fe20000001878 */
[----:B------:R-:W2:Y:S03]  /*d580*/  LDSM.16.MT88.4 R20, [R228+0x8800] ;  /* 0x00880000e414783b */ /* 0x000ea60000004200 */
[----:B------:R-:W-:Y:S02]  /*d590*/  FADD.FTZ R2, R220, R2 ;  /* 0x00000002dc027221 */ /* 0x000fe40000010000 */
[----:B------:R-:W-:Y:S02]  /*d5a0*/  FADD.FTZ R0, R167, R0 ;  /* 0x00000000a7007221 */ /* 0x000fe40000010000 */
[C---:B-1----:R-:W-:Y:S04]  /*d5b0*/  HMMA.16816.F32 R124, R12.reuse, R4, R124 ;  /* 0x000000040c7c723c */ /* 0x042fe8000000187c */
[----:B------:R-:W-:Y:S02]  /*d5c0*/  FADD.FTZ R2, R219, R2 ;  /* 0x00000002db027221 */ /* 0x000fe40000010000 */
[----:B------:R-:W-:Y:S02]  /*d5d0*/  FADD.FTZ R0, R166, R0 ;  /* 0x00000000a6007221 */ /* 0x000fe40000010000 */
[C---:B------:R-:W-:Y:S01]  /*d5e0*/  HMMA.16816.F32 R128, R12.reuse, R6, R128 ;  /* 0x000000060c80723c */ /* 0x040fe20000001880 */
[----:B------:R-:W1:Y:S03]  /*d5f0*/  LDSM.16.MT88.4 R4, [R227+0x8800] ;  /* 0x00880000e304783b */ /* 0x000e660000004200 */
[----:B------:R-:W-:Y:S02]  /*d600*/  FADD.FTZ R2, R214, R2 ;  /* 0x00000002d6027221 */ /* 0x000fe40000010000 */
[----:B------:R-:W-:Y:S02]  /*d610*/  FADD.FTZ R0, R165, R0 ;  /* 0x00000000a5007221 */ /* 0x000fe40000010000 */
[C---:B---3--:R-:W-:Y:S04]  /*d620*/  HMMA.16816.F32 R132, R12.reuse, R8, R132 ;  /* 0x000000080c84723c */ /* 0x048fe80000001884 */
        /* <DEDUP_REMOVED lines=9> */
[C---:B------:R-:W-:Y:S04]  /*d6c0*/  HMMA.16816.F32 R56, R12.reuse, R30, R56 ;  /* 0x0000001e0c38723c */ /* 0x040fe80000001838 */
[----:B------:R-:W-:Y:S04]  /*d6d0*/  FADD.FTZ R0, R144, R0 ;  /* 0x0000000090007221 */ /* 0x000fe80000010000 */
[C---:B------:R-:W-:Y:S04]  /*d6e0*/  HMMA.16816.F32 R60, R12.reuse, R32, R60 ;  /* 0x000000200c3c723c */ /* 0x040fe8000000183c */
[----:B------:R-:W-:Y:S01]  /*d6f0*/  FADD.FTZ R0, R143, R0 ;  /* 0x000000008f007221 */ /* 0x000fe20000010000 */
[----:B------:R-:W-:Y:S03]  /*d700*/  MOV R143, R140 ;  /* 0x0000008c008f7202 */ /* 0x000fe60000000f00 */
[C---:B------:R-:W-:Y:S04]  /*d710*/  HMMA.16816.F32 R64, R12.reuse, R34, R64 ;  /* 0x000000220c40723c */ /* 0x040fe80000001840 */
[----:B------:R-:W-:Y:S01]  /*d720*/  FADD.FTZ R0, R142, R0 ;  /* 0x000000008e007221 */ /* 0x000fe20000010000 */
[----:B------:R-:W-:Y:S03]  /*d730*/  MOV R142, R141 ;  /* 0x0000008d008e7202 */ /* 0x000fe60000000f00 */
[C---:B----4-:R-:W-:Y:S04]  /*d740*/  HMMA.16816.F32 R68, R12.reuse, R16, R68 ;  /* 0x000000100c44723c */ /* 0x050fe80000001844 */
[----:B------:R-:W-:Y:S04]  /*d750*/  FADD.FTZ R0, R42, R0 ;  /* 0x000000002a007221 */ /* 0x000fe80000010000 */
[C---:B------:R-:W-:Y:S04]  /*d760*/  HMMA.16816.F32 R72, R12.reuse, R18, R72 ;  /* 0x000000120c48723c */ /* 0x040fe80000001848 */
[----:B------:R-:W-:Y:S02]  /*d770*/  FADD.FTZ R3, R43, R0 ;  /* 0x000000002b037221 */ /* 0x000fe40000010000 */
[----:B------:R-:W-:Y:S02]  /*d780*/  FADD.FTZ R0, R44, R2 ;  /* 0x000000022c007221 */ /* 0x000fe40000010000 */
[C---:B--2---:R-:W-:Y:S04]  /*d790*/  HMMA.16816.F32 R76, R12.reuse, R20, R76 ;  /* 0x000000140c4c723c */ /* 0x044fe8000000184c */
[----:B------:R-:W-:Y:S02]  /*d7a0*/  FADD.FTZ R0, R45, R0 ;  /* 0x000000002d007221 */ /* 0x000fe40000010000 */
[----:B------:R-:W-:Y:S02]  /*d7b0*/  FADD.FTZ R3, R38, R3 ;  /* 0x0000000326037221 */ /* 0x000fe40000010000 */
[C---:B------:R-:W-:Y:S04]  /*d7c0*/  HMMA.16816.F32 R80, R12.reuse, R22, R80 ;  /* 0x000000160c50723c */ /* 0x040fe80000001850 */
[----:B------:R-:W-:Y:S02]  /*d7d0*/  FADD.FTZ R2, R48, R0 ;  /* 0x0000000030027221 */ /* 0x000fe40000010000 */
[----:B------:R-:W-:Y:S02]  /*d7e0*/  FADD.FTZ R3, R39, R3 ;  /* 0x0000000327037221 */ /* 0x000fe40000010000 */
[C---:B-1----:R-:W-:Y:S04]  /*d7f0*/  HMMA.16816.F32 R84, R12.reuse, R4, R84 ;  /* 0x000000040c54723c */ /* 0x042fe80000001854 */
[----:B------:R-:W-:Y:S02]  /*d800*/  FADD.FTZ R2, R212, R2 ;  /* 0x00000002d4027221 */ /* 0x000fe40000010000 */
[----:B------:R-:W-:Y:S02]  /*d810*/  FADD.FTZ R0, R37, R3 ;  /* 0x0000000325007221 */ /* 0x000fe40000010000 */
[C---:B------:R-:W-:Y:S01]  /*d820*/  HMMA.16816.F32 R88, R12.reuse, R6, R88 ;  /* 0x000000060c58723c */ /* 0x040fe20000001858 */
[----:B------:R1:W-:Y:S03]  /*d830*/  STL [R1+0xc], R2 ;  /* 0x00000c0201007387 */ /* 0x0003e60000100800 */
[----:B------:R-:W-:Y:S04]  /*d840*/  FADD.FTZ R0, R36, R0 ;  /* 0x0000000024007221 */ /* 0x000fe80000010000 */
[C---:B---3--:R-:W-:Y:S01]  /*d850*/  HMMA.16816.F32 R92, R12.reuse, R8, R92 ;  /* 0x000000080c5c723c */ /* 0x048fe2000000185c */
[----:B------:R1:W-:Y:S07]  /*d860*/  STL [R1+0x10], R0 ;  /* 0x0000100001007387 */ /* 0x0003ee0000100800 */
[----:B------:R-:W-:Y:S01]  /*d870*/  HMMA.16816.F32 R96, R12, R10, R96 ;  /* 0x0000000a0c60723c */ /* 0x000fe20000001860 */
[----:B------:R-:W-:-:S07]  /*d880*/  @P0 BRA `(.L_x_448) ;  /* 0xffffc86000000947 */ /* 0x000fce000383ffff */
.L_x_447:
[----:B------:R-:W-:Y:S07]  /*d890*/  @!UPT UIADD3 URZ, URZ, URZ, URZ ;  /* 0x0000003f3f3ff290 */ /* 0x000fee000fffe03f */
[----:B------:R-:W-:Y:S02]  /*d8a0*/  MOV R7, 0x1f ;  /* 0x0000001f00077802 */ /* 0x000fe40000000f00 */
[----:B------:R-:W-:Y:S01]  /*d8b0*/  MOV R6, 0xffffffff ;  /* 0xffffffff00067802 */ /* 0x000fe20000000f00 */
[----:B------:R-:W-:Y:S06]  /*d8c0*/  BRA.DIV ~URZ, `(.L_x_449) ;  /* 0x000028227f007947 */ /* 0x000fec000b800000 */
[----:B-1----:R-:W2:Y:S04]  /*d8d0*/  LDL R0, [R1+0xc] ;  /* 0x00000c0001007983 */ /* 0x002ea80000100800 */
[----:B--2---:R1:W2:Y:S02]  /*d8e0*/  SHFL.BFLY PT, R4, R0, 0x2, 0x1f ;  /* 0x0c401f0000047f89 */ /* 0x0042a400000e0000 */
.L_x_481:
[----:B-1----:R-:W3:Y:S02]  /*d8f0*/  LDL.LU R0, [R1+0xc] ;  /* 0x00000c0001007983 */ /* 0x002ee40000300800 */
[----:B--23--:R-:W-:Y:S01]  /*d900*/  FADD.FTZ R4, R4, R0 ;  /* 0x0000000004047221 */ /* 0x00cfe20000010000 */
[----:B------:R-:W-:Y:S05]  /*d910*/  BRA.DIV ~URZ, `(.L_x_450) ;  /* 0x000028327f007947 */ /* 0x000fea000b800000 */
[----:B------:R-:W2:Y:S04]  /*d920*/  LDL.LU R5, [R1+0x10] ;  /* 0x0000100001057983 */ /* 0x000ea80000300800 */
[----:B------:R-:W1:Y:S02]  /*d930*/  SHFL.BFLY PT, R2, R4, 0x1, 0x1f ;  /* 0x0c201f0004027f89 */ /* 0x000e6400000e0000 */
[----:B-1----:R-:W-:-:S02]  /*d940*/  FADD.FTZ R4, R4, R2 ;  /* 0x0000000204047221 */ /* 0x002fc40000010000 */
[----:B--2---:R-:W1:Y:S02]  /*d950*/  SHFL.BFLY PT, R0, R5, 0x2, 0x1f ;  /* 0x0c401f0005007f89 */ /* 0x004e6400000e0000 */
[----:B-1----:R-:W-:-:S05]  /*d960*/  FADD.FTZ R0, R0, R5 ;  /* 0x0000000500007221 */ /* 0x002fca0000010000 */
[----:B------:R1:W2:Y:S02]  /*d970*/  SHFL.BFLY PT, R3, R0, 0x1, 0x1f ;  /* 0x0c201f0000037f89 */ /* 0x0002a400000e0000 */
.L_x_482:
[----:B------:R-:W-:Y:S01]  /*d980*/  FSETP.NE.FTZ.AND P1, PT, R4, RZ, PT ;  /* 0x000000ff0400720b */ /* 0x000fe20003f35000 */
[----:B--2---:R-:W-:Y:S01]  /*d990*/  FADD.FTZ R3, R3, R0 ;  /* 0x0000000003037221 */ /* 0x004fe20000010000 */
[----:B------:R-:W-:Y:S02]  /*d9a0*/  MOV R2, RZ ;  /* 0x000000ff00027202 */ /* 0x000fe40000000f00 */
[----:B-1----:R-:W-:Y:S02]  /*d9b0*/  MOV R0, RZ ;  /* 0x000000ff00007202 */ /* 0x002fe40000000f00 */
[----:B------:R-:W-:Y:S02]  /*d9c0*/  FSETP.NE.FTZ.AND P0, PT, R3, RZ, PT ;  /* 0x000000ff0300720b */ /* 0x000fe40003f15000 */
[----:B------:R-:W-:Y:S02]  /*d9d0*/  MOV R51, 0x1 ;  /* 0x0000000100337802 */ /* 0x000fe40000000f00 */
[----:B------:R-:W-:-:S02]  /*d9e0*/  MOV R50, 0xff800000 ;  /* 0xff80000000327802 */ /* 0x000fc40000000f00 */
[----:B------:R-:W-:Y:S01]  /*d9f0*/  MOV R49, 0xff800000 ;  /* 0xff80000000317802 */ /* 0x000fe20000000f00 */
[----:B------:R-:W1:Y:S01]  /*da00*/  @P1 MUFU.RCP R2, R4 ;  /* 0x0000000400021308 */ /* 0x000e620000001000 */
[----:B------:R-:W-:-:S05]  /*da10*/  @P1 MOV R5, 0x3f317218 ;  /* 0x3f31721800051802 */ /* 0x000fca0000000f00 */
[----:B------:R-:W-:Y:S02]  /*da20*/  @P1 FMUL.FTZ R5, R5, c[0x0][0x2d0] ;  /* 0x0000b40005051a20 */ /* 0x000fe40000410000 */
[----:B------:R-:W2:Y:S01]  /*da30*/  @P1 MUFU.LG2 R4, R4 ;  /* 0x0000000400041308 */ /* 0x000ea20000000c00 */
[----:B-1----:R-:W-:-:S07]  /*da40*/  FMUL.FTZ R148, R2, R148 ;  /* 0x0000009402947220 */ /* 0x002fce0000410000 */
[----:B------:R-:W1:Y:S01]  /*da50*/  @P0 MUFU.RCP R0, R3 ;  /* 0x0000000300000308 */ /* 0x000e620000001000 */
[C---:B------:R-:W-:Y:S02]  /*da60*/  FMUL.FTZ R48, R2.reuse, R149 ;  /* 0x0000009502307220 */ /* 0x040fe40000410000 */
[C---:B------:R-:W-:Y:S02]  /*da70*/  FMUL.FTZ R152, R2.reuse, R152 ;  /* 0x0000009802987220 */ /* 0x040fe40000410000 */
[----:B------:R-:W-:Y:S02]  /*da80*/  FMUL.FTZ R46, R2, R153 ;  /* 0x00000099022e7220 */ /* 0x000fe40000410000 */
[----:B--2---:R-:W-:Y:S02]  /*da90*/  @P1 FMUL.FTZ R7, R4, 0.69314718246459960938 ;  /* 0x3f31721804071820 */ /* 0x004fe40000410000 */
        /* <DEDUP_REMOVED lines=44> */
[----:B------:R2:W3:Y:S01]  /*dd60*/  @P0 MUFU.LG2 R2, R3 ;  /* 0x0000000300020308 */ /* 0x0004e20000000c00 */
[----:B------:R-:W-:Y:S02]  /*dd70*/  @P1 FFMA.FTZ R50, R5, R141, R7 ;  /* 0x0000008d05321223 */ /* 0x000fe40000010007 */
[C---:B-1----:R-:W-:Y:S02]  /*dd80*/  FMUL.FTZ R150, R0.reuse, R150 ;  /* 0x0000009600967220 */ /* 0x042fe40000410000 */
[C---:B------:R-:W-:Y:S02]  /*dd90*/  FMUL.FTZ R47, R0.reuse, R151 ;  /* 0x00000097002f7220 */ /* 0x040fe40000410000 */
[C---:B------:R-:W-:Y:S02]  /*dda0*/  FMUL.FTZ R154, R0.reuse, R154 ;  /* 0x0000009a009a7220 */ /* 0x040fe40000410000 */
[C---:B------:R-:W-:Y:S02]  /*ddb0*/  FMUL.FTZ R45, R0.reuse, R155 ;  /* 0x0000009b002d7220 */ /* 0x040fe40000410000 */
[----:B------:R-:W-:-:S02]  /*ddc0*/  FMUL.FTZ R102, R0, R102 ;  /* 0x0000006600667220 */ /* 0x000fc40000410000 */
[C---:B------:R-:W-:Y:S02]  /*ddd0*/  FMUL.FTZ R43, R0.reuse, R103 ;  /* 0x00000067002b7220 */ /* 0x040fe40000410000 */
[----:B------:R-:W-:Y:S01]  /*dde0*/  FMUL.FTZ R106, R0, R106 ;  /* 0x0000006a006a7220 */ /* 0x000fe20000410000 */
[----:B--2---:R-:W-:Y:S01]  /*ddf0*/  @P0 MOV R3, 0x3f317218 ;  /* 0x3f31721800030802 */ /* 0x004fe20000000f00 */
[----:B---3--:R-:W-:Y:S02]  /*de00*/  @P0 FMUL.FTZ R2, R2, 0.69314718246459960938 ;  /* 0x3f31721802020820 */ /* 0x008fe40000410000 */
[C---:B------:R-:W-:Y:S02]  /*de10*/  FMUL.FTZ R41, R0.reuse, R107 ;  /* 0x0000006b00297220 */ /* 0x040fe40000410000 */
[----:B------:R-:W-:Y:S02]  /*de20*/  @P0 FMUL.FTZ R3, R3, c[0x0][0x2d0] ;  /* 0x0000b40003030a20 */ /* 0x000fe40000410000 */
        /* <DEDUP_REMOVED lines=40> */
[----:B------:R-:W-:Y:S01]  /*e0b0*/  PRMT R0, R51, 0x7610, R0 ;  /* 0x0000761033007816 */ /* 0x000fe20000000000 */
[----:B------:R-:W-:Y:S02]  /*e0c0*/  @P0 FFMA.FTZ R49, R3, R140, R2 ;  /* 0x0000008c03310223 */ /* 0x000fe40000010002 */
.L_x_442:
[----:B-1----:R1:W5:Y:S01]  /*e0d0*/  LDL R55, [R1+0x60] ;  /* 0x0000600001377983 */ /* 0x0023620000100800 */
[----:B------:R-:W-:Y:S03]  /*e0e0*/  BSSY B0, `(.L_x_451) ;  /* 0x0000012000007945 */ /* 0x000fe60003800000 */
[----:B------:R-:W2:Y:S02]  /*e0f0*/  S2R R53, SR_TID.X ;  /* 0x0000000000357919 */ /* 0x000ea40000002100 */
[----:B--2---:R-:W-:-:S13]  /*e100*/  LOP3.LUT P6, RZ, R53, 0xff, RZ, 0xc0, !PT ;  /* 0x000000ff35ff7812 */ /* 0x004fda00078cc0ff */
[----:B------:R-:W-:Y:S05]  /*e110*/  @P6 BRA `(.L_x_452) ;  /* 0x000000e000006947 */ /* 0x000fea0003800000 */
[----:B-1----:R-:W1:Y:S01]  /*e120*/  S2R R51, SR_LANEID ;  /* 0x0000000000337919 */ /* 0x002e620000000000 */
[----:B------:R-:W-:Y:S01]  /*e130*/  VOTEU.ANY UR4, UPT, PT ;  /* 0x0000000000047886 */ /* 0x000fe200038e0100 */
[----:B------:R-:W-:Y:S01]  /*e140*/  IMAD.MOV.U32 R140, RZ, RZ, c[0x0][0x580] ;  /* 0x00016000ff8c7624 */ /* 0x000fe200078e00ff */
[----:B------:R-:W1:Y:S01]  /*e150*/  FLO.U32 R3, UR4 ;  /* 0x0000000400037d00 */ /* 0x000e6200080e0000 */
[----:B------:R-:W-:-:S07]  /*e160*/  IMAD.MOV.U32 R141, RZ, RZ, c[0x0][0x584] ;  /* 0x00016100ff8d7624 */ /* 0x000fce00078e00ff */
[----:B------:R-:W2:Y:S01]  /*e170*/  POPC R2, UR4 ;  /* 0x0000000400027d09 */ /* 0x000ea20008000000 */
[----:B-1----:R-:W-:-:S13]  /*e180*/  ISETP.EQ.U32.AND P0, PT, R3, R51, PT ;  /* 0x000000330300720c */ /* 0x002fda0003f02070 */
[----:B--2---:R-:W2:Y:S04]  /*e190*/  @P0 ATOMG.E.ADD.STRONG.GPU PT, R2, [R140.64], R2 ;  /* 0x000000028c0209a8 */ /* 0x004ea800081ee1c6 */
[----:B------:R-:W1:Y:S04]  /*e1a0*/  S2R R51, SR_LTMASK ;  /* 0x0000000000337919 */ /* 0x000e680000003900 */
[----:B--2---:R1:W2:Y:S02]  /*e1b0*/  SHFL.IDX PT, R3, R2, R3, 0x1f ;  /* 0x00001f0302037589 */ /* 0x0042a400000e0000 */
[----:B-1----:R-:W-:-:S06]  /*e1c0*/  LOP3.LUT R2, R51, UR4, RZ, 0xc0, !PT ;  /* 0x0000000433027c12 */ /* 0x002fcc000f8ec0ff */
[----:B------:R-:W2:Y:S02]  /*e1d0*/  POPC R2, R2 ;  /* 0x0000000200027309 */ /* 0x000ea40000000000 */
[----:B--2--5:R-:W-:-:S05]  /*e1e0*/  IADD3 R55, R3, c[0x0][0xc], R2 ;  /* 0x0000030003377a10 */ /* 0x024fca0007ffe002 */
[----:B------:R1:W-:Y:S02]  /*e1f0*/  STL [R1+0x60], R55 ;  /* 0x0000603701007387 */ /* 0x0003e40000100800 */
.L_x_452:
[----:B-1----:R-:W-:Y:S05]  /*e200*/  BSYNC B0 ;  /* 0x0000000000007941 */ /* 0x002fea0003800000 */
.L_x_451:
[----:B------:R-:W-:Y:S01]  /*e210*/  PRMT R0, R0, 0x9910, RZ ;  /* 0x0000991000007816 */ /* 0x000fe200000000ff */
[----:B------:R-:W-:Y:S01]  /*e220*/  BSSY B1, `(.L_x_453) ;  /* 0x00001d8000017945 */ /* 0x000fe20003800000 */
[----:B-----5:R-:W-:Y:S02]  /*e230*/  IMAD.MOV.U32 R61, RZ, RZ, R55 ;  /* 0x000000ffff3d7224 */ /* 0x020fe400078e0037 */
[----:B------:R-:W-:Y:S01]  /*e240*/  ISETP.NE.AND P0, PT, R0, RZ, PT ;  /* 0x000000ff0000720c */ /* 0x000fe20003f05270 */
[----:B------:R-:W-:-:S12]  /*e250*/  IMAD.MOV.U32 R63, RZ, RZ, -0x1 ;  /* 0xffffffffff3f7424 */ /* 0x000fd800078e00ff */
[----:B------:R-:W-:Y:S05]  /*e260*/  @!P0 BRA `(.L_x_454) ;  /* 0x0000124000008947 */ /* 0x000fea0003800000 */
[----:B------:R-:W2:Y:S04]  /*e270*/  LDL R71, [R1+0x64] ;  /* 0x0000640001477983 */ /* 0x000ea80000100800 */
[----:B------:R-:W3:Y:S04]  /*e280*/  LDL R69, [R1+0x68] ;  /* 0x0000680001457983 */ /* 0x000ee80000100800 */
[----:B------:R-:W4:Y:S04]  /*e290*/  LDL R67, [R1+0x70] ;  /* 0x0000700001437983 */ /* 0x000f280000100800 */
[----:B------:R-:W5:Y:S04]  /*e2a0*/  LDL R65, [R1+0x6c] ;  /* 0x00006c0001417983 */ /* 0x000f680000100800 */
[----:B------:R-:W4:Y:S04]  /*e2b0*/  LDL R59, [R1+0x80] ;  /* 0x00008000013b7983 */ /* 0x000f280000100800 */
[----:B------:R-:W5:Y:S04]  /*e2c0*/  LDL R57, [R1+0x78] ;  /* 0x0000780001397983 */ /* 0x000f680000100800 */
[----:B------:R-:W5:Y:S04]  /*e2d0*/  LDL R55, [R1+0x7c] ;  /* 0x00007c0001377983 */ /* 0x000f680000100800 */
[----:B------:R-:W5:Y:S01]  /*e2e0*/  LDL R51, [R1+0x74] ;  /* 0x0000740001337983 */ /* 0x000f620000100800 */
[----:B------:R-:W-:Y:S01]  /*e2f0*/  WARPSYNC 0xffffffff ;  /* 0xffffffff00007948 */ /* 0x000fe20003800000 */
[----:B------:R-:W-:-:S02]  /*e300*/  F2FP.PACK_AB R48, R48, R148 ;  /* 0x000000943030723e */ /* 0x000fc400000000ff */
[----:B------:R-:W-:Y:S01]  /*e310*/  BAR.SYNC.DEFER_BLOCKING 0x1, 0x100 ;  /* 0x0044000000007b1d */ /* 0x000fe20000010000 */
        /* <DEDUP_REMOVED lines=46> */
[----:B------:R-:W-:Y:S01]  /*e600*/  F2FP.PACK_AB R0, R99, R98 ;  /* 0x000000626300723e */ /* 0x000fe200000000ff */
[----:B--2---:R1:W-:Y:S04]  /*e610*/  STS [R71], R48 ;  /* 0x0000003047007388 */ /* 0x0043e80000000800 */
[----:B------:R1:W-:Y:S04]  /*e620*/  STS [R71+0x400], R47 ;  /* 0x0004002f47007388 */ /* 0x0003e80000000800 */
[----:B---3--:R1:W-:Y:S04]  /*e630*/  STS [R69], R46 ;  /* 0x0000002e45007388 */ /* 0x0083e80000000800 */
[----:B------:R1:W-:Y:S04]  /*e640*/  STS [R69+0x400], R45 ;  /* 0x0004002d45007388 */ /* 0x0003e80000000800 */
[----:B----4-:R1:W-:Y:S04]  /*e650*/  STS [R67], R44 ;  /* 0x0000002c43007388 */ /* 0x0103e80000000800 */
[----:B------:R1:W-:Y:S04]  /*e660*/  STS [R67+0x400], R43 ;  /* 0x0004002b43007388 */ /* 0x0003e80000000800 */
[----:B-----5:R1:W-:Y:S04]  /*e670*/  STS [R65], R42 ;  /* 0x0000002a41007388 */ /* 0x0203e80000000800 */
[----:B------:R1:W-:Y:S04]  /*e680*/  STS [R65+0x400], R41 ;  /* 0x0004002941007388 */ /* 0x0003e80000000800 */
[----:B------:R1:W-:Y:S04]  /*e690*/  STS [R59], R40 ;  /* 0x000000283b007388 */ /* 0x0003e80000000800 */
[----:B------:R1:W-:Y:S04]  /*e6a0*/  STS [R59+0x400], R39 ;  /* 0x000400273b007388 */ /* 0x0003e80000000800 */
[----:B------:R1:W-:Y:S04]  /*e6b0*/  STS [R57], R38 ;  /* 0x0000002639007388 */ /* 0x0003e80000000800 */
[----:B------:R1:W-:Y:S04]  /*e6c0*/  STS [R57+0x400], R37 ;  /* 0x0004002539007388 */ /* 0x0003e80000000800 */
[----:B------:R1:W-:Y:S04]  /*e6d0*/  STS [R55], R36 ;  /* 0x0000002437007388 */ /* 0x0003e80000000800 */
[----:B------:R1:W-:Y:S04]  /*e6e0*/  STS [R55+0x400], R35 ;  /* 0x0004002337007388 */ /* 0x0003e80000000800 */
[----:B------:R1:W-:Y:S04]  /*e6f0*/  STS [R51], R34 ;  /* 0x0000002233007388 */ /* 0x0003e80000000800 */
[----:B------:R1:W-:Y:S04]  /*e700*/  STS [R51+0x400], R33 ;  /* 0x0004002133007388 */ /* 0x0003e80000000800 */
        /* <DEDUP_REMOVED lines=32> */
[----:B------:R-:W-:Y:S06]  /*e910*/  BAR.SYNC.DEFER_BLOCKING 0x1, 0x100 ;  /* 0x0044000000007b1d */ /* 0x000fec0000010000 */
[----:B------:R-:W-:Y:S05]  /*e920*/  BRA.CONV ~URZ, `(.L_x_455) ;  /* 0x000000737f007947 */ /* 0x000fea000b800000 */
[----:B-1----:R-:W-:Y:S01]  /*e930*/  SHF.R.S32.HI R7, RZ, 0x1f, R53 ;  /* 0x0000001fff077819 */ /* 0x002fe20000011435 */
[----:B------:R-:W-:Y:S01]  /*e940*/  IMAD.MOV.U32 R6, RZ, RZ, RZ ;  /* 0x000000ffff067224 */ /* 0x000fe200078e00ff */
[----:B------:R-:W-:Y:S01]  /*e950*/  MOV R8, 0xe9a0 ;  /* 0x0000e9a000087802 */ /* 0x000fe20000000f00 */
[----:B------:R-:W-:Y:S01]  /*e960*/  IMAD.MOV.U32 R4, RZ, RZ, 0x1f ;  /* 0x0000001fff047424 */ /* 0x000fe200078e00ff */
[----:B------:R-:W-:-:S04]  /*e970*/  LEA.HI R7, R7, R53, RZ, 0x7 ;  /* 0x0000003507077211 */ /* 0x000fc800078f38ff */
[----:B------:R-:W-:Y:S02]  /*e980*/  SHF.R.S32.HI R7, RZ, 0x7, R7 ;  /* 0x00000007ff077819 */ /* 0x000fe40000011407 */
[----:B------:R-:W-:Y:S05]  /*e990*/  CALL.REL.NOINC `($__internal_1_$__cuda_sm70_shflsync_idx_p) ;  /* 0x00001c9000007944 */ /* 0x000fea0003c00000 */
.L_x_455:
[----:B-1----:R-:W2:Y:S04]  /*e9a0*/  LDL R2, [R1+0x84] ;  /* 0x0000840001027983 */ /* 0x002ea80000100800 */
[----:B------:R-:W3:Y:S04]  /*e9b0*/  LDL R13, [R1+0x88] ;  /* 0x00008800010d7983 */ /* 0x000ee80000100800 */
[----:B------:R-:W4:Y:S04]  /*e9c0*/  LDL.LU R11, [R1+0x48] ;  /* 0x00004800010b7983 */ /* 0x000f280000300800 */
[----:B------:R-:W2:Y:S04]  /*e9d0*/  LDL.LU R12, [R1+0x4c] ;  /* 0x00004c00010c7983 */ /* 0x000ea80000300800 */
[----:B------:R-:W2:Y:S01]  /*e9e0*/  LDL.LU R15, [R1+0x54] ;  /* 0x00005400010f7983 */ /* 0x000ea20000300800 */
[----:B------:R-:W-:-:S03]  /*e9f0*/  IMAD.MOV.U32 R0, RZ, RZ, 0x1 ;  /* 0x00000001ff007424 */ /* 0x000fc600078e00ff */
[----:B------:R-:W3:Y:S02]  /*ea00*/  LDL R14, [R1+0x90] ;  /* 0x00009000010e7983 */ /* 0x000ee40000100800 */
[----:B------:R-:W-:Y:S02]  /*ea10*/  ISETP.NE.AND P1, PT, R0, c[0x0][0x4e8], PT ;  /* 0x00013a0000007a0c */ /* 0x000fe40003f25270 */
[----:B------:R1:W5:Y:S04]  /*ea20*/  LDL.64 R66, [R1+0x30] ;  /* 0x0000300001427983 */ /* 0x0003680000100a00 */
[----:B------:R1:W5:Y:S04]  /*ea30*/  LDL R65, [R1+0x5c] ;  /* 0x00005c0001417983 */ /* 0x0003680000100800 */
[----:B------:R1:W5:Y:S04]  /*ea40*/  LDL R64, [R1+0x40] ;  /* 0x0000400001407983 */ /* 0x0003680000100800 */
[----:B------:R1:W5:Y:S04]  /*ea50*/  LDL R62, [R1+0x58] ;  /* 0x00005800013e7983 */ /* 0x0003680000100800 */
[----:B------:R1:W5:Y:S04]  /*ea60*/  LDL R60, [R1+0x44] ;  /* 0x00004400013c7983 */ /* 0x0003680000100800 */
[----:B------:R-:W1:Y:S01]  /*ea70*/  S2R R17, SR_TID.X ;  /* 0x0000000000117919 */ /* 0x000e620000002100 */
[----:B----4-:R-:W-:-:S05]  /*ea80*/  SHF.R.S32.HI R5, RZ, 0x1f, R11 ;  /* 0x0000001fff057819 */ /* 0x010fca000001140b */
[----:B------:R-:W-:Y:S01]  /*ea90*/  IMAD R6, R5, c[0x0][0x490], RZ ;  /* 0x0001240005067a24 */ /* 0x000fe200078e02ff */
[----:B--2---:R-:W-:Y:S01]  /*eaa0*/  IADD3 R4, R2, R15, RZ ;  /* 0x0000000f02047210 */ /* 0x004fe20007ffe0ff */
[----:B------:R-:W-:-:S04]  /*eab0*/  IMAD.WIDE.U32 R2, R11, c[0x0][0x490], RZ ;  /* 0x000124000b027a25 */ /* 0x000fc800078e00ff */
[----:B------:R-:W-:-:S04]  /*eac0*/  @P1 IMAD.HI.U32 R7, R4, c[0x0][0x4ec], RZ ;  /* 0x00013b0004071a27 */ /* 0x000fc800078e00ff */
[----:B------:R-:W-:Y:S02]  /*ead0*/  IMAD R6, R11, c[0x0][0x494], R6 ;  /* 0x000125000b067a24 */ /* 0x000fe400078e0206 */
[----:B------:R-:W-:Y:S01]  /*eae0*/  IMAD.MOV.U32 R0, RZ, RZ, R4 ;  /* 0x000000ffff007224 */ /* 0x000fe200078e0004 */
[----:B------:R-:W-:Y:S02]  /*eaf0*/  @P1 SHF.R.U32.HI R0, RZ, c[0x0][0x4f0], R7 ;  /* 0x00013c00ff001a19 */ /* 0x000fe40000011607 */
[----:B------:R-:W-:-:S03]  /*eb00*/  IADD3 R3, R3, R6, RZ ;  /* 0x0000000603037210 */ /* 0x000fc60007ffe0ff */
[----:B------:R-:W-:Y:S02]  /*eb10*/  IMAD.MOV R8, RZ, RZ, -R0 ;  /* 0x000000ffff087224 */ /* 0x000fe400078e0a00 */
[----:B------:R-:W-:-:S04]  /*eb20*/  IMAD.WIDE.U32 R6, R12, c[0x0][0x498], R2 ;  /* 0x000126000c067a25 */ /* 0x000fc800078e0002 */
[----:B------:R-:W-:Y:S01]  /*eb30*/  IMAD R2, R8, c[0x0][0x4e8], R4 ;  /* 0x00013a0008027a24 */ /* 0x000fe200078e0204 */
[----:B------:R-:W-:Y:S02]  /*eb40*/  IADD3 R4, P0, R0, R6, RZ ;  /* 0x0000000600047210 */ /* 0x000fe40007f1e0ff */
[----:B---3--:R-:W-:Y:S02]  /*eb50*/  IADD3 R6, R13, R15, RZ ;  /* 0x0000000f0d067210 */ /* 0x008fe40007ffe0ff */
[----:B------:R-:W2:Y:S01]  /*eb60*/  LDL R13, [R1+0x4] ;  /* 0x00000400010d7983 */ /* 0x000ea20000100800 */
[----:B------:R-:W-:-:S05]  /*eb70*/  SHF.R.S32.HI R10, RZ, 0x1f, R12 ;  /* 0x0000001fff0a7819 */ /* 0x000fca000001140c */
[----:B------:R-:W-:Y:S01]  /*eb80*/  IMAD R9, R10, c[0x0][0x498], RZ ;  /* 0x000126000a097a24 */ /* 0x000fe200078e02ff */
[----:B------:R-:W-:-:S03]  /*eb90*/  SHF.R.S32.HI R8, RZ, 0x1f, R0 ;  /* 0x0000001fff087819 */ /* 0x000fc60000011400 */
[----:B------:R-:W-:Y:S01]  /*eba0*/  IMAD R3, R12, c[0x0][0x49c], R9 ;  /* 0x000127000c037a24 */ /* 0x000fe200078e0209 */
[----:B------:R-:W-:Y:S01]  /*ebb0*/  SHF.R.S32.HI R9, RZ, 0x1f, R2 ;  /* 0x0000001fff097819 */ /* 0x000fe20000011402 */
[----:B------:R-:W-:-:S03]  /*ebc0*/  IMAD R0, R5, c[0x0][0x3e8], RZ ;  /* 0x0000fa0005007a24 */ /* 0x000fc600078e02ff */
[----:B------:R-:W-:Y:S01]  /*ebd0*/  IADD3.X R5, R8, R7, R3, P0, !PT ;  /* 0x0000000708057210 */ /* 0x000fe200007fe403 */
[----:B------:R-:W-:Y:S02]  /*ebe0*/  IMAD R3, R9, c[0x0][0x488], RZ ;  /* 0x0001220009037a24 */ /* 0x000fe400078e02ff */
[C---:B------:R-:W-:Y:S02]  /*ebf0*/  IMAD R7, R11.reuse, c[0x0][0x3ec], R0 ;  /* 0x0000fb000b077a24 */ /* 0x040fe400078e0200 */
[----:B------:R-:W-:Y:S01]  /*ec00*/  IMAD.WIDE.U32 R8, R11, c[0x0][0x3e8], RZ ;  /* 0x0000fa000b087a25 */ /* 0x000fe200078e00ff */
[----:B-1----:R-:W-:-:S03]  /*ec10*/  SHF.R.S32.HI R16, RZ, 0x1f, R17 ;  /* 0x0000001fff107819 */ /* 0x002fc60000011411 */
[C---:B------:R-:W-:Y:S02]  /*ec20*/  IMAD R11, R2.reuse, c[0x0][0x48c], R3 ;  /* 0x00012300020b7a24 */ /* 0x040fe400078e0203 */
[----:B------:R-:W-:Y:S01]  /*ec30*/  IMAD.WIDE.U32 R4, R2, c[0x0][0x488], R4 ;  /* 0x0001220002047a25 */ /* 0x000fe200078e0004 */
[----:B------:R-:W-:-:S03]  /*ec40*/  IADD3 R3, R9, R7, RZ ;  /* 0x0000000709037210 */ /* 0x000fc60007ffe0ff */
[----:B------:R-:W-:Y:S01]  /*ec50*/  @P1 IMAD.HI.U32 R2, R6, c[0x0][0x4ec], RZ ;  /* 0x00013b0006021a27 */ /* 0x000fe200078e00ff */
[----:B------:R-:W-:Y:S02]  /*ec60*/  LEA R9, P0, R4, c[0x0][0x450], 0x2 ;  /* 0x0001140004097a11 */ /* 0x000fe400078010ff */
[----:B------:R-:W-:Y:S01]  /*ec70*/  LEA.HI R16, R16, R17, RZ, 0x5 ;  /* 0x0000001110107211 */ /* 0x000fe200078f28ff */
[----:B------:R-:W-:Y:S02]  /*ec80*/  IMAD.IADD R5, R5, 0x1, R11 ;  /* 0x0000000105057824 */ /* 0x000fe400078e020b */
[----:B------:R-:W-:Y:S01]  /*ec90*/  IMAD.MOV.U32 R0, RZ, RZ, R6 ;  /* 0x000000ffff007224 */ /* 0x000fe200078e0006 */
[----:B------:R-:W-:Y:S01]  /*eca0*/  @P1 SHF.R.U32.HI R0, RZ, c[0x0][0x4f0], R2 ;  /* 0x00013c00ff001a19 */ /* 0x000fe20000011602 */
[----:B------:R-:W-:Y:S01]  /*ecb0*/  IMAD R10, R10, c[0x0][0x3f0], RZ ;  /* 0x0000fc000a0a7a24 */ /* 0x000fe200078e02ff */
[----:B------:R-:W-:Y:S02]  /*ecc0*/  MOV R2, R8 ;  /* 0x0000000800027202 */ /* 0x000fe40000000f00 */
[----:B------:R-:W-:-:S02]  /*ecd0*/  LEA.HI.X R4, R4, c[0x0][0x454], R5, 0x2, P0 ;  /* 0x0001150004047a11 */ /* 0x000fc400000f1405 */
[----:B------:R-:W-:Y:S01]  /*ece0*/  LOP3.LUT R16, R16, 0xffffffe0, RZ, 0xc0, !PT ;  /* 0xffffffe010107812 */ /* 0x000fe200078ec0ff */
[C---:B------:R-:W-:Y:S01]  /*ecf0*/  IMAD R5, R12.reuse, c[0x0][0x3f4], R10 ;  /* 0x0000fd000c057a24 */ /* 0x040fe200078e020a */
[----:B------:R-:W-:Y:S01]  /*ed00*/  SHFL.IDX PT, R8, R9, 0x1, 0x1c1f ;  /* 0x003c1f0009087f89 */ /* 0x000fe200000e0000 */
[----:B------:R-:W-:Y:S01]  /*ed10*/  IMAD.WIDE.U32 R2, R12, c[0x0][0x3f0], R2 ;  /* 0x0000fc000c027a25 */ /* 0x000fe200078e0002 */
[----:B------:R-:W-:Y:S02]  /*ed20*/  IADD3 R16, -R16, R17, RZ ;  /* 0x0000001110107210 */ /* 0x000fe40007ffe1ff */
[----:B------:R-:W-:Y:S01]  /*ed30*/  SHFL.IDX PT, R10, R9, RZ, 0x1c1f ;  /* 0x001c1fff090a7589 */ /* 0x000fe200000e0000 */
[----:B------:R-:W-:-:S03]  /*ed40*/  ULDC UR5, c[0x0][0x4e8] ;  /* 0x00013a0000057ab9 */ /* 0x000fc60000000800 */
[----:B------:R-:W1:Y:S01]  /*ed50*/  SHFL.IDX PT, R11, R4, RZ, 0x1c1f ;  /* 0x001c1fff040b7589 */ /* 0x000e6200000e0000 */
[----:B------:R-:W-:Y:S01]  /*ed60*/  ULDC UR4, c[0x0][0x388] ;  /* 0x0000e20000047ab9 */ /* 0x000fe20000000800 */
[--C-:B------:R-:W-:Y:S02]  /*ed70*/  IMAD.MOV R7, RZ, RZ, -R0.reuse ;  /* 0x000000ffff077224 */ /* 0x100fe400078e0a00 */
[----:B------:R3:W4:Y:S01]  /*ed80*/  SHFL.IDX PT, R9, R4, 0x1, 0x1c1f ;  /* 0x003c1f0004097f89 */ /* 0x00072200000e0000 */
[----:B------:R-:W-:Y:S01]  /*ed90*/  IMAD.IADD R3, R3, 0x1, R5 ;  /* 0x0000000103037824 */ /* 0x000fe200078e0205 */
[----:B------:R-:W-:Y:S01]  /*eda0*/  LOP3.LUT P0, RZ, R16, 0x3, RZ, 0xc0, !PT ;  /* 0x0000000310ff7812 */ /* 0x000fe2000780c0ff */
[----:B------:R-:W-:Y:S01]  /*edb0*/  UIMAD UR4, UR5, UR4, URZ ;  /* 0x00000004050472a4 */ /* 0x000fe2000f8e023f */
[----:B------:R-:W-:Y:S01]  /*edc0*/  IADD3 R5, R14, R15, RZ ;  /* 0x0000000f0e057210 */ /* 0x000fe20007ffe0ff */
[----:B------:R-:W1:Y:S01]  /*edd0*/  S2R R16, SR_TID.X ;  /* 0x0000000000107919 */ /* 0x000e620000002100 */
[----:B------:R-:W-:-:S03]  /*ede0*/  SHF.R.S32.HI R12, RZ, 0x1f, R0 ;  /* 0x0000001fff0c7819 */ /* 0x000fc60000011400 */
[----:B------:R-:W-:Y:S01]  /*edf0*/  ISETP.GE.OR P1, PT, R5, UR4, P0 ;  /* 0x0000000405007c0c */ /* 0x000fe20008726670 */
[----:B---3--:R-:W-:Y:S01]  /*ee00*/  IMAD R4, R7, c[0x0][0x4e8], R6 ;  /* 0x00013a0007047a24 */ /* 0x008fe200078e0206 */
[----:B------:R-:W-:-:S04]  /*ee10*/  IADD3 R7, R5, 0x8, RZ ;  /* 0x0000000805077810 */ /* 0x000fc80007ffe0ff */
[----:B------:R-:W-:Y:S01]  /*ee20*/  ISETP.GE.OR P0, PT, R7, UR4, P0 ;  /* 0x0000000407007c0c */ /* 0x000fe20008706670 */
[----:B------:R-:W-:Y:S02]  /*ee30*/  IMAD R6, R12, c[0x0][0x3e0], RZ ;  /* 0x0000f8000c067a24 */ /* 0x000fe400078e02ff */
[----:B------:R-:W-:-:S04]  /*ee40*/  IMAD.WIDE.U32 R2, R0, c[0x0][0x3e0], R2 ;  /* 0x0000f80000027a25 */ /* 0x000fc800078e0002 */
[----:B-1----:R1:W-:Y:S01]  /*ee50*/  @!P1 ST.E [R10.64], R50 ;  /* 0x000000320a009985 */ /* 0x0023e2000c101906 */
[----:B------:R-:W-:Y:S01]  /*ee60*/  IMAD R5, R0, c[0x0][0x3e4], R6 ;  /* 0x0000f90000057a24 */ /* 0x000fe200078e0206 */
[----:B------:R-:W-:-:S03]  /*ee70*/  SHF.R.S32.HI R0, RZ, 0x1f, R4 ;  /* 0x0000001fff007819 */ /* 0x000fc60000011404 */
[----:B------:R-:W-:Y:S01]  /*ee80*/  IMAD.IADD R3, R3, 0x1, R5 ;  /* 0x0000000103037824 */ /* 0x000fe200078e0205 */
[----:B----4-:R1:W-:Y:S01]  /*ee90*/  @!P0 ST.E [R8.64], R49 ;  /* 0x0000003108008985 */ /* 0x0103e2000c101906 */
[----:B------:R-:W-:Y:S01]  /*eea0*/  IMAD R0, R0, c[0x0][0x3d8], RZ ;  /* 0x0000f60000007a24 */ /* 0x000fe200078e02ff */
[----:B------:R-:W-:Y:S01]  /*eeb0*/  SHF.R.S32.HI R14, RZ, 0x1f, R16 ;  /* 0x0000001fff0e7819 */ /* 0x000fe20000011410 */
[----:B------:R-:W-:-:S04]  /*eec0*/  IMAD.WIDE.U32 R2, R4, c[0x0][0x3d8], R2 ;  /* 0x0000f60004027a25 */ /* 0x000fc800078e0002 */
[----:B------:R-:W-:Y:S01]  /*eed0*/  IMAD R0, R4, c[0x0][0x3dc], R0 ;  /* 0x0000f70004007a24 */ /* 0x000fe200078e0200 */
[----:B------:R-:W-:-:S04]  /*eee0*/  LEA.HI R14, R14, R16, RZ, 0x3 ;  /* 0x000000100e0e7211 */ /* 0x000fc800078f18ff */
[----:B------:R-:W-:Y:S02]  /*eef0*/  IADD3 R0, R3, R0, RZ ;  /* 0x0000000003007210 */ /* 0x000fe40007ffe0ff */
[C---:B------:R-:W-:Y:S02]  /*ef00*/  LEA R3, P0, R2.reuse, c[0x0][0x380], 0x1 ;  /* 0x0000e00002037a11 */ /* 0x040fe400078008ff */
[----:B------:R-:W-:Y:S02]  /*ef10*/  SHF.R.S32.HI R14, RZ, 0x3, R14 ;  /* 0x00000003ff0e7819 */ /* 0x000fe4000001140e */
[----:B------:R-:W-:-:S03]  /*ef20*/  LEA.HI.X R2, R2, c[0x0][0x384], R0, 0x1, P0 ;  /* 0x0000e10002027a11 */ /* 0x000fc600000f0c00 */
[----:B------:R-:W-:-:S05]  /*ef30*/  IMAD.IADD R0, R14, 0x1, R15 ;  /* 0x000000010e007824 */ /* 0x000fca00078e020f */
[----:B------:R-:W-:Y:S01]  /*ef40*/  ISETP.GE.AND P0, PT, R0, UR4, PT ;  /* 0x0000000400007c0c */ /* 0x000fe2000bf06270 */
[----:B------:R1:W3:Y:S01]  /*ef50*/  SHFL.IDX PT, R4, R3, RZ, 0x181f ;  /* 0x00181fff03047589 */ /* 0x0002e200000e0000 */
[----:B------:R-:W-:Y:S03]  /*ef60*/  BSSY B0, `(.L_x_456) ;  /* 0x000001b000007945 */ /* 0x000fe60003800000 */
[----:B------:R1:W4:Y:S04]  /*ef70*/  SHFL.IDX PT, R5, R2, RZ, 0x181f ;  /* 0x00181fff02057589 */ /* 0x00032800000e0000 */
[----:B--2---:R1:W2:Y:S04]  /*ef80*/  LDS.128 R32, [R13+0x1080] ;  /* 0x001080000d207984 */ /* 0x0042a80000000c00 */
        /* <DEDUP_REMOVED lines=10> */
[----:B-----5:R-:W-:-:S02]  /*f030*/  ISETP.GE.AND P5, PT, R66, c[0x0][0x3c8], PT ;  /* 0x0000f20042007a0c */ /* 0x020fc40003fa6270 */
[----:B------:R-:W-:Y:S01]  /*f040*/  ISETP.GE.AND P4, PT, R64, c[0x0][0x3c8], PT ;  /* 0x0000f20040007a0c */ /* 0x000fe20003f86270 */
[----:B------:R-:W4:Y:S01]  /*f050*/  LDS.128 R16, [R13+0x4080] ;  /* 0x004080000d107984 */ /* 0x000f220000000c00 */
[----:B------:R-:W-:-:S03]  /*f060*/  ISETP.GE.AND P3, PT, R60, c[0x0][0x3c8], PT ;  /* 0x0000f2003c007a0c */ /* 0x000fc60003f66270 */
[----:B-1----:R-:W1:Y:S06]  /*f070*/  LDS.128 R12, [R13+0x8080] ;  /* 0x008080000d0c7984 */ /* 0x002e6c0000000c00 */
[-C--:B------:R-:W-:Y:S02]  /*f080*/  @!P5 LEA R8, P2, R66, R4.reuse, 0x1 ;  /* 0x000000044208d211 */ /* 0x080fe400078408ff */
[-C--:B------:R-:W-:Y:S02]  /*f090*/  @!P4 LEA R6, P1, R64, R4.reuse, 0x1 ;  /* 0x000000044006c211 */ /* 0x080fe400078208ff */
[----:B------:R-:W-:-:S02]  /*f0a0*/  @!P3 LEA R4, P0, R60, R4, 0x1 ;  /* 0x000000043c04b211 */ /* 0x000fc400078008ff */
[-C--:B------:R-:W-:Y:S02]  /*f0b0*/  @!P5 LEA.HI.X R9, R66, R5.reuse, R67, 0x1, P2 ;  /* 0x000000054209d211 */ /* 0x080fe400010f0c43 */
[-C--:B------:R-:W-:Y:S02]  /*f0c0*/  @!P4 LEA.HI.X R7, R64, R5.reuse, R65, 0x1, P1 ;  /* 0x000000054007c211 */ /* 0x080fe400008f0c41 */
[----:B------:R-:W-:Y:S01]  /*f0d0*/  @!P3 LEA.HI.X R5, R60, R5, R62, 0x1, P0 ;  /* 0x000000053c05b211 */ /* 0x000fe200000f0c3e */
[----:B---3--:R3:W-:Y:S04]  /*f0e0*/  @!P5 ST.E.128 [R8.64], R20 ;  /* 0x000000140800d985 */ /* 0x0087e8000c101d06 */
[----:B----4-:R3:W-:Y:S04]  /*f0f0*/  @!P4 ST.E.128 [R6.64], R16 ;  /* 0x000000100600c985 */ /* 0x0107e8000c101d06 */
[----:B-1----:R3:W-:Y:S02]  /*f100*/  @!P3 ST.E.128 [R4.64], R12 ;  /* 0x0000000c0400b985 */ /* 0x0027e4000c101d06 */
.L_x_457:
[----:B---34-:R-:W-:Y:S05]  /*f110*/  BSYNC B0 ;  /* 0x0000000000007941 */ /* 0x018fea0003800000 */
.L_x_456:
[----:B------:R-:W-:Y:S01]  /*f120*/  IADD3 R6, R0, 0x20, RZ ;  /* 0x0000002000067810 */ /* 0x000fe20007ffe0ff */
[----:B------:R3:W4:Y:S01]  /*f130*/  SHFL.IDX PT, R5, R2, 0x1, 0x181f ;  /* 0x00381f0002057f89 */ /* 0x00072200000e0000 */
[----:B------:R-:W-:Y:S02]  /*f140*/  BSSY B0, `(.L_x_458) ;  /* 0x0000010000007945 */ /* 0x000fe40003800000 */
[----:B------:R-:W-:Y:S01]  /*f150*/  ISETP.GE.AND P0, PT, R6, UR4, PT ;  /* 0x0000000406007c0c */ /* 0x000fe2000bf06270 */
[----:B------:R3:W2:-:S12]  /*f160*/  SHFL.IDX PT, R4, R3, 0x1, 0x181f ;  /* 0x00381f0003047f89 */ /* 0x00069800000e0000 */
[----:B------:R-:W-:Y:S05]  /*f170*/  @P0 BRA `(.L_x_459) ;  /* 0x000000c000000947 */ /* 0x000fea0003800000 */
[----:B-----5:R-:W-:Y:S02]  /*f180*/  ISETP.GE.AND P2, PT, R66, c[0x0][0x3c8], PT ;  /* 0x0000f20042007a0c */ /* 0x020fe40003f46270 */
[----:B------:R-:W-:Y:S02]  /*f190*/  ISETP.GE.AND P1, PT, R64, c[0x0][0x3c8], PT ;  /* 0x0000f20040007a0c */ /* 0x000fe40003f26270 */
[----:B------:R-:W-:-:S09]  /*f1a0*/  ISETP.GE.AND P0, PT, R60, c[0x0][0x3c8], PT ;  /* 0x0000f2003c007a0c */ /* 0x000fd20003f06270 */
[-C--:B-12---:R-:W-:Y:S02]  /*f1b0*/  @!P2 LEA R8, P5, R66, R4.reuse, 0x1 ;  /* 0x000000044208a211 */ /* 0x086fe400078a08ff */
[-C--:B------:R-:W-:Y:S02]  /*f1c0*/  @!P1 LEA R6, P4, R64, R4.reuse, 0x1 ;  /* 0x0000000440069211 */ /* 0x080fe400078808ff */
[----:B------:R-:W-:Y:S02]  /*f1d0*/  @!P0 LEA R4, P3, R60, R4, 0x1 ;  /* 0x000000043c048211 */ /* 0x000fe400078608ff */
[-C--:B----4-:R-:W-:Y:S02]  /*f1e0*/  @!P2 LEA.HI.X R9, R66, R5.reuse, R67, 0x1, P5 ;  /* 0x000000054209a211 */ /* 0x090fe400028f0c43 */
[-C--:B------:R-:W-:Y:S02]  /*f1f0*/  @!P1 LEA.HI.X R7, R64, R5.reuse, R65, 0x1, P4 ;  /* 0x0000000540079211 */ /* 0x080fe400020f0c41 */
[----:B------:R-:W-:Y:S01]  /*f200*/  @!P0 LEA.HI.X R5, R60, R5, R62, 0x1, P3 ;  /* 0x000000053c058211 */ /* 0x000fe200018f0c3e */
[----:B------:R1:W-:Y:S04]  /*f210*/  @!P2 ST.E.128 [R8.64], R32 ;  /* 0x000000200800a985 */ /* 0x0003e8000c101d06 */
[----:B------:R1:W-:Y:S04]  /*f220*/  @!P1 ST.E.128 [R6.64], R28 ;  /* 0x0000001c06009985 */ /* 0x0003e8000c101d06 */
[----:B------:R1:W-:Y:S02]  /*f230*/  @!P0 ST.E.128 [R4.64], R24 ;  /* 0x0000001804008985 */ /* 0x0003e4000c101d06 */
.L_x_459:
[----:B------:R-:W-:Y:S05]  /*f240*/  BSYNC B0 ;  /* 0x0000000000007941 */ /* 0x000fea0003800000 */
.L_x_458:
[----:B-1----:R-:W-:Y:S01]  /*f250*/  IADD3 R6, R0, 0x40, RZ ;  /* 0x0000004000067810 */ /* 0x002fe20007ffe0ff */
[----:B----4-:R1:W4:Y:S01]  /*f260*/  SHFL.IDX PT, R5, R2, 0x2, 0x181f ;  /* 0x00581f0002057f89 */ /* 0x01032200000e0000 */
[----:B------:R-:W-:Y:S02]  /*f270*/  BSSY B0, `(.L_x_460) ;  /* 0x0000010000007945 */ /* 0x000fe40003800000 */
[----:B------:R-:W-:Y:S01]  /*f280*/  ISETP.GE.AND P0, PT, R6, UR4, PT ;  /* 0x0000000406007c0c */ /* 0x000fe2000bf06270 */
[----:B--2---:R1:W2:-:S12]  /*f290*/  SHFL.IDX PT, R4, R3, 0x2, 0x181f ;  /* 0x00581f0003047f89 */ /* 0x00429800000e0000 */
[----:B------:R-:W-:Y:S05]  /*f2a0*/  @P0 BRA `(.L_x_461) ;  /* 0x000000c000000947 */ /* 0x000fea0003800000 */
[----:B-----5:R-:W-:Y:S02]  /*f2b0*/  ISETP.GE.AND P2, PT, R66, c[0x0][0x3c8], PT ;  /* 0x0000f20042007a0c */ /* 0x020fe40003f46270 */
[----:B------:R-:W-:Y:S02]  /*f2c0*/  ISETP.GE.AND P1, PT, R64, c[0x0][0x3c8], PT ;  /* 0x0000f20040007a0c */ /* 0x000fe40003f26270 */
[----:B------:R-:W-:-:S09]  /*f2d0*/  ISETP.GE.AND P0, PT, R60, c[0x0][0x3c8], PT ;  /* 0x0000f2003c007a0c */ /* 0x000fd20003f06270 */
[-C--:B--2---:R-:W-:Y:S02]  /*f2e0*/  @!P2 LEA R8, P5, R66, R4.reuse, 0x1 ;  /* 0x000000044208a211 */ /* 0x084fe400078a08ff */
        /* <DEDUP_REMOVED lines=8> */
.L_x_461:
[----:B------:R-:W-:Y:S05]  /*f370*/  BSYNC B0 ;  /* 0x0000000000007941 */ /* 0x000fea0003800000 */
.L_x_460:
[----:B------:R-:W-:Y:S01]  /*f380*/  IADD3 R0, R0, 0x60, RZ ;  /* 0x0000006000007810 */ /* 0x000fe20007ffe0ff */
[----:B-1-3--:R-:W1:Y:S03]  /*f390*/  SHFL.IDX PT, R2, R2, 0x3, 0x181f ;  /* 0x00781f0002027f89 */ /* 0x00ae6600000e0000 */
[----:B------:R-:W-:Y:S01]  /*f3a0*/  ISETP.GE.AND P0, PT, R0, UR4, PT ;  /* 0x0000000400007c0c */ /* 0x000fe2000bf06270 */
[----:B------:R-:W3:-:S12]  /*f3b0*/  SHFL.IDX PT, R3, R3, 0x3, 0x181f ;  /* 0x00781f0003037f89 */ /* 0x000ed800000e0000 */
[----:B------:R-:W-:Y:S05]  /*f3c0*/  @P0 BRA `(.L_x_462) ;  /* 0x00000bd000000947 */ /* 0x000fea0003800000 */
[----:B-----5:R-:W-:Y:S02]  /*f3d0*/  ISETP.GE.AND P1, PT, R66, c[0x0][0x3c8], PT ;  /* 0x0000f20042007a0c */ /* 0x020fe40003f26270 */
[----:B------:R-:W-:-:S11]  /*f3e0*/  ISETP.GE.AND P0, PT, R64, c[0x0][0x3c8], PT ;  /* 0x0000f20040007a0c */ /* 0x000fd60003f06270 */
[-C--:B--23--:R-:W-:Y:S02]  /*f3f0*/  @!P1 LEA R6, P3, R66, R3.reuse, 0x1 ;  /* 0x0000000342069211 */ /* 0x08cfe400078608ff */
[----:B------:R-:W-:Y:S02]  /*f400*/  @!P0 LEA R4, P2, R64, R3, 0x1 ;  /* 0x0000000340048211 */ /* 0x000fe400078408ff */
[-C--:B-1----:R-:W-:Y:S02]  /*f410*/  @!P1 LEA.HI.X R7, R66, R2.reuse, R67, 0x1, P3 ;  /* 0x0000000242079211 */ /* 0x082fe400018f0c43 */
[----:B----4-:R-:W-:-:S03]  /*f420*/  @!P0 LEA.HI.X R5, R64, R2, R65, 0x1, P2 ;  /* 0x0000000240058211 */ /* 0x010fc600010f0c41 */
[----:B------:R1:W-:Y:S04]  /*f430*/  @!P1 ST.E.128 [R6.64], R52 ;  /* 0x0000003406009985 */ /* 0x0003e8000c101d06 */
[----:B------:R1:W-:Y:S01]  /*f440*/  @!P0 ST.E.128 [R4.64], R48 ;  /* 0x0000003004008985 */ /* 0x0003e2000c101d06 */
[----:B------:R-:W-:-:S13]  /*f450*/  ISETP.GE.AND P0, PT, R60, c[0x0][0x3c8], PT ;  /* 0x0000f2003c007a0c */ /* 0x000fda0003f06270 */
[----:B------:R-:W-:Y:S05]  /*f460*/  @P0 BRA `(.L_x_462) ;  /* 0x00000b3000000947 */ /* 0x000fea0003800000 */
[----:B-1----:R-:W-:-:S04]  /*f470*/  LEA R4, P0, R60, R3, 0x1 ;  /* 0x000000033c047211 */ /* 0x002fc800078008ff */
[----:B------:R-:W-:-:S05]  /*f480*/  LEA.HI.X R5, R60, R2, R62, 0x1, P0 ;  /* 0x000000023c057211 */ /* 0x000fca00000f0c3e */
[----:B------:R1:W-:Y:S01]  /*f490*/  ST.E.128 [R4.64], R56 ;  /* 0x0000003804007985 */ /* 0x0003e2000c101d06 */
[----:B------:R-:W-:Y:S05]  /*f4a0*/  BRA `(.L_x_462) ;  /* 0x00000af000007947 */ /* 0x000fea0003800000 */
.L_x_454:
[----:B------:R-:W2:Y:S04]  /*f4b0*/  LDL R0, [R1+0x54] ;  /* 0x0000540001007983 */ /* 0x000ea80000100800 */
[----:B------:R-:W3:Y:S04]  /*f4c0*/  LDL R14, [R1+0x48] ;  /* 0x00004800010e7983 */ /* 0x000ee80000100800 */
[----:B------:R-:W4:Y:S01]  /*f4d0*/  LDL R13, [R1+0x4c] ;  /* 0x00004c00010d7983 */ /* 0x000f220000100800 */
[----:B------:R-:W-:Y:S03]  /*f4e0*/  BSSY B0, `(.L_x_463) ;  /* 0x0000025000007945 */ /* 0x000fe60003800000 */
[----:B------:R-:W1:Y:S02]  /*f4f0*/  S2R R12, SR_TID.X ;  /* 0x00000000000c7919 */ /* 0x000e640000002100 */
[----:B-1----:R-:W-:Y:S01]  /*f500*/  ISETP.GE.AND P0, PT, R12, 0x80, PT ;  /* 0x000000800c00780c */ /* 0x002fe20003f06270 */
[----:B--2---:R-:W-:Y:S01]  /*f510*/  IMAD.MOV.U32 R11, RZ, RZ, R0 ;  /* 0x000000ffff0b7224 */ /* 0x004fe200078e0000 */
[----:B---3--:R-:W-:-:S02]  /*f520*/  SHF.R.S32.HI R7, RZ, 0x1f, R14 ;  /* 0x0000001fff077819 */ /* 0x008fc4000001140e */
[----:B----4-:R-:W-:-:S09]  /*f530*/  SHF.R.S32.HI R8, RZ, 0x1f, R13 ;  /* 0x0000001fff087819 */ /* 0x010fd2000001140d */
[----:B------:R-:W-:Y:S05]  /*f540*/  @P0 BRA `(.L_x_464) ;  /* 0x000001e000000947 */ /* 0x000fea0003800000 */
[----:B------:R-:W-:Y:S02]  /*f550*/  MOV R2, c[0x0][0x4e8] ;  /* 0x00013a0000027a02 */ /* 0x000fe40000000f00 */
[----:B------:R-:W-:-:S03]  /*f560*/  IADD3 R6, R11, R12, RZ ;  /* 0x0000000c0b067210 */ /* 0x000fc60007ffe0ff */
[----:B------:R-:W-:-:S05]  /*f570*/  IMAD R0, R2, c[0x0][0x388], RZ ;  /* 0x0000e20002007a24 */ /* 0x000fca00078e02ff */
[----:B------:R-:W-:-:S13]  /*f580*/  ISETP.GE.AND P0, PT, R6, R0, PT ;  /* 0x000000000600720c */ /* 0x000fda0003f06270 */
[----:B------:R-:W-:Y:S05]  /*f590*/  @P0 BRA `(.L_x_464) ;  /* 0x0000019000000947 */ /* 0x000fea0003800000 */
[----:B------:R-:W-:Y:S01]  /*f5a0*/  ISETP.NE.AND P0, PT, R2, 0x1, PT ;  /* 0x000000010200780c */ /* 0x000fe20003f05270 */
[----:B------:R-:W-:Y:S01]  /*f5b0*/  IMAD R4, R7, c[0x0][0x490], RZ ;  /* 0x0001240007047a24 */ /* 0x000fe200078e02ff */
[----:B------:R-:W-:Y:S01]  /*f5c0*/  MOV R0, R6 ;  /* 0x0000000600007202 */ /* 0x000fe20000000f00 */
[----:B------:R-:W-:-:S04]  /*f5d0*/  IMAD.WIDE.U32 R2, R14, c[0x0][0x490], RZ ;  /* 0x000124000e027a25 */ /* 0x000fc800078e00ff */
[----:B------:R-:W-:Y:S02]  /*f5e0*/  IMAD R4, R14, c[0x0][0x494], R4 ;  /* 0x000125000e047a24 */ /* 0x000fe400078e0204 */
[----:B------:R-:W-:-:S03]  /*f5f0*/  IMAD R10, R8, c[0x0][0x498], RZ ;  /* 0x00012600080a7a24 */ /* 0x000fc600078e02ff */
[----:B------:R-:W-:Y:S01]  /*f600*/  IADD3 R3, R3, R4, RZ ;  /* 0x0000000403037210 */ /* 0x000fe20007ffe0ff */
[----:B------:R-:W-:-:S05]  /*f610*/  @P0 IMAD.HI.U32 R5, R6, c[0x0][0x4ec], RZ ;  /* 0x00013b0006050a27 */ /* 0x000fca00078e00ff */
[----:B------:R-:W-:Y:S01]  /*f620*/  @P0 SHF.R.U32.HI R0, RZ, c[0x0][0x4f0], R5 ;  /* 0x00013c00ff000a19 */ /* 0x000fe20000011605 */
[----:B------:R-:W-:-:S03]  /*f630*/  IMAD.WIDE.U32 R4, R13, c[0x0][0x498], R2 ;  /* 0x000126000d047a25 */ /* 0x000fc600078e0002 */
[C---:B------:R-:W-:Y:S01]  /*f640*/  IADD3 R9, -R0.reuse, RZ, RZ ;  /* 0x000000ff00097210 */ /* 0x040fe20007ffe1ff */
[----:B------:R-:W-:Y:S01]  /*f650*/  IMAD R3, R13, c[0x0][0x49c], R10 ;  /* 0x000127000d037a24 */ /* 0x000fe200078e020a */
[----:B------:R-:W-:-:S03]  /*f660*/  IADD3 R4, P0, R0, R4, RZ ;  /* 0x0000000400047210 */ /* 0x000fc60007f1e0ff */
[----:B------:R-:W-:Y:S01]  /*f670*/  IMAD R2, R9, c[0x0][0x4e8], R6 ;  /* 0x00013a0009027a24 */ /* 0x000fe200078e0206 */
[----:B------:R-:W-:-:S04]  /*f680*/  SHF.R.S32.HI R6, RZ, 0x1f, R0 ;  /* 0x0000001fff067819 */ /* 0x000fc80000011400 */
[----:B------:R-:W-:Y:S02]  /*f690*/  SHF.R.S32.HI R0, RZ, 0x1f, R2 ;  /* 0x0000001fff007819 */ /* 0x000fe40000011402 */
[----:B------:R-:W-:-:S03]  /*f6a0*/  IADD3.X R5, R6, R5, R3, P0, !PT ;  /* 0x0000000506057210 */ /* 0x000fc600007fe403 */
[----:B------:R-:W-:-:S04]  /*f6b0*/  IMAD R0, R0, c[0x0][0x488], RZ ;  /* 0x0001220000007a24 */ /* 0x000fc800078e02ff */
[C---:B------:R-:W-:Y:S02]  /*f6c0*/  IMAD R0, R2.reuse, c[0x0][0x48c], R0 ;  /* 0x0001230002007a24 */ /* 0x040fe400078e0200 */
[----:B------:R-:W-:-:S05]  /*f6d0*/  IMAD.WIDE.U32 R2, R2, c[0x0][0x488], R4 ;  /* 0x0001220002027a25 */ /* 0x000fca00078e0004 */
[----:B------:R-:W-:Y:S02]  /*f6e0*/  IADD3 R0, R3, R0, RZ ;  /* 0x0000000003007210 */ /* 0x000fe40007ffe0ff */
[----:B------:R-:W-:-:S04]  /*f6f0*/  LEA R4, P0, R2, c[0x0][0x450], 0x2 ;  /* 0x0001140002047a11 */ /* 0x000fc800078010ff */
[----:B------:R-:W-:Y:S02]  /*f700*/  LEA.HI.X R5, R2, c[0x0][0x454], R0, 0x2, P0 ;  /* 0x0001150002057a11 */ /* 0x000fe400000f1400 */
[----:B------:R-:W-:-:S05]  /*f710*/  MOV R0, 0xff800000 ;  /* 0xff80000000007802 */ /* 0x000fca0000000f00 */
[----:B------:R1:W-:Y:S02]  /*f720*/  STG.E [R4.64], R0 ;  /* 0x0000000004007986 */ /* 0x0003e4000c101906 */
.L_x_464:
[----:B------:R-:W-:Y:S05]  /*f730*/  BSYNC B0 ;  /* 0x0000000000007941 */ /* 0x000fea0003800000 */
.L_x_463:
[----:B------:R-:W2:Y:S01]  /*f740*/  LDL R2, [R1+0x88] ;  /* 0x0000880001027983 */ /* 0x000ea20000100800 */
[----:B-1----:R-:W-:Y:S01]  /*f750*/  MOV R0, c[0x0][0x4e8] ;  /* 0x00013a0000007a02 */ /* 0x002fe20000000f00 */
[----:B------:R-:W-:Y:S01]  /*f760*/  IMAD R7, R7, c[0x0][0x3e8], RZ ;  /* 0x0000fa0007077a24 */ /* 0x000fe200078e02ff */
[----:B------:R-:W-:Y:S01]  /*f770*/  SHF.R.S32.HI R9, RZ, 0x1f, R12 ;  /* 0x0000001fff097819 */ /* 0x000fe2000001140c */
[----:B------:R-:W-:Y:S01]  /*f780*/  IMAD R8, R8, c[0x0][0x3f0], RZ ;  /* 0x0000fc0008087a24 */ /* 0x000fe200078e02ff */
[----:B------:R-:W-:Y:S01]  /*f790*/  ISETP.NE.AND P0, PT, R0, 0x1, PT ;  /* 0x000000010000780c */ /* 0x000fe20003f05270 */
[----:B------:R-:W-:Y:S01]  /*f7a0*/  IMAD R7, R14, c[0x0][0x3ec], R7 ;  /* 0x0000fb000e077a24 */ /* 0x000fe200078e0207 */
[----:B------:R-:W-:Y:S01]  /*f7b0*/  LEA.HI R9, R9, R12, RZ, 0x3 ;  /* 0x0000000c09097211 */ /* 0x000fe200078f18ff */
[----:B------:R-:W-:-:S03]  /*f7c0*/  IMAD R8, R13, c[0x0][0x3f4], R8 ;  /* 0x0000fd000d087a24 */ /* 0x000fc600078e0208 */
[----:B------:R-:W-:Y:S02]  /*f7d0*/  SHF.R.S32.HI R9, RZ, 0x3, R9 ;  /* 0x00000003ff097819 */ /* 0x000fe40000011409 */
[----:B--2---:R-:W-:Y:S01]  /*f7e0*/  IADD3 R4, R2, R11, RZ ;  /* 0x0000000b02047210 */ /* 0x004fe20007ffe0ff */
[----:B------:R-:W-:-:S03]  /*f7f0*/  IMAD.WIDE.U32 R2, R14, c[0x0][0x3e8], RZ ;  /* 0x0000fa000e027a25 */ /* 0x000fc600078e00ff */
[----:B------:R-:W-:Y:S01]  /*f800*/  MOV R0, R4 ;  /* 0x0000000400007202 */ /* 0x000fe20000000f00 */
[----:B------:R-:W-:-:S04]  /*f810*/  @P0 IMAD.HI.U32 R5, R4, c[0x0][0x4ec], RZ ;  /* 0x00013b0004050a27 */ /* 0x000fc800078e00ff */
[----:B------:R-:W-:Y:S01]  /*f820*/  IMAD.IADD R3, R3, 0x1, R7 ;  /* 0x0000000103037824 */ /* 0x000fe200078e0207 */
[----:B------:R-:W-:-:S03]  /*f830*/  @P0 SHF.R.U32.HI R0, RZ, c[0x0][0x4f0], R5 ;  /* 0x00013c00ff000a19 */ /* 0x000fc60000011605 */
[----:B------:R-:W-:Y:S01]  /*f840*/  IMAD.WIDE.U32 R2, R13, c[0x0][0x3f0], R2 ;  /* 0x0000fc000d027a25 */ /* 0x000fe200078e0002 */
[----:B------:R-:W-:Y:S02]  /*f850*/  SHF.R.S32.HI R5, RZ, 0x1f, R0 ;  /* 0x0000001fff057819 */ /* 0x000fe40000011400 */
[----:B------:R-:W-:Y:S02]  /*f860*/  IADD3 R6, -R0, RZ, RZ ;  /* 0x000000ff00067210 */ /* 0x000fe40007ffe1ff */
[----:B------:R-:W-:Y:S01]  /*f870*/  IADD3 R3, R3, R8, RZ ;  /* 0x0000000803037210 */ /* 0x000fe20007ffe0ff */
[----:B------:R-:W-:Y:S02]  /*f880*/  IMAD R5, R5, c[0x0][0x3e0], RZ ;  /* 0x0000f80005057a24 */ /* 0x000fe400078e02ff */
[----:B------:R-:W-:Y:S02]  /*f890*/  IMAD R6, R6, c[0x0][0x4e8], R4 ;  /* 0x00013a0006067a24 */ /* 0x000fe400078e0204 */
[----:B------:R-:W-:-:S02]  /*f8a0*/  IMAD R4, R0, c[0x0][0x3e4], R5 ;  /* 0x0000f90000047a24 */ /* 0x000fc400078e0205 */
[----:B------:R-:W-:Y:S01]  /*f8b0*/  IMAD.WIDE.U32 R2, R0, c[0x0][0x3e0], R2 ;  /* 0x0000f80000027a25 */ /* 0x000fe200078e0002 */
[----:B------:R-:W-:-:S03]  /*f8c0*/  SHF.R.S32.HI R0, RZ, 0x1f, R6 ;  /* 0x0000001fff007819 */ /* 0x000fc60000011406 */
[----:B------:R-:W-:Y:S02]  /*f8d0*/  IMAD.IADD R3, R3, 0x1, R4 ;  /* 0x0000000103037824 */ /* 0x000fe400078e0204 */
[----:B------:R-:W-:Y:S02]  /*f8e0*/  IMAD R0, R0, c[0x0][0x3d8], RZ ;  /* 0x0000f60000007a24 */ /* 0x000fe400078e02ff */
[----:B------:R-:W-:-:S04]  /*f8f0*/  IMAD.WIDE.U32 R4, R6, c[0x0][0x3d8], R2 ;  /* 0x0000f60006047a25 */ /* 0x000fc800078e0002 */
[----:B------:R-:W-:Y:S01]  /*f900*/  IMAD R6, R6, c[0x0][0x3dc], R0 ;  /* 0x0000f70006067a24 */ /* 0x000fe200078e0200 */
[----:B------:R-:W-:Y:S02]  /*f910*/  LEA R3, P0, R4, c[0x0][0x380], 0x1 ;  /* 0x0000e00004037a11 */ /* 0x000fe400078008ff */
[----:B------:R-:W-:Y:S02]  /*f920*/  IADD3 R0, R9, R11, RZ ;  /* 0x0000000b09007210 */ /* 0x000fe40007ffe0ff */
[----:B------:R-:W-:-:S04]  /*f930*/  IADD3 R2, R5, R6, RZ ;  /* 0x0000000605027210 */ /* 0x000fc80007ffe0ff */
[----:B------:R-:W-:Y:S01]  /*f940*/  LEA.HI.X R2, R4, c[0x0][0x384], R2, 0x1, P0 ;  /* 0x0000e10004027a11 */ /* 0x000fe200000f0c02 */
[----:B------:R-:W-:Y:S05]  /*f950*/  BRA.DIV ~URZ, `(.L_x_465) ;  /* 0x000008f27f007947 */ /* 0x000fea000b800000 */
[----:B------:R1:W2:Y:S02]  /*f960*/  SHFL.IDX PT, R5, R2, RZ, 0x181f ;  /* 0x00181fff02057589 */ /* 0x0002a400000e0000 */
.L_x_483:
[----:B------:R-:W-:Y:S05]  /*f970*/  BRA.DIV ~URZ, `(.L_x_466) ;  /* 0x000009427f007947 */ /* 0x000fea000b800000 */
[----:B------:R3:W4:Y:S02]  /*f980*/  SHFL.IDX PT, R4, R3, RZ, 0x181f ;  /* 0x00181fff03047589 */ /* 0x00072400000e0000 */
.L_x_484:
[----:B------:R-:W-:Y:S01]  /*f990*/  MOV R10, c[0x0][0x4e8] ;  /* 0x00013a00000a7a02 */ /* 0x000fe20000000f00 */
[----:B------:R-:W-:Y:S04]  /*f9a0*/  BSSY B0, `(.L_x_467) ;  /* 0x0000015000007945 */ /* 0x000fe80003800000 */
[----:B------:R-:W-:-:S05]  /*f9b0*/  IMAD R10, R10, c[0x0][0x388], RZ ;  /* 0x0000e2000a0a7a24 */ /* 0x000fca00078e02ff */
[----:B------:R-:W-:-:S13]  /*f9c0*/  ISETP.GE.AND P0, PT, R0, R10, PT ;  /* 0x0000000a0000720c */ /* 0x000fda0003f06270 */
[----:B------:R-:W-:Y:S05]  /*f9d0*/  @P0 BRA `(.L_x_468) ;  /* 0x0000011000000947 */ /* 0x000fea0003800000 */
[----:B------:R-:W5:Y:S04]  /*f9e0*/  LDL.64 R16, [R1+0x30] ;  /* 0x0000300001107983 */ /* 0x000f680000100a00 */
[----:B---3--:R-:W3:Y:S04]  /*f9f0*/  LDL R13, [R1+0x40] ;  /* 0x00004000010d7983 */ /* 0x008ee80000100800 */
[----:B----4-:R-:W4:Y:S04]  /*fa00*/  LDL R11, [R1+0x44] ;  /* 0x00004400010b7983 */ /* 0x010f280000100800 */
[----:B--2---:R-:W2:Y:S04]  /*fa10*/  LDL R14, [R1+0x5c] ;  /* 0x00005c00010e7983 */ /* 0x004ea80000100800 */
[----:B------:R-:W2:Y:S01]  /*fa20*/  LDL R12, [R1+0x58] ;  /* 0x00005800010c7983 */ /* 0x000ea20000100800 */
[----:B-----5:R-:W-:-:S02]  /*fa30*/  ISETP.GE.AND P2, PT, R16, c[0x0][0x3c8], PT ;  /* 0x0000f20010007a0c */ /* 0x020fc40003f46270 */
[----:B---3--:R-:W-:Y:S02]  /*fa40*/  ISETP.GE.AND P1, PT, R13, c[0x0][0x3c8], PT ;  /* 0x0000f2000d007a0c */ /* 0x008fe40003f26270 */
[----:B----4-:R-:W-:-:S09]  /*fa50*/  ISETP.GE.AND P0, PT, R11, c[0x0][0x3c8], PT ;  /* 0x0000f2000b007a0c */ /* 0x010fd20003f06270 */
[CC--:B------:R-:W-:Y:S02]  /*fa60*/  @!P2 LEA R8, P5, R16.reuse, R4.reuse, 0x1 ;  /* 0x000000041008a211 */ /* 0x0c0fe400078a08ff */
[-C--:B------:R-:W-:Y:S02]  /*fa70*/  @!P1 LEA R6, P4, R13, R4.reuse, 0x1 ;  /* 0x000000040d069211 */ /* 0x080fe400078808ff */
[-C--:B------:R-:W-:Y:S02]  /*fa80*/  @!P2 LEA.HI.X R9, R16, R5.reuse, R17, 0x1, P5 ;  /* 0x000000051009a211 */ /* 0x080fe400028f0c11 */
[----:B------:R-:W-:Y:S02]  /*fa90*/  @!P0 LEA R4, P3, R11, R4, 0x1 ;  /* 0x000000040b048211 */ /* 0x000fe400078608ff */
[-C--:B--2---:R-:W-:Y:S02]  /*faa0*/  @!P1 LEA.HI.X R7, R13, R5.reuse, R14, 0x1, P4 ;  /* 0x000000050d079211 */ /* 0x084fe400020f0c0e */
[----:B------:R-:W-:Y:S01]  /*fab0*/  @!P0 LEA.HI.X R5, R11, R5, R12, 0x1, P3 ;  /* 0x000000050b058211 */ /* 0x000fe200018f0c0c */
[----:B------:R2:W-:Y:S04]  /*fac0*/  @!P2 ST.E.128 [R8.64], RZ ;  /* 0x000000ff0800a985 */ /* 0x0005e8000c101d06 */
[----:B------:R2:W-:Y:S04]  /*fad0*/  @!P1 ST.E.128 [R6.64], RZ ;  /* 0x000000ff06009985 */ /* 0x0005e8000c101d06 */
[----:B------:R2:W-:Y:S02]  /*fae0*/  @!P0 ST.E.128 [R4.64], RZ ;  /* 0x000000ff04008985 */ /* 0x0005e4000c101d06 */
.L_x_468:
[----:B------:R-:W-:Y:S05]  /*faf0*/  BSYNC B0 ;  /* 0x0000000000007941 */ /* 0x000fea0003800000 */
.L_x_467:
[----:B------:R-:W-:Y:S05]  /*fb00*/  BRA.DIV ~URZ, `(.L_x_469) ;  /* 0x000008127f007947 */ /* 0x000fea000b800000 */
[----:B--2---:R2:W1:Y:S04]  /*fb10*/  SHFL.IDX PT, R5, R2, 0x1, 0x181f ;  /* 0x00381f0002057f89 */ /* 0x00446800000e0000 */
[----:B----4-:R2:W4:Y:S02]  /*fb20*/  SHFL.IDX PT, R4, R3, 0x1, 0x181f ;  /* 0x00381f0003047f89 */ /* 0x01052400000e0000 */
.L_x_485:
[----:B------:R-:W-:Y:S01]  /*fb30*/  IADD3 R6, R0, 0x20, RZ ;  /* 0x0000002000067810 */ /* 0x000fe20007ffe0ff */
[----:B------:R-:W-:Y:S03]  /*fb40*/  BSSY B0, `(.L_x_470) ;  /* 0x0000014000007945 */ /* 0x000fe60003800000 */
[----:B------:R-:W-:-:S13]  /*fb50*/  ISETP.GE.AND P0, PT, R6, R10, PT ;  /* 0x0000000a0600720c */ /* 0x000fda0003f06270 */
[----:B------:R-:W-:Y:S05]  /*fb60*/  @P0 BRA `(.L_x_471) ;  /* 0x0000011000000947 */ /* 0x000fea0003800000 */
[----:B------:R-:W5:Y:S04]  /*fb70*/  LDL.64 R16, [R1+0x30] ;  /* 0x0000300001107983 */ /* 0x000f680000100a00 */
[----:B--2---:R-:W2:Y:S04]  /*fb80*/  LDL R13, [R1+0x40] ;  /* 0x00004000010d7983 */ /* 0x004ea80000100800 */
[----:B---3--:R-:W3:Y:S04]  /*fb90*/  LDL R11, [R1+0x44] ;  /* 0x00004400010b7983 */ /* 0x008ee80000100800 */
[----:B----4-:R-:W4:Y:S04]  /*fba0*/  LDL R14, [R1+0x5c] ;  /* 0x00005c00010e7983 */ /* 0x010f280000100800 */
[----:B------:R-:W4:Y:S01]  /*fbb0*/  LDL R12, [R1+0x58] ;  /* 0x00005800010c7983 */ /* 0x000f220000100800 */
[----:B-----5:R-:W-:-:S02]  /*fbc0*/  ISETP.GE.AND P2, PT, R16, c[0x0][0x3c8], PT ;  /* 0x0000f20010007a0c */ /* 0x020fc40003f46270 */
[----:B--2---:R-:W-:Y:S02]  /*fbd0*/  ISETP.GE.AND P1, PT, R13, c[0x0][0x3c8], PT ;  /* 0x0000f2000d007a0c */ /* 0x004fe40003f26270 */
[----:B---3--:R-:W-:-:S09]  /*fbe0*/  ISETP.GE.AND P0, PT, R11, c[0x0][0x3c8], PT ;  /* 0x0000f2000b007a0c */ /* 0x008fd20003f06270 */
[CC--:B------:R-:W-:Y:S02]  /*fbf0*/  @!P2 LEA R8, P5, R16.reuse, R4.reuse, 0x1 ;  /* 0x000000041008a211 */ /* 0x0c0fe400078a08ff */
[-C--:B------:R-:W-:Y:S02]  /*fc00*/  @!P1 LEA R6, P4, R13, R4.reuse, 0x1 ;  /* 0x000000040d069211 */ /* 0x080fe400078808ff */
[-C--:B-1----:R-:W-:Y:S02]  /*fc10*/  @!P2 LEA.HI.X R9, R16, R5.reuse, R17, 0x1, P5 ;  /* 0x000000051009a211 */ /* 0x082fe400028f0c11 */
[----:B------:R-:W-:Y:S02]  /*fc20*/  @!P0 LEA R4, P3, R11, R4, 0x1 ;  /* 0x000000040b048211 */ /* 0x000fe400078608ff */
[-C--:B----4-:R-:W-:Y:S02]  /*fc30*/  @!P1 LEA.HI.X R7, R13, R5.reuse, R14, 0x1, P4 ;  /* 0x000000050d079211 */ /* 0x090fe400020f0c0e */
[----:B------:R-:W-:Y:S01]  /*fc40*/  @!P0 LEA.HI.X R5, R11, R5, R12, 0x1, P3 ;  /* 0x000000050b058211 */ /* 0x000fe200018f0c0c */
[----:B------:R1:W-:Y:S04]  /*fc50*/  @!P2 ST.E.128 [R8.64], RZ ;  /* 0x000000ff0800a985 */ /* 0x0003e8000c101d06 */
[----:B------:R1:W-:Y:S04]  /*fc60*/  @!P1 ST.E.128 [R6.64], RZ ;  /* 0x000000ff06009985 */ /* 0x0003e8000c101d06 */
[----:B------:R1:W-:Y:S02]  /*fc70*/  @!P0 ST.E.128 [R4.64], RZ ;  /* 0x000000ff04008985 */ /* 0x0003e4000c101d06 */
.L_x_471:
[----:B------:R-:W-:Y:S05]  /*fc80*/  BSYNC B0 ;  /* 0x0000000000007941 */ /* 0x000fea0003800000 */
.L_x_470:
[----:B------:R-:W-:Y:S05]  /*fc90*/  BRA.DIV ~URZ, `(.L_x_472) ;  /* 0x000007427f007947 */ /* 0x000fea000b800000 */
[----:B-1----:R1:W2:Y:S02]  /*fca0*/  SHFL.IDX PT, R5, R2, 0x2, 0x181f ;  /* 0x00581f0002057f89 */ /* 0x0022a400000e0000 */
.L_x_486:
[----:B------:R-:W-:Y:S05]  /*fcb0*/  BRA.DIV ~URZ, `(.L_x_473) ;  /* 0x000007927f007947 */ /* 0x000fea000b800000 */
[----:B----4-:R4:W1:Y:S02]  /*fcc0*/  SHFL.IDX PT, R4, R3, 0x2, 0x181f ;  /* 0x00581f0003047f89 */ /* 0x01086400000e0000 */
.L_x_487:
[----:B------:R-:W-:Y:S01]  /*fcd0*/  IADD3 R6, R0, 0x40, RZ ;  /* 0x0000004000067810 */ /* 0x000fe20007ffe0ff */
[----:B------:R-:W-:Y:S03]  /*fce0*/  BSSY B0, `(.L_x_474) ;  /* 0x0000014000007945 */ /* 0x000fe60003800000 */
        /* <DEDUP_REMOVED lines=10> */
[CC--:B-1----:R-:W-:Y:S02]  /*fd90*/  @!P2 LEA R8, P5, R16.reuse, R4.reuse, 0x1 ;  /* 0x000000041008a211 */ /* 0x0c2fe400078a08ff */
        /* <DEDUP_REMOVED lines=8> */
.L_x_475:
[----:B------:R-:W-:Y:S05]  /*fe20*/  BSYNC B0 ;  /* 0x0000000000007941 */ /* 0x000fea0003800000 */
.L_x_474:
[----:B------:R-:W-:Y:S05]  /*fe30*/  BRA.DIV ~URZ, `(.L_x_476) ;  /* 0x000006727f007947 */ /* 0x000fea000b800000 */
[----:B-12---:R-:W1:Y:S04]  /*fe40*/  SHFL.IDX PT, R2, R2, 0x3, 0x181f ;  /* 0x00781f0002027f89 */ /* 0x006e6800000e0000 */
[----:B---34-:R-:W2:Y:S02]  /*fe50*/  SHFL.IDX PT, R3, R3, 0x3, 0x181f ;  /* 0x00781f0003037f89 */ /* 0x018ea400000e0000 */
.L_x_488:
[----:B------:R-:W-:-:S04]  /*fe60*/  IADD3 R0, R0, 0x60, RZ ;  /* 0x0000006000007810 */ /* 0x000fc80007ffe0ff */
[----:B------:R-:W-:-:S13]  /*fe70*/  ISETP.GE.AND P0, PT, R0, R10, PT ;  /* 0x0000000a0000720c */ /* 0x000fda0003f06270 */
[----:B------:R-:W-:Y:S05]  /*fe80*/  @P0 BRA `(.L_x_462) ;  /* 0x0000011000000947 */ /* 0x000fea0003800000 */
[----:B------:R-:W3:Y:S04]  /*fe90*/  LDL.64 R16, [R1+0x30] ;  /* 0x0000300001107983 */ /* 0x000ee80000100a00 */
[----:B------:R-:W4:Y:S04]  /*fea0*/  LDL R13, [R1+0x40] ;  /* 0x00004000010d7983 */ /* 0x000f280000100800 */
[----:B------:R-:W5:Y:S04]  /*feb0*/  LDL R11, [R1+0x44] ;  /* 0x00004400010b7983 */ /* 0x000f680000100800 */
[----:B--2---:R-:W2:Y:S04]  /*fec0*/  LDL R14, [R1+0x5c] ;  /* 0x00005c00010e7983 */ /* 0x004ea80000100800 */
[----:B------:R-:W2:Y:S01]  /*fed0*/  LDL R12, [R1+0x58] ;  /* 0x00005800010c7983 */ /* 0x000ea20000100800 */
[----:B---3--:R-:W-:-:S02]  /*fee0*/  ISETP.GE.AND P2, PT, R16, c[0x0][0x3c8], PT ;  /* 0x0000f20010007a0c */ /* 0x008fc40003f46270 */
[----:B----4-:R-:W-:Y:S02]  /*fef0*/  ISETP.GE.AND P1, PT, R13, c[0x0][0x3c8], PT ;  /* 0x0000f2000d007a0c */ /* 0x010fe40003f26270 */
[----:B-----5:R-:W-:-:S09]  /*ff00*/  ISETP.GE.AND P0, PT, R11, c[0x0][0x3c8], PT ;  /* 0x0000f2000b007a0c */ /* 0x020fd20003f06270 */
[CC--:B------:R-:W-:Y:S02]  /*ff10*/  @!P2 LEA R8, P5, R16.reuse, R3.reuse, 0x1 ;  /* 0x000000031008a211 */ /* 0x0c0fe400078a08ff */
[-C--:B------:R-:W-:Y:S02]  /*ff20*/  @!P1 LEA R6, P4, R13, R3.reuse, 0x1 ;  /* 0x000000030d069211 */ /* 0x080fe400078808ff */
[-C--:B-1----:R-:W-:Y:S02]  /*ff30*/  @!P2 LEA.HI.X R9, R16, R2.reuse, R17, 0x1, P5 ;  /* 0x000000021009a211 */ /* 0x082fe400028f0c11 */
[----:B------:R-:W-:Y:S02]  /*ff40*/  @!P0 LEA R4, P3, R11, R3, 0x1 ;  /* 0x000000030b048211 */ /* 0x000fe400078608ff */
[-C--:B--2---:R-:W-:Y:S02]  /*ff50*/  @!P1 LEA.HI.X R7, R13, R2.reuse, R14, 0x1, P4 ;  /* 0x000000020d079211 */ /* 0x084fe400020f0c0e */
[----:B------:R-:W-:Y:S01]  /*ff60*/  @!P0 LEA.HI.X R5, R11, R2, R12, 0x1, P3 ;  /* 0x000000020b058211 */ /* 0x000fe200018f0c0c */
[----:B------:R1:W-:Y:S04]  /*ff70*/  @!P2 ST.E.128 [R8.64], RZ ;  /* 0x000000ff0800a985 */ /* 0x0003e8000c101d06 */
[----:B------:R1:W-:Y:S04]  /*ff80*/  @!P1 ST.E.128 [R6.64], RZ ;  /* 0x000000ff06009985 */ /* 0x0003e8000c101d06 */
[----:B------:R1:W-:Y:S02]  /*ff90*/  @!P0 ST.E.128 [R4.64], RZ ;  /* 0x000000ff04008985 */ /* 0x0003e4000c101d06 */
.L_x_462:
[----:B------:R-:W-:Y:S05]  /*ffa0*/  BSYNC B1 ;  /* 0x0000000000017941 */ /* 0x000fea0003800000 */
.L_x_453:
[----:B----4-:R-:W4:Y:S02]  /*ffb0*/  LDL R0, [R1+0x8c] ;  /* 0x00008c0001007983 */ /* 0x010f240000100800 */
[----:B----4-:R-:W-:-:S13]  /*ffc0*/  ISETP.NE.AND P0, PT, R0, RZ, PT ;  /* 0x000000ff0000720c */ /* 0x010fda0003f05270 */
[----:B------:R-:W-:Y:S01]  /*ffd0*/  @P0 WARPSYNC 0xffffffff ;  /* 0xffffffff00000948 */ /* 0x000fe20003800000 */
[----:B------:R-:W-:Y:S06]  /*ffe0*/  @P0 BAR.SYNC.DEFER_BLOCKING 0x5, 0x100 ;  /* 0x0144000000000b1d */ /* 0x000fec0000010000 */
[----:B------:R-:W4:Y:S04]  /*fff0*/  @P0 LDS R0, [0x15100] ;  /* 0x01510000ff000984 */ /* 0x000f280000000800 */
[----:B----4-:R4:W-:Y:S04]  /*10000*/  @P0 STL [R1+0x60], R0 ;  /* 0x0000600001000387 */ /* 0x0109e80000100800 */
[----:B------:R-:W-:Y:S06]  /*10010*/  @P0 BAR.ARV 0x4, 0x100 ;  /* 0x0104000000000b1d */ /* 0x000fec0000002000 */
[----:B------:R-:W-:Y:S05]  /*10020*/  @P0 BRA `(.L_x_477) ;  /* 0x0000007000000947 */ /* 0x000fea0003800000 */
[----:B------:R-:W-:Y:S05]  /*10030*/  BRA.DIV ~URZ, `(.L_x_478) ;  /* 0x000005427f007947 */ /* 0x000fea000b800000 */
[----:B----4-:R4:W3:Y:S02]  /*10040*/  SHFL.IDX PT, R0, R61, RZ, 0x1f ;  /* 0x00001fff3d007589 */ /* 0x0108e400000e0000 */
.L_x_489:
[----:B------:R-:W-:Y:S01]  /*10050*/  WARPSYNC 0xffffffff ;  /* 0xffffffff00007948 */ /* 0x000fe20003800000 */
[----:B------:R-:W-:Y:S06]  /*10060*/  BAR.SYNC.DEFER_BLOCKING 0x4, 0x100 ;  /* 0x0104000000007b1d */ /* 0x000fec0000010000 */
[----:B---3--:R3:W-:Y:S04]  /*10070*/  STL [R1+0x60], R0 ;  /* 0x0000600001007387 */ /* 0x0087e80000100800 */
[----:B------:R3:W-:Y:S04]  /*10080*/  @!P6 STS [0x15100], R61 ;  /* 0x0151003dff00e388 */ /* 0x0007e80000000800 */
[----:B------:R-:W-:Y:S06]  /*10090*/  BAR.ARV 0x5, 0x100 ;  /* 0x0144000000007b1d */ /* 0x000fec0000002000 */
.L_x_477:
[----:B---34-:R-:W3:Y:S02]  /*100a0*/  LDL R0, [R1+0x60] ;  /* 0x0000600001007983 */ /* 0x018ee40000100800 */
[----:B---3--:R-:W-:-:S13]  /*100b0*/  ISETP.GE.AND P0, PT, R0, c[0x0][0x538], PT ;  /* 0x00014e0000007a0c */ /* 0x008fda0003f06270 */
[----:B-12--5:R-:W-:Y:S01]  /*100c0*/  @P0 CALL.REL.NOINC `(.L_x_479) ;  /* 0x0000001000000944 */ /* 0x026fe20003c00000 */
[----:B------:R-:W-:Y:S05]  /*100d0*/  BRA `(.L_x_480) ;  /* 0xffff09a000007947 */ /* 0x000fea000383ffff */
.L_x_479:
[----:B------:R-:W-:Y:S05]  /*100e0*/  EXIT ;  /* 0x000000000000794d */ /* 0x000fea0003800000 */
.L_x_449:
[----:B-1----:R1:W5:Y:S01]  /*100f0*/  LDL R0, [R1+0xc] ;  /* 0x00000c0001007983 */ /* 0x0023620000100800 */
[----:B------:R-:W-:Y:S02]  /*10100*/  MOV R3, 0x2 ;  /* 0x0000000200037802 */ /* 0x000fe40000000f00 */
[----:B------:R-:W-:Y:S02]  /*10110*/  MOV R2, 0x10130 ;  /* 0x0001013000027802 */ /* 0x000fe40000000f00 */
[----:B-1---5:R-:W-:Y:S05]  /*10120*/  CALL.REL.NOINC `($__internal_0_$__cuda_sm70_shflsync_bfly_p) ;  /* 0x000004c000007944 */ /* 0x022fea0003c00000 */
[----:B------:R-:W-:Y:S01]  /*10130*/  MOV R4, R5 ;  /* 0x0000000500047202 */ /* 0x000fe20000000f00 */
[----:B------:R-:W-:Y:S05]  /*10140*/  BRA `(.L_x_481) ;  /* 0xffffd7a000007947 */ /* 0x000fea000383ffff */
.L_x_450:
[----:B------:R-:W-:Y:S01]  /*10150*/  IMAD.MOV.U32 R0, RZ, RZ, R4 ;  /* 0x000000ffff007224 */ /* 0x000fe200078e0004 */
[----:B------:R-:W-:Y:S02]  /*10160*/  MOV R3, 0x1 ;  /* 0x0000000100037802 */ /* 0x000fe40000000f00 */
[----:B------:R-:W-:Y:S02]  /*10170*/  MOV R2, 0x10190 ;  /* 0x0001019000027802 */ /* 0x000fe40000000f00 */
[----:B-----5:R-:W-:Y:S05]  /*10180*/  CALL.REL.NOINC `($__internal_0_$__cuda_sm70_shflsync_bfly_p) ;  /* 0x0000046000007944 */ /* 0x020fea0003c00000 */
[----:B------:R1:W5:Y:S01]  /*10190*/  LDL R0, [R1+0x10] ;  /* 0x0000100001007983 */ /* 0x0003620000100800 */
[----:B------:R-:W-:Y:S01]  /*101a0*/  FADD.FTZ R4, R4, R5 ;  /* 0x0000000504047221 */ /* 0x000fe20000010000 */
[----:B------:R-:W-:Y:S02]  /*101b0*/  MOV R3, 0x2 ;  /* 0x0000000200037802 */ /* 0x000fe40000000f00 */
[----:B------:R-:W-:-:S02]  /*101c0*/  MOV R2, 0x101e0 ;  /* 0x000101e000027802 */ /* 0x000fc40000000f00 */
[----:B-1---5:R-:W-:Y:S05]  /*101d0*/  CALL.REL.NOINC `($__internal_0_$__cuda_sm70_shflsync_bfly_p) ;  /* 0x0000041000007944 */ /* 0x022fea0003c00000 */
[----:B------:R-:W2:Y:S01]  /*101e0*/  LDL.LU R0, [R1+0x10] ;  /* 0x0000100001007983 */ /* 0x000ea20000300800 */
[----:B------:R-:W-:-:S02]  /*101f0*/  MOV R3, 0x1 ;  /* 0x0000000100037802 */ /* 0x000fc40000000f00 */
[----:B------:R-:W-:Y:S01]  /*10200*/  MOV R2, 0x10230 ;  /* 0x0001023000027802 */ /* 0x000fe20000000f00 */
[----:B--2---:R-:W-:Y:S02]  /*10210*/  FADD.FTZ R0, R0, R5 ;  /* 0x0000000500007221 */ /* 0x004fe40000010000 */
[----:B------:R-:W-:Y:S05]  /*10220*/  CALL.REL.NOINC `($__internal_0_$__cuda_sm70_shflsync_bfly_p) ;  /* 0x000003c000007944 */ /* 0x000fea0003c00000 */
[----:B------:R-:W-:Y:S01]  /*10230*/  MOV R3, R5 ;  /* 0x0000000500037202 */ /* 0x000fe20000000f00 */
[----:B------:R-:W-:Y:S05]  /*10240*/  BRA `(.L_x_482) ;  /* 0xffffd73000007947 */ /* 0x000fea000383ffff */
.L_x_465:
[----:B------:R-:W-:Y:S01]  /*10250*/  IMAD.MOV.U32 R7, RZ, RZ, R2 ;  /* 0x000000ffff077224 */ /* 0x000fe200078e0002 */
[----:B------:R-:W-:Y:S01]  /*10260*/  MOV R6, RZ ;  /* 0x000000ff00067202 */ /* 0x000fe20000000f00 */
[----:B------:R-:W-:Y:S01]  /*10270*/  IMAD.MOV.U32 R4, RZ, RZ, 0x181f ;  /* 0x0000181fff047424 */ /* 0x000fe200078e00ff */
[----:B------:R-:W-:Y:S02]  /*10280*/  MOV R8, 0x102a0 ;  /* 0x000102a000087802 */ /* 0x000fe40000000f00 */
[----:B------:R-:W-:Y:S05]  /*10290*/  CALL.REL.NOINC `($__internal_1_$__cuda_sm70_shflsync_idx_p) ;  /* 0x0000039000007944 */ /* 0x000fea0003c00000 */
[----:B------:R-:W-:Y:S01]  /*102a0*/  MOV R5, R4 ;  /* 0x0000000400057202 */ /* 0x000fe20000000f00 */
[----:B------:R-:W-:Y:S05]  /*102b0*/  BRA `(.L_x_483) ;  /* 0xfffff6b000007947 */ /* 0x000fea000383ffff */
.L_x_466:
[----:B------:R-:W-:Y:S01]  /*102c0*/  IMAD.MOV.U32 R7, RZ, RZ, R3 ;  /* 0x000000ffff077224 */ /* 0x000fe200078e0003 */
[----:B------:R-:W-:Y:S01]  /*102d0*/  MOV R6, RZ ;  /* 0x000000ff00067202 */ /* 0x000fe20000000f00 */
[----:B------:R-:W-:Y:S01]  /*102e0*/  IMAD.MOV.U32 R4, RZ, RZ, 0x181f ;  /* 0x0000181fff047424 */ /* 0x000fe200078e00ff */
[----:B------:R-:W-:Y:S02]  /*102f0*/  MOV R8, 0x10310 ;  /* 0x0001031000087802 */ /* 0x000fe40000000f00 */
[----:B-12---:R-:W-:Y:S05]  /*10300*/  CALL.REL.NOINC `($__internal_1_$__cuda_sm70_shflsync_idx_p) ;  /* 0x0000032000007944 */ /* 0x006fea0003c00000 */
[----:B------:R-:W-:Y:S05]  /*10310*/  BRA `(.L_x_484) ;  /* 0xfffff67000007947 */ /* 0x000fea000383ffff */
.L_x_469:
[----:B--2---:R-:W-:Y:S01]  /*10320*/  IMAD.MOV.U32 R7, RZ, RZ, R2 ;  /* 0x000000ffff077224 */ /* 0x004fe200078e0002 */
[----:B------:R-:W-:Y:S01]  /*10330*/  MOV R6, 0x1 ;  /* 0x0000000100067802 */ /* 0x000fe20000000f00 */
[----:B----4-:R-:W-:Y:S01]  /*10340*/  IMAD.MOV.U32 R4, RZ, RZ, 0x181f ;  /* 0x0000181fff047424 */ /* 0x010fe200078e00ff */
[----:B------:R-:W-:-:S02]  /*10350*/  MOV R8, 0x10370 ;  /* 0x0001037000087802 */ /* 0x000fc40000000f00 */
[----:B-1-3--:R-:W-:Y:S05]  /*10360*/  CALL.REL.NOINC `($__internal_1_$__cuda_sm70_shflsync_idx_p) ;  /* 0x000002c000007944 */ /* 0x00afea0003c00000 */
[----:B------:R-:W-:Y:S01]  /*10370*/  IMAD.MOV.U32 R5, RZ, RZ, R4 ;  /* 0x000000ffff057224 */ /* 0x000fe200078e0004 */
[----:B------:R-:W-:Y:S01]  /*10380*/  MOV R6, 0x1 ;  /* 0x0000000100067802 */ /* 0x000fe20000000f00 */
[----:B------:R-:W-:Y:S01]  /*10390*/  IMAD.MOV.U32 R7, RZ, RZ, R3 ;  /* 0x000000ffff077224 */ /* 0x000fe200078e0003 */
[----:B------:R-:W-:-:S02]  /*103a0*/  MOV R4, 0x181f ;  /* 0x0000181f00047802 */ /* 0x000fc40000000f00 */
[----:B------:R-:W-:Y:S02]  /*103b0*/  MOV R8, 0x103d0 ;  /* 0x000103d000087802 */ /* 0x000fe40000000f00 */
[----:B------:R-:W-:Y:S05]  /*103c0*/  CALL.REL.NOINC `($__internal_1_$__cuda_sm70_shflsync_idx_p) ;  /* 0x0000026000007944 */ /* 0x000fea0003c00000 */
[----:B------:R-:W-:Y:S05]  /*103d0*/  BRA `(.L_x_485) ;  /* 0xfffff75000007947 */ /* 0x000fea000383ffff */
.L_x_472:
[----:B-1----:R-:W-:Y:S01]  /*103e0*/  IMAD.MOV.U32 R7, RZ, RZ, R2 ;  /* 0x000000ffff077224 */ /* 0x002fe200078e0002 */
[----:B------:R-:W-:Y:S01]  /*103f0*/  MOV R6, 0x2 ;  /* 0x0000000200067802 */ /* 0x000fe20000000f00 */
[----:B----4-:R-:W-:Y:S01]  /*10400*/  IMAD.MOV.U32 R4, RZ, RZ, 0x181f ;  /* 0x0000181fff047424 */ /* 0x010fe200078e00ff */
[----:B------:R-:W-:Y:S02]  /*10410*/  MOV R8, 0x10430 ;  /* 0x0001043000087802 */ /* 0x000fe40000000f00 */
[----:B--23--:R-:W-:Y:S05]  /*10420*/  CALL.REL.NOINC `($__internal_1_$__cuda_sm70_shflsync_idx_p) ;  /* 0x0000020000007944 */ /* 0x00cfea0003c00000 */
[----:B------:R-:W-:Y:S01]  /*10430*/  MOV R5, R4 ;  /* 0x0000000400057202 */ /* 0x000fe20000000f00 */
[----:B------:R-:W-:Y:S05]  /*10440*/  BRA `(.L_x_486) ;  /* 0xfffff86000007947 */ /* 0x000fea000383ffff */
.L_x_473:
[----:B------:R-:W-:Y:S01]  /*10450*/  IMAD.MOV.U32 R7, RZ, RZ, R3 ;  /* 0x000000ffff077224 */ /* 0x000fe200078e0003 */
[----:B------:R-:W-:Y:S01]  /*10460*/  MOV R6, 0x2 ;  /* 0x0000000200067802 */ /* 0x000fe20000000f00 */
[----:B----4-:R-:W-:Y:S01]  /*10470*/  IMAD.MOV.U32 R4, RZ, RZ, 0x181f ;  /* 0x0000181fff047424 */ /* 0x010fe200078e00ff */
[----:B------:R-:W-:Y:S02]  /*10480*/  MOV R8, 0x104a0 ;  /* 0x000104a000087802 */ /* 0x000fe40000000f00 */
[----:B-123--:R-:W-:Y:S05]  /*10490*/  CALL.REL.NOINC `($__internal_1_$__cuda_sm70_shflsync_idx_p) ;  /* 0x0000019000007944 */ /* 0x00efea0003c00000 */
[----:B------:R-:W-:Y:S05]  /*104a0*/  BRA `(.L_x_487) ;  /* 0xfffff82000007947 */ /* 0x000fea000383ffff */
.L_x_476:
[----:B-1----:R-:W-:Y:S01]  /*104b0*/  IMAD.MOV.U32 R7, RZ, RZ, R2 ;  /* 0x000000ffff077224 */ /* 0x002fe200078e0002 */
[----:B------:R-:W-:Y:S01]  /*104c0*/  MOV R6, 0x3 ;  /* 0x0000000300067802 */ /* 0x000fe20000000f00 */
[----:B------:R-:W-:Y:S01]  /*104d0*/  IMAD.MOV.U32 R4, RZ, RZ, 0x181f ;  /* 0x0000181fff047424 */ /* 0x000fe200078e00ff */
[----:B------:R-:W-:-:S02]  /*104e0*/  MOV R8, 0x10500 ;  /* 0x0001050000087802 */ /* 0x000fc40000000f00 */
[----:B--234-:R-:W-:Y:S05]  /*104f0*/  CALL.REL.NOINC `($__internal_1_$__cuda_sm70_shflsync_idx_p) ;  /* 0x0000013000007944 */ /* 0x01cfea0003c00000 */
[----:B------:R-:W-:Y:S01]  /*10500*/  IMAD.MOV.U32 R2, RZ, RZ, R4 ;  /* 0x000000ffff027224 */ /* 0x000fe200078e0004 */
[----:B------:R-:W-:Y:S01]  /*10510*/  MOV R6, 0x3 ;  /* 0x0000000300067802 */ /* 0x000fe20000000f00 */
[----:B------:R-:W-:Y:S01]  /*10520*/  IMAD.MOV.U32 R7, RZ, RZ, R3 ;  /* 0x000000ffff077224 */ /* 0x000fe200078e0003 */
[----:B------:R-:W-:-:S02]  /*10530*/  MOV R4, 0x181f ;  /* 0x0000181f00047802 */ /* 0x000fc40000000f00 */
[----:B------:R-:W-:Y:S02]  /*10540*/  MOV R8, 0x10560 ;  /* 0x0001056000087802 */ /* 0x000fe40000000f00 */
[----:B------:R-:W-:Y:S05]  /*10550*/  CALL.REL.NOINC `($__internal_1_$__cuda_sm70_shflsync_idx_p) ;  /* 0x000000d000007944 */ /* 0x000fea0003c00000 */
[----:B------:R-:W-:Y:S01]  /*10560*/  MOV R3, R4 ;  /* 0x0000000400037202 */ /* 0x000fe20000000f00 */
[----:B------:R-:W-:Y:S05]  /*10570*/  BRA `(.L_x_488) ;  /* 0xfffff8e000007947 */ /* 0x000fea000383ffff */
.L_x_478:
[----:B-12---:R-:W-:Y:S01]  /*10580*/  IMAD.MOV.U32 R7, RZ, RZ, R61 ;  /* 0x000000ffff077224 */ /* 0x006fe200078e003d */
[----:B------:R-:W-:Y:S01]  /*10590*/  MOV R6, RZ ;  /* 0x000000ff00067202 */ /* 0x000fe20000000f00 */
[----:B------:R-:W-:Y:S01]  /*105a0*/  IMAD.MOV.U32 R4, RZ, RZ, 0x1f ;  /* 0x0000001fff047424 */ /* 0x000fe200078e00ff */
[----:B------:R-:W-:Y:S02]  /*105b0*/  MOV R8, 0x105d0 ;  /* 0x000105d000087802 */ /* 0x000fe40000000f00 */
[----:B---345:R-:W-:Y:S05]  /*105c0*/  CALL.REL.NOINC `($__internal_1_$__cuda_sm70_shflsync_idx_p) ;  /* 0x0000006000007944 */ /* 0x038fea0003c00000 */
[----:B------:R-:W-:Y:S01]  /*105d0*/  MOV R0, R4 ;  /* 0x0000000400007202 */ /* 0x000fe20000000f00 */
[----:B------:R-:W-:Y:S05]  /*105e0*/  BRA `(.L_x_489) ;  /* 0xfffffa6000007947 */ /* 0x000fea000383ffff */
        .weak           $__internal_0_$__cuda_sm70_shflsync_bfly_p
        .type           $__internal_0_$__cuda_sm70_shflsync_bfly_p,@function
        .size           $__internal_0_$__cuda_sm70_shflsync_bfly_p,($__internal_1_$__cuda_sm70_shflsync_idx_p - $__internal_0_$__cuda_sm70_shflsync_bfly_p)
$__internal_0_$__cuda_sm70_shflsync_bfly_p:
[----:B------:R-:W-:Y:S04]  /*105f0*/  WARPSYNC R6 ;  /* 0x0000000600007348 */ /* 0x000fe80003800000 */
[----:B------:R1:W2:Y:S02]  /*10600*/  SHFL.BFLY PT, R5, R0, R3, R7 ;  /* 0x0c00000300057389 */ /* 0x0002a400000e0007 */
[----:B-1----:R-:W-:-:S04]  /*10610*/  MOV R3, 0x0 ;  /* 0x0000000000037802 */ /* 0x002fc80000000f00 */
[----:B--2---:R-:W-:Y:S05]  /*10620*/  RET.REL.NODEC R2 `(_ZN7cutlass13device_kernelIN5flash19enable_sm80_to_sm89INS1_16FlashAttnFwdSm80INS1_25CollectiveMainloopFwdSm80ILi8ELi1ELb1EN4cute5tupleIJNS5_1CILi128EEENS7_ILi96EEENS7_ILi192EEEEEELi192ENS_6half_tEfNS_4arch4Sm80ELb1ELb0ELb0ELb0ELb0ELb0ELb1ELb0EEENS1_21CollectiveEpilogueFwdINS6_IJS8_SA_S9_EEENS6_IJNS7_ILi1EEESI_SI_EEESC_SE_Li256ELb0ELb1ELb0ELb0EEENS1_30DynamicPersistentTileSchedulerILi256ELi256ELb0ELb1ELb0EEEEEEEEEvNT_6ParamsE) ;  /* 0xfffef9d002007950 */ /* 0x004fea0003c3ffff */
        .weak           $__internal_1_$__cuda_sm70_shflsync_idx_p
        .type           $__internal_1_$__cuda_sm70_shflsync_idx_p,@function
        .size           $__internal_1_$__cuda_sm70_shflsync_idx_p,(.L_x_1289 - $__internal_1_$__cuda_sm70_shflsync_idx_p)
$__internal_1_$__cuda_sm70_shflsync_idx_p:
[----:B------:R-:W-:Y:S04]  /*10630*/  WARPSYNC R63 ;  /* 0x0000003f00007348 */ /* 0x000fe80003800000 */
[----:B------:R1:W2:Y:S02]  /*10640*/  SHFL.IDX PT, R4, R7, R6, R4 ;  /* 0x0000000607047389 */ /* 0x0002a400000e0004 */
[----:B-1----:R-:W-:Y:S02]  /*10650*/  MOV R6, R8 ;  /* 0x0000000800067202 */ /* 0x002fe40000000f00 */
[----:B------:R-:W-:-:S04]  /*10660*/  MOV R7, 0x0 ;  /* 0x0000000000077802 */ /* 0x000fc80000000f00 */
[----:B--2---:R-:W-:Y:S05]  /*10670*/  RET.REL.NODEC R6 `(_ZN7cutlass13device_kernelIN5flash19enable_sm80_to_sm89INS1_16FlashAttnFwdSm80INS1_25CollectiveMainloopFwdSm80ILi8ELi1ELb1EN4cute5tupleIJNS5_1CILi128EEENS7_ILi96EEENS7_ILi192EEEEEELi192ENS_6half_tEfNS_4arch4Sm80ELb1ELb0ELb0ELb0ELb0ELb0ELb1ELb0EEENS1_21CollectiveEpilogueFwdINS6_IJS8_SA_S9_EEENS6_IJNS7_ILi1EEESI_SI_EEESC_SE_Li256ELb0ELb1ELb0ELb0EEENS1_30DynamicPersistentTileSchedulerILi256ELi256ELb0ELb1ELb0EEEEEEEEEvNT_6ParamsE) ;  /* 0xfffef98006007950 */ /* 0x004fea0003c3ffff */
.L_x_490:
        /* <DEDUP_REMOVED lines=16> */
.L_x_1289:


//--------------------- .text._ZN7cutlass13device_kernelIN5flash19enable_sm80_to_sm89INS1_16FlashAttnFwdSm80INS1_25CollectiveMainloopFwdSm80ILi8ELi1ELb1EN4cute5tupleIJNS5_1CILi128EEENS7_ILi96EEENS7_ILi192EEEEEELi192ENS_6half_tEfNS_4arch4Sm80ELb1ELb0ELb0ELb1ELb0ELb0ELb1ELb0EEENS1_21CollectiveEpilogueFwdINS6_IJS8_SA_S9_EEENS6_IJNS7_ILi1EEESI_SI_EEESC_SE_Li256ELb1ELb1ELb0ELb0EEENS1_19SingleTileSchedulerILb1ELb0ELb1ELi128EEEEEEEEEvNT_6ParamsE --------------------------
	.section	.text._ZN7cutlass13device_kernelIN5flash19enable_sm80_to_sm89INS1_16FlashAttnFwdSm80INS1_25CollectiveMainloopFwdSm80ILi8ELi1ELb1EN4cute5tupleIJNS5_1CILi128EEENS7_ILi96EEENS7_ILi192EEEEEELi192ENS_6half_tEfNS_4arch4Sm80ELb1ELb0ELb0ELb1ELb0ELb0ELb1ELb0EEENS1_21CollectiveEpilogueFwdINS6_IJS8_SA_S9_EEENS6_IJNS7_ILi1EEESI_SI_EEESC_SE_Li256ELb1ELb1ELb0ELb0EEENS1_19SingleTileSchedulerILb1ELb0ELb1ELi128EEEEEEEEEvNT_6ParamsE,"ax",@progbits
	.sectioninfo	@"SHI_REGISTERS=255"
	.align	128
.text._ZN7cutlass13device_kernelIN5flash19enable_sm80_to_sm89INS1_16FlashAttnFwdSm80INS1_25CollectiveMainloopFwdSm80ILi8ELi1ELb1EN4cute5tupleIJNS5_1CILi128EEENS7_ILi96EEENS7_ILi192EEEEEELi192ENS_6half_tEfNS_4arch4Sm80ELb1ELb0ELb0ELb1ELb0ELb0ELb1ELb0EEENS1_21CollectiveEpilogueFwdINS6_IJS8_SA_S9_EEENS6_IJNS7_ILi1EEESI_SI_EEESC_SE_Li256ELb1ELb1ELb0ELb0EEENS1_19SingleTileSchedulerILb1ELb0ELb1ELi128EEEEEEEEEvNT_6ParamsE:
        .type           _ZN7cutlass13device_kernelIN5flash19enable_sm80_to_sm89INS1_16FlashAttnFwdSm80INS1_25CollectiveMainloopFwdSm80ILi8ELi1ELb1EN4cute5tupleIJNS5_1CILi128EEENS7_ILi96EEENS7_ILi192EEEEEELi192ENS_6half_tEfNS_4arch4Sm80ELb1ELb0ELb0ELb1ELb0ELb0ELb1ELb0EEENS1_21CollectiveEpilogueFwdINS6_IJS8_SA_S9_EEENS6_IJNS7_ILi1EEESI_SI_EEESC_SE_Li256ELb1ELb1ELb0ELb0EEENS1_19SingleTileSchedulerILb1ELb0ELb1ELi128EEEEEEEEEvNT_6ParamsE,@function
        .size           _ZN7cutlass13device_kernelIN5flash19enable_sm80_to_sm89INS1_16FlashAttnFwdSm80INS1_25CollectiveMainloopFwdSm80ILi8ELi1ELb1EN4cute5tupleIJNS5_1CILi128EEENS7_ILi96EEENS7_ILi192EEEEEELi192ENS_6half_tEfNS_4arch4Sm80ELb1ELb0ELb0ELb1ELb0ELb0ELb1ELb0EEENS1_21CollectiveEpilogueFwdINS6_IJS8_SA_S9_EEENS6_IJNS7_ILi1EEESI_SI_EEESC_SE_Li256ELb1ELb1ELb0ELb0EEENS1_19SingleTileSchedulerILb1ELb0ELb1ELi128EEEEEEEEEvNT_6ParamsE,(.L_x_1292 - _ZN7cutlass13device_kernelIN5flash19enable_sm80_to_sm89INS1_16FlashAttnFwdSm80INS1_25CollectiveMainloopFwdSm80ILi8ELi1ELb1EN4cute5tupleIJNS5_1CILi128EEENS7_ILi96EEENS7_ILi192EEEEEELi192ENS_6half_tEfNS_4arch4Sm80ELb1ELb0ELb0ELb1ELb0ELb0ELb1ELb0EEENS1_21CollectiveEpilogueFwdINS6_IJS8_SA_S9_EEENS6_IJNS7_ILi1EEESI_SI_EEESC_SE_Li256ELb1ELb1ELb0ELb0EEENS1_19SingleTileSchedulerILb1ELb0ELb1ELi128EEEEEEEEEvNT_6ParamsE)
        .other          _ZN7cutlass13device_kernelIN5flash19enable_sm80_to_sm89INS1_16FlashAttnFwdSm80INS1_25CollectiveMainloopFwdSm80ILi8ELi1ELb1EN4cute5tupleIJNS5_1CILi128EEENS7_ILi96EEENS7_ILi192EEEEEELi192ENS_6half_tEfNS_4arch4Sm80ELb1ELb0ELb0ELb1ELb0ELb0ELb1ELb0EEENS1_21CollectiveEpilogueFwdINS6_IJS8_SA_S9_EEENS6_IJNS7_ILi1EEESI_SI_EEESC_SE_Li256ELb1ELb1ELb0ELb0EEENS1_19SingleTileSchedulerILb1ELb0ELb1ELi128EEEEEEEEEvNT_6ParamsE,@"STO_CUDA_ENTRY STV_DEFAULT"
_ZN7cutlass13device_kernelIN5flash19enable_sm80_to_sm89INS1_16FlashAttnFwdSm80INS1_25CollectiveMainloopFwdSm80ILi8ELi1ELb1EN4cute5tupleIJNS5_1CILi128EEENS7_ILi96EEENS7_ILi192EEEEEELi192ENS_6half_tEfNS_4arch4Sm80ELb1ELb0ELb0ELb1ELb0ELb0ELb1ELb0EEENS1_21CollectiveEpilogueFwdINS6_IJS8_SA_S9_EEENS6_IJNS7_ILi1EEESI_SI_EEESC_SE_Li256ELb1ELb1ELb0ELb0EEENS1_19SingleTileSchedulerILb1ELb0ELb1ELi128EEEEEEEEEvNT_6ParamsE:
[----:B------:R-:W-:Y:S02]  /*0000*/  MOV R1, c[0x0][0x28] ;  /* 0x00000a0000017a02 */ /* 0x000fe40000000f00 */
[----:B------:R-:W1:Y:S01]  /*0010*/  S2R R129, SR_TID.X ;  /* 0x0000000000817919 */ /* 0x000e620000002100 */
[----:B------:R-:W-:Y:S01]  /*0020*/  IMAD.MOV.U32 R26, RZ, RZ, 0x4 ;  /* 0x00000004ff1a7424 */ /* 0x000fe200078e00ff */
[----:B------:R-:W2:Y:S01]  /*0030*/  S2UR UR21, SR_CTAID.X ;  /* 0x00000000001579c3 */ /* 0x000ea20000002500 */
[----:B------:R-:W-:Y:S01]  /*0040*/  ULDC.64 UR18, c[0x0][0x118] ;  /* 0x0000460000127ab9 */ /* 0x000fe20000000a00 */
[----:B------:R-:W3:Y:S01]  /*0050*/  S2R R5, SR_CTAID.Z ;  /* 0x0000000000057919 */ /* 0x000ee20000002700 */
[----:B------:R-:W-:Y:S02]  /*0060*/  IADD3 R1, R1, -0x68, RZ ;  /* 0xffffff9801017810 */ /* 0x000fe40007ffe0ff */
[----:B-1----:R-:W-:Y:S01]  /*0070*/  SHF.R.U32.HI R0, RZ, 0x5, R129 ;  /* 0x00000005ff007819 */ /* 0x002fe20000011681 */
[----:B---3--:R-:W-:-:S05]  /*0080*/  IMAD.WIDE R2, R5, R26, c[0x0][0x568] ;  /* 0x00015a0005027625 */ /* 0x008fca00078e021a */
[----:B------:R-:W1:Y:S02]  /*0090*/  SHFL.IDX PT, R0, R0, RZ, 0x1f ;  /* 0x00001fff00007589 */ /* 0x000e6400000e0000 */
[----:B-1----:R-:W-:-:S13]  /*00a0*/  ISETP.NE.AND P0, PT, R0, RZ, PT ;  /* 0x000000ff0000720c */ /* 0x002fda0003f05270 */
[----:B--2---:R-:W-:Y:S05]  /*00b0*/  @!P0 BRA `(.L_x_491) ;  /* 0x0000014000008947 */ /* 0x004fea0003800000 */
[----:B------:R-:W-:-:S04]  /*00c0*/  ISETP.NE.U32.AND P0, PT, RZ, c[0x0][0x568], PT ;  /* 0x00015a00ff007a0c */ /* 0x000fc80003f05070 */
[----:B------:R-:W-:-:S13]  /*00d0*/  ISETP.NE.AND.EX P0, PT, RZ, c[0x0][0x56c], PT, P0 ;  /* 0x00015b00ff007a0c */ /* 0x000fda0003f05300 */
[----:B------:R-:W-:Y:S05]  /*00e0*/  @!P0 BRA `(.L_x_492) ;  /* 0x0000002000008947 */ /* 0x000fea0003800000 */
[----:B------:R1:W5:Y:S01]  /*00f0*/  LDG.E R0, [R2.64] ;  /* 0x0000001202007981 */ /* 0x000362000c1e1900 */
[----:B------:R-:W-:Y:S05]  /*0100*/  BRA `(.L_x_493) ;  /* 0x0000009000007947 */ /* 0x000fea0003800000 */
.L_x_492:
        /* <DEDUP_REMOVED lines=8> */
.L_x_494:
[----:B------:R-:W-:-:S04]  /*0190*/  MOV R0, c[0x0][0x54c] ;  /* 0x0001530000007a02 */ /* 0x000fc80000000f00 */
.L_x_493:
[----:B------:R-:W-:Y:S01]  /*01a0*/  USHF.L.U32 UR21, UR21, 0x7, URZ ;  /* 0x0000000715157899 */ /* 0x000fe2000800063f */
[----:B-----5:R-:W-:-:S05]  /*01b0*/  IMAD R0, R0, c[0x0][0x548], RZ ;  /* 0x0001520000007a24 */ /* 0x020fca00078e02ff */
[----:B------:R-:W-:-:S04]  /*01c0*/  ISETP.LE.AND P0, PT, R0, UR21, PT ;  /* 0x0000001500007c0c */ /* 0x000fc8000bf03270 */
[----:B------:R-:W-:-:S05]  /*01d0*/  SEL R0, R5, 0xffffffff, !P0 ;  /* 0xffffffff05007807 */ /* 0x000fca0004000000 */
[----:B------:R2:W-:Y:S01]  /*01e0*/  STL [R1+0x50], R0 ;  /* 0x0000500001007387 */ /* 0x0005e20000100800 */
[----:B------:R-:W-:Y:S05]  /*01f0*/  BRA `(.L_x_495) ;  /* 0x0000013000007947 */ /* 0x000fea0003800000 */
.L_x_491:
[----:B------:R-:W-:-:S04]  /*0200*/  ISETP.NE.U32.AND P0, PT, RZ, c[0x0][0x568], PT ;  /* 0x00015a00ff007a0c */ /* 0x000fc80003f05070 */
[----:B------:R-:W-:-:S13]  /*0210*/  ISETP.NE.AND.EX P0, PT, RZ, c[0x0][0x56c], PT, P0 ;  /* 0x00015b00ff007a0c */ /* 0x000fda0003f05300 */
[----:B------:R-:W-:Y:S05]  /*0220*/  @!P0 BRA `(.L_x_496) ;  /* 0x0000002000008947 */ /* 0x000fea0003800000 */
[----:B------:R1:W5:Y:S01]  /*0230*/  LDG.E R0, [R2.64] ;  /* 0x0000001202007981 */ /* 0x000362000c1e1900 */
[----:B------:R-:W-:Y:S05]  /*0240*/  BRA `(.L_x_497) ;  /* 0x0000009000007947 */ /* 0x000fea0003800000 */
.L_x_496:
        /* <DEDUP_REMOVED lines=8> */
.L_x_498:
[----:B------:R-:W-:-:S04]  /*02d0*/  MOV R0, c[0x0][0x54c] ;  /* 0x0001530000007a02 */ /* 0x000fc80000000f00 */
.L_x_497:
[----:B------:R-:W-:Y:S01]  /*02e0*/  USHF.L.U32 UR21, UR21, 0x7, URZ ;  /* 0x0000000715157899 */ /* 0x000fe2000800063f */
[----:B-----5:R-:W-:-:S05]  /*02f0*/  IMAD R0, R0, c[0x0][0x548], RZ ;  /* 0x0001520000007a24 */ /* 0x020fca00078e02ff */
[----:B------:R-:W-:-:S04]  /*0300*/  ISETP.LE.AND P0, PT, R0, UR21, PT ;  /* 0x0000001500007c0c */ /* 0x000fc8000bf03270 */
[----:B------:R-:W-:-:S05]  /*0310*/  SEL R0, R5, 0xffffffff, !P0 ;  /* 0xffffffff05007807 */ /* 0x000fca0004000000 */
[----:B------:R2:W-:Y:S04]  /*0320*/  STL [R1+0x50], R0 ;  /* 0x0000500001007387 */ /* 0x0005e80000100800 */
.L_x_495:
[----:B------:R-:W3:Y:S02]  /*0330*/  LDL R39, [R1+0x50] ;  /* 0x0000500001277983 */ /* 0x000ee40000100800 */
[----:B---3--:R-:W-:-:S13]  /*0340*/  ISETP.GE.AND P0, PT, R39, RZ, PT ;  /* 0x000000ff2700720c */ /* 0x008fda0003f06270 */
        /* <DEDUP_REMOVED lines=10> */
[----:B-1----:R-:W-:Y:S01]  /*03f0*/  @P0 IMAD.WIDE R2, R39, R26, c[0x0][0x360] ;  /* 0x0000d80027020625 */ /* 0x002fe200078e021a */
[----:B------:R1:W3:Y:S01]  /*0400*/  @P1 LDG.E R8, [R4.64] ;  /* 0x0000001204081981 */ /* 0x0002e2000c1e1900 */
[----:B------:R-:W-:-:S03]  /*0410*/  CS2R R6, SRZ ;  /* 0x0000000000067805 */ /* 0x000fc6000001ff00 */
[----:B--2---:R2:W4:Y:S01]  /*0420*/  @P0 LDG.E R0, [R2.64] ;  /* 0x0000001202000981 */ /* 0x004522000c1e1900 */
[----:B-1----:R-:W-:-:S04]  /*0430*/  IMAD.WIDE R4, R39, R26, c[0x0][0x348] ;  /* 0x0000d20027047625 */ /* 0x002fc800078e021a */
[----:B--2---:R-:W-:Y:S01]  /*0440*/  IMAD.WIDE R2, R39, R26, c[0x0][0x350] ;  /* 0x0000d40027027625 */ /* 0x004fe200078e021a */
[----:B------:R1:W5:Y:S04]  /*0450*/  @P2 LDG.E R6, [R4.64] ;  /* 0x0000001204062981 */ /* 0x000368000c1e1900 */
[----:B------:R1:W5:Y:S01]  /*0460*/  @P6 LDG.E R7, [R2.64] ;  /* 0x0000001202076981 */ /* 0x000362000c1e1900 */
[----:B------:R-:W-:Y:S02]  /*0470*/  UMOV UR6, URZ ;  /* 0x0000003f00067c82 */ /* 0x000fe40008000000 */
[----:B------:R-:W-:Y:S02]  /*0480*/  ULDC UR12, c[0x0][0x168] ;  /* 0x00005a00000c7ab9 */ /* 0x000fe40000000800 */
[----:B------:R-:W-:Y:S01]  /*0490*/  ULDC UR8, c[0x0][0x1d0] ;  /* 0x0000740000087ab9 */ /* 0x000fe20000000800 */
[----:B---3--:R1:W2:Y:S08]  /*04a0*/  @P1 R2UR UR6, R8 ;  /* 0x00000000080613c2 */ /* 0x0082b000000e0000 */
[----:B----4-:R1:W3:Y:S02]  /*04b0*/  @P0 R2UR UR12, R0 ;  /* 0x00000000000c03c2 */ /* 0x0102e400000e0000 */
[----:B-123--:R-:W-:Y:S05]  /*04c0*/  @P0 BRA `(.L_x_499) ;  /* 0x0000006000000947 */ /* 0x00efea0003800000 */
[----:B------:R-:W-:Y:S05]  /*04d0*/  @!P2 BRA `(.L_x_499) ;  /* 0x000000500000a947 */ /* 0x000fea0003800000 */
[----:B------:R1:W2:Y:S04]  /*04e0*/  LDG.E R0, [R4.64] ;  /* 0x0000001204007981 */ /* 0x0002a8000c1e1900 */
[----:B-1----:R-:W3:Y:S01]  /*04f0*/  LDG.E R4, [R4.64+0x4] ;  /* 0x0000041204047981 */ /* 0x002ee2000c1e1900 */
[----:B--2---:R-:W1:Y:S08]  /*0500*/  R2UR UR12, R0 ;  /* 0x00000000000c73c2 */ /* 0x004e7000000e0000 */
[----:B---3--:R-:W1:Y:S02]  /*0510*/  R2UR UR4, R4 ;  /* 0x00000000040473c2 */ /* 0x008e6400000e0000 */
[----:B-1----:R-:W-:-:S06]  /*0520*/  UIADD3 UR12, -UR12, UR4, URZ ;  /* 0x000000040c0c7290 */ /* 0x002fcc000fffe13f */
.L_x_499:
[----:B------:R-:W-:-:S04]  /*0530*/  ISETP.NE.U32.AND P0, PT, RZ, c[0x0][0x368], PT ;  /* 0x0000da00ff007a0c */ /* 0x000fc80003f05070 */
[----:B------:R-:W-:-:S13]  /*0540*/  ISETP.NE.AND.EX P0, PT, RZ, c[0x0][0x36c], PT, P0 ;  /* 0x0000db00ff007a0c */ /* 0x000fda0003f05300 */
[----:B------:R-:W-:Y:S05]  /*0550*/  @!P0 BRA `(.L_x_500) ;  /* 0x0000004000008947 */ /* 0x000fea0003800000 */
[----:B------:R-:W-:-:S05]  /*0560*/  IMAD.WIDE R2, R39, R26, c[0x0][0x368] ;  /* 0x0000da0027027625 */ /* 0x000fca00078e021a */
[----:B------:R-:W2:Y:S02]  /*0570*/  LDG.E R0, [R2.64] ;  /* 0x0000001202007981 */ /* 0x000ea4000c1e1900 */
[----:B--2---:R1:W2:Y:S02]  /*0580*/  R2UR UR8, R0 ;  /* 0x00000000000873c2 */ /* 0x0042a400000e0000 */
[----:B-12---:R-:W-:Y:S05]  /*0590*/  BRA `(.L_x_501) ;  /* 0x0000006000007947 */ /* 0x006fea0003800000 */
.L_x_500:
[----:B------:R-:W-:Y:S05]  /*05a0*/  @!P6 BRA `(.L_x_501) ;  /* 0x000000500000e947 */ /* 0x000fea0003800000 */
[----:B------:R1:W2:Y:S04]  /*05b0*/  LDG.E R0, [R2.64] ;  /* 0x0000001202007981 */ /* 0x0002a8000c1e1900 */
[----:B-1----:R-:W3:Y:S01]  /*05c0*/  LDG.E R2, [R2.64+0x4] ;  /* 0x0000041202027981 */ /* 0x002ee2000c1e1900 */
[----:B--2---:R-:W1:Y:S08]  /*05d0*/  R2UR UR8, R0 ;  /* 0x00000000000873c2 */ /* 0x004e7000000e0000 */
[----:B---3--:R-:W1:Y:S02]  /*05e0*/  R2UR UR4, R2 ;  /* 0x00000000020473c2 */ /* 0x008e6400000e0000 */
[----:B-1----:R-:W-:-:S06]  /*05f0*/  UIADD3 UR8, -UR8, UR4, URZ ;  /* 0x0000000408087290 */ /* 0x002fcc000fffe13f */
.L_x_501:
[----:B------:R-:W-:Y:S01]  /*0600*/  ULDC UR4, c[0x0][0x2c4] ;  /* 0x0000b10000047ab9 */ /* 0x000fe20000000800 */
[----:B-----5:R-:W-:Y:S01]  /*0610*/  IADD3 R8, R7, UR6, RZ ;  /* 0x0000000607087c10 */ /* 0x020fe2000fffe0ff */
[----:B------:R-:W-:Y:S01]  /*0620*/  UISETP.NE.AND UP1, UPT, UR4, 0x1, UPT ;  /* 0x000000010400788c */ /* 0x000fe2000bf25270 */
[----:B------:R-:W-:Y:S01]  /*0630*/  PLOP3.LUT P1, PT, PT, PT, PT, 0x80, 0x0 ;  /* 0x000000000000781c */ /* 0x000fe20003f2f070 */
[----:B------:R-:W-:Y:S01]  /*0640*/  UIADD3 UR8, -UR6, UR8, URZ ;  /* 0x0000000806087290 */ /* 0x000fe2000fffe13f */
[----:B------:R-:W-:Y:S01]  /*0650*/  CS2R R10, SRZ ;  /* 0x00000000000a7805 */ /* 0x000fe2000001ff00 */
[----:B------:R-:W-:Y:S01]  /*0660*/  ULDC.64 UR4, c[0x0][0x2c8] ;  /* 0x0000b20000047ab9 */ /* 0x000fe20000000a00 */
[----:B------:R-:W-:Y:S01]  /*0670*/  IMAD.MOV.U32 R98, RZ, RZ, RZ ;  /* 0x000000ffff627224 */ /* 0x000fe200078e00ff */
[----:B------:R-:W-:Y:S01]  /*0680*/  UIADD3 UR6, UR8, 0x5f, URZ ;  /* 0x0000005f08067890 */ /* 0x000fe2000fffe03f */
[----:B------:R-:W-:Y:S01]  /*0690*/  CS2R R14, SRZ ;  /* 0x00000000000e7805 */ /* 0x000fe2000001ff00 */
[----:B------:R-:W-:Y:S01]  /*06a0*/  IMAD.MOV.U32 R96, RZ, RZ, RZ ;  /* 0x000000ffff607224 */ /* 0x000fe200078e00ff */
[----:B------:R-:W-:Y:S01]  /*06b0*/  MOV R94, RZ ;  /* 0x000000ff005e7202 */ /* 0x000fe20000000f00 */
[----:B------:R-:W-:Y:S01]  /*06c0*/  UIMAD.WIDE UR6, UR6, 0x2aaaaaab, URZ ;  /* 0x2aaaaaab060678a5 */ /* 0x000fe2000f8e023f */
[----:B------:R-:W-:Y:S01]  /*06d0*/  IMAD.MOV.U32 R9, RZ, RZ, RZ ;  /* 0x000000ffff097224 */ /* 0x000fe200078e00ff */
[----:B------:R-:W-:Y:S01]  /*06e0*/  @UP1 UIADD3 UR10, UR21, 0x7f, URZ ;  /* 0x0000007f150a1890 */ /* 0x000fe2000fffe03f */
[----:B------:R-:W-:Y:S01]  /*06f0*/  MOV R92, RZ ;  /* 0x000000ff005c7202 */ /* 0x000fe20000000f00 */
[----:B------:R-:W-:Y:S01]  /*0700*/  USHF.R.U32.HI UR6, URZ, 0x1f, UR7 ;  /* 0x0000001f3f067899 */ /* 0x000fe20008011607 */
[----:B------:R-:W-:Y:S01]  /*0710*/  IMAD.MOV.U32 R90, RZ, RZ, RZ ;  /* 0x000000ffff5a7224 */ /* 0x000fe200078e00ff */
[----:B------:R-:W-:Y:S01]  /*0720*/  UIMAD.WIDE.U32 UR10, UR10, UR4, URZ ;  /* 0x000000040a0a72a5 */ /* 0x000fe2000f8e003f */
[----:B------:R-:W-:Y:S01]  /*0730*/  CS2R R12, SRZ ;  /* 0x00000000000c7805 */ /* 0x000fe2000001ff00 */
[----:B------:R-:W-:Y:S01]  /*0740*/  UIADD3 UR4, UR21, 0x7f, URZ ;  /* 0x0000007f15047890 */ /* 0x000fe2000fffe03f */
[----:B------:R-:W-:Y:S01]  /*0750*/  MOV R88, RZ ;  /* 0x000000ff00587202 */ /* 0x000fe20000000f00 */
[----:B------:R-:W-:Y:S01]  /*0760*/  @UP1 USHF.R.U32.HI UR4, URZ, UR5, UR11 ;  /* 0x000000053f041299 */ /* 0x000fe2000801160b */
[----:B------:R-:W-:Y:S01]  /*0770*/  IMAD.MOV.U32 R86, RZ, RZ, RZ ;  /* 0x000000ffff567224 */ /* 0x000fe200078e00ff */
[----:B------:R-:W-:Y:S01]  /*0780*/  UIADD3 UR5, UR8, 0x60, -UR12 ;  /* 0x0000006008057890 */ /* 0x000fe2000fffe80c */
[----:B------:R-:W-:Y:S01]  /*0790*/  CS2R R16, SRZ ;  /* 0x0000000000107805 */ /* 0x000fe2000001ff00 */
[----:B------:R-:W-:Y:S01]  /*07a0*/  ULEA.HI.SX32 UR6, UR7, UR6, 0x1c ;  /* 0x0000000607067291 */ /* 0x000fe2000f8fe23f */
[----:B------:R-:W-:Y:S01]  /*07b0*/  MOV R84, RZ ;  /* 0x000000ff00547202 */ /* 0x000fe20000000f00 */
[----:B------:R-:W-:Y:S01]  /*07c0*/  UIADD3 UR4, UR5, UR4, URZ ;  /* 0x0000000405047290 */ /* 0x000fe2000fffe03f */
[----:B------:R-:W-:Y:S01]  /*07d0*/  IMAD.MOV.U32 R82, RZ, RZ, RZ ;  /* 0x000000ffff527224 */ /* 0x000fe200078e00ff */
[----:B------:R-:W-:Y:S01]  /*07e0*/  CS2R R18, SRZ ;  /* 0x0000000000127805 */ /* 0x000fe2000001ff00 */
[----:B------:R-:W-:Y:S01]  /*07f0*/  MOV R80, RZ ;  /* 0x000000ff00507202 */ /* 0x000fe20000000f00 */
[----:B------:R-:W-:Y:S01]  /*0800*/  UIMAD.WIDE UR4, UR4, 0x2aaaaaab, URZ ;  /* 0x2aaaaaab040478a5 */ /* 0x000fe2000f8e023f */
[----:B------:R-:W-:Y:S01]  /*0810*/  IMAD.MOV.U32 R78, RZ, RZ, RZ ;  /* 0x000000ffff4e7224 */ /* 0x000fe200078e00ff */
[----:B------:R-:W-:Y:S01]  /*0820*/  CS2R R20, SRZ ;  /* 0x0000000000147805 */ /* 0x000fe2000001ff00 */
[----:B------:R-:W-:Y:S01]  /*0830*/  MOV R76, RZ ;  /* 0x000000ff004c7202 */ /* 0x000fe20000000f00 */
[----:B------:R-:W-:Y:S01]  /*0840*/  USHF.R.U32.HI UR4, URZ, 0x1f, UR5 ;  /* 0x0000001f3f047899 */ /* 0x000fe20008011605 */
[----:B------:R-:W-:Y:S01]  /*0850*/  IMAD.MOV.U32 R74, RZ, RZ, RZ ;  /* 0x000000ffff4a7224 */ /* 0x000fe200078e00ff */
[----:B------:R-:W-:Y:S01]  /*0860*/  CS2R R22, SRZ ;  /* 0x0000000000167805 */ /* 0x000fe2000001ff00 */
[----:B------:R-:W-:Y:S01]  /*0870*/  MOV R72, RZ ;  /* 0x000000ff00487202 */ /* 0x000fe20000000f00 */
[----:B------:R-:W-:Y:S01]  /*0880*/  ULEA.HI.SX32 UR4, UR5, UR4, 0x1c ;  /* 0x0000000405047291 */ /* 0x000fe2000f8fe23f */
[----:B------:R-:W-:Y:S01]  /*0890*/  IMAD.MOV.U32 R70, RZ, RZ, RZ ;  /* 0x000000ffff467224 */ /* 0x000fe200078e00ff */
[----:B------:R-:W-:Y:S01]  /*08a0*/  CS2R R24, SRZ ;  /* 0x0000000000187805 */ /* 0x000fe2000001ff00 */
[----:B------:R-:W-:Y:S01]  /*08b0*/  MOV R68, RZ ;  /* 0x000000ff00447202 */ /* 0x000fe20000000f00 */
[----:B------:R-:W-:Y:S01]  /*08c0*/  UISETP.LT.AND UP0, UPT, UR6, UR4, UPT ;  /* 0x000000040600728c */ /* 0x000fe2000bf01270 */
[----:B------:R-:W-:Y:S01]  /*08d0*/  CS2R R66, SRZ ;  /* 0x0000000000427805 */ /* 0x000fe2000001ff00 */
[----:B------:R-:W-:Y:S01]  /*08e0*/  IMAD.MOV.U32 R64, RZ, RZ, RZ ;  /* 0x000000ffff407224 */ /* 0x000fe200078e00ff */
[----:B------:R-:W-:Y:S01]  /*08f0*/  CS2R R62, SRZ ;  /* 0x00000000003e7805 */ /* 0x000fe2000001ff00 */
[----:B------:R-:W-:Y:S01]  /*0900*/  USEL UR20, UR6, UR4, UP0 ;  /* 0x0000000406147287 */ /* 0x000fe20008000000 */
[----:B------:R-:W-:Y:S01]  /*0910*/  MOV R27, RZ ;  /* 0x000000ff001b7202 */ /* 0x000fe20000000f00 */
[----:B------:R-:W-:Y:S01]  /*0920*/  IMAD.MOV.U32 R60, RZ, RZ, RZ ;  /* 0x000000ffff3c7224 */ /* 0x000fe200078e00ff */
[----:B------:R-:W-:Y:S01]  /*0930*/  CS2R R58, SRZ ;  /* 0x00000000003a7805 */ /* 0x000fe2000001ff00 */
[----:B------:R-:W-:Y:S01]  /*0940*/  UISETP.GE.AND UP0, UPT, UR20, 0x1, UPT ;  /* 0x000000011400788c */ /* 0x000fe2000bf06270 */
[----:B------:R-:W-:Y:S01]  /*0950*/  CS2R R28, SRZ ;  /* 0x00000000001c7805 */ /* 0x000fe2000001ff00 */
[----:B------:R-:W-:Y:S01]  /*0960*/  MOV R56, RZ ;  /* 0x000000ff00387202 */ /* 0x000fe20000000f00 */
[----:B------:R-:W-:Y:S01]  /*0970*/  CS2R R54, SRZ ;  /* 0x0000000000367805 */ /* 0x000fe2000001ff00 */
[----:B------:R-:W-:Y:S01]  /*0980*/  IMAD.MOV.U32 R52, RZ, RZ, RZ ;  /* 0x000000ffff347224 */ /* 0x000fe200078e00ff */
[----:B------:R-:W-:Y:S01]  /*0990*/  CS2R R138, SRZ ;  /* 0x00000000008a7805 */ /* 0x000fe2000001ff00 */
[----:B------:R-:W-:Y:S01]  /*09a0*/  PLOP3.LUT P0, PT, PT, PT, UP0, 0x80, 0x0 ;  /* 0x000000000000781c */ /* 0x000fe20003f0f008 */
        /* <DEDUP_REMOVED lines=26> */
[----:B------:R-:W-:Y:S01]  /*0b50*/  CS2R R148, SRZ ;  /* 0x0000000000947805 */ /* 0x000fe2000001ff00 */
[----:B------:R-:W-:Y:S01]  /*0b60*/  CS2R R146, SRZ ;  /* 0x0000000000927805 */ /* 0x000fe2000001ff00 */
[----:B------:R-:W-:Y:S01]  /*0b70*/  CS2R R144, SRZ ;  /* 0x0000000000907805 */ /* 0x000fe2000001ff00 */
[----:B------:R-:W-:Y:S01]  /*0b80*/  MOV R42, RZ ;  /* 0x000000ff002a7202 */ /* 0x000fe20000000f00 */
[----:B------:R-:W-:Y:S01]  /*0b90*/  IMAD.MOV.U32 R41, RZ, RZ, RZ ;  /* 0x000000ffff297224 */ /* 0x000fe200078e00ff */
[----:B------:R-:W-:Y:S05]  /*0ba0*/  @!P0 BRA `(.L_x_502) ;  /* 0x0000db4000008947 */ /* 0x000fea0003800000 */
[----:B------:R-:W-:Y:S01]  /*0bb0*/  ISETP.NE.U32.AND P5, PT, RZ, c[0x0][0x340], PT ;  /* 0x0000d000ff007a0c */ /* 0x000fe20003fa5070 */
[----:B------:R-:W1:Y:S01]  /*0bc0*/  S2R R30, SR_CTAID.Y ;  /* 0x00000000001e7919 */ /* 0x000e620000002600 */
[----:B------:R-:W-:-:S02]  /*0bd0*/  SHF.R.S32.HI R0, RZ, 0x1f, R6 ;  /* 0x0000001fff007819 */ /* 0x000fc40000011406 */
[----:B------:R-:W-:Y:S02]  /*0be0*/  SHF.R.S32.HI R127, RZ, 0x1f, R129 ;  /* 0x0000001fff7f7819 */ /* 0x000fe40000011481 */
[----:B------:R-:W-:Y:S02]  /*0bf0*/  PLOP3.LUT P1, PT, PT, PT, UP1, 0x80, 0x0 ;  /* 0x000000000000781c */ /* 0x000fe40003f2f018 */
[----:B------:R-:W-:Y:S02]  /*0c00*/  SHF.R.S32.HI R13, RZ, 0x1f, R39 ;  /* 0x0000001fff0d7819 */ /* 0x000fe40000011427 */
[----:B------:R-:W-:Y:S02]  /*0c10*/  PLOP3.LUT P0, PT, PT, PT, UP1, 0x80, 0x0 ;  /* 0x000000000000781c */ /* 0x000fe40003f0f018 */
[----:B------:R-:W-:Y:S01]  /*0c20*/  SEL R4, R39, RZ, !P2 ;  /* 0x000000ff27047207 */ /* 0x000fe20005000000 */
[----:B------:R-:W-:Y:S01]  /*0c30*/  UMOV UR11, 0x60 ;  /* 0x00000060000b7882 */ /* 0x000fe20000000000 */
[----:B------:R-:W-:Y:S01]  /*0c40*/  ISETP.NE.AND.EX P5, PT, RZ, c[0x0][0x344], PT, P5 ;  /* 0x0000d100ff007a0c */ /* 0x000fe20003fa5350 */
[----:B------:R-:W-:-:S12]  /*0c50*/  ULDC.64 UR6, c[0x0][0x1e0] ;  /* 0x0000780000067ab9 */ /* 0x000fd80000000a00 */
[----:B------:R-:W-:-:S05]  /*0c60*/  @P5 IMAD.WIDE R2, R39, R26, c[0x0][0x340] ;  /* 0x0000d00027025625 */ /* 0x000fca00078e021a */
[----:B------:R2:W3:Y:S01]  /*0c70*/  @P5 LDG.E R17, [R2.64] ;  /* 0x0000001202115981 */ /* 0x0004e2000c1e1900 */
[----:B------:R-:W-:Y:S01]  /*0c80*/  IMAD R0, R0, c[0x0][0x178], RZ ;  /* 0x00005e0000007a24 */ /* 0x000fe200078e02ff */
[CC--:B------:R-:W-:Y:S01]  /*0c90*/  LEA.HI R23, R127.reuse, R129.reuse, RZ, 0x3 ;  /* 0x000000817f177211 */ /* 0x0c0fe200078f18ff */
[----:B------:R-:W-:Y:S01]  /*0ca0*/  ULDC UR4, c[0x0][0x2c4] ;  /* 0x0000b10000047ab9 */ /* 0x000fe20000000800 */
[----:B-1----:R-:W-:Y:S01]  /*0cb0*/  SHF.R.S32.HI R31, RZ, 0x1f, R30 ;  /* 0x0000001fff1f7819 */ /* 0x002fe2000001141e */
[----:B------:R-:W-:Y:S01]  /*0cc0*/  IMAD R0, R6, c[0x0][0x17c], R0 ;  /* 0x00005f0006007a24 */ /* 0x000fe200078e0200 */
[----:B------:R-:W-:Y:S01]  /*0cd0*/  SHF.R.S32.HI R14, RZ, 0x3, R23 ;  /* 0x00000003ff0e7819 */ /* 0x000fe20000011417 */
[----:B------:R-:W-:Y:S01]  /*0ce0*/  UIMAD UR4, UR12, UR4, URZ ;  /* 0x000000040c0472a4 */ /* 0x000fe2000f8e023f */
[-C--:B------:R-:W-:Y:S01]  /*0cf0*/  LEA.HI R29, R127, R129.reuse, RZ, 0x4 ;  /* 0x000000817f1d7211 */ /* 0x080fe200078f20ff */
[----:B------:R-:W-:Y:S01]  /*0d00*/  IMAD R5, R31, c[0x0][0x1b8], RZ ;  /* 0x00006e001f057a24 */ /* 0x000fe200078e02ff */
[----:B------:R-:W-:Y:S01]  /*0d10*/  IADD3 R9, R14, UR21, RZ ;  /* 0x000000150e097c10 */ /* 0x000fe2000fffe0ff */
[----:B------:R-:W-:Y:S01]  /*0d20*/  UIMAD.WIDE.U32 UR26, UR11, UR6, URZ ;  /* 0x000000060b1a72a5 */ /* 0x000fe2000f8e003f */
[----:B------:R-:W-:Y:S01]  /*0d30*/  SHF.R.S32.HI R12, RZ, 0x4, R29 ;  /* 0x00000004ff0c7819 */ /* 0x000fe2000001141d */
[----:B------:R-:W-:Y:S01]  /*0d40*/  IMAD R5, R30, c[0x0][0x1bc], R5 ;  /* 0x00006f001e057a24 */ /* 0x000fe200078e0205 */
[----:B------:R-:W-:Y:S01]  /*0d50*/  UIMAD UR22, UR20, -0x60, UR11 ;  /* 0xffffffa0141678a4 */ /* 0x000fe2000f8e020b */
[----:B------:R-:W-:Y:S01]  /*0d60*/  LEA.HI R126, R127, R129, RZ, 0x5 ;  /* 0x000000817f7e7211 */ /* 0x000fe200078f28ff */
[----:B------:R-:W-:Y:S01]  /*0d70*/  UIMAD UR23, UR11, UR7, URZ ;  /* 0x000000070b1772a4 */ /* 0x000fe2000f8e023f */
[----:B------:R-:W-:Y:S01]  /*0d80*/  IMAD.U32 R10, RZ, RZ, UR26 ;  /* 0x0000001aff0a7e24 */ /* 0x000fe2000f8e00ff */
[----:B------:R-:W-:Y:S01]  /*0d90*/  UIADD3 UR13, UR20, -0x1, URZ ;  /* 0xffffffff140d7890 */ /* 0x000fe2000fffe03f */
[----:B------:R-:W-:Y:S01]  /*0da0*/  IMAD.U32 R11, RZ, RZ, UR27 ;  /* 0x0000001bff0b7e24 */ /* 0x000fe2000f8e00ff */
[----:B------:R-:W-:Y:S01]  /*0db0*/  UIADD3 UR23, UR27, UR23, URZ ;  /* 0x000000171b177290 */ /* 0x000fe2000fffe03f */
[----:B------:R-:W-:Y:S01]  /*0dc0*/  IMAD.MOV.U32 R124, RZ, RZ, R10 ;  /* 0x000000ffff7c7224 */ /* 0x000fe200078e000a */
[----:B------:R-:W-:Y:S01]  /*0dd0*/  USHF.R.S32.HI UR10, URZ, 0x1f, UR13 ;  /* 0x0000001f3f0a7899 */ /* 0x000fe2000801140d */
[----:B------:R-:W-:Y:S01]  /*0de0*/  SHF.R.S32.HI R125, RZ, 0x5, R126 ;  /* 0x00000005ff7d7819 */ /* 0x000fe2000001147e */
[----:B------:R-:W-:Y:S01]  /*0df0*/  UIMAD UR9, UR23, UR13, URZ ;  /* 0x0000000d170972a4 */ /* 0x000fe2000f8e023f */
[----:B--2---:R-:W-:Y:S01]  /*0e00*/  IMAD.WIDE.U32 R2, R6, c[0x0][0x178], RZ ;  /* 0x00005e0006027a25 */ /* 0x004fe200078e00ff */
[----:B------:R-:W-:-:S02]  /*0e10*/  UIMAD.WIDE.U32 UR14, UR6, 0x40, URZ ;  /* 0x00000040060e78a5 */ /* 0x000fc4000f8e003f */
[----:B------:R-:W-:Y:S01]  /*0e20*/  UIMAD UR9, UR10, UR26, UR9 ;  /* 0x0000001a0a0972a4 */ /* 0x000fe2000f8e0209 */
[----:B------:R-:W-:Y:S01]  /*0e30*/  IMAD.IADD R3, R3, 0x1, R0 ;  /* 0x0000000103037824 */ /* 0x000fe200078e0200 */
[----:B------:R-:W-:Y:S01]  /*0e40*/  LOP3.LUT R0, R23, 0xfffffff8, RZ, 0xc0, !PT ;  /* 0xfffffff817007812 */ /* 0x000fe200078ec0ff */
[----:B------:R-:W-:Y:S02]  /*0e50*/  UISETP.GE.AND UP0, UPT, UR20, 0x2, UPT ;  /* 0x000000021400788c */ /* 0x000fe4000bf06270 */
[----:B------:R-:W-:-:S04]  /*0e60*/  IMAD.WIDE.U32 R2, R30, c[0x0][0x1b8], R2 ;  /* 0x00006e001e027a25 */ /* 0x000fc800078e0002 */
[----:B------:R-:W-:Y:S01]  /*0e70*/  IMAD.IADD R36, R129, 0x1, -R0 ;  /* 0x0000000181247824 */ /* 0x000fe200078e0a00 */
[----:B------:R-:W-:Y:S01]  /*0e80*/  SEL R0, R13, RZ, !P2 ;  /* 0x000000ff0d007207 */ /* 0x000fe20005000000 */
[----:B------:R-:W-:Y:S01]  /*0e90*/  IMAD.IADD R3, R3, 0x1, R5 ;  /* 0x0000000103037824 */ /* 0x000fe200078e0205 */
[----:B------:R-:W-:Y:S01]  /*0ea0*/  BAR.SYNC.DEFER_BLOCKING 0x0 ;  /* 0x0000000000007b1d */ /* 0x000fe20000010000 */
[----:B------:R-:W-:Y:S01]  /*0eb0*/  IMAD R7, R36, 0x20, R14 ;  /* 0x0000002024077824 */ /* 0x000fe200078e020e */
[----:B------:R-:W-:Y:S01]  /*0ec0*/  ISETP.GE.AND P2, PT, R9, UR4, PT ;  /* 0x0000000409007c0c */ /* 0x000fe2000bf46270 */
[----:B------:R-:W-:Y:S02]  /*0ed0*/  IMAD R0, R0, c[0x0][0x1c0], RZ ;  /* 0x0000700000007a24 */ /* 0x000fe400078e02ff */
[----:B------:R-:W-:Y:S01]  /*0ee0*/  IMAD.WIDE.U32 R2, R4, c[0x0][0x1c0], R2 ;  /* 0x0000700004027a25 */ /* 0x000fe200078e0002 */
[----:B------:R-:W-:-:S03]  /*0ef0*/  IADD3 R7, R7, UR21, RZ ;  /* 0x0000001507077c10 */ /* 0x000fc6000fffe0ff */
[----:B------:R-:W-:Y:S02]  /*0f00*/  IMAD R5, R4, c[0x0][0x1c4], R0 ;  /* 0x0000710004057a24 */ /* 0x000fe400078e0200 */
[----:B------:R-:W-:-:S04]  /*0f10*/  @P1 IMAD.HI.U32 R6, R7, c[0x0][0x2c8], RZ ;  /* 0x0000b20007061a27 */ /* 0x000fc800078e00ff */
[----:B------:R-:W-:Y:S01]  /*0f20*/  IMAD.MOV.U32 R0, RZ, RZ, R7 ;  /* 0x000000ffff007224 */ /* 0x000fe200078e0007 */
[----:B------:R-:W-:Y:S01]  /*0f30*/  @P0 SHF.R.U32.HI R0, RZ, c[0x0][0x2cc], R6 ;  /* 0x0000b300ff000a19 */ /* 0x000fe20000011606 */
[----:B------:R-:W-:Y:S01]  /*0f40*/  IMAD.IADD R3, R3, 0x1, R5 ;  /* 0x0000000103037824 */ /* 0x000fe200078e0205 */
[----:B------:R-:W-:Y:S02]  /*0f50*/  IADD3 R6, R9, 0x20, RZ ;  /* 0x0000002009067810 */ /* 0x000fe40007ffe0ff */
[----:B------:R-:W-:Y:S01]  /*0f60*/  SHF.R.S32.HI R4, RZ, 0x1f, R0 ;  /* 0x0000001fff047819 */ /* 0x000fe20000011400 */
[----:B------:R-:W-:Y:S01]  /*0f70*/  IMAD.WIDE.U32 R2, R0, c[0x0][0x1b0], R2 ;  /* 0x00006c0000027a25 */ /* 0x000fe200078e0002 */
[----:B------:R-:W-:Y:S02]  /*0f80*/  ISETP.GE.AND P3, PT, R6, UR4, PT ;  /* 0x0000000406007c0c */ /* 0x000fe4000bf66270 */
[----:B------:R-:W-:Y:S01]  /*0f90*/  IADD3 R6, P0, R8, R14, RZ ;  /* 0x0000000e08067210 */ /* 0x000fe20007f1e0ff */
[----:B------:R-:W-:-:S04]  /*0fa0*/  IMAD R4, R4, c[0x0][0x1b0], RZ ;  /* 0x00006c0004047a24 */ /* 0x000fc800078e02ff */
[----:B------:R-:W-:Y:S02]  /*0fb0*/  IMAD R5, R0, c[0x0][0x1b4], R4 ;  /* 0x00006d0000057a24 */ /* 0x000fe400078e0204 */
[----:B------:R-:W-:Y:S01]  /*0fc0*/  IMAD.MOV R4, RZ, RZ, -R0 ;  /* 0x000000ffff047224 */ /* 0x000fe200078e0a00 */
[----:B------:R-:W-:Y:S01]  /*0fd0*/  IADD3 R0, R9, 0x40, RZ ;  /* 0x0000004009007810 */ /* 0x000fe20007ffe0ff */
[----:B------:R-:W-:Y:S01]  /*0fe0*/  IMAD.IADD R3, R3, 0x1, R5 ;  /* 0x0000000103037824 */ /* 0x000fe200078e0205 */
[----:B------:R-:W-:Y:S01]  /*0ff0*/  IADD3 R9, R9, 0x60, RZ ;  /* 0x0000006009097810 */ /* 0x000fe20007ffe0ff */
[----:B------:R-:W-:Y:S01]  /*1000*/  IMAD R4, R4, c[0x0][0x2c4], R7 ;  /* 0x0000b10004047a24 */ /* 0x000fe200078e0207 */
[----:B------:R-:W-:Y:S01]  /*1010*/  ISETP.GE.AND P4, PT, R0, UR4, PT ;  /* 0x0000000400007c0c */ /* 0x000fe2000bf86270 */
[----:B------:R-:W-:Y:S01]  /*1020*/  IMAD.U32 R5, RZ, RZ, UR22 ;  /* 0x00000016ff057e24 */ /* 0x000fe2000f8e00ff */
[----:B------:R-:W-:Y:S02]  /*1030*/  SHF.R.S32.HI R7, RZ, 0x1f, R8 ;  /* 0x0000001fff077819 */ /* 0x000fe40000011408 */
[----:B------:R-:W-:-:S02]  /*1040*/  SHF.R.S32.HI R0, RZ, 0x1f, R4 ;  /* 0x0000001fff007819 */ /* 0x000fc40000011404 */
[C---:B------:R-:W-:Y:S01]  /*1050*/  LEA.HI.X.SX32 R11, R14.reuse, R7, 0x1, P0 ;  /* 0x000000070e0b7211 */ /* 0x040fe200000f0eff */
[----:B------:R-:W-:Y:S01]  /*1060*/  IMAD.SHL.U32 R7, R14, 0x40, RZ ;  /* 0x000000400e077824 */ /* 0x000fe200078e00ff */
[----:B------:R-:W-:Y:S01]  /*1070*/  IADD3 R16, R5, UR8, -R14 ;  /* 0x0000000805107c10 */ /* 0x000fe2000fffe80e */
[----:B------:R-:W-:Y:S01]  /*1080*/  IMAD R0, R0, c[0x0][0x1a8], RZ ;  /* 0x00006a0000007a24 */ /* 0x000fe200078e02ff */
[----:B------:R-:W-:Y:S01]  /*1090*/  ISETP.GE.AND P0, PT, R9, UR4, PT ;  /* 0x0000000409007c0c */ /* 0x000fe2000bf06270 */
[----:B------:R-:W-:Y:S02]  /*10a0*/  ULDC.64 UR4, c[0x0][0x208] ;  /* 0x0000820000047ab9 */ /* 0x000fe40000000a00 */
[C---:B------:R-:W-:Y:S01]  /*10b0*/  IMAD R10, R4.reuse, c[0x0][0x1ac], R0 ;  /* 0x00006b00040a7a24 */ /* 0x040fe200078e0200 */
[----:B------:R-:W-:Y:S01]  /*10c0*/  LOP3.LUT R0, R7, 0x1c0, RZ, 0xc0, !PT ;  /* 0x000001c007007812 */ /* 0x000fe200078ec0ff */
[----:B------:R-:W-:Y:S01]  /*10d0*/  IMAD.WIDE.U32 R4, R4, c[0x0][0x1a8], R2 ;  /* 0x00006a0004047a25 */ /* 0x000fe200078e0002 */
[----:B------:R-:W-:Y:S01]  /*10e0*/  LEA.HI R3, R29, R12, RZ, 0x1 ;  /* 0x0000000c1d037211 */ /* 0x000fe200078f08ff */
[----:B------:R-:W-:-:S02]  /*10f0*/  UIMAD.WIDE.U32 UR16, UR11, UR4, URZ ;  /* 0x000000040b1072a5 */ /* 0x000fc4000f8e003f */
[----:B------:R-:W-:Y:S01]  /*1100*/  IMAD.SHL.U32 R2, R36, 0x8, RZ ;  /* 0x0000000824027824 */ /* 0x000fe200078e00ff */
[----:B------:R-:W-:Y:S01]  /*1110*/  LOP3.LUT R7, R3, 0xfffffffe, RZ, 0xc0, !PT ;  /* 0xfffffffe03077812 */ /* 0x000fe200078ec0ff */
[----:B------:R-:W-:Y:S01]  /*1120*/  UIMAD UR11, UR11, UR5, URZ ;  /* 0x000000050b0b72a4 */ /* 0x000fe2000f8e023f */
[----:B------:R-:W-:Y:S02]  /*1130*/  SHF.R.U32.HI R3, RZ, 0x3, R0 ;  /* 0x00000003ff037819 */ /* 0x000fe40000011600 */
[----:B------:R-:W-:Y:S01]  /*1140*/  LOP3.LUT R8, R0, 0x38, R2, 0xf8, !PT ;  /* 0x0000003800087812 */ /* 0x000fe200078ef802 */
[----:B------:R-:W-:Y:S01]  /*1150*/  IMAD.IADD R0, R5, 0x1, R10 ;  /* 0x0000000105007824 */ /* 0x000fe200078e020a */
[----:B------:R-:W-:Y:S01]  /*1160*/  LEA R15, P1, R4, c[0x0][0x160], 0x1 ;  /* 0x00005800040f7a11 */ /* 0x000fe200078208ff */
[----:B------:R-:W-:Y:S01]  /*1170*/  IMAD.IADD R25, R12, 0x1, -R7 ;  /* 0x000000010c197824 */ /* 0x000fe200078e0a07 */
[----:B------:R-:W-:Y:S01]  /*1180*/  LOP3.LUT R10, R8, R3, RZ, 0x3c, !PT ;  /* 0x00000003080a7212 */ /* 0x000fe200078e3cff */
[C---:B------:R-:W-:Y:S01]  /*1190*/  IMAD R7, R11.reuse, c[0x0][0x1e0], RZ ;  /* 0x000078000b077a24 */ /* 0x040fe200078e02ff */
[----:B------:R-:W-:Y:S01]  /*11a0*/  LEA.HI.X R14, R4, c[0x0][0x164], R0, 0x1, P1 ;  /* 0x00005900040e7a11 */ /* 0x000fe200008f0c00 */
[----:B------:R-:W1:Y:S01]  /*11b0*/  SHFL.IDX PT, R8, R15, RZ, 0x181f ;  /* 0x00181fff0f087589 */ /* 0x000e6200000e0000 */
[----:B------:R-:W-:Y:S01]  /*11c0*/  IMAD R4, R11, c[0x0][0x208], RZ ;  /* 0x000082000b047a24 */ /* 0x000fe200078e02ff */
[----:B------:R-:W-:Y:S01]  /*11d0*/  LEA.HI R0, R127, R129, RZ, 0x6 ;  /* 0x000000817f007211 */ /* 0x000fe200078f30ff */
[C---:B------:R-:W-:Y:S01]  /*11e0*/  IMAD R27, R6.reuse, c[0x0][0x1e4], R7 ;  /* 0x00007900061b7a24 */ /* 0x040fe200078e0207 */
[----:B------:R-:W2:Y:S01]  /*11f0*/  SHFL.IDX PT, R9, R14, RZ, 0x181f ;  /* 0x00181fff0e097589 */ /* 0x000ea200000e0000 */
[----:B------:R-:W-:Y:S01]  /*1200*/  IMAD R28, R6, c[0x0][0x20c], R4 ;  /* 0x00008300061c7a24 */ /* 0x000fe200078e0204 */
[----:B------:R-:W-:Y:S01]  /*1210*/  IADD3 R22, R2, 0x80, RZ ;  /* 0x0000008002167810 */ /* 0x000fe20007ffe0ff */
[----:B------:R-:W-:Y:S01]  /*1220*/  IMAD.SHL.U32 R0, R0, 0x8, RZ ;  /* 0x0000000800007824 */ /* 0x000fe200078e00ff */
[----:B------:R-:W-:Y:S01]  /*1230*/  SHF.R.S32.HI R3, RZ, 0x1f, R2 ;  /* 0x0000001fff037819 */ /* 0x000fe20000011402 */
[----:B------:R-:W-:Y:S01]  /*1240*/  SHFL.IDX PT, R7, R14, 0x1, 0x181f ;  /* 0x00381f000e077f89 */ /* 0x000fe200000e0000 */
[----:B------:R-:W-:Y:S01]  /*1250*/  ISETP.GE.AND P1, PT, R2, c[0x0][0x198], PT ;  /* 0x0000660002007a0c */ /* 0x000fe20003f26270 */
[----:B------:R-:W-:Y:S01]  /*1260*/  IMAD.SHL.U32 R12, R36, 0x40, RZ ;  /* 0x00000040240c7824 */ /* 0x000fe200078e00ff */
[----:B------:R-:W-:Y:S01]  /*1270*/  LOP3.LUT R249, R10, 0xfffffe00, R0, 0xf8, !PT ;  /* 0xfffffe000af97812 */ /* 0x000fe200078ef800 */
[----:B------:R-:W-:Y:S01]  /*1280*/  IMAD.WIDE.U32 R18, R6, c[0x0][0x1e0], R2 ;  /* 0x0000780006127a25 */ /* 0x000fe200078e0002 */
[----:B------:R-:W-:Y:S01]  /*1290*/  @!P2 SHF.R.S32.HI R0, RZ, 0x1f, R22 ;  /* 0x0000001fff00a819 */ /* 0x000fe20000011416 */
[----:B------:R-:W-:Y:S01]  /*12a0*/  UIADD3 UR11, UR17, UR11, URZ ;  /* 0x0000000b110b7290 */ /* 0x000fe2000fffe03f */
[----:B------:R-:W-:Y:S01]  /*12b0*/  LOP3.LUT R12, R12, 0x1c0, RZ, 0xc0, !PT ;  /* 0x000001c00c0c7812 */ /* 0x000fe200078ec0ff */
[----:B------:R-:W-:Y:S01]  /*12c0*/  IMAD.WIDE.U32 R20, R6, c[0x0][0x208], R2 ;  /* 0x0000820006147a25 */ /* 0x000fe200078e0002 */
[----:B------:R-:W-:Y:S01]  /*12d0*/  @!P2 LEA.HI R0, R0, R22, RZ, 0x3 ;  /* 0x000000160000a211 */ /* 0x000fe200078f18ff */
[----:B------:R-:W4:Y:S02]  /*12e0*/  SHFL.IDX PT, R6, R15, 0x1, 0x181f ;  /* 0x00381f000f067f89 */ /* 0x000f2400000e0000 */
[----:B------:R-:W-:Y:S01]  /*12f0*/  IMAD.SHL.U32 R249, R249, 0x2, RZ ;  /* 0x00000002f9f97824 */ /* 0x000fe200078e00ff */
[----:B------:R-:W-:-:S02]  /*1300*/  @!P2 LOP3.LUT R0, R0, 0xfffffff8, RZ, 0xc0, !PT ;  /* 0xfffffff80000a812 */ /* 0x000fc400078ec0ff */
[--C-:B---3--:R-:W-:Y:S01]  /*1310*/  @P5 SHF.R.S32.HI R5, RZ, 0x1f, R17.reuse ;  /* 0x0000001fff055819 */ /* 0x108fe20000011411 */
[----:B------:R-:W-:Y:S01]  /*1320*/  @P5 IMAD.MOV.U32 R4, RZ, RZ, R17 ;  /* 0x000000ffff045224 */ /* 0x000fe200078e0011 */
[----:B------:R-:W-:Y:S01]  /*1330*/  IADD3 R17, R2, 0x40, RZ ;  /* 0x0000004002117810 */ /* 0x000fe20007ffe0ff */
[----:B------:R-:W-:Y:S02]  /*1340*/  @!P5 IMAD.MOV.U32 R5, RZ, RZ, R13 ;  /* 0x000000ffff05d224 */ /* 0x000fe400078e000d */
[----:B------:R-:W-:Y:S01]  /*1350*/  @!P5 IMAD.MOV.U32 R4, RZ, RZ, R39 ;  /* 0x000000ffff04d224 */ /* 0x000fe200078e0027 */
[----:B------:R-:W-:Y:S02]  /*1360*/  ISETP.GE.AND P5, PT, R17, c[0x0][0x198], PT ;  /* 0x0000660011007a0c */ /* 0x000fe40003fa6270 */
[----:B------:R-:W-:Y:S02]  /*1370*/  SEL R24, R5, RZ, !P6 ;  /* 0x000000ff05187207 */ /* 0x000fe40007000000 */
[----:B------:R-:W-:-:S02]  /*1380*/  SEL R26, R4, RZ, !P6 ;  /* 0x000000ff041a7207 */ /* 0x000fc40007000000 */
[----:B------:R-:W-:Y:S02]  /*1390*/  @!P2 SHF.R.S32.HI R5, RZ, 0x1f, R17 ;  /* 0x0000001fff05a819 */ /* 0x000fe40000011411 */
[C---:B-1----:R-:W-:Y:S02]  /*13a0*/  @!P2 LEA R4, P6, R2.reuse, R8, 0x1 ;  /* 0x000000080204a211 */ /* 0x042fe400078c08ff */
[----:B------:R-:W-:Y:S02]  /*13b0*/  @!P2 LEA.HI R10, R5, R17, RZ, 0x3 ;  /* 0x00000011050aa211 */ /* 0x000fe400078f18ff */
[----:B--2---:R-:W-:Y:S02]  /*13c0*/  @!P2 LEA.HI.X R5, R2, R9, R3, 0x1, P6 ;  /* 0x000000090205a211 */ /* 0x004fe400030f0c03 */
[----:B------:R-:W-:Y:S02]  /*13d0*/  ISETP.GE.AND P6, PT, R22, c[0x0][0x198], PT ;  /* 0x0000660016007a0c */ /* 0x000fe40003fc6270 */
[----:B------:R-:W-:Y:S01]  /*13e0*/  @!P2 LOP3.LUT R10, R10, 0xfffffff8, RZ, 0xc0, !PT ;  /* 0xfffffff80a0aa812 */ /* 0x000fe200078ec0ff */
[----:B------:R1:W-:Y:S04]  /*13f0*/  @!P2 LDGSTS.E.BYPASS.LTC128B.128 [R249+0x100], [R4.64], !P1 ;  /* 0x0010000004f9afae */ /* 0x0003e8000c901d52 */
[----:B------:R-:W-:-:S04]  /*1400*/  @!P2 IMAD.WIDE R10, R10, 0x2, R8 ;  /* 0x000000020a0aa825 */ /* 0x000fc800078e0208 */
[----:B------:R-:W-:Y:S01]  /*1410*/  @!P2 IMAD.WIDE R8, R0, 0x2, R8 ;  /* 0x000000020008a825 */ /* 0x000fe200078e0208 */
[----:B------:R-:W-:Y:S01]  /*1420*/  @!P3 SHF.R.S32.HI R0, RZ, 0x1f, R22 ;  /* 0x0000001fff00b819 */ /* 0x000fe20000011416 */
[----:B------:R2:W-:Y:S03]  /*1430*/  @!P2 LDGSTS.E.BYPASS.LTC128B.128 [R249+0x4100], [R10.64], !P5 ;  /* 0x041000000af9afae */ /* 0x0005e6000e901d52 */
[----:B------:R-:W-:Y:S01]  /*1440*/  @!P3 LEA.HI R0, R0, R22, RZ, 0x3 ;  /* 0x000000160000b211 */ /* 0x000fe200078f18ff */
[----:B------:R3:W-:Y:S03]  /*1450*/  @!P2 LDGSTS.E.BYPASS.LTC128B.128 [R249+0x8100], [R8.64], !P6 ;  /* 0x0810000008f9afae */ /* 0x0007e6000f101d52 */
[----:B------:R-:W-:Y:S02]  /*1460*/  @!P3 LOP3.LUT R0, R0, 0xfffffff8, RZ, 0xc0, !PT ;  /* 0xfffffff80000b812 */ /* 0x000fe400078ec0ff */
[----:B-1----:R-:W-:Y:S01]  /*1470*/  @!P3 SHF.R.S32.HI R5, RZ, 0x1f, R17 ;  /* 0x0000001fff05b819 */ /* 0x002fe20000011411 */
[----:B------:R-:W1:Y:S01]  /*1480*/  SHFL.IDX PT, R4, R15, 0x2, 0x181f ;  /* 0x00581f000f047f89 */ /* 0x000e6200000e0000 */
[----:B--2---:R-:W-:-:S02]  /*1490*/  LOP3.LUT R10, R12, 0x8, R23, 0xf8, !PT ;  /* 0x000000080c0a7812 */ /* 0x004fc400078ef817 */
[----:B---3--:R-:W-:Y:S02]  /*14a0*/  SHF.R.U32.HI R9, RZ, 0x3, R12 ;  /* 0x00000003ff097819 */ /* 0x008fe4000001160c */
[----:B------:R-:W-:Y:S02]  /*14b0*/  @!P3 LEA.HI R12, R5, R17, RZ, 0x3 ;  /* 0x00000011050cb211 */ /* 0x000fe400078f18ff */
[----:B------:R-:W2:Y:S01]  /*14c0*/  SHFL.IDX PT, R5, R14, 0x2, 0x181f ;  /* 0x00581f000e057f89 */ /* 0x000ea200000e0000 */
[----:B----4-:R-:W-:Y:S02]  /*14d0*/  @!P3 LEA R8, P2, R2, R6, 0x1 ;  /* 0x000000060208b211 */ /* 0x010fe400078408ff */
[----:B------:R-:W-:Y:S02]  /*14e0*/  @!P3 LOP3.LUT R12, R12, 0xfffffff8, RZ, 0xc0, !PT ;  /* 0xfffffff80c0cb812 */ /* 0x000fe400078ec0ff */
[----:B------:R-:W-:Y:S01]  /*14f0*/  LOP3.LUT R23, R10, R9, RZ, 0x3c, !PT ;  /* 0x000000090a177212 */ /* 0x000fe200078e3cff */
[----:B------:R-:W-:Y:S01]  /*1500*/  @!P3 IMAD.WIDE R10, R0, 0x2, R6 ;  /* 0x00000002000ab825 */ /* 0x000fe200078e0206 */
[----:B------:R-:W-:-:S02]  /*1510*/  @!P3 LEA.HI.X R9, R2, R7, R3, 0x1, P2 ;  /* 0x000000070209b211 */ /* 0x000fc400010f0c03 */
[----:B------:R-:W-:Y:S01]  /*1520*/  @!P4 SHF.R.S32.HI R0, RZ, 0x1f, R22 ;  /* 0x0000001fff00c819 */ /* 0x000fe20000011416 */
[----:B------:R-:W-:Y:S02]  /*1530*/  @!P3 IMAD.WIDE R12, R12, 0x2, R6 ;  /* 0x000000020c0cb825 */ /* 0x000fe400078e0206 */
[----:B------:R-:W3:Y:S04]  /*1540*/  SHFL.IDX PT, R6, R15, 0x3, 0x181f ;  /* 0x00781f000f067f89 */ /* 0x000ee800000e0000 */
[----:B------:R-:W4:Y:S04]  /*1550*/  SHFL.IDX PT, R7, R14, 0x3, 0x181f ;  /* 0x00781f000e077f89 */ /* 0x000f2800000e0000 */
[----:B------:R5:W-:Y:S04]  /*1560*/  @!P3 LDGSTS.E.BYPASS.LTC128B.128 [R249+0x1100], [R8.64], !P1 ;  /* 0x0110000008f9bfae */ /* 0x000be8000c901d52 */
[----:B------:R1:W-:Y:S04]  /*1570*/  @!P3 LDGSTS.E.BYPASS.LTC128B.128 [R249+0x5100], [R12.64], !P5 ;  /* 0x051000000cf9bfae */ /* 0x0003e8000e901d52 */
[----:B------:R2:W-:Y:S01]  /*1580*/  @!P3 LDGSTS.E.BYPASS.LTC128B.128 [R249+0x9100], [R10.64], !P6 ;  /* 0x091000000af9bfae */ /* 0x0005e2000f101d52 */
[----:B------:R-:W-:-:S02]  /*1590*/  ISETP.GE.AND P3, PT, R17, c[0x0][0x1d4], PT ;  /* 0x0000750011007a0c */ /* 0x000fc40003f66270 */
[--C-:B-----5:R-:W-:Y:S02]  /*15a0*/  @!P4 SHF.R.S32.HI R8, RZ, 0x1f, R17.reuse ;  /* 0x0000001fff08c819 */ /* 0x120fe40000011411 */
[----:B------:R-:W-:Y:S02]  /*15b0*/  @!P4 LEA.HI R9, R0, R22, RZ, 0x3 ;  /* 0x000000160009c211 */ /* 0x000fe400078f18ff */
[----:B------:R-:W-:Y:S02]  /*15c0*/  @!P0 SHF.R.S32.HI R0, RZ, 0x1f, R17 ;  /* 0x0000001fff008819 */ /* 0x000fe40000011411 */
[----:B-1----:R-:W-:Y:S02]  /*15d0*/  @!P4 LOP3.LUT R12, R9, 0xfffffff8, RZ, 0xc0, !PT ;  /* 0xfffffff8090cc812 */ /* 0x002fe400078ec0ff */
[----:B--2---:R-:W-:Y:S02]  /*15e0*/  @!P4 LEA.HI R10, R8, R17, RZ, 0x3 ;  /* 0x00000011080ac211 */ /* 0x004fe400078f18ff */
[----:B------:R-:W-:-:S02]  /*15f0*/  @!P4 LEA R8, P2, R2, R4, 0x1 ;  /* 0x000000040208c211 */ /* 0x000fc400078408ff */
[----:B------:R-:W-:Y:S02]  /*1600*/  @!P4 LOP3.LUT R10, R10, 0xfffffff8, RZ, 0xc0, !PT ;  /* 0xfffffff80a0ac812 */ /* 0x000fe400078ec0ff */
[----:B------:R-:W-:Y:S02]  /*1610*/  @!P0 LEA.HI R17, R0, R17, RZ, 0x3 ;  /* 0x0000001100118211 */ /* 0x000fe400078f18ff */
[----:B------:R-:W-:Y:S01]  /*1620*/  LOP3.LUT R0, R29, 0xfffffff0, RZ, 0xc0, !PT ;  /* 0xfffffff01d007812 */ /* 0x000fe200078ec0ff */
[----:B------:R-:W-:Y:S01]  /*1630*/  @!P4 IMAD.WIDE R10, R10, 0x2, R4 ;  /* 0x000000020a0ac825 */ /* 0x000fe200078e0204 */
[----:B------:R-:W-:-:S03]  /*1640*/  @!P4 LEA.HI.X R9, R2, R5, R3, 0x1, P2 ;  /* 0x000000050209c211 */ /* 0x000fc600010f0c03 */
[----:B------:R-:W-:Y:S02]  /*1650*/  @!P4 IMAD.WIDE R4, R12, 0x2, R4 ;  /* 0x000000020c04c825 */ /* 0x000fe400078e0204 */
[----:B------:R3:W-:Y:S02]  /*1660*/  @!P4 LDGSTS.E.BYPASS.LTC128B.128 [R249+0x2100], [R8.64], !P1 ;  /* 0x0210000008f9cfae */ /* 0x0007e4000c901d52 */
[----:B------:R-:W-:Y:S02]  /*1670*/  IMAD.IADD R0, R129, 0x1, -R0 ;  /* 0x0000000181007824 */ /* 0x000fe400078e0a00 */
[----:B------:R1:W-:Y:S04]  /*1680*/  @!P4 LDGSTS.E.BYPASS.LTC128B.128 [R249+0x6100], [R10.64], !P5 ;  /* 0x061000000af9cfae */ /* 0x0003e8000e901d52 */
[----:B------:R2:W-:Y:S01]  /*1690*/  @!P4 LDGSTS.E.BYPASS.LTC128B.128 [R249+0xa100], [R4.64], !P6 ;  /* 0x0a10000004f9cfae */ /* 0x0005e2000f101d52 */
[----:B------:R-:W-:-:S04]  /*16a0*/  ISETP.GE.AND P4, PT, R2, c[0x0][0x1d4], PT ;  /* 0x0000750002007a0c */ /* 0x000fc80003f86270 */
[----:B------:R-:W-:Y:S02]  /*16b0*/  SEL R12, RZ, 0x1, P4 ;  /* 0x00000001ff0c7807 */ /* 0x000fe40002000000 */
[----:B---3--:R-:W-:-:S04]  /*16c0*/  @!P0 LEA R8, P2, R2, R6, 0x1 ;  /* 0x0000000602088211 */ /* 0x008fc800078408ff */
[----:B----4-:R-:W-:Y:S01]  /*16d0*/  @!P0 LEA.HI.X R9, R2, R7, R3, 0x1, P2 ;  /* 0x0000000702098211 */ /* 0x010fe200010f0c03 */
[----:B------:R-:W-:Y:S01]  /*16e0*/  IMAD.IADD R3, R19, 0x1, R27 ;  /* 0x0000000113037824 */ /* 0x000fe200078e021b */
[----:B------:R-:W-:Y:S01]  /*16f0*/  @!P0 SHF.R.S32.HI R2, RZ, 0x1f, R22 ;  /* 0x0000001fff028819 */ /* 0x000fe20000011416 */
[----:B-1----:R-:W-:Y:S01]  /*1700*/  IMAD R11, R31, c[0x0][0x1e8], RZ ;  /* 0x00007a001f0b7a24 */ /* 0x002fe200078e02ff */
[----:B--2---:R-:W-:Y:S01]  /*1710*/  SHF.R.S32.HI R4, RZ, 0x1f, R0 ;  /* 0x0000001fff047819 */ /* 0x004fe20000011400 */
[----:B------:R-:W-:Y:S01]  /*1720*/  IMAD.IADD R5, R21, 0x1, R28 ;  /* 0x0000000115057824 */ /* 0x000fe200078e021c */
[----:B------:R-:W-:Y:S01]  /*1730*/  @!P0 LEA.HI R14, R2, R22, RZ, 0x3 ;  /* 0x00000016020e8211 */ /* 0x000fe200078f18ff */
[----:B------:R-:W-:Y:S01]  /*1740*/  IMAD.MOV.U32 R2, RZ, RZ, R18 ;  /* 0x000000ffff027224 */ /* 0x000fe200078e0012 */
[----:B------:R-:W-:Y:S01]  /*1750*/  LEA.HI R15, R4, R0, RZ, 0x3 ;  /* 0x00000000040f7211 */ /* 0x000fe200078f18ff */
[C---:B------:R-:W-:Y:S01]  /*1760*/  IMAD R11, R30.reuse, c[0x0][0x1ec], R11 ;  /* 0x00007b001e0b7a24 */ /* 0x040fe200078e020b */
[----:B------:R-:W-:Y:S01]  /*1770*/  SEL R4, RZ, 0xffffffff, P3 ;  /* 0xffffffffff047807 */ /* 0x000fe20001800000 */
[----:B------:R-:W-:Y:S01]  /*1780*/  IMAD.WIDE.U32 R2, R30, c[0x0][0x1e8], R2 ;  /* 0x00007a001e027a25 */ /* 0x000fe200078e0002 */
[----:B------:R-:W-:Y:S01]  /*1790*/  LOP3.LUT R13, R15, 0xfffffff8, RZ, 0xc0, !PT ;  /* 0xfffffff80f0d7812 */ /* 0x000fe200078ec0ff */
[----:B------:R1:W-:Y:S01]  /*17a0*/  @!P0 LDGSTS.E.BYPASS.LTC128B.128 [R249+0x3100], [R8.64], !P1 ;  /* 0x0310000008f98fae */ /* 0x0003e2000c901d52 */
[----:B------:R-:W-:Y:S01]  /*17b0*/  ISETP.GE.AND P1, PT, R16, 0x21, PT ;  /* 0x000000211000780c */ /* 0x000fe20003f26270 */
[----:B------:R-:W-:Y:S01]  /*17c0*/  IMAD.SHL.U32 R10, R4, 0x2, RZ ;  /* 0x00000002040a7824 */ /* 0x000fe200078e00ff */
[----:B------:R-:W-:Y:S01]  /*17d0*/  ISETP.GE.AND P2, PT, R22, c[0x0][0x1d4], PT ;  /* 0x0000750016007a0c */ /* 0x000fe20003f46270 */
[----:B------:R-:W-:-:S02]  /*17e0*/  IMAD.MOV.U32 R4, RZ, RZ, R20 ;  /* 0x000000ffff047224 */ /* 0x000fc400078e0014 */
[----:B------:R-:W-:Y:S01]  /*17f0*/  IMAD.IADD R3, R3, 0x1, R11 ;  /* 0x0000000103037824 */ /* 0x000fe200078e020b */
[----:B------:R-:W-:Y:S01]  /*1800*/  LOP3.LUT R18, R10, 0x2, R12, 0xe2, !PT ;  /* 0x000000020a127812 */ /* 0x000fe200078ee20c */
[----:B------:R-:W-:Y:S01]  /*1810*/  IMAD.WIDE.U32 R10, R30, c[0x0][0x210], R4 ;  /* 0x000084001e0a7a25 */ /* 0x000fe200078e0004 */
[----:B------:R-:W-:-:S03]  /*1820*/  @!P0 LOP3.LUT R4, R17, 0xfffffff8, RZ, 0xc0, !PT ;  /* 0xfffffff811048812 */ /* 0x000fc600078ec0ff */
[----:B------:R-:W-:Y:S01]  /*1830*/  IMAD.IADD R13, R0, 0x1, -R13 ;  /* 0x00000001000d7824 */ /* 0x000fe200078e0a0d */
[----:B------:R-:W-:Y:S01]  /*1840*/  @!P0 LOP3.LUT R0, R14, 0xfffffff8, RZ, 0xc0, !PT ;  /* 0xfffffff80e008812 */ /* 0x000fe200078ec0ff */
[----:B------:R-:W-:-:S04]  /*1850*/  @!P0 IMAD.WIDE R4, R4, 0x2, R6 ;  /* 0x0000000204048825 */ /* 0x000fc800078e0206 */
[----:B------:R-:W-:Y:S01]  /*1860*/  @!P0 IMAD.WIDE R6, R0, 0x2, R6 ;  /* 0x0000000200068825 */ /* 0x000fe200078e0206 */
[----:B------:R2:W-:Y:S01]  /*1870*/  @!P0 LDGSTS.E.BYPASS.LTC128B.128 [R249+0x7100], [R4.64], !P5 ;  /* 0x0710000004f98fae */ /* 0x0005e2000e901d52 */
[----:B------:R-:W-:Y:S02]  /*1880*/  ISETP.GE.AND P5, PT, R16, 0x1, PT ;  /* 0x000000011000780c */ /* 0x000fe40003fa6270 */
[----:B------:R-:W-:Y:S01]  /*1890*/  IMAD R0, R24, c[0x0][0x1f0], RZ ;  /* 0x00007c0018007a24 */ /* 0x000fe200078e02ff */
[----:B------:R3:W-:Y:S01]  /*18a0*/  @!P0 LDGSTS.E.BYPASS.LTC128B.128 [R249+0xb100], [R6.64], !P6 ;  /* 0x0b10000006f98fae */ /* 0x0007e2000f101d52 */
[----:B------:R-:W-:Y:S01]  /*18b0*/  IMAD.WIDE.U32 R32, R26, c[0x0][0x1f0], R2 ;  /* 0x00007c001a207a25 */ /* 0x000fe200078e0002 */
[----:B------:R-:W-:Y:S02]  /*18c0*/  ISETP.GE.AND P6, PT, R16, 0x41, PT ;  /* 0x000000411000780c */ /* 0x000fe40003fc6270 */
[----:B------:R-:W0:Y:S01]  /*18d0*/  LDGDEPBAR ;  /* 0x00000000000079af */ /* 0x000e220000000000 */
[----:B------:R-:W-:-:S02]  /*18e0*/  IMAD.SHL.U32 R3, R25, 0x8, RZ ;  /* 0x0000000819037824 */ /* 0x000fc400078e00ff */
[----:B------:R-:W-:Y:S01]  /*18f0*/  IMAD.MOV.U32 R130, RZ, RZ, R32 ;  /* 0x000000ffff827224 */ /* 0x000fe200078e0020 */
[----:B------:R-:W-:Y:S01]  /*1900*/  STL.64 [R1+0x38], R32 ;  /* 0x0000382001007387 */ /* 0x000fe20000100a00 */
[----:B------:R-:W-:Y:S02]  /*1910*/  IMAD R19, R31, c[0x0][0x210], RZ ;  /* 0x000084001f137a24 */ /* 0x000fe400078e02ff */
[----:B-1----:R-:W-:Y:S02]  /*1920*/  IMAD.MOV.U32 R8, RZ, RZ, R10 ;  /* 0x000000ffff087224 */ /* 0x002fe400078e000a */
[----:B------:R-:W-:-:S04]  /*1930*/  IMAD R12, R30, c[0x0][0x214], R19 ;  /* 0x000085001e0c7a24 */ /* 0x000fc800078e0213 */
[----:B------:R-:W-:Y:S02]  /*1940*/  IMAD.IADD R9, R11, 0x1, R12 ;  /* 0x000000010b097824 */ /* 0x000fe400078e020c */
[----:B------:R-:W-:Y:S02]  /*1950*/  IMAD.U32 R12, RZ, RZ, UR7 ;  /* 0x00000007ff0c7e24 */ /* 0x000fe4000f8e00ff */
[----:B------:R-:W-:Y:S02]  /*1960*/  IMAD R11, R24, c[0x0][0x218], RZ ;  /* 0x00008600180b7a24 */ /* 0x000fe400078e02ff */
[----:B--2---:R-:W-:Y:S02]  /*1970*/  IMAD.SHL.U32 R5, R13, 0x40, RZ ;  /* 0x000000400d057824 */ /* 0x004fe400078e00ff */
[----:B------:R-:W-:Y:S02]  /*1980*/  IMAD R4, R26, c[0x0][0x1f4], R0 ;  /* 0x00007d001a047a24 */ /* 0x000fe400078e0200 */
[----:B------:R-:W-:Y:S01]  /*1990*/  IMAD R0, R25, 0x200, R23 ;  /* 0x0000020019007824 */ /* 0x000fe200078e0217 */
[----:B------:R-:W-:Y:S01]  /*19a0*/  LOP3.LUT R2, R5, 0x1c0, RZ, 0xc0, !PT ;  /* 0x000001c005027812 */ /* 0x000fe200078ec0ff */
[----:B------:R-:W-:-:S02]  /*19b0*/  IMAD.IADD R131, R33, 0x1, R4 ;  /* 0x0000000121837824 */ /* 0x000fc400078e0204 */
[----:B------:R-:W-:Y:S01]  /*19c0*/  IMAD.SHL.U32 R224, R0, 0x2, RZ ;  /* 0x0000000200e07824 */ /* 0x000fe200078e00ff */
[----:B------:R-:W-:Y:S01]  /*19d0*/  LOP3.LUT R5, R2, 0x8, R3, 0xf8, !PT ;  /* 0x0000000802057812 */ /* 0x000fe200078ef803 */
[----:B------:R-:W-:Y:S01]  /*19e0*/  IMAD R11, R26, c[0x0][0x21c], R11 ;  /* 0x000087001a0b7a24 */ /* 0x000fe200078e020b */
[----:B------:R-:W-:Y:S01]  /*19f0*/  SHF.R.U32.HI R4, RZ, 0x3, R2 ;  /* 0x00000003ff047819 */ /* 0x000fe20000011602 */
[----:B------:R-:W-:Y:S01]  /*1a00*/  IMAD.WIDE.U32 R2, R124, UR13, R130 ;  /* 0x0000000d7c027c25 */ /* 0x000fe2000f8e0082 */
[----:B------:R-:W-:Y:S01]  /*1a10*/  IADD3 R231, R224, 0xc120, RZ ;  /* 0x0000c120e0e77810 */ /* 0x000fe20007ffe0ff */
[----:B------:R-:W-:Y:S01]  /*1a20*/  STL.64 [R1+0x28], R130 ;  /* 0x0000288201007387 */ /* 0x000fe20000100a00 */
[----:B------:R-:W-:Y:S01]  /*1a30*/  LOP3.LUT R14, R5, R4, RZ, 0x3c, !PT ;  /* 0x00000004050e7212 */ /* 0x000fe200078e3cff */
[----:B------:R-:W-:Y:S01]  /*1a40*/  IMAD.U32 R4, RZ, RZ, UR6 ;  /* 0x00000006ff047e24 */ /* 0x000fe2000f8e00ff */
[----:B------:R-:W-:Y:S01]  /*1a50*/  IADD3 R3, R3, UR9, RZ ;  /* 0x0000000903037c10 */ /* 0x000fe2000fffe0ff */
[----:B------:R-:W-:Y:S01]  /*1a60*/  USHF.L.U32 UR9, UR7, 0x6, URZ ;  /* 0x0000000607097899 */ /* 0x000fe2000800063f */
[----:B---3--:R-:W-:Y:S01]  /*1a70*/  @P5 LEA R6, P0, R2, c[0x0][0x1c8], 0x1 ;  /* 0x0000720002065a11 */ /* 0x008fe200078008ff */
[----:B------:R-:W-:-:S02]  /*1a80*/  IMAD.WIDE.U32 R22, R26, c[0x0][0x218], R8 ;  /* 0x000086001a167a25 */ /* 0x000fc400078e0008 */
[----:B------:R-:W-:Y:S01]  /*1a90*/  UIADD3 UR9, UR15, UR9, URZ ;  /* 0x000000090f097290 */ /* 0x000fe2000fffe03f */
[----:B------:R-:W-:Y:S01]  /*1aa0*/  @P5 LEA.HI.X R7, R2, c[0x0][0x1cc], R3, 0x1, P0 ;  /* 0x0000730002075a11 */ /* 0x000fe200000f0c03 */
[----:B------:R-:W-:Y:S01]  /*1ab0*/  IMAD.U32 R8, RZ, RZ, UR13 ;  /* 0x0000000dff087e24 */ /* 0x000fe2000f8e00ff */
[C---:B------:R-:W-:Y:S01]  /*1ac0*/  @P1 LEA R5, P0, R4.reuse, R2, 0x5 ;  /* 0x0000000204051211 */ /* 0x040fe200078028ff */
[----:B------:R-:W-:Y:S01]  /*1ad0*/  UIMAD UR13, UR11, UR13, URZ ;  /* 0x0000000d0b0d72a4 */ /* 0x000fe2000f8e023f */
[----:B------:R-:W-:Y:S01]  /*1ae0*/  IMAD.IADD R21, R23, 0x1, R11 ;  /* 0x0000000117157824 */ /* 0x000fe200078e020b */
[----:B------:R1:W-:Y:S01]  /*1af0*/  @P5 LDGSTS.E.BYPASS.LTC128B.128 [R249+0xc100], [R6.64], !P4 ;  /* 0x0c10000006f95fae */ /* 0x0003e2000e101d52 */
[----:B------:R-:W-:Y:S01]  /*1b00*/  @P1 LEA.HI.X R10, R4, R3, R12, 0x5, P0 ;  /* 0x00000003040a1211 */ /* 0x000fe200000f2c0c */
[----:B------:R-:W-:Y:S01]  /*1b10*/  IMAD.MOV.U32 R20, RZ, RZ, R22 ;  /* 0x000000ffff147224 */ /* 0x000fe200078e0016 */
[C---:B------:R-:W-:Y:S01]  /*1b20*/  @P1 LEA R4, P0, R5.reuse, c[0x0][0x1c8], 0x1 ;  /* 0x0000720005041a11 */ /* 0x040fe200078008ff */
[----:B------:R1:W-:Y:S01]  /*1b30*/  @P5 LDGSTS.E.BYPASS.LTC128B.128 [R249+0xf100], [R6.64+0x80], !P3 ;  /* 0x0f10008006f95fae */ /* 0x0003e2000d901d52 */
[----:B------:R-:W-:Y:S01]  /*1b40*/  UIMAD UR13, UR10, UR16, UR13 ;  /* 0x000000100a0d72a4 */ /* 0x000fe2000f8e020d */
[----:B------:R-:W-:Y:S01]  /*1b50*/  IMAD.WIDE.U32 R8, R8, UR16, R20 ;  /* 0x0000001008087c25 */ /* 0x000fe2000f8e0014 */
[----:B------:R-:W-:Y:S01]  /*1b60*/  @P1 LEA.HI.X R5, R5, c[0x0][0x1cc], R10, 0x1, P0 ;  /* 0x0000730005051a11 */ /* 0x000fe200000f0c0a */
[----:B------:R1:W-:Y:S01]  /*1b70*/  @P5 LDGSTS.E.BYPASS.LTC128B.128 [R249+0x12100], [R6.64+0x100], !P2 ;  /* 0x1210010006f95fae */ /* 0x0003e2000d101d52 */
[----:B------:R-:W-:Y:S01]  /*1b80*/  @P6 IADD3 R10, P0, R2, UR14, RZ ;  /* 0x0000000e020a6c10 */ /* 0x000fe2000ff1e0ff */
[----:B------:R-:W-:-:S02]  /*1b90*/  USHF.L.U32 UR10, UR4, 0x6, URZ ;  /* 0x00000006040a7899 */ /* 0x000fc4000800063f */
[----:B------:R2:W-:Y:S01]  /*1ba0*/  @P1 LDGSTS.E.BYPASS.LTC128B.128 [R249+0xd100], [R4.64], !P4 ;  /* 0x0d10000004f91fae */ /* 0x0005e2000e101d52 */
[----:B------:R-:W-:Y:S02]  /*1bb0*/  @P6 IADD3.X R3, R3, UR9, RZ, P0, !PT ;  /* 0x0000000903036c10 */ /* 0x000fe400087fe4ff */
[C---:B------:R-:W-:Y:S01]  /*1bc0*/  @P6 LEA R2, P0, R10.reuse, c[0x0][0x1c8], 0x1 ;  /* 0x000072000a026a11 */ /* 0x040fe200078008ff */
[----:B------:R2:W-:Y:S03]  /*1bd0*/  @P1 LDGSTS.E.BYPASS.LTC128B.128 [R249+0x10100], [R4.64+0x80], !P3 ;  /* 0x1010008004f91fae */ /* 0x0005e6000d901d52 */
[----:B------:R-:W-:Y:S01]  /*1be0*/  @P6 LEA.HI.X R3, R10, c[0x0][0x1cc], R3, 0x1, P0 ;  /* 0x000073000a036a11 */ /* 0x000fe200000f0c03 */
[----:B------:R2:W-:Y:S01]  /*1bf0*/  @P1 LDGSTS.E.BYPASS.LTC128B.128 [R249+0x13100], [R4.64+0x100], !P2 ;  /* 0x1310010004f91fae */ /* 0x0005e2000d101d52 */
[C---:B------:R-:W-:Y:S02]  /*1c00*/  LOP3.LUT P0, RZ, R13.reuse, 0x2, RZ, 0xc0, !PT ;  /* 0x000000020dff7812 */ /* 0x040fe4000780c0ff */
[----:B------:R-:W-:Y:S01]  /*1c10*/  LOP3.LUT P1, RZ, R13, 0x4, RZ, 0xc0, !PT ;  /* 0x000000040dff7812 */ /* 0x000fe2000782c0ff */
[----:B------:R3:W-:Y:S01]  /*1c20*/  @P6 LDGSTS.E.BYPASS.LTC128B.128 [R249+0xe100], [R2.64], !P4 ;  /* 0x0e10000002f96fae */ /* 0x0007e2000e101d52 */
[----:B------:R-:W-:-:S03]  /*1c30*/  LEA R10, P5, R8, c[0x0][0x1f8], 0x1 ;  /* 0x00007e00080a7a11 */ /* 0x000fc600078a08ff */
[----:B------:R3:W-:Y:S04]  /*1c40*/  @P6 LDGSTS.E.BYPASS.LTC128B.128 [R249+0x11100], [R2.64+0x80], !P3 ;  /* 0x1110008002f96fae */ /* 0x0007e8000d901d52 */
[----:B------:R3:W-:Y:S01]  /*1c50*/  @P6 LDGSTS.E.BYPASS.LTC128B.128 [R249+0x14100], [R2.64+0x100], !P2 ;  /* 0x1410010002f96fae */ /* 0x0007e2000d101d52 */
[----:B------:R-:W-:Y:S02]  /*1c60*/  LOP3.LUT P6, RZ, R36, 0x2, RZ, 0xc0, !PT ;  /* 0x0000000224ff7812 */ /* 0x000fe400078cc0ff */
[----:B-1----:R-:W-:Y:S01]  /*1c70*/  IADD3 R6, R9, UR13, RZ ;  /* 0x0000000d09067c10 */ /* 0x002fe2000fffe0ff */
[----:B------:R-:W0:Y:S01]  /*1c80*/  LDGDEPBAR ;  /* 0x00000000000079af */ /* 0x000e220000000000 */
[----:B------:R-:W-:Y:S02]  /*1c90*/  UMOV UR13, 0x6 ;  /* 0x00000006000d7882 */ /* 0x000fe40000000000 */
[----:B------:R-:W-:Y:S01]  /*1ca0*/  USHF.L.U64.HI UR13, UR4, UR13, UR5 ;  /* 0x0000000d040d7299 */ /* 0x000fe20008010205 */
[----:B------:R-:W-:Y:S01]  /*1cb0*/  LEA.HI.X R11, R8, c[0x0][0x1fc], R6, 0x1, P5 ;  /* 0x00007f00080b7a11 */ /* 0x000fe200028f0c06 */
[----:B------:R-:W-:Y:S01]  /*1cc0*/  STL.64 [R1+0x48], R22 ;  /* 0x0000481601007387 */ /* 0x000fe20000100a00 */
[----:B------:R-:W-:-:S02]  /*1cd0*/  IADD3 R6, R224, 0xc100, RZ ;  /* 0x0000c100e0067810 */ /* 0x000fc40007ffe0ff */
[----:B------:R-:W-:Y:S01]  /*1ce0*/  IADD3 R8, P5, R10, UR10, RZ ;  /* 0x0000000a0a087c10 */ /* 0x000fe2000ffbe0ff */
[----:B------:R-:W-:Y:S01]  /*1cf0*/  STL.64 [R1+0x40], R20 ;  /* 0x0000401401007387 */ /* 0x000fe20000100a00 */
[----:B------:R-:W-:Y:S01]  /*1d00*/  @P6 IADD3 R231, R6, -0x20, RZ ;  /* 0xffffffe006e76810 */ /* 0x000fe20007ffe0ff */
[----:B--2---:R-:W-:Y:S01]  /*1d10*/  IMAD.SHL.U32 R5, R15, 0x40, RZ ;  /* 0x000000400f057824 */ /* 0x004fe200078e00ff */
[----:B------:R-:W-:Y:S02]  /*1d20*/  SEL R4, RZ, 0x4, P2 ;  /* 0x00000004ff047807 */ /* 0x000fe40001000000 */
[----:B------:R-:W-:Y:S02]  /*1d30*/  IADD3.X R9, R11, UR13, RZ, P5, !PT ;  /* 0x0000000d0b097c10 */ /* 0x000fe4000affe4ff */
[----:B------:R-:W-:Y:S02]  /*1d40*/  LOP3.LUT R12, R18, R4, RZ, 0xfc, !PT ;  /* 0x00000004120c7212 */ /* 0x000fe400078efcff */
[----:B------:R-:W-:Y:S01]  /*1d50*/  LOP3.LUT R4, R14, 0xfffffe00, R5, 0xf8, !PT ;  /* 0xfffffe000e047812 */ /* 0x000fe200078ef805 */
[----:B------:R-:W-:Y:S01]  /*1d60*/  IMAD.MOV.U32 R5, RZ, RZ, 0x20 ;  /* 0x00000020ff057424 */ /* 0x000fe200078e00ff */
[C---:B------:R-:W-:Y:S01]  /*1d70*/  IADD3 R248, R231.reuse, 0x800, RZ ;  /* 0x00000800e7f87810 */ /* 0x040fe20007ffe0ff */
[----:B------:R-:W-:Y:S01]  /*1d80*/  IMAD.U32 R14, RZ, RZ, UR10 ;  /* 0x0000000aff0e7e24 */ /* 0x000fe2000f8e00ff */
[----:B------:R-:W-:Y:S01]  /*1d90*/  IADD3 R247, R231, 0x1000, RZ ;  /* 0x00001000e7f77810 */ /* 0x000fe20007ffe0ff */
[----:B---3--:R-:W-:Y:S01]  /*1da0*/  IMAD.MOV.U32 R3, RZ, RZ, 0x10 ;  /* 0x00000010ff037424 */ /* 0x008fe200078e00ff */
[----:B------:R-:W-:-:S04]  /*1db0*/  DEPBAR.LE SB0, 0x1 ;  /* 0x000080400000791a */ /* 0x000fc80000000000 */
[----:B------:R-:W-:Y:S01]  /*1dc0*/  IMAD R208, R125, 0x400, R4 ;  /* 0x000004007dd07824 */ /* 0x000fe200078e0204 */
[----:B------:R-:W-:Y:S01]  /*1dd0*/  SEL R3, R3, 0xfffffff0, !P0 ;  /* 0xfffffff003037807 */ /* 0x000fe20004000000 */
[----:B------:R-:W-:Y:S01]  /*1de0*/  IMAD.U32 R2, RZ, RZ, UR10 ;  /* 0x0000000aff027e24 */ /* 0x000fe2000f8e00ff */
[----:B------:R-:W-:Y:S02]  /*1df0*/  SEL R0, R5, 0xffffffe0, !P1 ;  /* 0xffffffe005007807 */ /* 0x000fe40004800000 */
[C---:B------:R-:W-:Y:S01]  /*1e00*/  LEA R216, R208.reuse, 0x100, 0x1 ;  /* 0x00000100d0d87811 */ /* 0x040fe200078e08ff */
[----:B------:R-:W-:Y:S01]  /*1e10*/  IMAD.SHL.U32 R208, R208, 0x2, RZ ;  /* 0x00000002d0d07824 */ /* 0x000fe200078e00ff */
[----:B------:R-:W-:Y:S01]  /*1e20*/  BAR.SYNC.DEFER_BLOCKING 0x0 ;  /* 0x0000000000007b1d */ /* 0x000fe20000010000 */
[----:B------:R-:W-:Y:S01]  /*1e30*/  IADD3 R18, P1, P0, R2, 0x80, R10 ;  /* 0x0000008002127810 */ /* 0x000fe2000783e00a */
[----:B------:R-:W-:Y:S01]  /*1e40*/  IMAD.MOV.U32 R2, RZ, RZ, 0x40 ;  /* 0x00000040ff027424 */ /* 0x000fe200078e00ff */
[----:B------:R-:W-:Y:S01]  /*1e50*/  LOP3.LUT R5, R12, 0x1, RZ, 0xc0, !PT ;  /* 0x000000010c057812 */ /* 0x000fe200078ec0ff */
[--C-:B------:R-:W-:Y:S01]  /*1e60*/  IMAD R212, R3, 0x2, R216.reuse ;  /* 0x0000000203d47824 */ /* 0x100fe200078e02d8 */
[----:B------:R-:W-:Y:S01]  /*1e70*/  IADD3.X R19, RZ, UR13, R11, P1, P0 ;  /* 0x0000000dff137c10 */ /* 0x000fe20008fe040b */
[----:B------:R-:W-:Y:S01]  /*1e80*/  IMAD R216, R0, 0x2, R216 ;  /* 0x0000000200d87824 */ /* 0x000fe200078e02d8 */
[----:B------:R-:W-:Y:S01]  /*1e90*/  IADD3 R14, P1, P0, R14, 0x100, R10 ;  /* 0x000001000e0e7810 */ /* 0x000fe2000783e00a */
[----:B------:R-:W-:Y:S01]  /*1ea0*/  IMAD R220, R0, 0x2, R212 ;  /* 0x0000000200dc7824 */ /* 0x000fe200078e02d4 */
[----:B------:R-:W-:-:S02]  /*1eb0*/  ISETP.NE.U32.AND P6, PT, R5, 0x1, PT ;  /* 0x000000010500780c */ /* 0x000fc40003fc5070 */
[----:B------:R-:W-:Y:S02]  /*1ec0*/  IADD3.X R15, RZ, UR13, R11, P1, P0 ;  /* 0x0000000dff0f7c10 */ /* 0x000fe40008fe040b */
[----:B------:R-:W-:Y:S02]  /*1ed0*/  IADD3 R6, P0, R8, UR10, RZ ;  /* 0x0000000a08067c10 */ /* 0x000fe4000ff1e0ff */
[----:B------:R-:W-:Y:S02]  /*1ee0*/  LOP3.LUT P1, RZ, R12, 0x2, RZ, 0xc0, !PT ;  /* 0x000000020cff7812 */ /* 0x000fe4000782c0ff */
[C---:B------:R-:W-:Y:S02]  /*1ef0*/  ISETP.LT.OR P5, PT, R16.reuse, 0x1, P6 ;  /* 0x000000011000780c */ /* 0x040fe400037a1670 */
[----:B------:R-:W-:Y:S02]  /*1f00*/  IADD3.X R7, R9, UR13, RZ, P0, !PT ;  /* 0x0000000d09077c10 */ /* 0x000fe400087fe4ff */
[----:B------:R-:W-:-:S02]  /*1f10*/  ISETP.LT.OR P0, PT, R16, 0x1, !P1 ;  /* 0x000000011000780c */ /* 0x000fc40004f01670 */
[C---:B------:R-:W-:Y:S01]  /*1f20*/  IADD3 R246, R231.reuse, 0x1800, RZ ;  /* 0x00001800e7f67810 */ /* 0x040fe20007ffe0ff */
[----:B------:R-:W-:Y:S01]  /*1f30*/  LDSM.16.M88.4 R152, [R208+0x100] ;  /* 0x00010000d098783b */ /* 0x000fe20000000200 */
[C---:B------:R-:W-:Y:S02]  /*1f40*/  IADD3 R245, R231.reuse, 0x2000, RZ ;  /* 0x00002000e7f57810 */ /* 0x040fe40007ffe0ff */
[C---:B------:R-:W-:Y:S01]  /*1f50*/  IADD3 R244, R231.reuse, 0x2800, RZ ;  /* 0x00002800e7f47810 */ /* 0x040fe20007ffe0ff */
[----:B------:R-:W-:Y:S01]  /*1f60*/  LDSM.16.M88.4 R192, [R208+0x4100] ;  /* 0x00410000d0c0783b */ /* 0x000fe20000000200 */
[C---:B------:R-:W-:Y:S02]  /*1f70*/  IADD3 R243, R231.reuse, 0x3000, RZ ;  /* 0x00003000e7f37810 */ /* 0x040fe40007ffe0ff */
[C---:B------:R-:W-:Y:S01]  /*1f80*/  IADD3 R242, R231.reuse, 0x3800, RZ ;  /* 0x00003800e7f27810 */ /* 0x040fe20007ffe0ff */
[----:B------:R-:W-:Y:S01]  /*1f90*/  LDSM.16.M88.4 R156, [R212] ;  /* 0x00000000d49c783b */ /* 0x000fe20000000200 */
[----:B------:R-:W-:-:S02]  /*1fa0*/  IADD3 R241, R231, 0x4000, RZ ;  /* 0x00004000e7f17810 */ /* 0x000fc40007ffe0ff */
[C---:B------:R-:W-:Y:S01]  /*1fb0*/  IADD3 R240, R231.reuse, 0x4800, RZ ;  /* 0x00004800e7f07810 */ /* 0x040fe20007ffe0ff */
[----:B------:R-:W-:Y:S01]  /*1fc0*/  LDSM.16.M88.4 R196, [R212+0x4000] ;  /* 0x00400000d4c4783b */ /* 0x000fe20000000200 */
[C---:B------:R-:W-:Y:S02]  /*1fd0*/  IADD3 R239, R231.reuse, 0x5000, RZ ;  /* 0x00005000e7ef7810 */ /* 0x040fe40007ffe0ff */
[C---:B------:R-:W-:Y:S01]  /*1fe0*/  IADD3 R238, R231.reuse, 0x5800, RZ ;  /* 0x00005800e7ee7810 */ /* 0x040fe20007ffe0ff */
[----:B------:R-:W-:Y:S01]  /*1ff0*/  LDSM.16.M88.4 R184, [R216] ;  /* 0x00000000d8b8783b */ /* 0x000fe20000000200 */
[C---:B------:R-:W-:Y:S02]  /*2000*/  IADD3 R237, R231.reuse, 0x6000, RZ ;  /* 0x00006000e7ed7810 */ /* 0x040fe40007ffe0ff */
[C---:B------:R-:W-:Y:S01]  /*2010*/  IADD3 R236, R231.reuse, 0x6800, RZ ;  /* 0x00006800e7ec7810 */ /* 0x040fe20007ffe0ff */
[----:B------:R-:W-:Y:S01]  /*2020*/  LDSM.16.M88.4 R200, [R216+0x4000] ;  /* 0x00400000d8c8783b */ /* 0x000fe20000000200 */
[----:B------:R-:W-:-:S02]  /*2030*/  IADD3 R235, R231, 0x7000, RZ ;  /* 0x00007000e7eb7810 */ /* 0x000fc40007ffe0ff */
[C---:B------:R-:W-:Y:S01]  /*2040*/  IADD3 R234, R231.reuse, 0x7800, RZ ;  /* 0x00007800e7ea7810 */ /* 0x040fe20007ffe0ff */
[----:B------:R-:W-:Y:S01]  /*2050*/  LDSM.16.M88.4 R188, [R220] ;  /* 0x00000000dcbc783b */ /* 0x000fe20000000200 */
[C---:B------:R-:W-:Y:S02]  /*2060*/  IADD3 R233, R231.reuse, 0x8000, RZ ;  /* 0x00008000e7e97810 */ /* 0x040fe40007ffe0ff */
[----:B------:R-:W-:Y:S01]  /*2070*/  IADD3 R232, R231, 0x8800, RZ ;  /* 0x00008800e7e87810 */ /* 0x000fe20007ffe0ff */
        /* <DEDUP_REMOVED lines=9> */
[----:B------:R-:W2:Y:S04]  /*2110*/  LDSM.16.M88.4 R32, [R224+0xc900] ;  /* 0x00c90000e020783b */ /* 0x000ea80000000200 */
[----:B------:R-:W-:Y:S04]  /*2120*/  LDSM.16.M88.4 R52, [R224+0xd100] ;  /* 0x00d10000e034783b */ /* 0x000fe80000000200 */
[----:B------:R-:W-:Y:S04]  /*2130*/  LDSM.16.M88.4 R56, [R224+0xd900] ;  /* 0x00d90000e038783b */ /* 0x000fe80000000200 */
[----:B------:R-:W-:Y:S04]  /*2140*/  LDSM.16.M88.4 R60, [R224+0xe100] ;  /* 0x00e10000e03c783b */ /* 0x000fe80000000200 */
[----:B------:R-:W-:Y:S04]  /*2150*/  LDSM.16.M88.4 R64, [R224+0xe900] ;  /* 0x00e90000e040783b */ /* 0x000fe80000000200 */
[----:B------:R-:W3:Y:S04]  /*2160*/  LDSM.16.M88.4 R48, [R231] ;  /* 0x00000000e730783b */ /* 0x000ee80000000200 */
[----:B------:R-:W4:Y:S04]  /*2170*/  LDSM.16.M88.4 R44, [R231+0x800] ;  /* 0x00080000e72c783b */ /* 0x000f280000000200 */
[----:B------:R-:W5:Y:S04]  /*2180*/  LDSM.16.M88.4 R68, [R231+0x1000] ;  /* 0x00100000e744783b */ /* 0x000f680000000200 */
[----:B------:R-:W4:Y:S04]  /*2190*/  LDSM.16.M88.4 R80, [R231+0x1800] ;  /* 0x00180000e750783b */ /* 0x000f280000000200 */
[----:B------:R-:W-:Y:S01]  /*21a0*/  LDSM.16.M88.4 R84, [R231+0x2000] ;  /* 0x00200000e754783b */ /* 0x000fe20000000200 */
[C---:B-1----:R-:W-:Y:S03]  /*21b0*/  HMMA.16816.F32 R40, R152.reuse, R20, RZ ;  /* 0x000000149828723c */ /* 0x042fe600000018ff */
[----:B------:R-:W1:Y:S04]  /*21c0*/  LDSM.16.M88.4 R104, [R231+0x2800] ;  /* 0x00280000e768783b */ /* 0x000e680000000200 */
[----:B------:R-:W-:Y:S01]  /*21d0*/  @!PT LDS RZ, [RZ] ;  /* 0x00000000fffff984 */ /* 0x000fe20000000800 */
[----:B------:R-:W-:Y:S01]  /*21e0*/  @!PT LDS RZ, [RZ] ;  /* 0x00000000fffff984 */ /* 0x000fe20000000800 */
[----:B------:R-:W-:Y:S01]  /*21f0*/  @!PT LDS RZ, [RZ] ;  /* 0x00000000fffff984 */ /* 0x000fe20000000800 */
[----:B------:R1:W-:Y:S01]  /*2200*/  LDGSTS.E.BYPASS.LTC128B.128 [R249+0x100], [R10.64], !P5 ;  /* 0x001000000af97fae */ /* 0x0003e2000e901d52 */
[----:B------:R-:W-:Y:S01]  /*2210*/  LOP3.LUT P5, RZ, R12, 0x4, RZ, 0xc0, !PT ;  /* 0x000000040cff7812 */ /* 0x000fe200078ac0ff */
[----:B------:R-:W-:Y:S02]  /*2220*/  HMMA.16816.F32 R28, R152, R22, RZ ;  /* 0x00000016981c723c */ /* 0x000fe400000018ff */
[----:B------:R1:W-:Y:S01]  /*2230*/  LDGSTS.E.BYPASS.LTC128B.128 [R249+0x3100], [R10.64+0x80], !P0 ;  /* 0x031000800af97fae */ /* 0x0003e2000c101d52 */
[----:B------:R-:W-:-:S05]  /*2240*/  ISETP.LT.OR P0, PT, R16, 0x1, !P5 ;  /* 0x000000011000780c */ /* 0x000fca0006f01670 */
[----:B--2---:R-:W-:Y:S08]  /*2250*/  HMMA.16816.F32 R24, R152, R32, RZ ;  /* 0x000000209818723c */ /* 0x004ff000000018ff */
[----:B------:R1:W-:Y:S01]  /*2260*/  LDGSTS.E.BYPASS.LTC128B.128 [R249+0x6100], [R10.64+0x100], !P0 ;  /* 0x061001000af97fae */ /* 0x0003e2000c101d52 */
[C---:B------:R-:W-:Y:S01]  /*2270*/  ISETP.LT.OR P0, PT, R16.reuse, 0x21, P6 ;  /* 0x000000211000780c */ /* 0x040fe20003701670 */
[----:B---3--:R-:W-:Y:S01]  /*2280*/  HMMA.16816.F32 R92, R156, R48, R40 ;  /* 0x000000309c5c723c */ /* 0x008fe20000001828 */
[----:B------:R-:W-:-:S07]  /*2290*/  ISETP.LT.OR P6, PT, R16, 0x41, P6 ;  /* 0x000000411000780c */ /* 0x000fce00037c1670 */
[C---:B------:R-:W-:Y:S04]  /*22a0*/  HMMA.16816.F32 R40, R152.reuse, R52, RZ ;  /* 0x000000349828723c */ /* 0x040fe800000018ff */
[----:B------:R1:W-:Y:S01]  /*22b0*/  LDGSTS.E.BYPASS.LTC128B.128 [R249+0x1100], [R8.64], !P0 ;  /* 0x0110000008f97fae */ /* 0x0003e2000c101d52 */
[C---:B------:R-:W-:Y:S02]  /*22c0*/  ISETP.LT.OR P0, PT, R16.reuse, 0x21, !P1 ;  /* 0x000000211000780c */ /* 0x040fe40004f01670 */
[C---:B------:R-:W-:Y:S01]  /*22d0*/  ISETP.LT.OR P1, PT, R16.reuse, 0x41, !P1 ;  /* 0x000000411000780c */ /* 0x040fe20004f21670 */
[----:B------:R-:W-:Y:S08]  /*22e0*/  HMMA.16816.F32 R20, R152, R34, RZ ;  /* 0x000000229814723c */ /* 0x000ff000000018ff */
[----:B------:R-:W-:Y:S02]  /*22f0*/  HMMA.16816.F32 R88, R156, R50, R28 ;  /* 0x000000329c58723c */ /* 0x000fe4000000181c */
[----:B------:R2:W-:Y:S01]  /*2300*/  LDGSTS.E.BYPASS.LTC128B.128 [R249+0x4100], [R18.64], !P0 ;  /* 0x0410000012f97fae */ /* 0x0005e2000c101d52 */
[----:B------:R-:W-:-:S02]  /*2310*/  ISETP.LT.OR P0, PT, R16, 0x21, !P5 ;  /* 0x000000211000780c */ /* 0x000fc40006f01670 */
[----:B------:R-:W-:-:S03]  /*2320*/  ISETP.LT.OR P5, PT, R16, 0x41, !P5 ;  /* 0x000000411000780c */ /* 0x000fc60006fa1670 */
[----:B----4-:R-:W-:Y:S08]  /*2330*/  HMMA.16816.F32 R100, R156, R44, R24 ;  /* 0x0000002c9c64723c */ /* 0x010ff00000001818 */
[----:B------:R3:W-:Y:S01]  /*2340*/  LDGSTS.E.BYPASS.LTC128B.128 [R249+0x7100], [R14.64], !P0 ;  /* 0x071000000ef97fae */ /* 0x0007e2000c101d52 */
[----:B------:R-:W-:Y:S01]  /*2350*/  LOP3.LUT P0, RZ, R36, 0x4, RZ, 0xc0, !PT ;  /* 0x0000000424ff7812 */ /* 0x000fe2000780c0ff */
[----:B------:R-:W-:Y:S02]  /*2360*/  HMMA.16816.F32 R32, R152, R54, RZ ;  /* 0x000000369820723c */ /* 0x000fe400000018ff */
[----:B------:R4:W-:Y:S01]  /*2370*/  LDGSTS.E.BYPASS.LTC128B.128 [R249+0x2100], [R6.64], !P6 ;  /* 0x0210000006f97fae */ /* 0x0009e2000f101d52 */
[----:B------:R-:W-:-:S02]  /*2380*/  SEL R2, R2, 0xffffffc0, !P0 ;  /* 0xffffffc002027807 */ /* 0x000fc40004000000 */
[----:B------:R-:W-:Y:S01]  /*2390*/  PLOP3.LUT P0, PT, PT, PT, UP0, 0x80, 0x0 ;  /* 0x000000000000781c */ /* 0x000fe20003f0f008 */
[----:B------:R4:W-:Y:S02]  /*23a0*/  LDGSTS.E.BYPASS.LTC128B.128 [R249+0x5100], [R6.64+0x80], !P1 ;  /* 0x0510008006f97fae */ /* 0x0009e4000c901d52 */
[----:B------:R-:W-:Y:S01]  /*23b0*/  HMMA.16816.F32 R28, R152, R56, RZ ;  /* 0x00000038981c723c */ /* 0x000fe200000018ff */
[----:B------:R-:W-:Y:S01]  /*23c0*/  IMAD.IADD R230, R224, 0x1, R2 ;  /* 0x00000001e0e67824 */ /* 0x000fe200078e0202 */
[----:B------:R4:W-:Y:S01]  /*23d0*/  LDGSTS.E.BYPASS.LTC128B.128 [R249+0x8100], [R6.64+0x100], !P5 ;  /* 0x0810010006f97fae */ /* 0x0009e2000e901d52 */
[----:B------:R-:W-:-:S03]  /*23e0*/  IMAD.IADD R227, R2, 0x1, R231 ;  /* 0x0000000102e37824 */ /* 0x000fc600078e02e7 */
[----:B------:R-:W2:Y:S02]  /*23f0*/  LDSM.16.M88.4 R48, [R230+0xc100] ;  /* 0x00c10000e630783b */ /* 0x000ea40000000200 */
[----:B------:R-:W-:Y:S02]  /*2400*/  HMMA.16816.F32 R24, R152, R58, RZ ;  /* 0x0000003a9818723c */ /* 0x000fe400000018ff */
[----:B------:R-:W-:Y:S04]  /*2410*/  LDSM.16.M88.4 R36, [R230+0xd900] ;  /* 0x00d90000e624783b */ /* 0x000fe80000000200 */
[----:B------:R-:W-:Y:S02]  /*2420*/  LDSM.16.M88.4 R72, [R230+0xc900] ;  /* 0x00c90000e648783b */ /* 0x000fe40000000200 */
[----:B-----5:R-:W-:Y:S02]  /*2430*/  HMMA.16816.F32 R76, R156, R68, R40 ;  /* 0x000000449c4c723c */ /* 0x020fe40000001828 */
[----:B------:R-:W5:Y:S04]  /*2440*/  LDSM.16.M88.4 R40, [R230+0xd100] ;  /* 0x00d10000e628783b */ /* 0x000f680000000200 */
[----:B------:R-:W0:Y:S02]  /*2450*/  LDGDEPBAR ;  /* 0x00000000000079af */ /* 0x000e240000000000 */
[C---:B---3--:R-:W-:Y:S08]  /*2460*/  HMMA.16816.F32 R12, R152.reuse, R64, RZ ;  /* 0x00000040980c723c */ /* 0x048ff000000018ff */
[----:B-1----:R-:W-:Y:S08]  /*2470*/  HMMA.16816.F32 R8, R152, R66, RZ ;  /* 0x000000429808723c */ /* 0x002ff000000018ff */
[----:B------:R-:W-:Y:S08]  /*2480*/  HMMA.16816.F32 R96, R156, R46, R20 ;  /* 0x0000002e9c60723c */ /* 0x000ff00000001814 */
[C---:B------:R-:W-:Y:S08]  /*2490*/  HMMA.16816.F32 R20, R152.reuse, R60, RZ ;  /* 0x0000003c9814723c */ /* 0x040ff000000018ff */
[----:B--2---:R-:W-:Y:S08]  /*24a0*/  HMMA.16816.F32 R16, R152, R62, RZ ;  /* 0x0000003e9810723c */ /* 0x004ff000000018ff */
[C---:B------:R-:W-:Y:S01]  /*24b0*/  HMMA.16816.F32 R68, R156.reuse, R70, R32 ;  /* 0x000000469c44723c */ /* 0x040fe20000001820 */
[----:B------:R-:W-:Y:S07]  /*24c0*/  LDSM.16.M88.4 R32, [R230+0xe100] ;  /* 0x00e10000e620783b */ /* 0x000fee0000000200 */
[C---:B------:R-:W-:Y:S01]  /*24d0*/  HMMA.16816.F32 R64, R156.reuse, R80, R28 ;  /* 0x000000509c40723c */ /* 0x040fe2000000181c */
[----:B------:R-:W1:Y:S07]  /*24e0*/  LDSM.16.M88.4 R28, [R230+0xe900] ;  /* 0x00e90000e61c783b */ /* 0x000e6e0000000200 */
[C---:B------:R-:W-:Y:S08]  /*24f0*/  HMMA.16816.F32 R60, R156.reuse, R82, R24 ;  /* 0x000000529c3c723c */ /* 0x040ff00000001818 */
[C---:B------:R-:W-:Y:S08]  /*2500*/  HMMA.16816.F32 R44, R156.reuse, R104, R12 ;  /* 0x000000689c2c723c */ /* 0x040ff0000000180c */
[C---:B------:R-:W-:Y:S01]  /*2510*/  HMMA.16816.F32 R24, R156.reuse, R106, R8 ;  /* 0x0000006a9c18723c */ /* 0x040fe20000001808 */
[----:B------:R-:W2:Y:S07]  /*2520*/  LDSM.16.M88.4 R8, [R227] ;  /* 0x00000000e308783b */ /* 0x000eae0000000200 */
[----:B------:R-:W-:Y:S08]  /*2530*/  HMMA.16816.F32 R56, R156, R84, R20 ;  /* 0x000000549c38723c */ /* 0x000ff00000001814 */
[C---:B------:R-:W-:Y:S08]  /*2540*/  HMMA.16816.F32 R20, R184.reuse, R48, R92 ;  /* 0x00000030b814723c */ /* 0x040ff0000000185c */
[C---:B-----5:R-:W-:Y:S08]  /*2550*/  HMMA.16816.F32 R76, R184.reuse, R40, R76 ;  /* 0x00000028b84c723c */ /* 0x060ff0000000184c */
[C---:B------:R-:W-:Y:S01]  /*2560*/  HMMA.16816.F32 R68, R184.reuse, R42, R68 ;  /* 0x0000002ab844723c */ /* 0x040fe20000001844 */
[----:B------:R-:W3:Y:S07]  /*2570*/  LDSM.16.M88.4 R40, [R227+0x800] ;  /* 0x00080000e328783b */ /* 0x000eee0000000200 */
[C---:B------:R-:W-:Y:S08]  /*2580*/  HMMA.16816.F32 R92, R184.reuse, R36, R64 ;  /* 0x00000024b85c723c */ /* 0x040ff00000001840 */
[----:B------:R-:W-:Y:S01]  /*2590*/  HMMA.16816.F32 R64, R184, R38, R60 ;  /* 0x00000026b840723c */ /* 0x000fe2000000183c */
[----:B------:R-:W5:Y:S07]  /*25a0*/  LDSM.16.M88.4 R36, [R227+0x1000] ;  /* 0x00100000e324783b */ /* 0x000f6e0000000200 */
[----:B------:R-:W-:Y:S08]  /*25b0*/  HMMA.16816.F32 R52, R156, R86, R16 ;  /* 0x000000569c34723c */ /* 0x000ff00000001810 */
[C---:B------:R-:W-:Y:S08]  /*25c0*/  HMMA.16816.F32 R12, R184.reuse, R72, R100 ;  /* 0x00000048b80c723c */ /* 0x040ff00000001864 */
[C---:B------:R-:W-:Y:S08]  /*25d0*/  HMMA.16816.F32 R16, R184.reuse, R50, R88 ;  /* 0x00000032b810723c */ /* 0x040ff00000001858 */
[C---:B------:R-:W-:Y:S08]  /*25e0*/  HMMA.16816.F32 R72, R184.reuse, R74, R96 ;  /* 0x0000004ab848723c */ /* 0x040ff00000001860 */
[C---:B-1----:R-:W-:Y:S01]  /*25f0*/  HMMA.16816.F32 R80, R184.reuse, R28, R44 ;  /* 0x0000001cb850723c */ /* 0x042fe2000000182c */
[----:B------:R-:W-:Y:S07]  /*2600*/  LDSM.16.M88.4 R44, [R227+0x2800] ;  /* 0x00280000e32c783b */ /* 0x000fee0000000200 */
[C---:B------:R-:W-:Y:S01]  /*2610*/  HMMA.16816.F32 R60, R184.reuse, R30, R24 ;  /* 0x0000001eb83c723c */ /* 0x040fe20000001818 */
[----:B------:R-:W1:Y:S07]  /*2620*/  LDSM.16.M88.4 R28, [R227+0x2000] ;  /* 0x00200000e31c783b */ /* 0x000e6e0000000200 */
[C---:B------:R-:W-:Y:S01]  /*2630*/  HMMA.16816.F32 R88, R184.reuse, R32, R56 ;  /* 0x00000020b858723c */ /* 0x040fe20000001838 */
[----:B------:R-:W1:Y:S07]  /*2640*/  LDSM.16.M88.4 R56, [R227+0x1800] ;  /* 0x00180000e338783b */ /* 0x000e6e0000000200 */
[----:B------:R-:W-:Y:S01]  /*2650*/  HMMA.16816.F32 R84, R184, R34, R52 ;  /* 0x00000022b854723c */ /* 0x000fe20000001834 */
[----:B------:R-:W-:Y:S07]  /*2660*/  LDSM.16.M88.4 R32, [R224+0x10100] ;  /* 0x01010000e020783b */ /* 0x000fee0000000200 */
[C---:B--2---:R-:W-:Y:S08]  /*2670*/  HMMA.16816.F32 R52, R188.reuse, R8, R20 ;  /* 0x00000008bc34723c */ /* 0x044ff00000001814 */
[C---:B------:R-:W-:Y:S08]  /*2680*/  HMMA.16816.F32 R48, R188.reuse, R10, R16 ;  /* 0x0000000abc30723c */ /* 0x040ff00000001810 */
[C---:B---3--:R-:W-:Y:S08]  /*2690*/  HMMA.16816.F32 R24, R188.reuse, R40, R12 ;  /* 0x00000028bc18723c */ /* 0x048ff0000000180c */
[C---:B------:R-:W-:Y:S01]  /*26a0*/  HMMA.16816.F32 R20, R188.reuse, R42, R72 ;  /* 0x0000002abc14723c */ /* 0x040fe20000001848 */
[----:B------:R-:W2:Y:S07]  /*26b0*/  LDSM.16.M88.4 R40, [R224+0xf100] ;  /* 0x00f10000e028783b */ /* 0x000eae0000000200 */
[C---:B-----5:R-:W-:Y:S08]  /*26c0*/  HMMA.16816.F32 R16, R188.reuse, R36, R76 ;  /* 0x00000024bc10723c */ /* 0x060ff0000000184c */
[C---:B------:R-:W-:Y:S01]  /*26d0*/  HMMA.16816.F32 R12, R188.reuse, R38, R68 ;  /* 0x00000026bc0c723c */ /* 0x040fe20000001844 */
[----:B------:R-:W3:Y:S07]  /*26e0*/  LDSM.16.M88.4 R36, [R224+0xf900] ;  /* 0x00f90000e024783b */ /* 0x000eee0000000200 */
[C---:B-1----:R-:W-:Y:S08]  /*26f0*/  HMMA.16816.F32 R76, R188.reuse, R28, R88 ;  /* 0x0000001cbc4c723c */ /* 0x042ff00000001858 */
[C---:B------:R-:W-:Y:S01]  /*2700*/  HMMA.16816.F32 R84, R188.reuse, R30, R84 ;  /* 0x0000001ebc54723c */ /* 0x040fe20000001854 */
[----:B------:R-:W1:Y:S07]  /*2710*/  LDSM.16.M88.4 R28, [R224+0x10900] ;  /* 0x01090000e01c783b */ /* 0x000e6e0000000200 */
[C---:B------:R-:W-:Y:S08]  /*2720*/  HMMA.16816.F32 R8, R188.reuse, R56, R92 ;  /* 0x00000038bc08723c */ /* 0x040ff0000000185c */
[C---:B------:R-:W-:Y:S01]  /*2730*/  HMMA.16816.F32 R56, R188.reuse, R58, R64 ;  /* 0x0000003abc38723c */ /* 0x040fe20000001840 */
[----:B------:R-:W5:Y:S07]  /*2740*/  LDSM.16.M88.4 R64, [R224+0x11100] ;  /* 0x01110000e040783b */ /* 0x000f6e0000000200 */
[C---:B------:R-:W-:Y:S08]  /*2750*/  HMMA.16816.F32 R104, R188.reuse, R44, R80 ;  /* 0x0000002cbc68723c */ /* 0x040ff00000001850 */
[----:B------:R-:W-:Y:S01]  /*2760*/  HMMA.16816.F32 R92, R188, R46, R60 ;  /* 0x0000002ebc5c723c */ /* 0x000fe2000000183c */
[----:B------:R-:W1:Y:S07]  /*2770*/  LDSM.16.M88.4 R60, [R224+0x11900] ;  /* 0x01190000e03c783b */ /* 0x000e6e0000000200 */
[C---:B--2---:R-:W-:Y:S01]  /*2780*/  HMMA.16816.F32 R100, R192.reuse, R40, R52 ;  /* 0x00000028c064723c */ /* 0x044fe20000001834 */
[----:B------:R-:W2:Y:S07]  /*2790*/  LDSM.16.M88.4 R52, [R231+0x3000] ;  /* 0x00300000e734783b */ /* 0x000eae0000000200 */
[C---:B------:R-:W-:Y:S01]  /*27a0*/  HMMA.16816.F32 R88, R192.reuse, R42, R48 ;  /* 0x0000002ac058723c */ /* 0x040fe20000001830 */
[----:B------:R-:W2:Y:S04]  /*27b0*/  LDSM.16.M88.4 R40, [R231+0x4000] ;  /* 0x00400000e728783b */ /* 0x000ea80000000200 */
[----:B------:R-:W-:Y:S03]  /*27c0*/  LDSM.16.M88.4 R48, [R231+0x3800] ;  /* 0x00380000e730783b */ /* 0x000fe60000000200 */
[C---:B---3--:R-:W-:Y:S08]  /*27d0*/  HMMA.16816.F32 R96, R192.reuse, R36, R24 ;  /* 0x00000024c060723c */ /* 0x048ff00000001818 */
[C---:B------:R-:W-:Y:S01]  /*27e0*/  HMMA.16816.F32 R80, R192.reuse, R38, R20 ;  /* 0x00000026c050723c */ /* 0x040fe20000001814 */
[----:B------:R-:W3:Y:S07]  /*27f0*/  LDSM.16.M88.4 R36, [R231+0x4800] ;  /* 0x00480000e724783b */ /* 0x000eee0000000200 */
[C---:B------:R-:W-:Y:S08]  /*2800*/  HMMA.16816.F32 R72, R192.reuse, R32, R16 ;  /* 0x00000020c048723c */ /* 0x040ff00000001810 */
[C---:B-1----:R-:W-:Y:S08]  /*2810*/  HMMA.16816.F32 R44, R192.reuse, R28, R8 ;  /* 0x0000001cc02c723c */ /* 0x042ff00000001808 */
[C---:B------:R-:W-:Y:S01]  /*2820*/  HMMA.16816.F32 R24, R192.reuse, R30, R56 ;  /* 0x0000001ec018723c */ /* 0x040fe20000001838 */
[----:B------:R-:W-:Y:S07]  /*2830*/  LDSM.16.M88.4 R28, [R231+0x5800] ;  /* 0x00580000e71c783b */ /* 0x000fee0000000200 */
[C---:B------:R-:W-:Y:S01]  /*2840*/  HMMA.16816.F32 R68, R192.reuse, R34, R12 ;  /* 0x00000022c044723c */ /* 0x040fe2000000180c */
[----:B------:R-:W1:Y:S07]  /*2850*/  LDSM.16.M88.4 R32, [R231+0x5000] ;  /* 0x00500000e720783b */ /* 0x000e6e0000000200 */
[C---:B-----5:R-:W-:Y:S08]  /*2860*/  HMMA.16816.F32 R20, R192.reuse, R64, R76 ;  /* 0x00000040c014723c */ /* 0x060ff0000000184c */
[C---:B------:R-:W-:Y:S08]  /*2870*/  HMMA.16816.F32 R12, R192.reuse, R60, R104 ;  /* 0x0000003cc00c723c */ /* 0x040ff00000001868 */
[----:B------:R-:W-:Y:S08]  /*2880*/  HMMA.16816.F32 R8, R192, R62, R92 ;  /* 0x0000003ec008723c */ /* 0x000ff0000000185c */
[C---:B--2---:R-:W-:Y:S08]  /*2890*/  HMMA.16816.F32 R76, R196.reuse, R54, R88 ;  /* 0x00000036c44c723c */ /* 0x044ff00000001858 */
[C---:B------:R-:W-:Y:S01]  /*28a0*/  HMMA.16816.F32 R60, R196.reuse, R52, R100 ;  /* 0x00000034c43c723c */ /* 0x040fe20000001864 */
[----:B------:R-:W2:Y:S07]  /*28b0*/  LDSM.16.M88.4 R52, [R230+0xf100] ;  /* 0x00f10000e634783b */ /* 0x000eae0000000200 */
[C---:B------:R-:W-:Y:S08]  /*28c0*/  HMMA.16816.F32 R92, R196.reuse, R40, R72 ;  /* 0x00000028c45c723c */ /* 0x040ff00000001848 */
[C---:B---3--:R-:W-:Y:S01]  /*28d0*/  HMMA.16816.F32 R88, R196.reuse, R36, R44 ;  /* 0x00000024c458723c */ /* 0x048fe2000000182c */
[----:B------:R-:W3:Y:S07]  /*28e0*/  LDSM.16.M88.4 R44, [R230+0xf900] ;  /* 0x00f90000e62c783b */ /* 0x000eee0000000200 */
[----:B------:R-:W-:Y:S01]  /*28f0*/  HMMA.16816.F32 R72, R196, R38, R24 ;  /* 0x00000026c448723c */ /* 0x000fe20000001818 */
[----:B------:R-:W5:Y:S04]  /*2900*/  LDSM.16.M88.4 R24, [R230+0x10100] ;  /* 0x01010000e618783b */ /* 0x000f680000000200 */
[----:B------:R-:W-:Y:S03]  /*2910*/  LDSM.16.M88.4 R36, [R230+0x11900] ;  /* 0x01190000e624783b */ /* 0x000fe60000000200 */
[----:B------:R-:W-:Y:S08]  /*2920*/  HMMA.16816.F32 R16, R192, R66, R84 ;  /* 0x00000042c010723c */ /* 0x000ff00000001854 */
[C---:B------:R-:W-:Y:S08]  /*2930*/  HMMA.16816.F32 R96, R196.reuse, R48, R96 ;  /* 0x00000030c460723c */ /* 0x040ff00000001860 */
[C---:B------:R-:W-:Y:S01]  /*2940*/  HMMA.16816.F32 R84, R196.reuse, R50, R80 ;  /* 0x00000032c454723c */ /* 0x040fe20000001850 */
[----:B------:R-:W2:Y:S07]  /*2950*/  LDSM.16.M88.4 R48, [R230+0x10900] ;  /* 0x01090000e630783b */ /* 0x000eae0000000200 */
[C---:B------:R-:W-:Y:S01]  /*2960*/  HMMA.16816.F32 R80, R196.reuse, R42, R68 ;  /* 0x0000002ac450723c */ /* 0x040fe20000001844 */
[----:B------:R-:W3:Y:S07]  /*2970*/  LDSM.16.M88.4 R40, [R230+0x11100] ;  /* 0x01110000e628783b */ /* 0x000eee0000000200 */
[C---:B-1----:R-:W-:Y:S08]  /*2980*/  HMMA.16816.F32 R68, R196.reuse, R32, R20 ;  /* 0x00000020c444723c */ /* 0x042ff00000001814 */
[C---:B------:R-:W-:Y:S08]  /*2990*/  HMMA.16816.F32 R64, R196.reuse, R34, R16 ;  /* 0x00000022c440723c */ /* 0x040ff00000001810 */
[C---:B------:R-:W-:Y:S08]  /*29a0*/  HMMA.16816.F32 R56, R196.reuse, R28, R12 ;  /* 0x0000001cc438723c */ /* 0x040ff0000000180c */
[----:B------:R-:W-:Y:S01]  /*29b0*/  HMMA.16816.F32 R32, R196, R30, R8 ;  /* 0x0000001ec420723c */ /* 0x000fe20000001808 */
[----:B------:R-:W1:Y:S07]  /*29c0*/  LDSM.16.M88.4 R28, [R227+0x3000] ;  /* 0x00300000e31c783b */ /* 0x000e6e0000000200 */
[C---:B--2---:R-:W-:Y:S08]  /*29d0*/  HMMA.16816.F32 R16, R200.reuse, R54, R76 ;  /* 0x00000036c810723c */ /* 0x044ff0000000184c */
[C---:B---3--:R-:W-:Y:S08]  /*29e0*/  HMMA.16816.F32 R12, R200.reuse, R44, R96 ;  /* 0x0000002cc80c723c */ /* 0x048ff00000001860 */
[C---:B------:R-:W-:Y:S08]  /*29f0*/  HMMA.16816.F32 R8, R200.reuse, R46, R84 ;  /* 0x0000002ec808723c */ /* 0x040ff00000001854 */
[C---:B-----5:R-:W-:Y:S08]  /*2a00*/  HMMA.16816.F32 R44, R200.reuse, R24, R92 ;  /* 0x00000018c82c723c */ /* 0x060ff0000000185c */
[C---:B------:R-:W-:Y:S01]  /*2a10*/  HMMA.16816.F32 R76, R200.reuse, R26, R80 ;  /* 0x0000001ac84c723c */ /* 0x040fe20000001850 */
[----:B------:R-:W2:Y:S07]  /*2a20*/  LDSM.16.M88.4 R24, [R227+0x3800] ;  /* 0x00380000e318783b */ /* 0x000eae0000000200 */
        /* <DEDUP_REMOVED lines=8> */
[----:B------:R-:W5:Y:S04]  /*2ab0*/  LDSM.16.M88.4 R36, [R227+0x5000] ;  /* 0x00500000e324783b */ /* 0x000f680000000200 */
[----:B------:R-:W-:Y:S03]  /*2ac0*/  LDSM.16.M88.4 R32, [R224+0x12100] ;  /* 0x01210000e020783b */ /* 0x000fe60000000200 */
[----:B------:R-:W-:Y:S01]  /*2ad0*/  HMMA.16816.F32 R72, R200, R42, R64 ;  /* 0x0000002ac848723c */ /* 0x000fe20000001840 */
[----:B------:R-:W4:Y:S07]  /*2ae0*/  LDSM.16.M88.4 R40, [R227+0x4800] ;  /* 0x00480000e328783b */ /* 0x000f2e0000000200 */
[C---:B-1----:R-:W-:Y:S08]  /*2af0*/  HMMA.16816.F32 R64, R204.reuse, R28, R20 ;  /* 0x0000001ccc40723c */ /* 0x042ff00000001814 */
[C---:B------:R-:W-:Y:S01]  /*2b00*/  HMMA.16816.F32 R60, R204.reuse, R30, R16 ;  /* 0x0000001ecc3c723c */ /* 0x040fe20000001810 */
[----:B------:R-:W1:Y:S07]  /*2b10*/  LDSM.16.M88.4 R28, [R224+0x12900] ;  /* 0x01290000e01c783b */ /* 0x000e6e0000000200 */
[C---:B--2---:R-:W-:Y:S08]  /*2b20*/  HMMA.16816.F32 R56, R204.reuse, R24, R12 ;  /* 0x00000018cc38723c */ /* 0x044ff0000000180c */
[C---:B------:R-:W-:Y:S01]  /*2b30*/  HMMA.16816.F32 R20, R204.reuse, R26, R8 ;  /* 0x0000001acc14723c */ /* 0x040fe20000001808 */
[----:B------:R-:W2:Y:S07]  /*2b40*/  LDSM.16.M88.4 R24, [R224+0x13100] ;  /* 0x01310000e018783b */ /* 0x000eae0000000200 */
[C---:B---3--:R-:W-:Y:S08]  /*2b50*/  HMMA.16816.F32 R16, R204.reuse, R48, R44 ;  /* 0x00000030cc10723c */ /* 0x048ff0000000182c */
[C---:B------:R-:W-:Y:S01]  /*2b60*/  HMMA.16816.F32 R12, R204.reuse, R50, R76 ;  /* 0x00000032cc0c723c */ /* 0x040fe2000000184c */
[----:B------:R-:W-:Y:S07]  /*2b70*/  LDSM.16.M88.4 R48, [R224+0x14100] ;  /* 0x01410000e030783b */ /* 0x000fee0000000200 */
[C---:B-----5:R-:W-:Y:S08]  /*2b80*/  HMMA.16816.F32 R44, R204.reuse, R36, R84 ;  /* 0x00000024cc2c723c */ /* 0x060ff00000001854 */
[C---:B------:R-:W-:Y:S01]  /*2b90*/  HMMA.16816.F32 R76, R204.reuse, R38, R72 ;  /* 0x00000026cc4c723c */ /* 0x040fe20000001848 */
[----:B------:R-:W3:Y:S07]  /*2ba0*/  LDSM.16.M88.4 R36, [R224+0x13900] ;  /* 0x01390000e024783b */ /* 0x000eee0000000200 */
[C---:B----4-:R-:W-:Y:S08]  /*2bb0*/  HMMA.16816.F32 R8, R204.reuse, R40, R92 ;  /* 0x00000028cc08723c */ /* 0x050ff0000000185c */
[----:B------:R-:W-:Y:S08]  /*2bc0*/  HMMA.16816.F32 R40, R204, R42, R80 ;  /* 0x0000002acc28723c */ /* 0x000ff00000001850 */
[----:B-1----:R-:W-:Y:S01]  /*2bd0*/  HMMA.16816.F32 R80, R208, R28, R56 ;  /* 0x0000001cd050723c */ /* 0x002fe20000001838 */
[----:B------:R-:W1:Y:S07]  /*2be0*/  LDSM.16.M88.4 R56, [R224+0x14900] ;  /* 0x01490000e038783b */ /* 0x000e6e0000000200 */
[----:B------:R-:W-:Y:S08]  /*2bf0*/  HMMA.16816.F32 R96, R204, R54, R68 ;  /* 0x00000036cc60723c */ /* 0x000ff00000001844 */
[C---:B--2---:R-:W-:Y:S01]  /*2c00*/  HMMA.16816.F32 R68, R208.reuse, R24, R16 ;  /* 0x00000018d044723c */ /* 0x044fe20000001810 */
[----:B------:R-:W2:Y:S07]  /*2c10*/  LDSM.16.M88.4 R16, [R231+0x7000] ;  /* 0x00700000e710783b */ /* 0x000eae0000000200 */
[C---:B------:R-:W-:Y:S08]  /*2c20*/  HMMA.16816.F32 R84, R208.reuse, R32, R64 ;  /* 0x00000020d054723c */ /* 0x040ff00000001840 */
[C---:B------:R-:W-:Y:S01]  /*2c30*/  HMMA.16816.F32 R92, R208.reuse, R34, R60 ;  /* 0x00000022d05c723c */ /* 0x040fe2000000183c */
[----:B------:R-:W4:Y:S07]  /*2c40*/  LDSM.16.M88.4 R60, [R231+0x6000] ;  /* 0x00600000e73c783b */ /* 0x000f2e0000000200 */
[C---:B------:R-:W-:Y:S01]  /*2c50*/  HMMA.16816.F32 R64, R208.reuse, R26, R12 ;  /* 0x0000001ad040723c */ /* 0x040fe2000000180c */
[----:B------:R-:W5:Y:S07]  /*2c60*/  LDSM.16.M88.4 R12, [R231+0x7800] ;  /* 0x00780000e70c783b */ /* 0x000f6e0000000200 */
[----:B------:R-:W-:Y:S01]  /*2c70*/  HMMA.16816.F32 R72, R208, R30, R20 ;  /* 0x0000001ed048723c */ /* 0x000fe20000001814 */
[----:B------:R-:W1:Y:S04]  /*2c80*/  LDSM.16.M88.4 R28, [R231+0x8000] ;  /* 0x00800000e71c783b */ /* 0x000e680000000200 */
[----:B------:R-:W1:Y:S03]  /*2c90*/  LDSM.16.M88.4 R20, [R231+0x6800] ;  /* 0x00680000e714783b */ /* 0x000e660000000200 */
[----:B------:R-:W-:Y:S08]  /*2ca0*/  HMMA.16816.F32 R88, R204, R52, R88 ;  /* 0x00000034cc58723c */ /* 0x000ff00000001858 */
[C---:B---3--:R-:W-:Y:S08]  /*2cb0*/  HMMA.16816.F32 R52, R208.reuse, R36, R8 ;  /* 0x00000024d034723c */ /* 0x048ff00000001808 */
[C---:B------:R-:W-:Y:S01]  /*2cc0*/  HMMA.16816.F32 R8, R208.reuse, R38, R40 ;  /* 0x00000026d008723c */ /* 0x040fe20000001828 */
[----:B------:R-:W3:Y:S07]  /*2cd0*/  LDSM.16.M88.4 R40, [R231+0x8800] ;  /* 0x00880000e728783b */ /* 0x000eee0000000200 */
[C---:B------:R-:W-:Y:S08]  /*2ce0*/  HMMA.16816.F32 R24, R208.reuse, R48, R44 ;  /* 0x00000030d018723c */ /* 0x040ff0000000182c */
[C---:B------:R-:W-:Y:S01]  /*2cf0*/  HMMA.16816.F32 R36, R208.reuse, R50, R76 ;  /* 0x00000032d024723c */ /* 0x040fe2000000184c */
[----:B------:R-:W3:Y:S04]  /*2d00*/  LDSM.16.M88.4 R48, [R230+0x12100] ;  /* 0x01210000e630783b */ /* 0x000ee80000000200 */
[----:B------:R-:W-:Y:S03]  /*2d10*/  LDSM.16.M88.4 R76, [R227+0x6800] ;  /* 0x00680000e34c783b */ /* 0x000fe60000000200 */
[C---:B-1----:R-:W-:Y:S08]  /*2d20*/  HMMA.16816.F32 R32, R208.reuse, R56, R88 ;  /* 0x00000038d020723c */ /* 0x042ff00000001858 */
[----:B------:R-:W-:Y:S08]  /*2d30*/  HMMA.16816.F32 R44, R208, R58, R96 ;  /* 0x0000003ad02c723c */ /* 0x000ff00000001860 */
[C---:B--2---:R-:W-:Y:S01]  /*2d40*/  HMMA.16816.F32 R120, R212.reuse, R16, R68 ;  /* 0x00000010d478723c */ /* 0x044fe20000001844 */
[----:B------:R-:W-:Y:S07]  /*2d50*/  LDSM.16.M88.4 R68, [R227+0x7000] ;  /* 0x00700000e344783b */ /* 0x000fee0000000200 */
[C---:B------:R-:W-:Y:S01]  /*2d60*/  HMMA.16816.F32 R116, R212.reuse, R18, R64 ;  /* 0x00000012d474723c */ /* 0x040fe20000001840 */
[----:B------:R-:W1:Y:S07]  /*2d70*/  LDSM.16.M88.4 R16, [R230+0x12900] ;  /* 0x01290000e610783b */ /* 0x000e6e0000000200 */
[C---:B----4-:R-:W-:Y:S01]  /*2d80*/  HMMA.16816.F32 R56, R212.reuse, R60, R84 ;  /* 0x0000003cd438723c */ /* 0x050fe20000001854 */
[----:B------:R-:W-:Y:S07]  /*2d90*/  LDSM.16.M88.4 R84, [R230+0x14900] ;  /* 0x01490000e654783b */ /* 0x000fee0000000200 */
[C---:B-----5:R-:W-:Y:S01]  /*2da0*/  HMMA.16816.F32 R108, R212.reuse, R14, R8 ;  /* 0x0000000ed46c723c */ /* 0x060fe20000001808 */
[----:B------:R-:W2:Y:S07]  /*2db0*/  LDSM.16.M88.4 R8, [R230+0x13900] ;  /* 0x01390000e608783b */ /* 0x000eae0000000200 */
[C---:B------:R-:W-:Y:S01]  /*2dc0*/  HMMA.16816.F32 R100, R212.reuse, R28, R24 ;  /* 0x0000001cd464723c */ /* 0x040fe20000001818 */
[----:B------:R-:W4:Y:S07]  /*2dd0*/  LDSM.16.M88.4 R24, [R230+0x14100] ;  /* 0x01410000e618783b */ /* 0x000f2e0000000200 */
[C---:B------:R-:W-:Y:S01]  /*2de0*/  HMMA.16816.F32 R112, R212.reuse, R12, R52 ;  /* 0x0000000cd470723c */ /* 0x040fe20000001834 */
[----:B------:R-:W5:Y:S04]  /*2df0*/  LDSM.16.M88.4 R12, [R230+0x13100] ;  /* 0x01310000e60c783b */ /* 0x000f680000000200 */
[----:B------:R-:W-:Y:S03]  /*2e00*/  LDSM.16.M88.4 R52, [R227+0x8000] ;  /* 0x00800000e334783b */ /* 0x000fe60000000200 */
[C---:B------:R-:W-:Y:S08]  /*2e10*/  HMMA.16816.F32 R60, R212.reuse, R62, R92 ;  /* 0x0000003ed43c723c */ /* 0x040ff0000000185c */
[C---:B------:R-:W-:Y:S01]  /*2e20*/  HMMA.16816.F32 R104, R212.reuse, R20, R80 ;  /* 0x00000014d468723c */ /* 0x040fe20000001850 */
[----:B------:R-:W-:Y:S07]  /*2e30*/  LDSM.16.M88.4 R80, [R227+0x6000] ;  /* 0x00600000e350783b */ /* 0x000fee0000000200 */
[C---:B------:R-:W-:Y:S08]  /*2e40*/  HMMA.16816.F32 R20, R212.reuse, R22, R72 ;  /* 0x00000016d414723c */ /* 0x040ff00000001848 */
[C---:B------:R-:W-:Y:S08]  /*2e50*/  HMMA.16816.F32 R96, R212.reuse, R30, R36 ;  /* 0x0000001ed460723c */ /* 0x040ff00000001824 */
[C---:B---3--:R-:W-:Y:S08]  /*2e60*/  HMMA.16816.F32 R92, R212.reuse, R40, R32 ;  /* 0x00000028d45c723c */ /* 0x048ff00000001820 */
[----:B------:R-:W-:Y:S08]  /*2e70*/  HMMA.16816.F32 R88, R212, R42, R44 ;  /* 0x0000002ad458723c */ /* 0x000ff0000000182c */
[C---:B------:R-:W-:Y:S01]  /*2e80*/  HMMA.16816.F32 R72, R216.reuse, R48, R56 ;  /* 0x00000030d848723c */ /* 0x040fe20000001838 */
[----:B------:R-:W3:Y:S07]  /*2e90*/  LDSM.16.M88.4 R56, [R227+0x7800] ;  /* 0x00780000e338783b */ /* 0x000eee0000000200 */
[----:B------:R-:W-:Y:S01]  /*2ea0*/  HMMA.16816.F32 R64, R216, R50, R60 ;  /* 0x00000032d840723c */ /* 0x000fe2000000183c */
[----:B------:R-:W3:Y:S01]  /*2eb0*/  LDSM.16.M88.4 R48, [R227+0x8800] ;  /* 0x00880000e330783b */ /* 0x000ee20000000200 */
[----:B------:R-:W-:-:S06]  /*2ec0*/  DEPBAR.LE SB0, 0x0 ;  /* 0x000080000000791a */ /* 0x000fcc0000000000 */
[C---:B-1----:R-:W-:Y:S08]  /*2ed0*/  HMMA.16816.F32 R60, R216.reuse, R16, R104 ;  /* 0x00000010d83c723c */ /* 0x042ff00000001868 */
[C---:B------:R-:W-:Y:S08]  /*2ee0*/  HMMA.16816.F32 R44, R216.reuse, R18, R20 ;  /* 0x00000012d82c723c */ /* 0x040ff00000001814 */
[C---:B--2---:R-:W-:Y:S08]  /*2ef0*/  HMMA.16816.F32 R28, R216.reuse, R10, R108 ;  /* 0x0000000ad81c723c */ /* 0x044ff0000000186c */
[C---:B----4-:R-:W-:Y:S08]  /*2f00*/  HMMA.16816.F32 R20, R216.reuse, R24, R100 ;  /* 0x00000018d814723c */ /* 0x050ff00000001864 */
[C---:B-----5:R-:W-:Y:S08]  /*2f10*/  HMMA.16816.F32 R40, R216.reuse, R12, R120 ;  /* 0x0000000cd828723c */ /* 0x060ff00000001878 */
[C---:B------:R-:W-:Y:S08]  /*2f20*/  HMMA.16816.F32 R36, R216.reuse, R14, R116 ;  /* 0x0000000ed824723c */ /* 0x040ff00000001874 */
[C---:B------:R-:W-:Y:S08]  /*2f30*/  HMMA.16816.F32 R16, R216.reuse, R26, R96 ;  /* 0x0000001ad810723c */ /* 0x040ff00000001860 */
[C---:B------:R-:W-:Y:S08]  /*2f40*/  HMMA.16816.F32 R32, R216.reuse, R8, R112 ;  /* 0x00000008d820723c */ /* 0x040ff00000001870 */
[C---:B------:R-:W-:Y:S08]  /*2f50*/  HMMA.16816.F32 R12, R216.reuse, R84, R92 ;  /* 0x00000054d80c723c */ /* 0x040ff0000000185c */
[----:B------:R-:W-:Y:S08]  /*2f60*/  HMMA.16816.F32 R8, R216, R86, R88 ;  /* 0x00000056d808723c */ /* 0x000ff00000001858 */
[C---:B------:R-:W-:Y:S08]  /*2f70*/  HMMA.16816.F32 R60, R220.reuse, R76, R60 ;  /* 0x0000004cdc3c723c */ /* 0x040ff0000000183c */
        /* <DEDUP_REMOVED lines=10> */
[----:B------:R-:W-:Y:S01]  /*3020*/  HMMA.16816.F32 R48, R220, R50, R8 ;  /* 0x00000032dc30723c */ /* 0x000fe20000001808 */
[----:B------:R-:W-:Y:S06]  /*3030*/  BAR.SYNC.DEFER_BLOCKING 0x0 ;  /* 0x0000000000007b1d */ /* 0x000fec0000010000 */
[----:B------:R-:W-:Y:S05]  /*3040*/  @!P0 BRA `(.L_x_503) ;  /* 0x000001f000008947 */ /* 0x000fea0003800000 */
[----:B------:R-:W-:Y:S02]  /*3050*/  UIADD3 UR5, UR20, -0x2, URZ ;  /* 0xfffffffe14057890 */ /* 0x000fe4000fffe03f */
[----:B------:R-:W-:-:S02]  /*3060*/  USHF.L.U32 UR24, UR6, 0x6, URZ ;  /* 0x0000000606187899 */ /* 0x000fc4000800063f */
[----:B------:R-:W-:Y:S02]  /*3070*/  USHF.R.S32.HI UR4, URZ, 0x1f, UR5 ;  /* 0x0000001f3f047899 */ /* 0x000fe40008011405 */
[----:B------:R-:W-:Y:S01]  /*3080*/  UIMAD UR23, UR23, UR5, URZ ;  /* 0x00000005171772a4 */ /* 0x000fe2000f8e023f */
[----:B------:R-:W-:Y:S01]  /*3090*/  IMAD.WIDE.U32 R8, R124, UR5, R130 ;  /* 0x000000057c087c25 */ /* 0x000fe2000f8e0082 */
[----:B------:R-:W-:Y:S02]  /*30a0*/  USHF.L.U64.HI UR6, UR6, 0x6, UR7 ;  /* 0x0000000606067899 */ /* 0x000fe40008010207 */
[----:B------:R-:W-:Y:S01]  /*30b0*/  UIMAD UR4, UR4, UR26, UR23 ;  /* 0x0000001a040472a4 */ /* 0x000fe2000f8e0217 */
[----:B------:R-:W-:Y:S01]  /*30c0*/  IMAD.U32 R12, RZ, RZ, UR24 ;  /* 0x00000018ff0c7e24 */ /* 0x000fe2000f8e00ff */
[----:B------:R-:W-:-:S04]  /*30d0*/  LEA R6, P5, R8, c[0x0][0x1c8], 0x1 ;  /* 0x0000720008067a11 */ /* 0x000fc800078a08ff */
[----:B------:R-:W-:Y:S02]  /*30e0*/  IADD3 R2, R9, UR4, RZ ;  /* 0x0000000409027c10 */ /* 0x000fe4000fffe0ff */
[----:B------:R-:W-:Y:S02]  /*30f0*/  IADD3 R14, P1, P0, R12, 0x80, R6 ;  /* 0x000000800c0e7810 */ /* 0x000fe4000783e006 */
[----:B------:R-:W-:Y:S02]  /*3100*/  LEA.HI.X R7, R8, c[0x0][0x1cc], R2, 0x1, P5 ;  /* 0x0000730008077a11 */ /* 0x000fe400028f0c02 */
[----:B------:R-:W-:Y:S02]  /*3110*/  IADD3 R8, P6, R6, UR24, RZ ;  /* 0x0000001806087c10 */ /* 0x000fe4000ffde0ff */
[----:B------:R-:W-:Y:S01]  /*3120*/  IADD3.X R15, RZ, UR6, R7, P1, P0 ;  /* 0x00000006ff0f7c10 */ /* 0x000fe20008fe0407 */
[----:B------:R-:W-:Y:S01]  /*3130*/  @!PT LDS RZ, [RZ] ;  /* 0x00000000fffff984 */ /* 0x000fe20000000800 */
[----:B------:R-:W-:Y:S01]  /*3140*/  @!PT LDS RZ, [RZ] ;  /* 0x00000000fffff984 */ /* 0x000fe20000000800 */
[----:B------:R-:W-:Y:S01]  /*3150*/  @!PT LDS RZ, [RZ] ;  /* 0x00000000fffff984 */ /* 0x000fe20000000800 */
[----:B------:R1:W-:Y:S01]  /*3160*/  LDGSTS.E.BYPASS.LTC128B.128 [R249+0xc100], [R6.64], !P4 ;  /* 0x0c10000006f97fae */ /* 0x0003e2000e101d52 */
[----:B------:R-:W-:-:S02]  /*3170*/  IADD3 R12, P5, P1, R12, 0x100, R6 ;  /* 0x000001000c0c7810 */ /* 0x000fc400079be006 */
[----:B------:R-:W-:Y:S01]  /*3180*/  IADD3 R10, P0, R8, UR24, RZ ;  /* 0x00000018080a7c10 */ /* 0x000fe2000ff1e0ff */
[----:B------:R1:W-:Y:S01]  /*3190*/  LDGSTS.E.BYPASS.LTC128B.128 [R249+0xf100], [R6.64+0x80], !P3 ;  /* 0x0f10008006f97fae */ /* 0x0003e2000d901d52 */
[----:B------:R-:W-:Y:S02]  /*31a0*/  IADD3.X R9, R7, UR6, RZ, P6, !PT ;  /* 0x0000000607097c10 */ /* 0x000fe4000b7fe4ff */
[----:B------:R-:W-:Y:S01]  /*31b0*/  IADD3.X R13, RZ, UR6, R7, P5, P1 ;  /* 0x00000006ff0d7c10 */ /* 0x000fe2000afe2407 */
[----:B------:R1:W-:Y:S01]  /*31c0*/  LDGSTS.E.BYPASS.LTC128B.128 [R249+0x12100], [R6.64+0x100], !P2 ;  /* 0x1210010006f97fae */ /* 0x0003e2000d101d52 */
[----:B------:R-:W-:-:S03]  /*31d0*/  IADD3.X R11, R9, UR6, RZ, P0, !PT ;  /* 0x00000006090b7c10 */ /* 0x000fc600087fe4ff */
[----:B------:R1:W-:Y:S04]  /*31e0*/  LDGSTS.E.BYPASS.LTC128B.128 [R249+0xd100], [R8.64], !P4 ;  /* 0x0d10000008f97fae */ /* 0x0003e8000e101d52 */
[----:B------:R1:W-:Y:S04]  /*31f0*/  LDGSTS.E.BYPASS.LTC128B.128 [R249+0x10100], [R14.64], !P3 ;  /* 0x101000000ef97fae */ /* 0x0003e8000d901d52 */
[----:B------:R1:W-:Y:S04]  /*3200*/  LDGSTS.E.BYPASS.LTC128B.128 [R249+0x13100], [R12.64], !P2 ;  /* 0x131000000cf97fae */ /* 0x0003e8000d101d52 */
[----:B------:R1:W-:Y:S04]  /*3210*/  LDGSTS.E.BYPASS.LTC128B.128 [R249+0xe100], [R10.64], !P4 ;  /* 0x0e1000000af97fae */ /* 0x0003e8000e101d52 */
[----:B------:R1:W-:Y:S04]  /*3220*/  LDGSTS.E.BYPASS.LTC128B.128 [R249+0x11100], [R10.64+0x80], !P3 ;  /* 0x111000800af97fae */ /* 0x0003e8000d901d52 */
[----:B------:R1:W-:Y:S02]  /*3230*/  LDGSTS.E.BYPASS.LTC128B.128 [R249+0x14100], [R10.64+0x100], !P2 ;  /* 0x141001000af97fae */ /* 0x0003e4000d101d52 */
.L_x_503:
[----:B------:R-:W-:Y:S01]  /*3240*/  LOP3.LUT R2, R126, 0xffffffe0, RZ, 0xc0, !PT ;  /* 0xffffffe07e027812 */ /* 0x000fe200078ec0ff */
[----:B------:R-:W-:Y:S01]  /*3250*/  UIADD3 UR22, UR8, UR22, URZ ;  /* 0x0000001608167290 */ /* 0x000fe2000fffe03f */
[----:B------:R-:W-:Y:S01]  /*3260*/  LEA.HI R5, R127, R129, RZ, 0x2 ;  /* 0x000000817f057211 */ /* 0x000fe200078f10ff */
[----:B------:R-:W-:Y:S01]  /*3270*/  IMAD.SHL.U32 R225, R4, 0x2, RZ ;  /* 0x0000000204e17824 */ /* 0x000fe200078e00ff */
[----:B-1----:R-:W-:Y:S01]  /*3280*/  SHF.R.S32.HI R7, RZ, 0x1f, R125 ;  /* 0x0000001fff077819 */ /* 0x002fe2000001147d */
[----:B------:R-:W-:Y:S01]  /*3290*/  IMAD.IADD R2, R129, 0x1, -R2 ;  /* 0x0000000181027824 */ /* 0x000fe200078e0a02 */
[----:B------:R-:W-:Y:S01]  /*32a0*/  LOP3.LUT R5, R5, 0xfffffffc, RZ, 0xc0, !PT ;  /* 0xfffffffc05057812 */ /* 0x000fe200078ec0ff */
[--C-:B------:R-:W-:Y:S01]  /*32b0*/  IMAD R229, R0, 0x2, R225.reuse ;  /* 0x0000000200e57824 */ /* 0x100fe200078e02e1 */
[----:B------:R-:W-:Y:S01]  /*32c0*/  LEA.HI R7, R7, R125, RZ, 0x3 ;  /* 0x0000007d07077211 */ /* 0x000fe200078f18ff */
[----:B------:R-:W-:Y:S01]  /*32d0*/  IMAD R226, R3, 0x2, R225 ;  /* 0x0000000203e27824 */ /* 0x000fe200078e02e1 */
[----:B------:R-:W-:Y:S01]  /*32e0*/  SHF.R.S32.HI R6, RZ, 0x1f, R2 ;  /* 0x0000001fff067819 */ /* 0x000fe20000011402 */
[----:B------:R-:W-:Y:S01]  /*32f0*/  IMAD.IADD R5, R129, 0x1, -R5 ;  /* 0x0000000181057824 */ /* 0x000fe200078e0a05 */
[----:B------:R-:W-:Y:S01]  /*3300*/  LOP3.LUT R7, R7, 0xffffff8, RZ, 0xc0, !PT ;  /* 0x0ffffff807077812 */ /* 0x000fe200078ec0ff */
[----:B------:R-:W-:Y:S01]  /*3310*/  LDSM.16.MT88.4 R84, [R229+0x3900] ;  /* 0x00390000e554783b */ /* 0x000fe20000004200 */
[----:B------:R-:W-:Y:S01]  /*3320*/  LEA.HI R6, R6, R2, RZ, 0x2 ;  /* 0x0000000206067211 */ /* 0x000fe200078f10ff */
[----:B------:R-:W-:Y:S01]  /*3330*/  ULDC.64 UR4, c[0x0][0x2c8] ;  /* 0x0000b20000047ab9 */ /* 0x000fe20000000a00 */
[----:B------:R-:W-:Y:S01]  /*3340*/  LEA.HI R8, R5, R5, RZ, 0x1 ;  /* 0x0000000505087211 */ /* 0x000fe200078f08ff */
[----:B------:R-:W-:Y:S01]  /*3350*/  IMAD.IADD R9, R125, 0x1, -R7 ;  /* 0x000000017d097824 */ /* 0x000fe200078e0a07 */
[----:B------:R-:W-:Y:S01]  /*3360*/  PLOP3.LUT P1, PT, PT, PT, UP1, 0x80, 0x0 ;  /* 0x000000000000781c */ /* 0x000fe20003f2f018 */
[----:B------:R-:W-:Y:S01]  /*3370*/  LDSM.16.MT88.4 R68, [R226+0x3900] ;  /* 0x00390000e244783b */ /* 0x000fe20000004200 */
[----:B------:R-:W-:Y:S01]  /*3380*/  LEA.HI.SX32 R7, R6, UR21, 0x1e ;  /* 0x0000001506077c11 */ /* 0x000fe2000f8ff2ff */
[----:B------:R-:W-:Y:S01]  /*3390*/  UIMAD.WIDE.U32 UR6, UR21, UR4, URZ ;  /* 0x00000004150672a5 */ /* 0x000fe2000f8e003f */
[----:B------:R-:W-:Y:S01]  /*33a0*/  LOP3.LUT R8, R8, 0x1ffffffe, RZ, 0xc0, !PT ;  /* 0x1ffffffe08087812 */ /* 0x000fe200078ec0ff */
[----:B------:R-:W-:Y:S01]  /*33b0*/  UIADD3 UR20, UR20, -0x2, URZ ;  /* 0xfffffffe14147890 */ /* 0x000fe2000fffe03f */
[----:B------:R-:W-:Y:S01]  /*33c0*/  LEA R7, R9, R7, 0x4 ;  /* 0x0000000709077211 */ /* 0x000fe200078e20ff */
[----:B------:R-:W-:Y:S01]  /*33d0*/  @UP1 USHF.R.U32.HI UR21, URZ, UR5, UR7 ;  /* 0x000000053f151299 */ /* 0x000fe20008011607 */
[----:B------:R-:W-:Y:S01]  /*33e0*/  PLOP3.LUT P0, PT, PT, PT, UP1, 0x80, 0x0 ;  /* 0x000000000000781c */ /* 0x000fe20003f0f018 */
[----:B------:R-:W-:Y:S01]  /*33f0*/  IMAD.IADD R5, R5, 0x1, -R8 ;  /* 0x0000000105057824 */ /* 0x000fe200078e0a08 */
[----:B------:R-:W-:Y:S01]  /*3400*/  LEA R228, R0, R226, 0x1 ;  /* 0x000000e200e47211 */ /* 0x000fe200078e08ff */
[----:B------:R-:W-:Y:S01]  /*3410*/  UIADD3 UR21, UR21, UR8, -UR12 ;  /* 0x0000000815157290 */ /* 0x000fe2000fffe80c */
[----:B------:R-:W0:Y:S01]  /*3420*/  LDGDEPBAR ;  /* 0x00000000000079af */ /* 0x000e220000000000 */
[----:B------:R-:W-:-:S02]  /*3430*/  IMAD R10, R5, 0x8, R7 ;  /* 0x00000008050a7824 */ /* 0x000fc400078e0207 */
[----:B------:R-:W-:Y:S01]  /*3440*/  UIMAD.WIDE UR4, UR21, 0x2aaaaaab, URZ ;  /* 0x2aaaaaab150478a5 */ /* 0x000fe2000f8e023f */
[----:B------:R-:W-:Y:S01]  /*3450*/  LDSM.16.MT88.4 R80, [R228+0x3900] ;  /* 0x00390000e450783b */ /* 0x000fe20000004200 */
[----:B------:R-:W-:Y:S02]  /*3460*/  @P1 IMAD.HI.U32 R7, R10, c[0x0][0x2c8], RZ ;  /* 0x0000b2000a071a27 */ /* 0x000fe400078e00ff */
[----:B------:R-:W-:Y:S01]  /*3470*/  USHF.R.U32.HI UR21, URZ, 0x1f, UR5 ;  /* 0x0000001f3f157899 */ /* 0x000fe20008011605 */
[----:B------:R-:W-:Y:S01]  /*3480*/  STL [R1+0x30], R10 ;  /* 0x0000300a01007387 */ /* 0x000fe20000100800 */
[----:B------:R-:W-:Y:S01]  /*3490*/  IMAD.MOV.U32 R5, RZ, RZ, R10 ;  /* 0x000000ffff057224 */ /* 0x000fe200078e000a */
[----:B------:R-:W-:Y:S01]  /*34a0*/  @P0 SHF.R.U32.HI R5, RZ, c[0x0][0x2cc], R7 ;  /* 0x0000b300ff050a19 */ /* 0x000fe20000011607 */
[----:B------:R-:W-:-:S04]  /*34b0*/  ULEA.HI.SX32 UR21, UR5, UR21, 0x1c ;  /* 0x0000001505157291 */ /* 0x000fc8000f8fe23f */
[----:B------:R-:W1:Y:S01]  /*34c0*/  SHFL.IDX PT, R8, R5, RZ, 0x1c1f ;  /* 0x001c1fff05087589 */ /* 0x000e6200000e0000 */
[----:B------:R-:W-:-:S03]  /*34d0*/  UISETP.LT.AND UP0, UPT, URZ, UR21, UPT ;  /* 0x000000153f00728c */ /* 0x000fc6000bf01270 */
[----:B------:R2:W3:Y:S01]  /*34e0*/  SHFL.IDX PT, R7, R5, 0x1, 0x1c1f ;  /* 0x003c1f0005077f89 */ /* 0x0004e200000e0000 */
[----:B------:R-:W-:-:S04]  /*34f0*/  USEL UR21, URZ, UR21, !UP0 ;  /* 0x000000153f157287 */ /* 0x000fc8000c000000 */
[----:B------:R-:W-:Y:S01]  /*3500*/  UISETP.GE.AND UP0, UPT, UR20, UR21, UPT ;  /* 0x000000151400728c */ /* 0x000fe2000bf06270 */
[----:B--2---:R-:W-:-:S04]  /*3510*/  LOP3.LUT R5, R6, 0x7ffffffc, RZ, 0xc0, !PT ;  /* 0x7ffffffc06057812 */ /* 0x004fc800078ec0ff */
[----:B------:R-:W-:Y:S01]  /*3520*/  IADD3 R5, R2, -R5, RZ ;  /* 0x8000000502057210 */ /* 0x000fe20007ffe0ff */
[----:B------:R-:W-:-:S04]  /*3530*/  IMAD.U32 R2, RZ, RZ, UR22 ;  /* 0x00000016ff027e24 */ /* 0x000fc8000f8e00ff */
[----:B------:R-:W-:-:S05]  /*3540*/  IMAD.SHL.U32 R9, R5, 0x2, RZ ;  /* 0x0000000205097824 */ /* 0x000fca00078e00ff */
[C---:B------:R-:W-:Y:S01]  /*3550*/  IADD3 R2, -R9.reuse, 0x1, R2 ;  /* 0x0000000109027810 */ /* 0x040fe20007ffe102 */
[----:B------:R2:W-:Y:S01]  /*3560*/  STL [R1+0x34], R9 ;  /* 0x0000340901007387 */ /* 0x0005e20000100800 */
[----:B------:R-:W-:Y:S02]  /*3570*/  IADD3 R6, -R9, UR22, RZ ;  /* 0x0000001609067c10 */ /* 0x000fe4000fffe1ff */
[----:B------:R-:W-:-:S05]  /*3580*/  IADD3 R2, R2, -UR12, RZ ;  /* 0x8000000c02027c10 */ /* 0x000fca000fffe0ff */
[C---:B-1----:R-:W-:Y:S01]  /*3590*/  IMAD.IADD R5, R2.reuse, 0x1, R8 ;  /* 0x0000000102057824 */ /* 0x042fe200078e0208 */
[----:B---3--:R-:W-:-:S04]  /*35a0*/  IADD3 R2, R2, R7, RZ ;  /* 0x0000000702027210 */ /* 0x008fc80007ffe0ff */
[C---:B------:R-:W-:Y:S02]  /*35b0*/  IMNMX R5, R6.reuse, R5, PT ;  /* 0x0000000506057217 */ /* 0x040fe40003800200 */
[----:B------:R-:W-:Y:S02]  /*35c0*/  IMNMX R2, R6, R2, PT ;  /* 0x0000000206027217 */ /* 0x000fe40003800200 */
[C---:B------:R-:W-:Y:S02]  /*35d0*/  ISETP.GT.AND P0, PT, R5.reuse, RZ, PT ;  /* 0x000000ff0500720c */ /* 0x040fe40003f04270 */
[C---:B------:R-:W-:Y:S02]  /*35e0*/  ISETP.GT.AND P6, PT, R5.reuse, 0x1, PT ;  /* 0x000000010500780c */ /* 0x040fe40003fc4270 */
[----:B------:R-:W-:Y:S02]  /*35f0*/  FSEL R8, R72, -INF , P0 ;  /* 0xff80000048087808 */ /* 0x000fe40000000000 */
[----:B------:R-:W-:-:S02]  /*3600*/  ISETP.GT.AND P0, PT, R5, 0x8, PT ;  /* 0x000000080500780c */ /* 0x000fc40003f04270 */
[----:B------:R-:W-:Y:S02]  /*3610*/  ISETP.GT.AND P5, PT, R2, RZ, PT ;  /* 0x000000ff0200720c */ /* 0x000fe40003fa4270 */
[----:B------:R-:W-:Y:S02]  /*3620*/  FSEL R10, R64, -INF , P0 ;  /* 0xff800000400a7808 */ /* 0x000fe40000000000 */
[----:B------:R-:W-:Y:S02]  /*3630*/  ISETP.GT.AND P0, PT, R2, 0x9, PT ;  /* 0x000000090200780c */ /* 0x000fe40003f04270 */
[----:B--2---:R-:W-:Y:S02]  /*3640*/  FSEL R9, R73, -INF , P6 ;  /* 0xff80000049097808 */ /* 0x004fe40003000000 */
[----:B------:R-:W-:Y:S02]  /*3650*/  FSEL R14, R74, -INF , P5 ;  /* 0xff8000004a0e7808 */ /* 0x000fe40002800000 */
[----:B------:R-:W-:-:S02]  /*3660*/  FSEL R21, R67, -INF , P0 ;  /* 0xff80000043157808 */ /* 0x000fc40000000000 */
[C---:B------:R-:W-:Y:S02]  /*3670*/  ISETP.GT.AND P5, PT, R5.reuse, 0x9, PT ;  /* 0x000000090500780c */ /* 0x040fe40003fa4270 */
[----:B------:R-:W-:Y:S02]  /*3680*/  ISETP.GT.AND P0, PT, R5, 0x11, PT ;  /* 0x000000110500780c */ /* 0x000fe40003f04270 */
[----:B------:R-:W-:Y:S02]  /*3690*/  FMNMX.FTZ R6, R8, R9, !PT ;  /* 0x0000000908067209 */ /* 0x000fe40007810000 */
[----:B------:R-:W-:Y:S02]  /*36a0*/  ISETP.GT.AND P1, PT, R2, 0x1, PT ;  /* 0x000000010200780c */ /* 0x000fe40003f24270 */
[----:B------:R-:W-:Y:S02]  /*36b0*/  FSEL R11, R65, -INF , P5 ;  /* 0xff800000410b7808 */ /* 0x000fe40002800000 */
[----:B------:R-:W-:-:S02]  /*36c0*/  FSEL R22, R61, -INF , P0 ;  /* 0xff8000003d167808 */ /* 0x000fc40000000000 */
[----:B------:R-:W-:Y:S02]  /*36d0*/  ISETP.GT.AND P5, PT, R5, 0x10, PT ;  /* 0x000000100500780c */ /* 0x000fe40003fa4270 */
[----:B------:R-:W-:Y:S02]  /*36e0*/  ISETP.GT.AND P0, PT, R2, 0x10, PT ;  /* 0x000000100200780c */ /* 0x000fe40003f04270 */
[----:B------:R-:W-:Y:S02]  /*36f0*/  FMNMX.FTZ R6, R10, R6, !PT ;  /* 0x000000060a067209 */ /* 0x000fe40007810000 */
[----:B------:R-:W-:Y:S02]  /*3700*/  FSEL R15, R75, -INF , P1 ;  /* 0xff8000004b0f7808 */ /* 0x000fe40000800000 */
[----:B------:R-:W-:Y:S01]  /*3710*/  ISETP.GT.AND P1, PT, R2, 0x8, PT ;  /* 0x000000080200780c */ /* 0x000fe20003f24270 */
[----:B------:R-:W-:Y:S01]  /*3720*/  LDSM.16.MT88.4 R72, [R228+0x6100] ;  /* 0x00610000e448783b */ /* 0x000fe20000004200 */
[----:B------:R-:W-:-:S02]  /*3730*/  FSEL R13, R60, -INF , P5 ;  /* 0xff8000003c0d7808 */ /* 0x000fc40002800000 */
[----:B------:R-:W-:Y:S02]  /*3740*/  FSEL R25, R62, -INF , P0 ;  /* 0xff8000003e197808 */ /* 0x000fe40000000000 */
[----:B------:R-:W-:Y:S02]  /*3750*/  FMNMX.FTZ R6, R11, R6, !PT ;  /* 0x000000060b067209 */ /* 0x000fe40007810000 */
[----:B------:R-:W-:Y:S02]  /*3760*/  ISETP.GT.AND P0, PT, R2, 0x19, PT ;  /* 0x000000190200780c */ /* 0x000fe40003f04270 */
[----:B------:R-:W-:Y:S02]  /*3770*/  FSEL R20, R66, -INF , P1 ;  /* 0xff80000042147808 */ /* 0x000fe40000800000 */
[----:B------:R-:W-:Y:S01]  /*3780*/  ISETP.GT.AND P1, PT, R5, 0x18, PT ;  /* 0x000000180500780c */ /* 0x000fe20003f24270 */
[----:B------:R-:W-:Y:S01]  /*3790*/  LDSM.16.MT88.4 R64, [R226+0x3100] ;  /* 0x00310000e240783b */ /* 0x000fe20000004200 */
[----:B------:R-:W-:-:S02]  /*37a0*/  FMNMX.FTZ R6, R13, R6, !PT ;  /* 0x000000060d067209 */ /* 0x000fc40007810000 */
[----:B------:R-:W-:Y:S02]  /*37b0*/  FSEL R56, R79, -INF , P0 ;  /* 0xff8000004f387808 */ /* 0x000fe40000000000 */
[C---:B------:R-:W-:Y:S02]  /*37c0*/  ISETP.GT.AND P0, PT, R5.reuse, 0x20, PT ;  /* 0x000000200500780c */ /* 0x040fe40003f04270 */
[----:B------:R-:W-:Y:S02]  /*37d0*/  ISETP.GT.AND P6, PT, R5, 0x19, PT ;  /* 0x000000190500780c */ /* 0x000fe40003fc4270 */
[----:B------:R-:W-:Y:S02]  /*37e0*/  FSEL R23, R76, -INF , P1 ;  /* 0xff8000004c177808 */ /* 0x000fe40000800000 */
[----:B------:R-:W-:Y:S02]  /*37f0*/  FMNMX.FTZ R6, R22, R6, !PT ;  /* 0x0000000616067209 */ /* 0x000fe40007810000 */
[----:B------:R-:W-:-:S02]  /*3800*/  FSEL R96, R40, -INF , P0 ;  /* 0xff80000028607808 */ /* 0x000fc40000000000 */
[C---:B------:R-:W-:Y:S02]  /*3810*/  ISETP.GT.AND P5, PT, R2.reuse, 0x11, PT ;  /* 0x000000110200780c */ /* 0x040fe40003fa4270 */
[----:B------:R-:W-:Y:S02]  /*3820*/  ISETP.GT.AND P0, PT, R2, 0x21, PT ;  /* 0x000000210200780c */ /* 0x000fe40003f04270 */
[----:B------:R-:W-:Y:S02]  /*3830*/  FSEL R24, R77, -INF , P6 ;  /* 0xff8000004d187808 */ /* 0x000fe40003000000 */
[----:B------:R-:W-:Y:S02]  /*3840*/  FMNMX.FTZ R6, R23, R6, !PT ;  /* 0x0000000617067209 */ /* 0x000fe40007810000 */
[----:B------:R-:W-:Y:S02]  /*3850*/  FSEL R26, R63, -INF , P5 ;  /* 0xff8000003f1a7808 */ /* 0x000fe40002800000 */
[----:B------:R-:W-:-:S02]  /*3860*/  FSEL R97, R43, -INF , P0 ;  /* 0xff8000002b617808 */ /* 0x000fc40000000000 */
[C---:B------:R-:W-:Y:S02]  /*3870*/  ISETP.GT.AND P5, PT, R5.reuse, 0x21, PT ;  /* 0x000000210500780c */ /* 0x040fe40003fa4270 */
[----:B------:R-:W-:Y:S02]  /*3880*/  ISETP.GT.AND P0, PT, R5, 0x28, PT ;  /* 0x000000280500780c */ /* 0x000fe40003f04270 */
[----:B------:R-:W-:Y:S02]  /*3890*/  FMNMX.FTZ R6, R24, R6, !PT ;  /* 0x0000000618067209 */ /* 0x000fe40007810000 */
[----:B------:R-:W-:Y:S02]  /*38a0*/  FMNMX.FTZ R7, R14, R15, !PT ;  /* 0x0000000f0e077209 */ /* 0x000fe40007810000 */
[----:B------:R-:W-:Y:S02]  /*38b0*/  FSEL R95, R41, -INF , P5 ;  /* 0xff800000295f7808 */ /* 0x000fe40002800000 */
[----:B------:R-:W-:-:S02]  /*38c0*/  FSEL R93, R36, -INF , P0 ;  /* 0xff800000245d7808 */ /* 0x000fc40000000000 */
[----:B------:R-:W-:Y:S02]  /*38d0*/  FMNMX.FTZ R6, R96, R6, !PT ;  /* 0x0000000660067209 */ /* 0x000fe40007810000 */
[----:B------:R-:W-:Y:S02]  /*38e0*/  ISETP.GT.AND P0, PT, R2, 0x29, PT ;  /* 0x000000290200780c */ /* 0x000fe40003f04270 */
[----:B------:R-:W-:Y:S02]  /*38f0*/  FMNMX.FTZ R7, R20, R7, !PT ;  /* 0x0000000714077209 */ /* 0x000fe40007810000 */
[----:B------:R-:W-:Y:S02]  /*3900*/  ISETP.GT.AND P1, PT, R2, 0x18, PT ;  /* 0x000000180200780c */ /* 0x000fe40003f24270 */
[----:B------:R-:W-:Y:S02]  /*3910*/  ISETP.GT.AND P5, PT, R5, 0x29, PT ;  /* 0x000000290500780c */ /* 0x000fe40003fa4270 */
[----:B------:R-:W-:-:S02]  /*3920*/  FMNMX.FTZ R6, R95, R6, !PT ;  /* 0x000000065f067209 */ /* 0x000fc40007810000 */
[----:B------:R-:W-:Y:S02]  /*3930*/  FSEL R99, R39, -INF , P0 ;  /* 0xff80000027637808 */ /* 0x000fe40000000000 */
[----:B------:R-:W-:Y:S02]  /*3940*/  FMNMX.FTZ R7, R21, R7, !PT ;  /* 0x0000000715077209 */ /* 0x000fe40007810000 */
[----:B------:R-:W-:Y:S02]  /*3950*/  ISETP.GT.AND P0, PT, R5, 0x30, PT ;  /* 0x000000300500780c */ /* 0x000fe40003f04270 */
[----:B------:R-:W-:Y:S02]  /*3960*/  FSEL R27, R78, -INF , P1 ;  /* 0xff8000004e1b7808 */ /* 0x000fe40000800000 */
[----:B------:R-:W-:Y:S01]  /*3970*/  FSEL R92, R37, -INF , P5 ;  /* 0xff800000255c7808 */ /* 0x000fe20002800000 */
[----:B------:R-:W-:Y:S01]  /*3980*/  LDSM.16.MT88.4 R76, [R228+0x900] ;  /* 0x00090000e44c783b */ /* 0x000fe20000004200 */
[----:B------:R-:W-:-:S02]  /*3990*/  FMNMX.FTZ R6, R93, R6, !PT ;  /* 0x000000065d067209 */ /* 0x000fc40007810000 */
[----:B------:R-:W-:Y:S02]  /*39a0*/  ISETP.GT.AND P1, PT, R2, 0x20, PT ;  /* 0x000000200200780c */ /* 0x000fe40003f24270 */
[----:B------:R-:W-:Y:S02]  /*39b0*/  FMNMX.FTZ R7, R25, R7, !PT ;  /* 0x0000000719077209 */ /* 0x000fe40007810000 */
[----:B------:R-:W-:Y:S02]  /*39c0*/  FSEL R168, R32, -INF , P0 ;  /* 0xff80000020a87808 */ /* 0x000fe40000000000 */
[----:B------:R-:W-:Y:S02]  /*39d0*/  ISETP.GT.AND P0, PT, R2, 0x31, PT ;  /* 0x000000310200780c */ /* 0x000fe40003f04270 */
[----:B------:R-:W-:Y:S02]  /*39e0*/  ISETP.GT.AND P5, PT, R5, 0x31, PT ;  /* 0x000000310500780c */ /* 0x000fe40003fa4270 */
[----:B------:R-:W-:-:S02]  /*39f0*/  FMNMX.FTZ R6, R92, R6, !PT ;  /* 0x000000065c067209 */ /* 0x000fc40007810000 */
[----:B------:R-:W-:Y:S02]  /*3a00*/  FSEL R98, R42, -INF , P1 ;  /* 0xff8000002a627808 */ /* 0x000fe40000800000 */
[----:B------:R-:W-:Y:S01]  /*3a10*/  FMNMX.FTZ R7, R26, R7, !PT ;  /* 0x000000071a077209 */ /* 0x000fe20007810000 */
[----:B------:R-:W-:Y:S01]  /*3a20*/  LDSM.16.MT88.4 R40, [R225+0x900] ;  /* 0x00090000e128783b */ /* 0x000fe20000004200 */
[----:B------:R-:W-:Y:S02]  /*3a30*/  ISETP.GT.AND P1, PT, R2, 0x28, PT ;  /* 0x000000280200780c */ /* 0x000fe40003f24270 */
[----:B------:R-:W-:Y:S02]  /*3a40*/  FSEL R167, R35, -INF , P0 ;  /* 0xff80000023a77808 */ /* 0x000fe40000000000 */
[----:B------:R-:W-:Y:S02]  /*3a50*/  FSEL R166, R33, -INF , P5 ;  /* 0xff80000021a67808 */ /* 0x000fe40002800000 */
[----:B------:R-:W-:-:S02]  /*3a60*/  ISETP.GT.AND P0, PT, R5, 0x38, PT ;  /* 0x000000380500780c */ /* 0x000fc40003f04270 */
[----:B------:R-:W-:Y:S02]  /*3a70*/  FMNMX.FTZ R6, R168, R6, !PT ;  /* 0x00000006a8067209 */ /* 0x000fe40007810000 */
[----:B------:R-:W-:Y:S02]  /*3a80*/  FMNMX.FTZ R7, R27, R7, !PT ;  /* 0x000000071b077209 */ /* 0x000fe40007810000 */
        /* <DEDUP_REMOVED lines=8> */
[----:B------:R-:W-:Y:S01]  /*3b10*/  ISETP.GT.AND P1, PT, R5, 0x40, PT ;  /* 0x000000400500780c */ /* 0x000fe20003f24270 */
[----:B------:R-:W-:Y:S01]  /*3b20*/  LDSM.16.MT88.4 R32, [R229+0x900] ;  /* 0x00090000e520783b */ /* 0x000fe20000004200 */
        /* <DEDUP_REMOVED lines=10> */
[----:B------:R-:W-:Y:S02]  /*3bd0*/  ISETP.GT.AND P1, PT, R5, 0x49, PT ;  /* 0x000000490500780c */ /* 0x000fe40003f24270 */
[----:B------:R-:W-:Y:S02]  /*3be0*/  FMNMX.FTZ R7, R94, R7, !PT ;  /* 0x000000075e077209 */ /* 0x000fe40007810000 */
[----:B------:R-:W-:Y:S02]  /*3bf0*/  FSEL R177, R52, -INF , P5 ;  /* 0xff80000034b17808 */ /* 0x000fe40002800000 */
[----:B------:R-:W-:-:S02]  /*3c00*/  FMNMX.FTZ R6, R178, R6, !PT ;  /* 0x00000006b2067209 */ /* 0x000fc40007810000 */
[----:B------:R-:W-:Y:S02]  /*3c10*/  FSEL R176, R53, -INF , P1 ;  /* 0xff80000035b07808 */ /* 0x000fe40000800000 */
[----:B------:R-:W-:Y:S02]  /*3c20*/  FMNMX.FTZ R7, R99, R7, !PT ;  /* 0x0000000763077209 */ /* 0x000fe40007810000 */
[----:B------:R-:W-:Y:S02]  /*3c30*/  ISETP.GT.AND P1, PT, R2, 0x38, PT ;  /* 0x000000380200780c */ /* 0x000fe40003f24270 */
[----:B------:R-:W-:Y:S02]  /*3c40*/  ISETP.GT.AND P0, PT, R5, 0x50, PT ;  /* 0x000000500500780c */ /* 0x000fe40003f04270 */
[----:B------:R-:W-:Y:S02]  /*3c50*/  FMNMX.FTZ R6, R177, R6, !PT ;  /* 0x00000006b1067209 */ /* 0x000fe40007810000 */
[----:B------:R-:W-:-:S02]  /*3c60*/  FMNMX.FTZ R7, R169, R7, !PT ;  /* 0x00000007a9077209 */ /* 0x000fc40007810000 */
[----:B------:R-:W-:Y:S02]  /*3c70*/  FSEL R142, R46, -INF , P1 ;  /* 0xff8000002e8e7808 */ /* 0x000fe40000800000 */
[C---:B------:R-:W-:Y:S02]  /*3c80*/  ISETP.GT.AND P6, PT, R5.reuse, 0x51, PT ;  /* 0x000000510500780c */ /* 0x040fe40003fc4270 */
[C---:B------:R-:W-:Y:S02]  /*3c90*/  ISETP.GT.AND P5, PT, R5.reuse, 0x58, PT ;  /* 0x000000580500780c */ /* 0x040fe40003fa4270 */
[----:B------:R-:W-:Y:S02]  /*3ca0*/  FSEL R250, R16, -INF , P0 ;  /* 0xff80000010fa7808 */ /* 0x000fe40000000000 */
[----:B------:R-:W-:Y:S02]  /*3cb0*/  ISETP.GT.AND P1, PT, R5, 0x59, PT ;  /* 0x000000590500780c */ /* 0x000fe40003f24270 */
[----:B------:R-:W-:-:S02]  /*3cc0*/  ISETP.GT.AND P0, PT, R2, 0x39, PT ;  /* 0x000000390200780c */ /* 0x000fc40003f04270 */
[----:B------:R-:W-:Y:S02]  /*3cd0*/  FMNMX.FTZ R5, R176, R6, !PT ;  /* 0x00000006b0057209 */ /* 0x000fe40007810000 */
[----:B------:R-:W-:Y:S02]  /*3ce0*/  FMNMX.FTZ R6, R167, R7, !PT ;  /* 0x00000007a7067209 */ /* 0x000fe40007810000 */
[----:B------:R-:W-:Y:S02]  /*3cf0*/  FSEL R143, R47, -INF , P0 ;  /* 0xff8000002f8f7808 */ /* 0x000fe40000000000 */
[----:B------:R-:W-:Y:S01]  /*3d00*/  FSEL R100, R17, -INF , P6 ;  /* 0xff80000011647808 */ /* 0x000fe20003000000 */
[----:B------:R-:W-:Y:S01]  /*3d10*/  LDSM.16.MT88.4 R44, [R229+0x100] ;  /* 0x00010000e52c783b */ /* 0x000fe20000004200 */
[----:B------:R-:W-:Y:S02]  /*3d20*/  FMNMX.FTZ R5, R250, R5, !PT ;  /* 0x00000005fa057209 */ /* 0x000fe40007810000 */
[----:B------:R-:W-:-:S02]  /*3d30*/  ISETP.GT.AND P0, PT, R2, 0x40, PT ;  /* 0x000000400200780c */ /* 0x000fc40003f04270 */
[----:B------:R-:W-:Y:S02]  /*3d40*/  FMNMX.FTZ R6, R142, R6, !PT ;  /* 0x000000068e067209 */ /* 0x000fe40007810000 */
[----:B------:R-:W-:Y:S02]  /*3d50*/  FSEL R251, R48, -INF , P5 ;  /* 0xff80000030fb7808 */ /* 0x000fe40002800000 */
[----:B------:R-:W-:Y:S02]  /*3d60*/  FMNMX.FTZ R141, R100, R5, !PT ;  /* 0x00000005648d7209 */ /* 0x000fe40007810000 */
[----:B------:R-:W-:Y:S02]  /*3d70*/  ISETP.GT.AND P5, PT, R2, 0x41, PT ;  /* 0x000000410200780c */ /* 0x000fe40003fa4270 */
[----:B------:R-:W-:Y:S02]  /*3d80*/  FSEL R174, R30, -INF , P0 ;  /* 0xff8000001eae7808 */ /* 0x000fe40000000000 */
[----:B------:R-:W-:-:S02]  /*3d90*/  FMNMX.FTZ R5, R143, R6, !PT ;  /* 0x000000068f057209 */ /* 0x000fc40007810000 */
[----:B------:R-:W-:Y:S02]  /*3da0*/  FSEL R89, R49, -INF , P1 ;  /* 0xff80000031597808 */ /* 0x000fe40000800000 */
[----:B------:R-:W-:Y:S02]  /*3db0*/  FSEL R173, R31, -INF , P5 ;  /* 0xff8000001fad7808 */ /* 0x000fe40002800000 */
[----:B------:R-:W-:Y:S02]  /*3dc0*/  ISETP.GT.AND P1, PT, R2, 0x48, PT ;  /* 0x000000480200780c */ /* 0x000fe40003f24270 */
[----:B------:R-:W-:Y:S02]  /*3dd0*/  FMNMX.FTZ R5, R174, R5, !PT ;  /* 0x00000005ae057209 */ /* 0x000fe40007810000 */
[----:B------:R-:W-:Y:S02]  /*3de0*/  ISETP.GT.AND P0, PT, R2, 0x49, PT ;  /* 0x000000490200780c */ /* 0x000fe40003f04270 */
[----:B------:R-:W-:-:S02]  /*3df0*/  FSEL R172, R54, -INF , P1 ;  /* 0xff80000036ac7808 */ /* 0x000fc40000800000 */
[----:B------:R-:W-:Y:S02]  /*3e00*/  FMNMX.FTZ R5, R173, R5, !PT ;  /* 0x00000005ad057209 */ /* 0x000fe40007810000 */
[----:B------:R-:W-:Y:S02]  /*3e10*/  FSEL R175, R55, -INF , P0 ;  /* 0xff80000037af7808 */ /* 0x000fe40000000000 */
[----:B------:R-:W-:Y:S01]  /*3e20*/  ISETP.GT.AND P1, PT, R2, 0x50, PT ;  /* 0x000000500200780c */ /* 0x000fe20003f24270 */
[----:B------:R-:W-:Y:S01]  /*3e30*/  LDSM.16.MT88.4 R52, [R228+0x100] ;  /* 0x00010000e434783b */ /* 0x000fe20000004200 */
        /* <DEDUP_REMOVED lines=10> */
[----:B------:R-:W-:Y:S01]  /*3ee0*/  ISETP.GT.AND P0, PT, R2, 0x59, PT ;  /* 0x000000590200780c */ /* 0x000fe20003f04270 */
[----:B------:R-:W-:Y:S01]  /*3ef0*/  LDSM.16.MT88.4 R16, [R225+0x100] ;  /* 0x00010000e110783b */ /* 0x000fe20000004200 */
[----:B------:R-:W-:Y:S02]  /*3f00*/  FSEL R170, R50, -INF , P1 ;  /* 0xff80000032aa7808 */ /* 0x000fe40000800000 */
[----:B------:R-:W-:Y:S02]  /*3f10*/  FMNMX.FTZ R2, R171, R5, !PT ;  /* 0x00000005ab027209 */ /* 0x000fe40007810000 */
[----:B------:R-:W-:Y:S02]  /*3f20*/  FSEL R252, R51, -INF , P0 ;  /* 0xff80000033fc7808 */ /* 0x000fe40000000000 */
[----:B------:R-:W-:-:S04]  /*3f30*/  FMNMX.FTZ R2, R170, R2, !PT ;  /* 0x00000002aa027209 */ /* 0x000fc80007810000 */
        /* <DEDUP_REMOVED lines=8> */
[----:B------:R-:W-:-:S05]  /*3fc0*/  FMUL.FTZ R12, R141, c[0x0][0x2d0] ;  /* 0x0000b4008d0c7a20 */ /* 0x000fca0000410000 */
[----:B------:R-:W-:-:S05]  /*3fd0*/  FSEL R12, R12, RZ, P0 ;  /* 0x000000ff0c0c7208 */ /* 0x000fca0000000000 */
[----:B------:R-:W-:-:S04]  /*3fe0*/  FFMA.FTZ R5, R8, c[0x0][0x2d0], -R12 ;  /* 0x0000b40008057a23 */ /* 0x000fc8000001080c */
[----:B------:R1:W-:Y:S01]  /*3ff0*/  MUFU.EX2 R90, R5 ;  /* 0x00000005005a7308 */ /* 0x0003e20000000800 */
[----:B--2---:R-:W-:-:S04]  /*4000*/  FMNMX.FTZ R140, R2, R140, !PT ;  /* 0x0000008c028c7209 */ /* 0x004fc80007810000 */
[C---:B------:R-:W-:Y:S01]  /*4010*/  FSETP.NEU.FTZ.AND P0, PT, R140.reuse, -INF , PT ;  /* 0xff8000008c00780b */ /* 0x040fe20003f1d000 */
[----:B------:R-:W-:-:S05]  /*4020*/  FMUL.FTZ R2, R140, c[0x0][0x2d0] ;  /* 0x0000b4008c027a20 */ /* 0x000fca0000410000 */
[----:B------:R-:W-:Y:S02]  /*4030*/  FSEL R2, R2, RZ, P0 ;  /* 0x000000ff02027208 */ /* 0x000fe40000000000 */
[----:B------:R-:W-:Y:S01]  /*4040*/  PLOP3.LUT P0, PT, PT, PT, UP0, 0x80, 0x0 ;  /* 0x000000000000781c */ /* 0x000fe20003f0f008 */
[----:B-1----:R-:W-:Y:S02]  /*4050*/  FFMA.FTZ R5, R9, c[0x0][0x2d0], -R12 ;  /* 0x0000b40009057a23 */ /* 0x002fe4000001080c */
[--C-:B------:R-:W-:Y:S02]  /*4060*/  FFMA.FTZ R4, R14, c[0x0][0x2d0], -R2.reuse ;  /* 0x0000b4000e047a23 */ /* 0x100fe40000010802 */
[----:B------:R1:W2:Y:S01]  /*4070*/  MUFU.EX2 R101, R5 ;  /* 0x0000000500657308 */ /* 0x0002a20000000800 */
[--C-:B------:R-:W-:Y:S02]  /*4080*/  FFMA.FTZ R3, R20, c[0x0][0x2d0], -R2.reuse ;  /* 0x0000b40014037a23 */ /* 0x100fe40000010802 */
[----:B------:R-:W-:-:S05]  /*4090*/  FFMA.FTZ R0, R26, c[0x0][0x2d0], -R2 ;  /* 0x0000b4001a007a23 */ /* 0x000fca0000010802 */
[----:B------:R3:W-:Y:S01]  /*40a0*/  MUFU.EX2 R105, R4 ;  /* 0x0000000400697308 */ /* 0x0007e20000000800 */
[----:B-1----:R-:W-:-:S07]  /*40b0*/  FFMA.FTZ R5, R10, c[0x0][0x2d0], -R12 ;  /* 0x0000b4000a057a23 */ /* 0x002fce000001080c */
[----:B------:R1:W-:Y:S01]  /*40c0*/  MUFU.EX2 R57, R0 ;  /* 0x0000000000397308 */ /* 0x0003e20000000800 */
[----:B--2---:R-:W-:Y:S01]  /*40d0*/  F2FP.PACK_AB R8, R101, R90 ;  /* 0x0000005a6508723e */ /* 0x004fe200000000ff */
[----:B---3--:R-:W-:-:S06]  /*40e0*/  FFMA.FTZ R4, R15, c[0x0][0x2d0], -R2 ;  /* 0x0000b4000f047a23 */ /* 0x008fcc0000010802 */
[----:B------:R2:W-:Y:S08]  /*40f0*/  MUFU.EX2 R181, R5 ;  /* 0x0000000500b57308 */ /* 0x0005f00000000800 */
[----:B------:R-:W3:Y:S01]  /*4100*/  MUFU.EX2 R14, R4 ;  /* 0x00000004000e7308 */ /* 0x000ee20000000800 */
[----:B-1----:R-:W-:Y:S02]  /*4110*/  FFMA.FTZ R0, R27, c[0x0][0x2d0], -R2 ;  /* 0x0000b4001b007a23 */ /* 0x002fe40000010802 */
[----:B--2---:R-:W-:-:S05]  /*4120*/  FFMA.FTZ R5, R11, c[0x0][0x2d0], -R12 ;  /* 0x0000b4000b057a23 */ /* 0x004fca000001080c */
[----:B------:R1:W-:Y:S01]  /*4130*/  MUFU.EX2 R15, R0 ;  /* 0x00000000000f7308 */ /* 0x0003e20000000800 */
[----:B---3--:R-:W-:-:S07]  /*4140*/  F2FP.PACK_AB R9, R14, R105 ;  /* 0x000000690e09723e */ /* 0x008fce00000000ff */
[----:B------:R2:W3:Y:S01]  /*4150*/  MUFU.EX2 R183, R5 ;  /* 0x0000000500b77308 */ /* 0x0004e20000000800 */
[----:B-1----:R-:W-:Y:S02]  /*4160*/  FFMA.FTZ R0, R56, c[0x0][0x2d0], -R2 ;  /* 0x0000b40038007a23 */ /* 0x002fe40000010802 */
[----:B--2---:R-:W-:Y:S01]  /*4170*/  FFMA.FTZ R5, R13, c[0x0][0x2d0], -R12 ;  /* 0x0000b4000d057a23 */ /* 0x004fe2000001080c */
[----:B---3--:R-:W-:-:S04]  /*4180*/  F2FP.PACK_AB R10, R183, R181 ;  /* 0x000000b5b70a723e */ /* 0x008fc800000000ff */
[----:B------:R1:W-:Y:S08]  /*4190*/  MUFU.EX2 R13, R3 ;  /* 0x00000003000d7308 */ /* 0x0003f00000000800 */
[----:B------:R2:W-:Y:S01]  /*41a0*/  MUFU.EX2 R102, R5 ;  /* 0x0000000500667308 */ /* 0x0005e20000000800 */
[----:B-1----:R-:W-:-:S07]  /*41b0*/  FFMA.FTZ R3, R21, c[0x0][0x2d0], -R2 ;  /* 0x0000b40015037a23 */ /* 0x002fce0000010802 */
[----:B------:R1:W3:Y:S01]  /*41c0*/  MUFU.EX2 R180, R3 ;  /* 0x0000000300b47308 */ /* 0x0002e20000000800 */
[----:B--2---:R-:W2:Y:S01]  /*41d0*/  LDSM.16.MT88.4 R4, [R226+0x100] ;  /* 0x00010000e204783b */ /* 0x004ea20000004200 */
[----:B-1----:R-:W-:Y:S01]  /*41e0*/  FFMA.FTZ R3, R22, c[0x0][0x2d0], -R12 ;  /* 0x0000b40016037a23 */ /* 0x002fe2000001080c */
[----:B---3--:R-:W-:-:S05]  /*41f0*/  F2FP.PACK_AB R11, R180, R13 ;  /* 0x0000000db40b723e */ /* 0x008fca00000000ff */
[----:B------:R1:W3:Y:S02]  /*4200*/  MUFU.EX2 R103, R3 ;  /* 0x0000000300677308 */ /* 0x0002e40000000800 */
[C---:B------:R-:W-:Y:S08]  /*4210*/  HMMA.16816.F32 R60, R8.reuse, R16, RZ ;  /* 0x00000010083c723c */ /* 0x040ff000000018ff */
[----:B------:R-:W-:Y:S01]  /*4220*/  HMMA.16816.F32 R48, R8, R18, RZ ;  /* 0x000000120830723c */ /* 0x000fe200000018ff */
[----:B-1----:R-:W-:-:S04]  /*4230*/  FFMA.FTZ R3, R23, c[0x0][0x2d0], -R12 ;  /* 0x0000b40017037a23 */ /* 0x002fc8000001080c */
[----:B------:R1:W-:Y:S03]  /*4240*/  MUFU.EX2 R104, R3 ;  /* 0x0000000300687308 */ /* 0x0003e60000000800 */
[C---:B------:R-:W-:Y:S08]  /*4250*/  HMMA.16816.F32 R20, R8.reuse, R44, RZ ;  /* 0x0000002c0814723c */ /* 0x040ff000000018ff */
[----:B------:R-:W-:Y:S01]  /*4260*/  HMMA.16816.F32 R16, R8, R46, RZ ;  /* 0x0000002e0810723c */ /* 0x000fe200000018ff */
[----:B------:R-:W-:Y:S01]  /*4270*/  LDSM.16.MT88.4 R44, [R228+0x3100] ;  /* 0x00310000e42c783b */ /* 0x000fe20000004200 */
[----:B-1----:R-:W-:-:S06]  /*4280*/  FFMA.FTZ R3, R24, c[0x0][0x2d0], -R12 ;  /* 0x0000b40018037a23 */ /* 0x002fcc000001080c */
[C---:B--2---:R-:W-:Y:S01]  /*4290*/  HMMA.16816.F32 R28, R8.reuse, R4, RZ ;  /* 0x00000004081c723c */ /* 0x044fe200000018ff */
[----:B------:R1:W2:Y:S06]  /*42a0*/  MUFU.EX2 R182, R3 ;  /* 0x0000000300b67308 */ /* 0x0002ac0000000800 */
[----:B---3--:R-:W-:Y:S01]  /*42b0*/  F2FP.PACK_AB R4, R103, R102 ;  /* 0x000000666704723e */ /* 0x008fe200000000ff */
[----:B-1----:R-:W-:Y:S02]  /*42c0*/  FFMA.FTZ R3, R25, c[0x0][0x2d0], -R2 ;  /* 0x0000b40019037a23 */ /* 0x002fe40000010802 */
[----:B------:R-:W-:Y:S02]  /*42d0*/  HMMA.16816.F32 R24, R8, R6, RZ ;  /* 0x000000060818723c */ /* 0x000fe400000018ff */
[----:B------:R-:W-:Y:S05]  /*42e0*/  MUFU.EX2 R91, R3 ;  /* 0x00000003005b7308 */ /* 0x000fea0000000800 */
[----:B--2---:R-:W-:-:S03]  /*42f0*/  F2FP.PACK_AB R6, R182, R104 ;  /* 0x00000068b606723e */ /* 0x004fc600000000ff */
[----:B------:R1:W2:Y:S02]  /*4300*/  MUFU.EX2 R3, R0 ;  /* 0x0000000000037308 */ /* 0x0002a40000000800 */
[----:B-1----:R-:W-:Y:S01]  /*4310*/  IMAD.MOV.U32 R0, RZ, RZ, R57 ;  /* 0x000000ffff007224 */ /* 0x002fe200078e0039 */
[----:B--2---:R-:W-:Y:S01]  /*4320*/  F2FP.PACK_AB R7, R3, R15 ;  /* 0x0000000f0307723e */ /* 0x004fe200000000ff */
[----:B------:R-:W1:Y:S03]  /*4330*/  LDSM.16.MT88.4 R56, [R225+0x3100] ;  /* 0x00310000e138783b */ /* 0x000e660000004200 */
[----:B------:R-:W-:-:S07]  /*4340*/  F2FP.PACK_AB R5, R0, R91 ;  /* 0x0000005b0005723e */ /* 0x000fce00000000ff */
[C---:B------:R-:W-:Y:S08]  /*4350*/  HMMA.16816.F32 R160, R4.reuse, R40, R60 ;  /* 0x0000002804a0723c */ /* 0x040ff0000000183c */
[----:B------:R-:W-:Y:S01]  /*4360*/  HMMA.16816.F32 R144, R4, R42, R48 ;  /* 0x0000002a0490723c */ /* 0x000fe20000001830 */
[----:B------:R-:W-:Y:S07]  /*4370*/  LDSM.16.MT88.4 R48, [R225+0x6100] ;  /* 0x00610000e130783b */ /* 0x000fee0000004200 */
[----:B------:R-:W-:Y:S08]  /*4380*/  HMMA.16816.F32 R40, R8, R52, RZ ;  /* 0x000000340828723c */ /* 0x000ff000000018ff */
[C---:B------:R-:W-:Y:S08]  /*4390*/  HMMA.16816.F32 R112, R4.reuse, R32, R20 ;  /* 0x000000200470723c */ /* 0x040ff00000001814 */
[C---:B------:R-:W-:Y:S01]  /*43a0*/  HMMA.16816.F32 R148, R4.reuse, R34, R16 ;  /* 0x000000220494723c */ /* 0x040fe20000001810 */
[----:B------:R-:W2:Y:S07]  /*43b0*/  LDSM.16.MT88.4 R32, [R225+0x3900] ;  /* 0x00390000e120783b */ /* 0x000eae0000004200 */
[C---:B------:R-:W-:Y:S08]  /*43c0*/  HMMA.16816.F32 R136, R4.reuse, R36, R28 ;  /* 0x000000240488723c */ /* 0x040ff0000000181c */
[----:B------:R-:W-:Y:S01]  /*43d0*/  HMMA.16816.F32 R124, R4, R38, R24 ;  /* 0x00000026047c723c */ /* 0x000fe20000001818 */
[----:B------:R-:W3:Y:S07]  /*43e0*/  LDSM.16.MT88.4 R36, [R229+0x3100] ;  /* 0x00310000e524783b */ /* 0x000eee0000004200 */
[C---:B------:R-:W-:Y:S01]  /*43f0*/  HMMA.16816.F32 R28, R8.reuse, R54, RZ ;  /* 0x00000036081c723c */ /* 0x040fe200000018ff */
[----:B------:R-:W4:Y:S07]  /*4400*/  LDSM.16.MT88.4 R52, [R226+0x6100] ;  /* 0x00610000e234783b */ /* 0x000f2e0000004200 */
[C---:B-1----:R-:W-:Y:S08]  /*4410*/  HMMA.16816.F32 R24, R8.reuse, R56, RZ ;  /* 0x000000380818723c */ /* 0x042ff000000018ff */
[C---:B------:R-:W-:Y:S08]  /*4420*/  HMMA.16816.F32 R20, R8.reuse, R58, RZ ;  /* 0x0000003a0814723c */ /* 0x040ff000000018ff */
[----:B------:R-:W-:Y:S08]  /*4430*/  HMMA.16816.F32 R16, R8, R64, RZ ;  /* 0x000000400810723c */ /* 0x000ff000000018ff */
[C---:B------:R-:W-:Y:S01]  /*4440*/  HMMA.16816.F32 R116, R4.reuse, R76, R40 ;  /* 0x0000004c0474723c */ /* 0x040fe20000001828 */
[----:B------:R-:W1:Y:S07]  /*4450*/  LDSM.16.MT88.4 R40, [R229+0x6100] ;  /* 0x00610000e528783b */ /* 0x000e6e0000004200 */
[C---:B------:R-:W-:Y:S01]  /*4460*/  HMMA.16816.F32 R108, R4.reuse, R78, R28 ;  /* 0x0000004e046c723c */ /* 0x040fe2000000181c */
[----:B------:R-:W5:Y:S07]  /*4470*/  LDSM.16.MT88.4 R76, [R225+0x6900] ;  /* 0x00690000e14c783b */ /* 0x000f6e0000004200 */
[C---:B--2---:R-:W-:Y:S08]  /*4480*/  HMMA.16816.F32 R120, R4.reuse, R32, R24 ;  /* 0x000000200478723c */ /* 0x044ff00000001818 */
[----:B------:R-:W-:Y:S08]  /*4490*/  HMMA.16816.F32 R128, R4, R34, R20 ;  /* 0x000000220480723c */ /* 0x000ff00000001814 */
[C---:B------:R-:W-:Y:S08]  /*44a0*/  HMMA.16816.F32 R64, R8.reuse, R66, RZ ;  /* 0x000000420840723c */ /* 0x040ff000000018ff */
[C---:B---3--:R-:W-:Y:S08]  /*44b0*/  HMMA.16816.F32 R32, R8.reuse, R36, RZ ;  /* 0x000000240820723c */ /* 0x048ff000000018ff */
[C---:B------:R-:W-:Y:S08]  /*44c0*/  HMMA.16816.F32 R28, R8.reuse, R38, RZ ;  /* 0x00000026081c723c */ /* 0x040ff000000018ff */
[----:B------:R-:W-:Y:S08]  /*44d0*/  HMMA.16816.F32 R24, R8, R44, RZ ;  /* 0x0000002c0818723c */ /* 0x000ff000000018ff */
[----:B------:R-:W-:Y:S07]  /*44e0*/  HMMA.16816.F32 R132, R4, R68, R16 ;  /* 0x000000440484723c */ /* 0x000fee0000001810 */
[----:B------:R-:W-:Y:S01]  /*44f0*/  IMAD.MOV.U32 R68, RZ, RZ, R105 ;  /* 0x000000ffff447224 */ /* 0x000fe200078e0069 */
[----:B------:R-:W-:Y:S01]  /*4500*/  HMMA.16816.F32 R20, R8, R46, RZ ;  /* 0x0000002e0814723c */ /* 0x000fe200000018ff */
[----:B------:R-:W-:-:S07]  /*4510*/  IMAD.MOV.U32 R69, RZ, RZ, R104 ;  /* 0x000000ffff457224 */ /* 0x000fce00078e0068 */
[C---:B------:R-:W-:Y:S08]  /*4520*/  HMMA.16816.F32 R16, R8.reuse, R48, RZ ;  /* 0x000000300810723c */ /* 0x040ff000000018ff */
[C---:B------:R-:W-:Y:S08]  /*4530*/  HMMA.16816.F32 R60, R8.reuse, R50, RZ ;  /* 0x00000032083c723c */ /* 0x040ff000000018ff */
[C---:B----4-:R-:W-:Y:S08]  /*4540*/  HMMA.16816.F32 R56, R8.reuse, R52, RZ ;  /* 0x000000340838723c */ /* 0x050ff000000018ff */
[C---:B-1----:R-:W-:Y:S08]  /*4550*/  HMMA.16816.F32 R48, R8.reuse, R40, RZ ;  /* 0x000000280830723c */ /* 0x042ff000000018ff */
[C---:B------:R-:W-:Y:S08]  /*4560*/  HMMA.16816.F32 R44, R8.reuse, R42, RZ ;  /* 0x0000002a082c723c */ /* 0x040ff000000018ff */
[C---:B------:R-:W-:Y:S08]  /*4570*/  HMMA.16816.F32 R52, R8.reuse, R54, RZ ;  /* 0x000000360834723c */ /* 0x040ff000000018ff */
[C---:B------:R-:W-:Y:S08]  /*4580*/  HMMA.16816.F32 R40, R8.reuse, R72, RZ ;  /* 0x000000480828723c */ /* 0x040ff000000018ff */
[----:B------:R-:W-:Y:S07]  /*4590*/  HMMA.16816.F32 R36, R8, R74, RZ ;  /* 0x0000004a0824723c */ /* 0x000fee00000018ff */
[----:B------:R-:W-:Y:S01]  /*45a0*/  MOV R8, R103 ;  /* 0x0000006700087202 */ /* 0x000fe20000000f00 */
[----:B------:R-:W-:Y:S01]  /*45b0*/  IMAD.MOV.U32 R9, RZ, RZ, R102 ;  /* 0x000000ffff097224 */ /* 0x000fe200078e0066 */
[----:B------:R-:W-:Y:S01]  /*45c0*/  HMMA.16816.F32 R104, R4, R70, R64 ;  /* 0x000000460468723c */ /* 0x000fe20000001840 */
[----:B------:R-:W-:-:S02]  /*45d0*/  IMAD.MOV.U32 R10, RZ, RZ, R101 ;  /* 0x000000ffff0a7224 */ /* 0x000fc400078e0065 */
[----:B------:R-:W-:-:S04]  /*45e0*/  IMAD.MOV.U32 R11, RZ, RZ, R100 ;  /* 0x000000ffff0b7224 */ /* 0x000fc800078e0064 */
[----:B------:R-:W-:Y:S01]  /*45f0*/  MOV R66, R91 ;  /* 0x0000005b00427202 */ /* 0x000fe20000000f00 */
[----:B------:R-:W-:Y:S01]  /*4600*/  HMMA.16816.F32 R100, R4, R84, R32 ;  /* 0x000000540464723c */ /* 0x000fe20000001820 */
[----:B------:R-:W-:-:S06]  /*4610*/  IMAD.MOV.U32 R67, RZ, RZ, R90 ;  /* 0x000000ffff437224 */ /* 0x000fcc00078e005a */
[----:B------:R-:W-:Y:S01]  /*4620*/  IMAD.MOV.U32 R34, RZ, RZ, R89 ;  /* 0x000000ffff227224 */ /* 0x000fe200078e0059 */
[----:B------:R-:W-:Y:S01]  /*4630*/  HMMA.16816.F32 R72, R4, R80, R24 ;  /* 0x000000500448723c */ /* 0x000fe20000001818 */
[----:B------:R-:W-:Y:S01]  /*4640*/  IMAD.MOV.U32 R35, RZ, RZ, R88 ;  /* 0x000000ffff237224 */ /* 0x000fe200078e0058 */
[----:B------:R-:W-:Y:S01]  /*4650*/  MOV R84, R10 ;  /* 0x0000000a00547202 */ /* 0x000fe20000000f00 */
[----:B------:R-:W-:-:S04]  /*4660*/  IMAD.MOV.U32 R85, RZ, RZ, R9 ;  /* 0x000000ffff557224 */ /* 0x000fc800078e0009 */
[----:B------:R-:W-:Y:S01]  /*4670*/  MOV R27, R66 ;  /* 0x00000042001b7202 */ /* 0x000fe20000000f00 */
[----:B------:R-:W-:Y:S01]  /*4680*/  HMMA.16816.F32 R88, R4, R86, R28 ;  /* 0x000000560458723c */ /* 0x000fe2000000181c */
[----:B------:R-:W-:-:S06]  /*4690*/  IMAD.MOV.U32 R26, RZ, RZ, R67 ;  /* 0x000000ffff1a7224 */ /* 0x000fcc00078e0043 */
[----:B------:R-:W-:Y:S01]  /*46a0*/  IMAD.MOV.U32 R87, RZ, RZ, R68 ;  /* 0x000000ffff577224 */ /* 0x000fe200078e0044 */
[C---:B------:R-:W-:Y:S01]  /*46b0*/  HMMA.16816.F32 R80, R4.reuse, R82, R20 ;  /* 0x000000520450723c */ /* 0x040fe20000001814 */
[----:B------:R-:W-:Y:S01]  /*46c0*/  IMAD.MOV.U32 R86, RZ, RZ, R69 ;  /* 0x000000ffff567224 */ /* 0x000fe200078e0045 */
[----:B------:R-:W1:Y:S01]  /*46d0*/  LDSM.16.MT88.4 R20, [R226+0x6900] ;  /* 0x00690000e214783b */ /* 0x000e620000004200 */
[----:B------:R-:W-:Y:S02]  /*46e0*/  IMAD.MOV.U32 R31, RZ, RZ, R8 ;  /* 0x000000ffff1f7224 */ /* 0x000fe400078e0008 */
[----:B------:R-:W-:Y:S02]  /*46f0*/  IMAD.MOV.U32 R30, RZ, RZ, R11 ;  /* 0x000000ffff1e7224 */ /* 0x000fe400078e000b */
[----:B------:R-:W2:Y:S01]  /*4700*/  LDSM.16.MT88.4 R8, [R228+0x6900] ;  /* 0x00690000e408783b */ /* 0x000ea20000004200 */
[C---:B-----5:R-:W-:Y:S03]  /*4710*/  HMMA.16816.F32 R68, R4.reuse, R76, R16 ;  /* 0x0000004c0444723c */ /* 0x060fe60000001810 */
[----:B------:R-:W3:Y:S05]  /*4720*/  LDSM.16.MT88.4 R16, [R229+0x6900] ;  /* 0x00690000e510783b */ /* 0x000eea0000004200 */
[C---:B------:R-:W-:Y:S08]  /*4730*/  HMMA.16816.F32 R76, R4.reuse, R78, R60 ;  /* 0x0000004e044c723c */ /* 0x040ff0000000183c */
[C---:B-1----:R-:W-:Y:S08]  /*4740*/  HMMA.16816.F32 R64, R4.reuse, R20, R56 ;  /* 0x000000140440723c */ /* 0x042ff00000001838 */
[C---:B--2---:R-:W-:Y:S08]  /*4750*/  HMMA.16816.F32 R40, R4.reuse, R8, R40 ;  /* 0x000000080428723c */ /* 0x044ff00000001828 */
[C---:B---3--:R-:W-:Y:S07]  /*4760*/  HMMA.16816.F32 R56, R4.reuse, R16, R48 ;  /* 0x000000100438723c */ /* 0x048fee0000001830 */
[----:B------:R-:W-:Y:S01]  /*4770*/  IMAD.MOV.U32 R49, RZ, RZ, R0 ;  /* 0x000000ffff317224 */ /* 0x000fe200078e0000 */
[----:B------:R-:W-:Y:S01]  /*4780*/  MOV R51, R34 ;  /* 0x0000002200337202 */ /* 0x000fe20000000f00 */
[----:B------:R-:W-:Y:S01]  /*4790*/  FFMA.FTZ R0, R96, c[0x0][0x2d0], -R12 ;  /* 0x0000b40060007a23 */ /* 0x000fe2000001080c */
[----:B------:R-:W-:Y:S01]  /*47a0*/  HMMA.16816.F32 R44, R4, R18, R44 ;  /* 0x00000012042c723c */ /* 0x000fe2000000182c */
[----:B------:R-:W-:Y:S01]  /*47b0*/  IMAD.MOV.U32 R48, RZ, RZ, R35 ;  /* 0x000000ffff307224 */ /* 0x000fe200078e0023 */
[----:B------:R-:W1:Y:S01]  /*47c0*/  LDSM.16.MT88.4 R16, [R225+0x1100] ;  /* 0x00110000e110783b */ /* 0x000e620000004200 */
[----:B------:R2:W-:Y:S01]  /*47d0*/  MUFU.EX2 R25, R0 ;  /* 0x0000000000197308 */ /* 0x0005e20000000800 */
[----:B------:R-:W-:-:S04]  /*47e0*/  IMAD.MOV.U32 R50, RZ, RZ, R252 ;  /* 0x000000ffff327224 */ /* 0x000fc800078e00fc */
[C---:B------:R-:W-:Y:S01]  /*47f0*/  HMMA.16816.F32 R32, R4.reuse, R10, R36 ;  /* 0x0000000a0420723c */ /* 0x040fe20000001824 */
[----:B------:R-:W3:Y:S06]  /*4800*/  LDSM.16.MT88.4 R8, [R226+0x1100] ;  /* 0x00110000e208783b */ /* 0x000eec0000004200 */
[----:B------:R-:W-:Y:S01]  /*4810*/  MOV R38, R181 ;  /* 0x000000b500267202 */ /* 0x000fe20000000f00 */
[----:B------:R-:W-:Y:S01]  /*4820*/  HMMA.16816.F32 R60, R4, R22, R52 ;  /* 0x00000016043c723c */ /* 0x000fe20000001834 */
[----:B------:R-:W-:Y:S01]  /*4830*/  IMAD.MOV.U32 R37, RZ, RZ, R51 ;  /* 0x000000ffff257224 */ /* 0x000fe200078e0033 */
[----:B------:R-:W4:Y:S01]  /*4840*/  LDSM.16.MT88.4 R20, [R229+0x1100] ;  /* 0x00110000e514783b */ /* 0x000f220000004200 */
[----:B--2---:R-:W-:-:S04]  /*4850*/  FFMA.FTZ R0, R95, c[0x0][0x2d0], -R12 ;  /* 0x0000b4005f007a23 */ /* 0x004fc8000001080c */
[----:B------:R2:W5:Y:S02]  /*4860*/  MUFU.EX2 R181, R0 ;  /* 0x0000000000b57308 */ /* 0x0005640000000800 */
[----:B--2---:R-:W-:Y:S01]  /*4870*/  FFMA.FTZ R0, R93, c[0x0][0x2d0], -R12 ;  /* 0x0000b4005d007a23 */ /* 0x004fe2000001080c */
[----:B-----5:R-:W-:-:S05]  /*4880*/  F2FP.PACK_AB R4, R181, R25 ;  /* 0x00000019b504723e */ /* 0x020fca00000000ff */
[----:B------:R2:W-:Y:S02]  /*4890*/  MUFU.EX2 R29, R0 ;  /* 0x00000000001d7308 */ /* 0x0005e40000000800 */
[----:B--2---:R-:W-:-:S06]  /*48a0*/  FFMA.FTZ R0, R92, c[0x0][0x2d0], -R12 ;  /* 0x0000b4005c007a23 */ /* 0x004fcc000001080c */
        /* <DEDUP_REMOVED lines=10> */
[----:B------:R-:W2:Y:S02]  /*4950*/  MUFU.EX2 R28, R0 ;  /* 0x00000000001c7308 */ /* 0x000ea40000000800 */
[----:B--2---:R-:W-:Y:S01]  /*4960*/  F2FP.PACK_AB R7, R28, R39 ;  /* 0x000000271c07723e */ /* 0x004fe200000000ff */
[----:B------:R-:W-:-:S06]  /*4970*/  IMAD.MOV.U32 R0, RZ, RZ, R86 ;  /* 0x000000ffff007224 */ /* 0x000fcc00078e0056 */
[C---:B-1----:R-:W-:Y:S07]  /*4980*/  HMMA.16816.F32 R52, R4.reuse, R16, R160 ;  /* 0x000000100434723c */ /* 0x042fee00000018a0 */
[----:B------:R-:W-:Y:S01]  /*4990*/  IMAD.MOV.U32 R161, RZ, RZ, R38 ;  /* 0x000000ffffa17224 */ /* 0x000fe200078e0026 */
[----:B------:R-:W-:Y:S01]  /*49a0*/  MOV R38, R50 ;  /* 0x0000003200267202 */ /* 0x000fe20000000f00 */
[----:B------:R-:W-:Y:S01]  /*49b0*/  IMAD.MOV.U32 R163, RZ, RZ, R48 ;  /* 0x000000ffffa37224 */ /* 0x000fe200078e0030 */
[----:B---3--:R-:W-:Y:S01]  /*49c0*/  HMMA.16816.F32 R92, R4, R10, R124 ;  /* 0x0000000a045c723c */ /* 0x008fe2000000187c */
[----:B------:R-:W-:-:S02]  /*49d0*/  IMAD.MOV.U32 R162, RZ, RZ, R49 ;  /* 0x000000ffffa27224 */ /* 0x000fc400078e0031 */
[----:B------:R-:W-:-:S05]  /*49e0*/  IMAD.MOV.U32 R160, RZ, RZ, R87 ;  /* 0x000000ffffa07224 */ /* 0x000fca00078e0057 */
[C---:B------:R-:W-:Y:S01]  /*49f0*/  HMMA.16816.F32 R48, R4.reuse, R18, R144 ;  /* 0x000000120430723c */ /* 0x040fe20000001890 */
[----:B------:R-:W1:Y:S06]  /*4a00*/  LDSM.16.MT88.4 R16, [R228+0x1100] ;  /* 0x00110000e410783b */ /* 0x000e6c0000004200 */
[----:B------:R-:W-:Y:S01]  /*4a10*/  IMAD.MOV.U32 R146, RZ, RZ, R84 ;  /* 0x000000ffff927224 */ /* 0x000fe200078e0054 */
[----:B------:R-:W-:Y:S01]  /*4a20*/  MOV R144, R29 ;  /* 0x0000001d00907202 */ /* 0x000fe20000000f00 */
[----:B------:R-:W-:Y:S01]  /*4a30*/  IMAD.MOV.U32 R147, RZ, RZ, R85 ;  /* 0x000000ffff937224 */ /* 0x000fe200078e0055 */
[----:B----4-:R-:W-:Y:S01]  /*4a40*/  HMMA.16816.F32 R96, R4, R20, R112 ;  /* 0x000000140460723c */ /* 0x010fe20000001870 */
[----:B------:R-:W-:-:S07]  /*4a50*/  IMAD.MOV.U32 R145, RZ, RZ, R30 ;  /* 0x000000ffff917224 */ /* 0x000fce00078e001e */
[C---:B------:R-:W-:Y:S01]  /*4a60*/  HMMA.16816.F32 R84, R4.reuse, R8, R136 ;  /* 0x000000080454723c */ /* 0x040fe20000001888 */
[----:B------:R-:W2:Y:S06]  /*4a70*/  LDSM.16.MT88.4 R8, [R225+0x4100] ;  /* 0x00410000e108783b */ /* 0x000eac0000004200 */
[----:B------:R-:W-:Y:S01]  /*4a80*/  MOV R136, R28 ;  /* 0x0000001c00887202 */ /* 0x000fe20000000f00 */
[----:B------:R-:W-:Y:S01]  /*4a90*/  IMAD.MOV.U32 R137, RZ, RZ, R31 ;  /* 0x000000ffff897224 */ /* 0x000fe200078e001f */
[----:B------:R-:W-:Y:S01]  /*4aa0*/  HMMA.16816.F32 R112, R4, R22, R148 ;  /* 0x000000160470723c */ /* 0x000fe20000001894 */
[----:B------:R-:W3:Y:S01]  /*4ab0*/  LDSM.16.MT88.4 R28, [R226+0x4100] ;  /* 0x00410000e21c783b */ /* 0x000ee20000004200 */
[----:B------:R-:W-:-:S02]  /*4ac0*/  IMAD.MOV.U32 R138, RZ, RZ, R25 ;  /* 0x000000ffff8a7224 */ /* 0x000fc400078e0019 */
[----:B------:R-:W-:Y:S01]  /*4ad0*/  IMAD.MOV.U32 R139, RZ, RZ, R24 ;  /* 0x000000ffff8b7224 */ /* 0x000fe200078e0018 */
[----:B------:R-:W-:Y:S03]  /*4ae0*/  LDSM.16.MT88.4 R20, [R226+0x7100] ;  /* 0x00710000e214783b */ /* 0x000fe60000004200 */
        /* <DEDUP_REMOVED lines=8> */
[----:B------:R-:W-:Y:S01]  /*4b70*/  IMAD.MOV.U32 R28, RZ, RZ, R27 ;  /* 0x000000ffff1c7224 */ /* 0x000fe200078e001b */
[C---:B------:R-:W-:Y:S01]  /*4b80*/  HMMA.16816.F32 R148, R4.reuse, R30, R104 ;  /* 0x0000001e0494723c */ /* 0x040fe20000001868 */
[----:B------:R-:W3:Y:S06]  /*4b90*/  LDSM.16.MT88.4 R24, [R225+0x7100] ;  /* 0x00710000e118783b */ /* 0x000eec0000004200 */
[----:B------:R-:W-:Y:S01]  /*4ba0*/  MOV R105, R144 ;  /* 0x0000009000697202 */ /* 0x000fe20000000f00 */
[----:B------:R-:W-:Y:S01]  /*4bb0*/  IMAD.MOV.U32 R106, RZ, RZ, R145 ;  /* 0x000000ffff6a7224 */ /* 0x000fe200078e0091 */
[----:B-1----:R-:W-:Y:S01]  /*4bc0*/  HMMA.16816.F32 R124, R4, R18, R88 ;  /* 0x00000012047c723c */ /* 0x002fe20000001858 */
[----:B------:R-:W-:-:S02]  /*4bd0*/  IMAD.MOV.U32 R104, RZ, RZ, R146 ;  /* 0x000000ffff687224 */ /* 0x000fc400078e0092 */
[----:B------:R-:W-:Y:S02]  /*4be0*/  IMAD.MOV.U32 R107, RZ, RZ, R147 ;  /* 0x000000ffff6b7224 */ /* 0x000fe400078e0093 */
[----:B------:R-:W-:Y:S02]  /*4bf0*/  IMAD.MOV.U32 R30, RZ, RZ, R136 ;  /* 0x000000ffff1e7224 */ /* 0x000fe400078e0088 */
[----:B------:R-:W-:Y:S01]  /*4c00*/  IMAD.MOV.U32 R31, RZ, RZ, R137 ;  /* 0x000000ffff1f7224 */ /* 0x000fe200078e0089 */
        /* <DEDUP_REMOVED lines=8> */
[C---:B------:R-:W-:Y:S07]  /*4c90*/  HMMA.16816.F32 R72, R4.reuse, R20, R64 ;  /* 0x000000140448723c */ /* 0x040fee0000001840 */
[----:B------:R-:W-:Y:S01]  /*4ca0*/  IMAD.MOV.U32 R21, RZ, RZ, R39 ;  /* 0x000000ffff157224 */ /* 0x000fe200078e0027 */
[C---:B------:R-:W-:Y:S07]  /*4cb0*/  HMMA.16816.F32 R136, R4.reuse, R26, R76 ;  /* 0x0000001a0488723c */ /* 0x040fee000000184c */
[----:B------:R-:W-:Y:S01]  /*4cc0*/  IMAD.MOV.U32 R79, RZ, RZ, R0 ;  /* 0x000000ffff4f7224 */ /* 0x000fe200078e0000 */
[----:B------:R-:W-:Y:S01]  /*4cd0*/  MOV R77, R163 ;  /* 0x000000a3004d7202 */ /* 0x000fe20000000f00 */
[----:B------:R-:W-:Y:S01]  /*4ce0*/  FFMA.FTZ R0, R168, c[0x0][0x2d0], -R12 ;  /* 0x0000b400a8007a23 */ /* 0x000fe2000001080c */
[----:B------:R-:W-:Y:S01]  /*4cf0*/  MOV R78, R104 ;  /* 0x00000068004e7202 */ /* 0x000fe20000000f00 */
[----:B------:R-:W-:Y:S01]  /*4d00*/  IMAD.MOV.U32 R168, RZ, RZ, R162 ;  /* 0x000000ffffa87224 */ /* 0x000fe200078e00a2 */
[----:B-1----:R-:W-:Y:S01]  /*4d10*/  HMMA.16816.F32 R64, R4, R16, R56 ;  /* 0x000000100440723c */ /* 0x002fe20000001838 */
[----:B------:R-:W-:-:S02]  /*4d20*/  IMAD.MOV.U32 R162, RZ, RZ, R250 ;  /* 0x000000ffffa27224 */ /* 0x000fc400078e00fa */
[----:B------:R1:W-:Y:S01]  /*4d30*/  MUFU.EX2 R250, R0 ;  /* 0x0000000000fa7308 */ /* 0x0003e20000000800 */
[----:B------:R-:W-:Y:S02]  /*4d40*/  IMAD.MOV.U32 R163, RZ, RZ, R183 ;  /* 0x000000ffffa37224 */ /* 0x000fe400078e00b7 */
[----:B------:R-:W-:Y:S02]  /*4d50*/  IMAD.MOV.U32 R76, RZ, RZ, R182 ;  /* 0x000000ffff4c7224 */ /* 0x000fe400078e00b6 */
[----:B------:R-:W-:Y:S01]  /*4d60*/  IMAD.MOV.U32 R27, RZ, RZ, R30 ;  /* 0x000000ffff1b7224 */ /* 0x000fe200078e001e */
[C---:B------:R-:W-:Y:S01]  /*4d70*/  HMMA.16816.F32 R44, R4.reuse, R18, R44 ;  /* 0x00000012042c723c */ /* 0x040fe2000000182c */
[----:B------:R-:W-:Y:S01]  /*4d80*/  IMAD.MOV.U32 R30, RZ, RZ, R36 ;  /* 0x000000ffff1e7224 */ /* 0x000fe200078e0024 */
[----:B------:R-:W3:Y:S01]  /*4d90*/  LDSM.16.MT88.4 R16, [R225+0x1900] ;  /* 0x00190000e110783b */ /* 0x000ee20000004200 */
[----:B------:R-:W-:Y:S02]  /*4da0*/  IMAD.MOV.U32 R26, RZ, RZ, R31 ;  /* 0x000000ffff1a7224 */ /* 0x000fe400078e001f */
[----:B------:R-:W-:Y:S01]  /*4db0*/  IMAD.MOV.U32 R31, RZ, RZ, R107 ;  /* 0x000000ffff1f7224 */ /* 0x000fe200078e006b */
[----:B------:R-:W-:Y:S01]  /*4dc0*/  MOV R107, R37 ;  /* 0x00000025006b7202 */ /* 0x000fe20000000f00 */
[----:B------:R-:W-:Y:S01]  /*4dd0*/  IMAD.MOV.U32 R104, RZ, RZ, R38 ;  /* 0x000000ffff687224 */ /* 0x000fe200078e0026 */
[----:B--2---:R-:W-:Y:S01]  /*4de0*/  HMMA.16816.F32 R32, R4, R10, R32 ;  /* 0x0000000a0420723c */ /* 0x004fe20000001820 */
[----:B-1----:R-:W-:-:S04]  /*4df0*/  FFMA.FTZ R0, R166, c[0x0][0x2d0], -R12 ;  /* 0x0000b400a6007a23 */ /* 0x002fc8000001080c */
[----:B------:R1:W2:Y:S03]  /*4e00*/  MUFU.EX2 R183, R0 ;  /* 0x0000000000b77308 */ /* 0x0002a60000000800 */
[C---:B------:R-:W-:Y:S01]  /*4e10*/  HMMA.16816.F32 R36, R4.reuse, R8, R40 ;  /* 0x000000080424723c */ /* 0x040fe20000001828 */
[----:B------:R-:W4:Y:S07]  /*4e20*/  LDSM.16.MT88.4 R8, [R226+0x1900] ;  /* 0x00190000e208783b */ /* 0x000f2e0000004200 */
[----:B------:R-:W-:Y:S01]  /*4e30*/  HMMA.16816.F32 R68, R4, R22, R60 ;  /* 0x000000160444723c */ /* 0x000fe2000000183c */
[----:B-1----:R-:W-:-:S06]  /*4e40*/  FFMA.FTZ R0, R165, c[0x0][0x2d0], -R12 ;  /* 0x0000b400a5007a23 */ /* 0x002fcc000001080c */
[----:B--2---:R-:W-:Y:S01]  /*4e50*/  F2FP.PACK_AB R4, R183, R250 ;  /* 0x000000fab704723e */ /* 0x004fe200000000ff */
[----:B------:R-:W-:Y:S01]  /*4e60*/  IMAD.MOV.U32 R165, RZ, RZ, R251 ;  /* 0x000000ffffa57224 */ /* 0x000fe200078e00fb */
[----:B------:R1:W-:Y:S02]  /*4e70*/  MUFU.EX2 R182, R0 ;  /* 0x0000000000b67308 */ /* 0x0003e40000000800 */
[----:B-1----:R-:W-:Y:S01]  /*4e80*/  FFMA.FTZ R0, R164, c[0x0][0x2d0], -R12 ;  /* 0x0000b400a4007a23 */ /* 0x002fe2000001080c */
[----:B------:R-:W-:Y:S02]  /*4e90*/  MOV R164, R21 ;  /* 0x0000001500a47202 */ /* 0x000fe40000000f00 */
[----:B------:R-:W1:Y:S03]  /*4ea0*/  LDSM.16.MT88.4 R20, [R229+0x1900] ;  /* 0x00190000e514783b */ /* 0x000e660000004200 */
[----:B------:R2:W5:Y:S02]  /*4eb0*/  MUFU.EX2 R251, R0 ;  /* 0x0000000000fb7308 */ /* 0x0005640000000800 */
[----:B--2---:R-:W-:Y:S01]  /*4ec0*/  FFMA.FTZ R0, R169, c[0x0][0x2d0], -R2 ;  /* 0x0000b400a9007a23 */ /* 0x004fe20000010802 */
[----:B-----5:R-:W-:Y:S01]  /*4ed0*/  F2FP.PACK_AB R6, R251, R182 ;  /* 0x000000b6fb06723e */ /* 0x020fe200000000ff */
[----:B------:R-:W-:-:S02]  /*4ee0*/  IMAD.MOV.U32 R169, RZ, RZ, R78 ;  /* 0x000000ffffa97224 */ /* 0x000fc400078e004e */
[----:B------:R-:W-:Y:S01]  /*4ef0*/  IMAD.MOV.U32 R78, RZ, RZ, R79 ;  /* 0x000000ffff4e7224 */ /* 0x000fe200078e004f */
[----:B------:R-:W-:Y:S01]  /*4f00*/  MOV R79, R30 ;  /* 0x0000001e004f7202 */ /* 0x000fe20000000f00 */
[----:B------:R-:W-:Y:S02]  /*4f10*/  IMAD.MOV.U32 R30, RZ, RZ, R180 ;  /* 0x000000ffff1e7224 */ /* 0x000fe400078e00b4 */
[----:B------:R2:W-:Y:S02]  /*4f20*/  MUFU.EX2 R180, R0 ;  /* 0x0000000000b47308 */ /* 0x0005e40000000800 */
[----:B--2---:R-:W-:-:S06]  /*4f30*/  FFMA.FTZ R0, R167, c[0x0][0x2d0], -R2 ;  /* 0x0000b400a7007a23 */ /* 0x004fcc0000010802 */
[----:B------:R2:W5:Y:S02]  /*4f40*/  MUFU.EX2 R166, R0 ;  /* 0x0000000000a67308 */ /* 0x0005640000000800 */
[----:B--2---:R-:W-:Y:S01]  /*4f50*/  FFMA.FTZ R0, R142, c[0x0][0x2d0], -R2 ;  /* 0x0000b4008e007a23 */ /* 0x004fe20000010802 */
[----:B-----5:R-:W-:Y:S01]  /*4f60*/  F2FP.PACK_AB R5, R166, R180 ;  /* 0x000000b4a605723e */ /* 0x020fe200000000ff */
[----:B------:R-:W-:Y:S02]  /*4f70*/  IMAD.MOV.U32 R142, RZ, RZ, R104 ;  /* 0x000000ffff8e7224 */ /* 0x000fe400078e0068 */
[----:B------:R-:W-:Y:S01]  /*4f80*/  IMAD.MOV.U32 R104, RZ, RZ, R105 ;  /* 0x000000ffff687224 */ /* 0x000fe200078e0069 */
[----:B------:R-:W-:Y:S02]  /*4f90*/  MOV R105, R181 ;  /* 0x000000b500697202 */ /* 0x000fe40000000f00 */
[----:B------:R2:W-:Y:S02]  /*4fa0*/  MUFU.EX2 R181, R0 ;  /* 0x0000000000b57308 */ /* 0x0005e40000000800 */
[----:B--2---:R-:W-:-:S02]  /*4fb0*/  FFMA.FTZ R0, R143, c[0x0][0x2d0], -R2 ;  /* 0x0000b4008f007a23 */ /* 0x004fc40000010802 */
[----:B------:R-:W-:-:S04]  /*4fc0*/  IMAD.MOV.U32 R143, RZ, RZ, R76 ;  /* 0x000000ffff8f7224 */ /* 0x000fc800078e004c */
[----:B------:R-:W2:Y:S02]  /*4fd0*/  MUFU.EX2 R167, R0 ;  /* 0x0000000000a77308 */ /* 0x000ea40000000800 */
[----:B--2---:R-:W-:Y:S01]  /*4fe0*/  F2FP.PACK_AB R7, R167, R181 ;  /* 0x000000b5a707723e */ /* 0x004fe200000000ff */
[----:B------:R-:W-:-:S06]  /*4ff0*/  IMAD.MOV.U32 R0, RZ, RZ, R77 ;  /* 0x000000ffff007224 */ /* 0x000fcc00078e004d */
[C---:B---3--:R-:W-:Y:S08]  /*5000*/  HMMA.16816.F32 R60, R4.reuse, R16, R52 ;  /* 0x00000010043c723c */ /* 0x048ff00000001834 */
[C---:B------:R-:W-:Y:S01]  /*5010*/  HMMA.16816.F32 R56, R4.reuse, R18, R48 ;  /* 0x000000120438723c */ /* 0x040fe20000001830 */
[----:B------:R-:W2:Y:S07]  /*5020*/  LDSM.16.MT88.4 R16, [R228+0x1900] ;  /* 0x00190000e410783b */ /* 0x000eae0000004200 */
[C---:B----4-:R-:W-:Y:S08]  /*5030*/  HMMA.16816.F32 R52, R4.reuse, R8, R84 ;  /* 0x000000080434723c */ /* 0x050ff00000001854 */
[C---:B------:R-:W-:Y:S01]  /*5040*/  HMMA.16816.F32 R48, R4.reuse, R10, R92 ;  /* 0x0000000a0430723c */ /* 0x040fe2000000185c */
[----:B------:R-:W3:Y:S07]  /*5050*/  LDSM.16.MT88.4 R8, [R225+0x4900] ;  /* 0x00490000e108783b */ /* 0x000eee0000004200 */
[C---:B-1----:R-:W-:Y:S07]  /*5060*/  HMMA.16816.F32 R40, R4.reuse, R20, R96 ;  /* 0x000000140428723c */ /* 0x042fee0000001860 */
[----:B------:R-:W-:Y:S01]  /*5070*/  IMAD.MOV.U32 R96, RZ, RZ, R30 ;  /* 0x000000ffff607224 */ /* 0x000fe200078e001e */
[----:B------:R-:W-:Y:S01]  /*5080*/  MOV R99, R29 ;  /* 0x0000001d00637202 */ /* 0x000fe20000000f00 */
[----:B------:R-:W-:Y:S01]  /*5090*/  IMAD.MOV.U32 R97, RZ, RZ, R31 ;  /* 0x000000ffff617224 */ /* 0x000fe200078e001f */
[----:B------:R-:W-:Y:S01]  /*50a0*/  HMMA.16816.F32 R112, R4, R22, R112 ;  /* 0x000000160470723c */ /* 0x000fe20000001870 */
[----:B------:R-:W-:Y:S01]  /*50b0*/  IMAD.MOV.U32 R98, RZ, RZ, R28 ;  /* 0x000000ffff627224 */ /* 0x000fe200078e001c */
[----:B------:R-:W-:Y:S01]  /*50c0*/  MOV R21, R79 ;  /* 0x0000004f00157202 */ /* 0x000fe20000000f00 */
[----:B------:R-:W1:Y:S01]  /*50d0*/  LDSM.16.MT88.4 R28, [R226+0x4900] ;  /* 0x00490000e21c783b */ /* 0x000e620000004200 */
[----:B------:R-:W-:-:S03]  /*50e0*/  IMAD.MOV.U32 R20, RZ, RZ, R78 ;  /* 0x000000ffff147224 */ /* 0x000fc600078e004e */
[----:B------:R-:W-:Y:S01]  /*50f0*/  IMAD.MOV.U32 R22, RZ, RZ, R104 ;  /* 0x000000ffff167224 */ /* 0x000fe200078e0068 */
[----:B--2---:R-:W-:Y:S01]  /*5100*/  HMMA.16816.F32 R116, R4, R16, R116 ;  /* 0x000000100474723c */ /* 0x004fe20000001874 */
[----:B------:R-:W-:-:S06]  /*5110*/  IMAD.MOV.U32 R23, RZ, RZ, R105 ;  /* 0x000000ffff177224 */ /* 0x000fcc00078e0069 */
[----:B------:R-:W-:Y:S01]  /*5120*/  IMAD.MOV.U32 R16, RZ, RZ, R106 ;  /* 0x000000ffff107224 */ /* 0x000fe200078e006a */
[----:B------:R-:W-:Y:S01]  /*5130*/  MOV R17, R107 ;  /* 0x0000006b00117202 */ /* 0x000fe20000000f00 */
[C---:B------:R-:W-:Y:S08]  /*5140*/  HMMA.16816.F32 R92, R4.reuse, R18, R108 ;  /* 0x00000012045c723c */ /* 0x040ff0000000186c */
[C---:B---3--:R-:W-:Y:S07]  /*5150*/  HMMA.16816.F32 R104, R4.reuse, R8, R120 ;  /* 0x000000080468723c */ /* 0x048fee0000001878 */
[----:B------:R-:W-:Y:S01]  /*5160*/  MOV R122, R23 ;  /* 0x00000017007a7202 */ /* 0x000fe20000000f00 */
[C---:B------:R-:W-:Y:S01]  /*5170*/  HMMA.16816.F32 R84, R4.reuse, R10, R128 ;  /* 0x0000000a0454723c */ /* 0x040fe20000001880 */
[----:B------:R-:W2:Y:S01]  /*5180*/  LDSM.16.MT88.4 R8, [R228+0x4900] ;  /* 0x00490000e408783b */ /* 0x000ea20000004200 */
        /* <DEDUP_REMOVED lines=8> */
[----:B-1----:R-:W-:Y:S01]  /*5210*/  HMMA.16816.F32 R76, R4, R28, R132 ;  /* 0x0000001c044c723c */ /* 0x002fe20000001884 */
[----:B------:R-:W-:-:S02]  /*5220*/  IMAD.MOV.U32 R142, RZ, RZ, R24 ;  /* 0x000000ffff8e7224 */ /* 0x000fc400078e0018 */
[----:B------:R-:W-:Y:S02]  /*5230*/  IMAD.MOV.U32 R128, RZ, RZ, R96 ;  /* 0x000000ffff807224 */ /* 0x000fe400078e0060 */
[----:B------:R-:W-:Y:S02]  /*5240*/  IMAD.MOV.U32 R130, RZ, RZ, R98 ;  /* 0x000000ffff827224 */ /* 0x000fe400078e0062 */
[----:B------:R-:W-:Y:S01]  /*5250*/  IMAD.MOV.U32 R135, RZ, RZ, R16 ;  /* 0x000000ffff877224 */ /* 0x000fe200078e0010 */
[----:B------:R-:W-:Y:S01]  /*5260*/  HMMA.16816.F32 R148, R4, R30, R148 ;  /* 0x0000001e0494723c */ /* 0x000fe20000001894 */
[----:B------:R-:W-:Y:S02]  /*5270*/  IMAD.MOV.U32 R134, RZ, RZ, R17 ;  /* 0x000000ffff867224 */ /* 0x000fe400078e0011 */
[----:B------:R-:W-:Y:S01]  /*5280*/  IMAD.MOV.U32 R132, RZ, RZ, R26 ;  /* 0x000000ffff847224 */ /* 0x000fe200078e001a */
[----:B------:R-:W1:Y:S01]  /*5290*/  LDSM.16.MT88.4 R16, [R229+0x4900] ;  /* 0x00490000e510783b */ /* 0x000e620000004200 */
[----:B------:R-:W-:-:S02]  /*52a0*/  IMAD.MOV.U32 R131, RZ, RZ, R99 ;  /* 0x000000ffff837224 */ /* 0x000fc400078e0063 */
[----:B------:R-:W-:Y:S01]  /*52b0*/  IMAD.MOV.U32 R133, RZ, RZ, R22 ;  /* 0x000000ffff857224 */ /* 0x000fe200078e0016 */
[----:B------:R-:W3:Y:S01]  /*52c0*/  LDSM.16.MT88.4 R24, [R225+0x7900] ;  /* 0x00790000e118783b */ /* 0x000ee20000004200 */
[----:B------:R-:W-:Y:S01]  /*52d0*/  IMAD.MOV.U32 R22, RZ, RZ, R0 ;  /* 0x000000ffff167224 */ /* 0x000fe200078e0000 */
[----:B------:R-:W-:Y:S01]  /*52e0*/  MOV R28, R131 ;  /* 0x00000083001c7202 */ /* 0x000fe20000000f00 */
[----:B------:R-:W-:Y:S02]  /*52f0*/  IMAD.MOV.U32 R29, RZ, RZ, R21 ;  /* 0x000000ffff1d7224 */ /* 0x000fe400078e0015 */
[----:B------:R-:W-:Y:S02]  /*5300*/  IMAD.MOV.U32 R0, RZ, RZ, R171 ;  /* 0x000000ffff007224 */ /* 0x000fe400078e00ab */
[----:B------:R-:W-:Y:S02]  /*5310*/  IMAD.MOV.U32 R21, RZ, RZ, R169 ;  /* 0x000000ffff157224 */ /* 0x000fe400078e00a9 */
[----:B------:R-:W-:-:S02]  /*5320*/  IMAD.MOV.U32 R31, RZ, RZ, R170 ;  /* 0x000000ffff1f7224 */ /* 0x000fc400078e00aa */
[----:B------:R-:W-:Y:S01]  /*5330*/  IMAD.MOV.U32 R131, RZ, RZ, R23 ;  /* 0x000000ffff837224 */ /* 0x000fe200078e0017 */
[----:B------:R-:W-:Y:S01]  /*5340*/  MOV R30, R21 ;  /* 0x00000015001e7202 */ /* 0x000fe20000000f00 */
[C---:B--2---:R-:W-:Y:S08]  /*5350*/  HMMA.16816.F32 R96, R4.reuse, R8, R100 ;  /* 0x000000080460723c */ /* 0x044ff00000001864 */
[C---:B------:R-:W-:Y:S01]  /*5360*/  HMMA.16816.F32 R88, R4.reuse, R10, R88 ;  /* 0x0000000a0458723c */ /* 0x040fe20000001858 */
[----:B------:R-:W2:Y:S07]  /*5370*/  LDSM.16.MT88.4 R8, [R228+0x7900] ;  /* 0x00790000e408783b */ /* 0x000eae0000004200 */
[C---:B-1----:R-:W-:Y:S08]  /*5380*/  HMMA.16816.F32 R168, R4.reuse, R16, R144 ;  /* 0x0000001004a8723c */ /* 0x042ff00000001890 */
[C---:B------:R-:W-:Y:S01]  /*5390*/  HMMA.16816.F32 R108, R4.reuse, R18, R124 ;  /* 0x00000012046c723c */ /* 0x040fe2000000187c */
[----:B------:R-:W1:Y:S07]  /*53a0*/  LDSM.16.MT88.4 R16, [R229+0x7900] ;  /* 0x00790000e510783b */ /* 0x000e6e0000004200 */
[C---:B---3--:R-:W-:Y:S07]  /*53b0*/  HMMA.16816.F32 R136, R4.reuse, R26, R136 ;  /* 0x0000001a0488723c */ /* 0x048fee0000001888 */
[----:B------:R-:W-:Y:S01]  /*53c0*/  IMAD.MOV.U32 R26, RZ, RZ, R0 ;  /* 0x000000ffff1a7224 */ /* 0x000fe200078e0000 */
[----:B------:R-:W-:Y:S01]  /*53d0*/  HMMA.16816.F32 R80, R4, R24, R80 ;  /* 0x000000180450723c */ /* 0x000fe20000001850 */
[----:B------:R-:W-:Y:S01]  /*53e0*/  FFMA.FTZ R0, R179, c[0x0][0x2d0], -R12 ;  /* 0x0000b400b3007a23 */ /* 0x000fe2000001080c */
[----:B------:R-:W-:Y:S01]  /*53f0*/  MOV R179, R165 ;  /* 0x000000a500b37202 */ /* 0x000fe20000000f00 */
[----:B------:R-:W-:-:S02]  /*5400*/  IMAD.MOV.U32 R27, RZ, RZ, R31 ;  /* 0x000000ffff1b7224 */ /* 0x000fc400078e001f */
[----:B------:R-:W-:Y:S02]  /*5410*/  IMAD.MOV.U32 R31, RZ, RZ, R142 ;  /* 0x000000ffff1f7224 */ /* 0x000fe400078e008e */
[----:B------:R3:W-:Y:S01]  /*5420*/  MUFU.EX2 R142, R0 ;  /* 0x00000000008e7308 */ /* 0x0007e20000000800 */
[----:B------:R-:W-:Y:S01]  /*5430*/  IMAD.MOV.U32 R25, RZ, RZ, R29 ;  /* 0x000000ffff197224 */ /* 0x000fe200078e001d */
[C---:B--2---:R-:W-:Y:S01]  /*5440*/  HMMA.16816.F32 R36, R4.reuse, R8, R36 ;  /* 0x000000080424723c */ /* 0x044fe20000001824 */
[----:B------:R-:W-:Y:S02]  /*5450*/  IMAD.MOV.U32 R29, RZ, RZ, R22 ;  /* 0x000000ffff1d7224 */ /* 0x000fe400078e0016 */
[----:B------:R-:W-:Y:S02]  /*5460*/  IMAD.MOV.U32 R24, RZ, RZ, R20 ;  /* 0x000000ffff187224 */ /* 0x000fe400078e0014 */
[----:B------:R-:W2:Y:S03]  /*5470*/  LDSM.16.MT88.4 R20, [R226+0x7900] ;  /* 0x00790000e214783b */ /* 0x000ea60000004200 */
[----:B------:R-:W-:Y:S01]  /*5480*/  HMMA.16816.F32 R32, R4, R10, R32 ;  /* 0x0000000a0420723c */ /* 0x000fe20000001820 */
[----:B------:R-:W4:Y:S01]  /*5490*/  LDSM.16.MT88.4 R8, [R226+0x2100] ;  /* 0x00210000e208783b */ /* 0x000f220000004200 */
[----:B---3--:R-:W-:Y:S01]  /*54a0*/  FFMA.FTZ R0, R178, c[0x0][0x2d0], -R12 ;  /* 0x0000b400b2007a23 */ /* 0x008fe2000001080c */
[----:B------:R-:W-:-:S05]  /*54b0*/  MOV R178, R162 ;  /* 0x000000a200b27202 */ /* 0x000fca0000000f00 */
[C---:B-1----:R-:W-:Y:S01]  /*54c0*/  HMMA.16816.F32 R64, R4.reuse, R16, R64 ;  /* 0x000000100440723c */ /* 0x042fe20000001840 */
[----:B------:R1:W3:Y:S07]  /*54d0*/  MUFU.EX2 R162, R0 ;  /* 0x0000000000a27308 */ /* 0x0002ee0000000800 */
[----:B------:R-:W-:Y:S01]  /*54e0*/  HMMA.16816.F32 R44, R4, R18, R44 ;  /* 0x00000012042c723c */ /* 0x000fe2000000182c */
[----:B------:R-:W5:Y:S01]  /*54f0*/  LDSM.16.MT88.4 R16, [R225+0x2100] ;  /* 0x00210000e110783b */ /* 0x000f620000004200 */
[----:B-1----:R-:W-:-:S02]  /*5500*/  FFMA.FTZ R0, R177, c[0x0][0x2d0], -R12 ;  /* 0x0000b400b1007a23 */ /* 0x002fc4000001080c */
[----:B------:R-:W-:Y:S02]  /*5510*/  IMAD.MOV.U32 R177, RZ, RZ, R28 ;  /* 0x000000ffffb17224 */ /* 0x000fe400078e001c */
[----:B------:R-:W-:Y:S02]  /*5520*/  IMAD.MOV.U32 R28, RZ, RZ, R163 ;  /* 0x000000ffff1c7224 */ /* 0x000fe400078e00a3 */
[----:B------:R1:W-:Y:S01]  /*5530*/  MUFU.EX2 R163, R0 ;  /* 0x0000000000a37308 */ /* 0x0003e20000000800 */
[C---:B--2---:R-:W-:Y:S08]  /*5540*/  HMMA.16816.F32 R72, R4.reuse, R20, R72 ;  /* 0x000000140448723c */ /* 0x044ff00000001848 */
[----:B------:R-:W-:Y:S01]  /*5550*/  HMMA.16816.F32 R68, R4, R22, R68 ;  /* 0x000000160444723c */ /* 0x000fe20000001844 */
[----:B------:R-:W2:Y:S01]  /*5560*/  LDSM.16.MT88.4 R20, [R229+0x2100] ;  /* 0x00210000e514783b */ /* 0x000ea20000004200 */
[----:B-1----:R-:W-:-:S02]  /*5570*/  FFMA.FTZ R0, R176, c[0x0][0x2d0], -R12 ;  /* 0x0000b400b0007a23 */ /* 0x002fc4000001080c */
[----:B------:R-:W-:Y:S02]  /*5580*/  IMAD.MOV.U32 R176, RZ, RZ, R30 ;  /* 0x000000ffffb07224 */ /* 0x000fe400078e001e */
[----:B------:R1:W1:Y:S01]  /*5590*/  MUFU.EX2 R165, R0 ;  /* 0x0000000000a57308 */ /* 0x0002620000000800 */
[----:B---3--:R-:W-:Y:S01]  /*55a0*/  F2FP.PACK_AB R4, R162, R142 ;  /* 0x0000008ea204723e */ /* 0x008fe200000000ff */
[----:B-1----:R-:W-:Y:S01]  /*55b0*/  FFMA.FTZ R0, R174, c[0x0][0x2d0], -R2 ;  /* 0x0000b400ae007a23 */ /* 0x002fe20000010802 */
[----:B------:R-:W-:Y:S01]  /*55c0*/  F2FP.PACK_AB R6, R165, R163 ;  /* 0x000000a3a506723e */ /* 0x000fe200000000ff */
[----:B------:R-:W-:-:S04]  /*55d0*/  IMAD.MOV.U32 R174, RZ, RZ, R143 ;  /* 0x000000ffffae7224 */ /* 0x000fc800078e008f */
[----:B------:R1:W-:Y:S02]  /*55e0*/  MUFU.EX2 R143, R0 ;  /* 0x00000000008f7308 */ /* 0x0003e40000000800 */
[----:B-1----:R-:W-:Y:S02]  /*55f0*/  FFMA.FTZ R0, R173, c[0x0][0x2d0], -R2 ;  /* 0x0000b400ad007a23 */ /* 0x002fe40000010802 */
[----:B------:R-:W-:-:S04]  /*5600*/  IMAD.MOV.U32 R173, RZ, RZ, R160 ;  /* 0x000000ffffad7224 */ /* 0x000fc800078e00a0 */
[----:B------:R1:W3:Y:S02]  /*5610*/  MUFU.EX2 R160, R0 ;  /* 0x0000000000a07308 */ /* 0x0002e40000000800 */
[----:B-1----:R-:W-:Y:S01]  /*5620*/  FFMA.FTZ R0, R172, c[0x0][0x2d0], -R2 ;  /* 0x0000b400ac007a23 */ /* 0x002fe20000010802 */
[----:B---3--:R-:W-:Y:S01]  /*5630*/  F2FP.PACK_AB R5, R160, R143 ;  /* 0x0000008fa005723e */ /* 0x008fe200000000ff */
[----:B------:R-:W-:-:S04]  /*5640*/  IMAD.MOV.U32 R172, RZ, RZ, R161 ;  /* 0x000000ffffac7224 */ /* 0x000fc800078e00a1 */
[----:B------:R1:W-:Y:S02]  /*5650*/  MUFU.EX2 R161, R0 ;  /* 0x0000000000a17308 */ /* 0x0003e40000000800 */
[----:B-1----:R-:W-:Y:S01]  /*5660*/  FFMA.FTZ R0, R175, c[0x0][0x2d0], -R2 ;  /* 0x0000b400af007a23 */ /* 0x002fe20000010802 */
[----:B------:R-:W-:-:S05]  /*5670*/  MOV R175, R164 ;  /* 0x000000a400af7202 */ /* 0x000fca0000000f00 */
[----:B------:R-:W1:Y:S02]  /*5680*/  MUFU.EX2 R164, R0 ;  /* 0x0000000000a47308 */ /* 0x000e640000000800 */
[----:B-1----:R-:W-:Y:S01]  /*5690*/  F2FP.PACK_AB R7, R164, R161 ;  /* 0x000000a1a407723e */ /* 0x002fe200000000ff */
[----:B------:R-:W-:-:S06]  /*56a0*/  IMAD.MOV.U32 R0, RZ, RZ, R31 ;  /* 0x000000ffff007224 */ /* 0x000fcc00078e001f */
[C---:B----4-:R-:W-:Y:S08]  /*56b0*/  HMMA.16816.F32 R100, R4.reuse, R8, R52 ;  /* 0x000000080464723c */ /* 0x050ff00000001834 */
[C---:B------:R-:W-:Y:S01]  /*56c0*/  HMMA.16816.F32 R52, R4.reuse, R10, R48 ;  /* 0x0000000a0434723c */ /* 0x040fe20000001830 */
[----:B------:R-:W1:Y:S07]  /*56d0*/  LDSM.16.MT88.4 R8, [R225+0x5100] ;  /* 0x00510000e108783b */ /* 0x000e6e0000004200 */
[C---:B-----5:R-:W-:Y:S08]  /*56e0*/  HMMA.16816.F32 R144, R4.reuse, R16, R60 ;  /* 0x000000100490723c */ /* 0x060ff0000000183c */
[C---:B------:R-:W-:Y:S01]  /*56f0*/  HMMA.16816.F32 R60, R4.reuse, R18, R56 ;  /* 0x00000012043c723c */ /* 0x040fe20000001838 */
[----:B------:R-:W3:Y:S07]  /*5700*/  LDSM.16.MT88.4 R16, [R228+0x2100] ;  /* 0x00210000e410783b */ /* 0x000eee0000004200 */
[C---:B--2---:R-:W-:Y:S07]  /*5710*/  HMMA.16816.F32 R40, R4.reuse, R20, R40 ;  /* 0x000000140428723c */ /* 0x044fee0000001828 */
[----:B------:R-:W-:Y:S01]  /*5720*/  IMAD.MOV.U32 R20, RZ, RZ, R28 ;  /* 0x000000ffff147224 */ /* 0x000fe200078e001c */
[----:B------:R-:W-:Y:S01]  /*5730*/  HMMA.16816.F32 R48, R4, R22, R112 ;  /* 0x000000160430723c */ /* 0x000fe20000001870 */
[----:B------:R-:W-:-:S02]  /*5740*/  IMAD.MOV.U32 R21, RZ, RZ, R29 ;  /* 0x000000ffff157224 */ /* 0x000fc400078e001d */
[----:B------:R-:W2:Y:S04]  /*5750*/  LDSM.16.MT88.4 R28, [R226+0x5100] ;  /* 0x00510000e21c783b */ /* 0x000ea80000004200 */
[----:B------:R-:W-:Y:S01]  /*5760*/  IMAD.MOV.U32 R23, RZ, RZ, R0 ;  /* 0x000000ffff177224 */ /* 0x000fe200078e0000 */
[----:B------:R-:W-:Y:S01]  /*5770*/  MOV R113, R172 ;  /* 0x000000ac00717202 */ /* 0x000fe20000000f00 */
[----:B-1----:R-:W-:Y:S01]  /*5780*/  HMMA.16816.F32 R124, R4, R8, R104 ;  /* 0x00000008047c723c */ /* 0x002fe20000001868 */
[----:B------:R-:W-:Y:S02]  /*5790*/  IMAD.MOV.U32 R115, RZ, RZ, R176 ;  /* 0x000000ffff737224 */ /* 0x000fe400078e00b0 */
[----:B------:R-:W-:Y:S01]  /*57a0*/  IMAD.MOV.U32 R0, RZ, RZ, R178 ;  /* 0x000000ffff007224 */ /* 0x000fe200078e00b2 */
[----:B------:R-:W-:Y:S01]  /*57b0*/  MOV R178, R135 ;  /* 0x0000008700b27202 */ /* 0x000fe20000000f00 */
[----:B------:R-:W-:-:S02]  /*57c0*/  IMAD.MOV.U32 R176, RZ, RZ, R133 ;  /* 0x000000ffffb07224 */ /* 0x000fc400078e0085 */
[----:B------:R-:W-:Y:S01]  /*57d0*/  MOV R106, R20 ;  /* 0x00000014006a7202 */ /* 0x000fe20000000f00 */
[----:B------:R-:W-:Y:S01]  /*57e0*/  IMAD.MOV.U32 R104, RZ, RZ, R174 ;  /* 0x000000ffff687224 */ /* 0x000fe200078e00ae */
[----:B------:R-:W-:Y:S01]  /*57f0*/  MOV R20, R177 ;  /* 0x000000b100147202 */ /* 0x000fe20000000f00 */
[----:B------:R-:W-:Y:S01]  /*5800*/  IMAD.MOV.U32 R177, RZ, RZ, R134 ;  /* 0x000000ffffb17224 */ /* 0x000fe200078e0086 */
[----:B------:R-:W-:Y:S01]  /*5810*/  MOV R174, R132 ;  /* 0x0000008400ae7202 */ /* 0x000fe20000000f00 */
[----:B------:R-:W-:Y:S01]  /*5820*/  IMAD.MOV.U32 R105, RZ, RZ, R21 ;  /* 0x000000ffff697224 */ /* 0x000fe200078e0015 */
[----:B------:R-:W-:Y:S01]  /*5830*/  HMMA.16816.F32 R132, R4, R10, R84 ;  /* 0x0000000a0484723c */ /* 0x000fe20000001854 */
[----:B------:R-:W1:Y:S01]  /*5840*/  LDSM.16.MT88.4 R8, [R228+0x5100] ;  /* 0x00510000e408783b */ /* 0x000e620000004200 */
[----:B------:R-:W-:Y:S02]  /*5850*/  IMAD.MOV.U32 R21, RZ, RZ, R26 ;  /* 0x000000ffff157224 */ /* 0x000fe400078e001a */
[----:B------:R-:W-:Y:S01]  /*5860*/  IMAD.MOV.U32 R112, RZ, RZ, R175 ;  /* 0x000000ffff707224 */ /* 0x000fe200078e00af */
[----:B------:R-:W-:Y:S01]  /*5870*/  MOV R175, R27 ;  /* 0x0000001b00af7202 */ /* 0x000fe20000000f00 */
[----:B------:R-:W-:-:S02]  /*5880*/  IMAD.MOV.U32 R114, RZ, RZ, R173 ;  /* 0x000000ffff727224 */ /* 0x000fc400078e00ad */
[C---:B---3--:R-:W-:Y:S01]  /*5890*/  HMMA.16816.F32 R116, R4.reuse, R16, R116 ;  /* 0x000000100474723c */ /* 0x048fe20000001874 */
[----:B------:R-:W-:Y:S02]  /*58a0*/  IMAD.MOV.U32 R172, RZ, RZ, R24 ;  /* 0x000000ffffac7224 */ /* 0x000fe400078e0018 */
[----:B------:R-:W-:Y:S02]  /*58b0*/  IMAD.MOV.U32 R173, RZ, RZ, R25 ;  /* 0x000000ffffad7224 */ /* 0x000fe400078e0019 */
[----:B------:R-:W-:Y:S01]  /*58c0*/  IMAD.MOV.U32 R107, RZ, RZ, R21 ;  /* 0x000000ffff6b7224 */ /* 0x000fe200078e0015 */
[----:B------:R-:W3:Y:S01]  /*58d0*/  LDSM.16.MT88.4 R24, [R225+0x8100] ;  /* 0x00810000e118783b */ /* 0x000ee20000004200 */
[----:B------:R-:W-:Y:S01]  /*58e0*/  FFMA.FTZ R0, R0, c[0x0][0x2d0], -R12 ;  /* 0x0000b40000007a23 */ /* 0x000fe2000001080c */
[C---:B------:R-:W-:Y:S02]  /*58f0*/  HMMA.16816.F32 R56, R4.reuse, R18, R92 ;  /* 0x000000120438723c */ /* 0x040fe4000000185c */
[----:B------:R-:W4:Y:S06]  /*5900*/  LDSM.16.MT88.4 R16, [R229+0x5100] ;  /* 0x00510000e510783b */ /* 0x000f2c0000004200 */
[C---:B--2---:R-:W-:Y:S08]  /*5910*/  HMMA.16816.F32 R76, R4.reuse, R28, R76 ;  /* 0x0000001c044c723c */ /* 0x044ff0000000184c */
[C---:B------:R-:W-:Y:S07]  /*5920*/  HMMA.16816.F32 R92, R4.reuse, R30, R148 ;  /* 0x0000001e045c723c */ /* 0x040fee0000001894 */
[----:B------:R-:W-:Y:S01]  /*5930*/  IMAD.MOV.U32 R151, RZ, RZ, R23 ;  /* 0x000000ffff977224 */ /* 0x000fe200078e0017 */
[----:B------:R-:W-:Y:S01]  /*5940*/  MOV R149, R113 ;  /* 0x0000007100957202 */ /* 0x000fe20000000f00 */
[----:B-1----:R-:W-:Y:S01]  /*5950*/  HMMA.16816.F32 R28, R4, R8, R96 ;  /* 0x00000008041c723c */ /* 0x002fe20000001860 */
[----:B------:R-:W-:Y:S01]  /*5960*/  IMAD.MOV.U32 R150, RZ, RZ, R112 ;  /* 0x000000ffff967224 */ /* 0x000fe200078e0070 */
[----:B------:R-:W-:Y:S01]  /*5970*/  MOV R113, R172 ;  /* 0x000000ac00717202 */ /* 0x000fe20000000f00 */
[----:B------:R-:W-:-:S02]  /*5980*/  IMAD.MOV.U32 R148, RZ, RZ, R114 ;  /* 0x000000ffff947224 */ /* 0x000fc400078e0072 */
[----:B------:R-:W-:Y:S02]  /*5990*/  IMAD.MOV.U32 R112, RZ, RZ, R175 ;  /* 0x000000ffff707224 */ /* 0x000fe400078e00af */
[----:B------:R-:W-:Y:S01]  /*59a0*/  IMAD.MOV.U32 R98, RZ, RZ, R178 ;  /* 0x000000ffff627224 */ /* 0x000fe200078e00b2 */
[----:B------:R-:W-:Y:S01]  /*59b0*/  HMMA.16816.F32 R88, R4, R10, R88 ;  /* 0x0000000a0458723c */ /* 0x000fe20000001858 */
[----:B------:R-:W1:Y:S01]  /*59c0*/  LDSM.16.MT88.4 R8, [R228+0x8100] ;  /* 0x00810000e408783b */ /* 0x000e620000004200 */
[----:B------:R-:W-:Y:S01]  /*59d0*/  MOV R99, R179 ;  /* 0x000000b300637202 */ /* 0x000fe20000000f00 */
[----:B------:R-:W-:Y:S01]  /*59e0*/  IMAD.MOV.U32 R114, RZ, RZ, R173 ;  /* 0x000000ffff727224 */ /* 0x000fe200078e00ad */
[----:B------:R-:W-:-:S04]  /*59f0*/  MOV R97, R148 ;  /* 0x0000009400617202 */ /* 0x000fc80000000f00 */
[C---:B---3--:R-:W-:Y:S08]  /*5a00*/  HMMA.16816.F32 R80, R4.reuse, R24, R80 ;  /* 0x000000180450723c */ /* 0x048ff00000001850 */
[C---:B----4-:R-:W-:Y:S07]  /*5a10*/  HMMA.16816.F32 R84, R4.reuse, R18, R108 ;  /* 0x000000120454723c */ /* 0x050fee000000186c */
[----:B------:R-:W-:Y:S01]  /*5a20*/  MOV R109, R20 ;  /* 0x00000014006d7202 */ /* 0x000fe20000000f00 */
[----:B------:R-:W-:Y:S01]  /*5a30*/  HMMA.16816.F32 R168, R4, R16, R168 ;  /* 0x0000001004a8723c */ /* 0x000fe200000018a8 */
[----:B------:R-:W2:Y:S01]  /*5a40*/  LDSM.16.MT88.4 R20, [R226+0x8100] ;  /* 0x00810000e214783b */ /* 0x000ea20000004200 */
[----:B------:R-:W-:Y:S01]  /*5a50*/  IMAD.MOV.U32 R108, RZ, RZ, R177 ;  /* 0x000000ffff6c7224 */ /* 0x000fe200078e00b1 */
[----:B------:R-:W-:Y:S01]  /*5a60*/  MOV R110, R176 ;  /* 0x000000b0006e7202 */ /* 0x000fe20000000f00 */
[----:B------:R-:W-:Y:S01]  /*5a70*/  IMAD.MOV.U32 R111, RZ, RZ, R115 ;  /* 0x000000ffff6f7224 */ /* 0x000fe200078e0073 */
[----:B------:R-:W3:Y:S01]  /*5a80*/  LDSM.16.MT88.4 R16, [R229+0x8100] ;  /* 0x00810000e510783b */ /* 0x000ee20000004200 */
[----:B------:R-:W-:-:S02]  /*5a90*/  IMAD.MOV.U32 R115, RZ, RZ, R174 ;  /* 0x000000ffff737224 */ /* 0x000fc400078e00ae */
[----:B------:R-:W-:Y:S01]  /*5aa0*/  HMMA.16816.F32 R24, R4, R26, R136 ;  /* 0x0000001a0418723c */ /* 0x000fe20000001888 */
[----:B------:R-:W-:Y:S02]  /*5ab0*/  IMAD.MOV.U32 R96, RZ, RZ, R109 ;  /* 0x000000ffff607224 */ /* 0x000fe400078e006d */
[----:B------:R-:W-:-:S04]  /*5ac0*/  IMAD.MOV.U32 R109, RZ, RZ, R104 ;  /* 0x000000ffff6d7224 */ /* 0x000fc800078e0068 */
[----:B------:R-:W-:Y:S01]  /*5ad0*/  MOV R139, R3 ;  /* 0x00000003008b7202 */ /* 0x000fe20000000f00 */
[----:B------:R-:W-:Y:S01]  /*5ae0*/  IMAD.MOV.U32 R138, RZ, RZ, R123 ;  /* 0x000000ffff8a7224 */ /* 0x000fe200078e007b */
[----:B-1----:R-:W-:Y:S01]  /*5af0*/  HMMA.16816.F32 R32, R4, R10, R32 ;  /* 0x0000000a0420723c */ /* 0x002fe20000001820 */
[----:B------:R1:W-:Y:S01]  /*5b00*/  MUFU.EX2 R10, R0 ;  /* 0x00000000000a7308 */ /* 0x0003e20000000800 */
[----:B------:R-:W-:Y:S01]  /*5b10*/  MOV R136, R121 ;  /* 0x0000007900887202 */ /* 0x000fe20000000f00 */
[----:B------:R-:W-:-:S05]  /*5b20*/  IMAD.MOV.U32 R137, RZ, RZ, R122 ;  /* 0x000000ffff897224 */ /* 0x000fca00078e007a */
[C---:B------:R-:W-:Y:S01]  /*5b30*/  HMMA.16816.F32 R36, R4.reuse, R8, R36 ;  /* 0x000000080424723c */ /* 0x040fe20000001824 */
[----:B-1----:R-:W-:Y:S02]  /*5b40*/  FFMA.FTZ R0, R98, c[0x0][0x2d0], -R12 ;  /* 0x0000b40062007a23 */ /* 0x002fe4000001080c */
[----:B------:R-:W-:Y:S02]  /*5b50*/  IMAD.MOV.U32 R98, RZ, RZ, R149 ;  /* 0x000000ffff627224 */ /* 0x000fe400078e0095 */
[----:B------:R1:W-:Y:S03]  /*5b60*/  MUFU.EX2 R9, R0 ;  /* 0x0000000000097308 */ /* 0x0003e60000000800 */
[C---:B--2---:R-:W-:Y:S07]  /*5b70*/  HMMA.16816.F32 R172, R4.reuse, R20, R72 ;  /* 0x0000001404ac723c */ /* 0x044fee0000001848 */
[----:B------:R-:W-:Y:S01]  /*5b80*/  MOV R73, R114 ;  /* 0x0000007200497202 */ /* 0x000fe20000000f00 */
[----:B------:R-:W-:Y:S01]  /*5b90*/  HMMA.16816.F32 R20, R4, R22, R68 ;  /* 0x000000160414723c */ /* 0x000fe20000001844 */
[----:B------:R-:W-:-:S02]  /*5ba0*/  IMAD.MOV.U32 R74, RZ, RZ, R115 ;  /* 0x000000ffff4a7224 */ /* 0x000fc400078e0073 */
[----:B------:R-:W-:Y:S02]  /*5bb0*/  IMAD.MOV.U32 R72, RZ, RZ, R111 ;  /* 0x000000ffff487224 */ /* 0x000fe400078e006f */
[----:B-1----:R-:W-:Y:S02]  /*5bc0*/  FFMA.FTZ R0, R99, c[0x0][0x2d0], -R12 ;  /* 0x0000b40063007a23 */ /* 0x002fe4000001080c */
[----:B------:R-:W-:Y:S01]  /*5bd0*/  IMAD.MOV.U32 R99, RZ, RZ, R150 ;  /* 0x000000ffff637224 */ /* 0x000fe200078e0096 */
[----:B---3--:R-:W-:Y:S01]  /*5be0*/  HMMA.16816.F32 R176, R4, R16, R64 ;  /* 0x0000001004b0723c */ /* 0x008fe20000001840 */
[----:B------:R1:W-:Y:S01]  /*5bf0*/  MUFU.EX2 R8, R0 ;  /* 0x0000000000087308 */ /* 0x0003e20000000800 */
[----:B------:R-:W-:Y:S01]  /*5c00*/  IMAD.MOV.U32 R111, RZ, RZ, R106 ;  /* 0x000000ffff6f7224 */ /* 0x000fe200078e006a */
[----:B------:R-:W-:Y:S01]  /*5c10*/  LDSM.16.MT88.4 R64, [R228+0x5900] ;  /* 0x00590000e440783b */ /* 0x000fe20000004200 */
[----:B------:R-:W-:-:S03]  /*5c20*/  IMAD.MOV.U32 R75, RZ, RZ, R120 ;  /* 0x000000ffff4b7224 */ /* 0x000fc600078e0078 */
[----:B------:R-:W-:Y:S01]  /*5c30*/  IMAD.MOV.U32 R17, RZ, RZ, R99 ;  /* 0x000000ffff117224 */ /* 0x000fe200078e0063 */
[----:B------:R-:W-:Y:S01]  /*5c40*/  HMMA.16816.F32 R44, R4, R18, R44 ;  /* 0x00000012042c723c */ /* 0x000fe2000000182c */
[----:B------:R-:W-:Y:S06]  /*5c50*/  LDSM.16.MT88.4 R120, [R228+0x2900] ;  /* 0x00290000e478783b */ /* 0x000fec0000004200 */
[----:B------:R-:W-:Y:S01]  /*5c60*/  MOV R19, R109 ;  /* 0x0000006d00137202 */ /* 0x000fe20000000f00 */
[----:B------:R-:W-:Y:S02]  /*5c70*/  IMAD.MOV.U32 R18, RZ, RZ, R110 ;  /* 0x000000ffff127224 */ /* 0x000fe400078e006e */
[----:B-1----:R-:W-:Y:S01]  /*5c80*/  FFMA.FTZ R0, R108, c[0x0][0x2d0], -R12 ;  /* 0x0000b4006c007a23 */ /* 0x002fe2000001080c */
[----:B------:R-:W-:-:S02]  /*5c90*/  MOV R108, R151 ;  /* 0x00000097006c7202 */ /* 0x000fc40000000f00 */
[----:B------:R-:W-:Y:S01]  /*5ca0*/  MOV R12, R136 ;  /* 0x00000088000c7202 */ /* 0x000fe20000000f00 */
[----:B------:R1:W-:Y:S01]  /*5cb0*/  MUFU.EX2 R7, R0 ;  /* 0x0000000000077308 */ /* 0x0003e20000000800 */
[----:B------:R-:W2:Y:S01]  /*5cc0*/  LDSM.16.MT88.4 R148, [R225+0x2900] ;  /* 0x00290000e194783b */ /* 0x000ea20000004200 */
[----:B------:R-:W-:Y:S02]  /*5cd0*/  IMAD.MOV.U32 R16, RZ, RZ, R108 ;  /* 0x000000ffff107224 */ /* 0x000fe400078e006c */
[----:B-1----:R-:W-:-:S04]  /*5ce0*/  FFMA.FTZ R0, R105, c[0x0][0x2d0], -R2 ;  /* 0x0000b40069007a23 */ /* 0x002fc80000010802 */
[----:B------:R1:W-:Y:S02]  /*5cf0*/  MUFU.EX2 R6, R0 ;  /* 0x0000000000067308 */ /* 0x0003e40000000800 */
[--C-:B-1----:R-:W-:Y:S02]  /*5d00*/  FFMA.FTZ R0, R107, c[0x0][0x2d0], -R2.reuse ;  /* 0x0000b4006b007a23 */ /* 0x102fe40000010802 */
[----:B------:R-:W-:Y:S04]  /*5d10*/  LDSM.16.MT88.4 R104, [R226+0x2900] ;  /* 0x00290000e268783b */ /* 0x000fe80000004200 */
[----:B------:R1:W3:Y:S02]  /*5d20*/  MUFU.EX2 R5, R0 ;  /* 0x0000000000057308 */ /* 0x0002e40000000800 */
[----:B-1----:R-:W-:-:S02]  /*5d30*/  FFMA.FTZ R0, R112, c[0x0][0x2d0], -R2 ;  /* 0x0000b40070007a23 */ /* 0x002fc40000010802 */
[----:B------:R-:W-:Y:S02]  /*5d40*/  FFMA.FTZ R2, R113, c[0x0][0x2d0], -R2 ;  /* 0x0000b40071027a23 */ /* 0x000fe40000010802 */
[----:B------:R-:W1:Y:S02]  /*5d50*/  LDSM.16.MT88.4 R112, [R229+0x2900] ;  /* 0x00290000e570783b */ /* 0x000e640000004200 */
[----:B------:R4:W-:Y:S08]  /*5d60*/  MUFU.EX2 R4, R0 ;  /* 0x0000000000047308 */ /* 0x0009f00000000800 */
[----:B------:R5:W2:Y:S01]  /*5d70*/  MUFU.EX2 R3, R2 ;  /* 0x0000000200037308 */ /* 0x000aa20000000800 */
[----:B----4-:R-:W-:Y:S01]  /*5d80*/  FADD.FTZ R0, R97, R14 ;  /* 0x0000000e61007221 */ /* 0x010fe20000010000 */
[----:B---3--:R-:W-:Y:S01]  /*5d90*/  F2FP.PACK_AB R97, R5, R6 ;  /* 0x000000060561723e */ /* 0x008fe200000000ff */
[----:B------:R-:W-:-:S02]  /*5da0*/  IMAD.MOV.U32 R14, RZ, RZ, R75 ;  /* 0x000000ffff0e7224 */ /* 0x000fc400078e004b */
[----:B------:R-:W-:Y:S02]  /*5db0*/  FADD.FTZ R11, R13, R0 ;  /* 0x000000000d0b7221 */ /* 0x000fe40000010000 */
[----:B------:R-:W-:Y:S02]  /*5dc0*/  IMAD.MOV.U32 R0, RZ, RZ, R111 ;  /* 0x000000ffff007224 */ /* 0x000fe400078e006f */
[----:B-----5:R-:W-:Y:S01]  /*5dd0*/  FADD.FTZ R2, R96, R72 ;  /* 0x0000004860027221 */ /* 0x020fe20000010000 */
[----:B------:R-:W-:Y:S01]  /*5de0*/  F2FP.PACK_AB R96, R9, R10 ;  /* 0x0000000a0960723e */ /* 0x000fe200000000ff */
[----:B------:R-:W-:Y:S01]  /*5df0*/  IMAD.MOV.U32 R13, RZ, RZ, R74 ;  /* 0x000000ffff0d7224 */ /* 0x000fe200078e004a */
[----:B--2---:R-:W-:Y:S01]  /*5e00*/  F2FP.PACK_AB R99, R3, R4 ;  /* 0x000000040363723e */ /* 0x004fe200000000ff */
[----:B------:R-:W-:Y:S01]  /*5e10*/  FADD.FTZ R2, R98, R2 ;  /* 0x0000000262027221 */ /* 0x000fe20000010000 */
[----:B------:R-:W-:-:S03]  /*5e20*/  F2FP.PACK_AB R98, R7, R8 ;  /* 0x000000080762723e */ /* 0x000fc600000000ff */
[----:B------:R-:W-:-:S04]  /*5e30*/  FADD.FTZ R0, R0, R2 ;  /* 0x0000000200007221 */ /* 0x000fc80000010000 */
[C---:B------:R-:W-:Y:S08]  /*5e40*/  HMMA.16816.F32 R144, R96.reuse, R148, R144 ;  /* 0x000000946090723c */ /* 0x040ff00000001890 */
[C---:B-1----:R-:W-:Y:S07]  /*5e50*/  HMMA.16816.F32 R108, R96.reuse, R112, R40 ;  /* 0x00000070606c723c */ /* 0x042fee0000001828 */
[----:B------:R-:W-:Y:S01]  /*5e60*/  MOV R40, R139 ;  /* 0x0000008b00287202 */ /* 0x000fe20000000f00 */
[C---:B------:R-:W-:Y:S01]  /*5e70*/  HMMA.16816.F32 R112, R96.reuse, R114, R48 ;  /* 0x000000726070723c */ /* 0x040fe20000001830 */
[----:B------:R-:W-:Y:S01]  /*5e80*/  IMAD.MOV.U32 R41, RZ, RZ, R138 ;  /* 0x000000ffff297224 */ /* 0x000fe200078e008a */
[----:B------:R-:W-:Y:S01]  /*5e90*/  MOV R43, R73 ;  /* 0x00000049002b7202 */ /* 0x000fe20000000f00 */
[----:B------:R-:W-:Y:S01]  /*5ea0*/  IMAD.MOV.U32 R42, RZ, RZ, R137 ;  /* 0x000000ffff2a7224 */ /* 0x000fe200078e0089 */
[----:B------:R-:W1:Y:S03]  /*5eb0*/  LDSM.16.MT88.4 R72, [R225+0x8900] ;  /* 0x00890000e148783b */ /* 0x000e660000004200 */
[----:B------:R-:W-:Y:S01]  /*5ec0*/  IMAD.MOV.U32 R48, RZ, RZ, R128 ;  /* 0x000000ffff307224 */ /* 0x000fe200078e0080 */
[----:B------:R-:W-:Y:S01]  /*5ed0*/  MOV R50, R130 ;  /* 0x0000008200327202 */ /* 0x000fe20000000f00 */
[----:B------:R-:W-:Y:S01]  /*5ee0*/  IMAD.MOV.U32 R49, RZ, RZ, R129 ;  /* 0x000000ffff317224 */ /* 0x000fe200078e0081 */
[----:B------:R-:W-:Y:S01]  /*5ef0*/  HMMA.16816.F32 R116, R96, R120, R116 ;  /* 0x000000786074723c */ /* 0x000fe20000001874 */
[----:B------:R-:W-:Y:S01]  /*5f00*/  FADD.FTZ R2, R48, R11 ;  /* 0x0000000b30027221 */ /* 0x000fe20000010000 */
[----:B------:R-:W-:Y:S01]  /*5f10*/  LDSM.16.MT88.4 R136, [R226+0x5900] ;  /* 0x00590000e288783b */ /* 0x000fe20000004200 */
[----:B------:R-:W-:-:S02]  /*5f20*/  FADD.FTZ R0, R49, R0 ;  /* 0x0000000031007221 */ /* 0x000fc40000010000 */
[----:B------:R-:W-:Y:S02]  /*5f30*/  FADD.FTZ R2, R50, R2 ;  /* 0x0000000232027221 */ /* 0x000fe40000010000 */
[----:B------:R-:W-:Y:S01]  /*5f40*/  FADD.FTZ R0, R13, R0 ;  /* 0x000000000d007221 */ /* 0x000fe20000010000 */
[C---:B------:R-:W-:Y:S01]  /*5f50*/  HMMA.16816.F32 R148, R96.reuse, R150, R60 ;  /* 0x000000966094723c */ /* 0x040fe2000000183c */
[----:B------:R-:W-:Y:S02]  /*5f60*/  FADD.FTZ R2, R14, R2 ;  /* 0x000000020e027221 */ /* 0x000fe40000010000 */
[----:B------:R-:W-:Y:S02]  /*5f70*/  IMAD.MOV.U32 R51, RZ, RZ, R131 ;  /* 0x000000ffff337224 */ /* 0x000fe400078e0083 */
[----:B------:R-:W-:Y:S01]  /*5f80*/  FADD.FTZ R0, R12, R0 ;  /* 0x000000000c007221 */ /* 0x000fe20000010000 */
[----:B------:R-:W2:Y:S01]  /*5f90*/  LDSM.16.MT88.4 R128, [R225+0x5900] ;  /* 0x00590000e180783b */ /* 0x000ea20000004200 */
[----:B------:R-:W-:Y:S01]  /*5fa0*/  FADD.FTZ R2, R15, R2 ;  /* 0x000000020f027221 */ /* 0x000fe20000010000 */
[----:B------:R-:W-:Y:S01]  /*5fb0*/  HMMA.16816.F32 R120, R96, R122, R56 ;  /* 0x0000007a6078723c */ /* 0x000fe20000001838 */
[----:B------:R-:W-:Y:S01]  /*5fc0*/  FADD.FTZ R0, R51, R0 ;  /* 0x0000000033007221 */ /* 0x000fe20000010000 */
[----:B------:R-:W3:Y:S01]  /*5fd0*/  LDSM.16.MT88.4 R56, [R229+0x5900] ;  /* 0x00590000e538783b */ /* 0x000ee20000004200 */
[----:B------:R-:W-:-:S02]  /*5fe0*/  FADD.FTZ R2, R40, R2 ;  /* 0x0000000228027221 */ /* 0x000fc40000010000 */
[----:B------:R-:W-:Y:S01]  /*5ff0*/  FADD.FTZ R0, R41, R0 ;  /* 0x0000000029007221 */ /* 0x000fe20000010000 */
[----:B------:R-:W-:Y:S01]  /*6000*/  LDSM.16.MT88.4 R12, [R228+0x8900] ;  /* 0x00890000e40c783b */ /* 0x000fe20000004200 */
[----:B------:R-:W-:Y:S01]  /*6010*/  FADD.FTZ R2, R252, R2 ;  /* 0x00000002fc027221 */ /* 0x000fe20000010000 */
[C---:B------:R-:W-:Y:S01]  /*6020*/  HMMA.16816.F32 R60, R96.reuse, R64, R28 ;  /* 0x00000040603c723c */ /* 0x040fe2000000181c */
[----:B------:R-:W-:Y:S02]  /*6030*/  FADD.FTZ R0, R42, R0 ;  /* 0x000000002a007221 */ /* 0x000fe40000010000 */
[----:B------:R-:W-:Y:S02]  /*6040*/  FADD.FTZ R2, R43, R2 ;  /* 0x000000022b027221 */ /* 0x000fe40000010000 */
[----:B------:R-:W-:Y:S02]  /*6050*/  FADD.FTZ R0, R18, R0 ;  /* 0x0000000012007221 */ /* 0x000fe40000010000 */
[----:B------:R-:W-:Y:S01]  /*6060*/  FADD.FTZ R2, R19, R2 ;  /* 0x0000000213027221 */ /* 0x000fe20000010000 */
[----:B------:R-:W-:Y:S01]  /*6070*/  HMMA.16816.F32 R64, R96, R66, R88 ;  /* 0x000000426040723c */ /* 0x000fe20000001858 */
[----:B------:R-:W-:Y:S01]  /*6080*/  FADD.FTZ R0, R16, R0 ;  /* 0x0000000010007221 */ /* 0x000fe20000010000 */
[----:B------:R-:W-:Y:S01]  /*6090*/  LDSM.16.MT88.4 R88, [R229+0x8900] ;  /* 0x00890000e558783b */ /* 0x000fe20000004200 */
[----:B------:R-:W-:-:S02]  /*60a0*/  FADD.FTZ R2, R17, R2 ;  /* 0x0000000211027221 */ /* 0x000fc40000010000 */
[----:B------:R-:W-:Y:S02]  /*60b0*/  FADD.FTZ R0, R250, R0 ;  /* 0x00000000fa007221 */ /* 0x000fe40000010000 */
[----:B------:R-:W-:Y:S01]  /*60c0*/  FADD.FTZ R2, R180, R2 ;  /* 0x00000002b4027221 */ /* 0x000fe20000010000 */
[C---:B-1----:R-:W-:Y:S01]  /*60d0*/  HMMA.16816.F32 R68, R96.reuse, R72, R80 ;  /* 0x000000486044723c */ /* 0x042fe20000001850 */
[----:B------:R-:W-:Y:S01]  /*60e0*/  FADD.FTZ R0, R183, R0 ;  /* 0x00000000b7007221 */ /* 0x000fe20000010000 */
[----:B------:R-:W1:Y:S01]  /*60f0*/  LDSM.16.MT88.4 R80, [R226+0x8900] ;  /* 0x00890000e250783b */ /* 0x000e620000004200 */
[----:B------:R-:W-:Y:S02]  /*6100*/  FADD.FTZ R2, R166, R2 ;  /* 0x00000002a6027221 */ /* 0x000fe40000010000 */
[----:B------:R-:W-:Y:S02]  /*6110*/  FADD.FTZ R0, R182, R0 ;  /* 0x00000000b6007221 */ /* 0x000fe40000010000 */
[----:B------:R-:W-:Y:S01]  /*6120*/  FADD.FTZ R2, R181, R2 ;  /* 0x00000002b5027221 */ /* 0x000fe20000010000 */
[----:B------:R-:W-:Y:S01]  /*6130*/  HMMA.16816.F32 R100, R96, R104, R100 ;  /* 0x000000686064723c */ /* 0x000fe20000001864 */
        /* <DEDUP_REMOVED lines=19> */
[----:B---3--:R-:W-:Y:S01]  /*6270*/  HMMA.16816.F32 R52, R96, R56, R168 ;  /* 0x000000386034723c */ /* 0x008fe200000018a8 */
[----:B------:R-:W-:Y:S02]  /*6280*/  FADD.FTZ R2, R7, R8 ;  /* 0x0000000807027221 */ /* 0x000fe40000010000 */
[----:B------:R-:W-:-:S05]  /*6290*/  FADD.FTZ R0, R3, R4 ;  /* 0x0000000403007221 */ /* 0x000fca0000010000 */
[----:B------:R2:W-:Y:S01]  /*62a0*/  STL [R1+0x1c], R0 ;  /* 0x00001c0001007387 */ /* 0x0005e20000100800 */
[C---:B------:R-:W-:Y:S03]  /*62b0*/  HMMA.16816.F32 R132, R96.reuse, R136, R76 ;  /* 0x000000886084723c */ /* 0x040fe6000000184c */
[----:B------:R2:W-:Y:S05]  /*62c0*/  STL [R1+0x18], R2 ;  /* 0x0000180201007387 */ /* 0x0005ea0000100800 */
        /* <DEDUP_REMOVED lines=8> */
[----:B------:R-:W-:Y:S01]  /*6350*/  HMMA.16816.F32 R96, R96, R14, R32 ;  /* 0x0000000e6060723c */ /* 0x000fe20000001820 */
[----:B------:R-:W-:Y:S07]  /*6360*/  @!P0 BRA `(.L_x_504) ;  /* 0x0000438000008947 */ /* 0x000fee0003800000 */
[----:B--2---:R-:W2:Y:S01]  /*6370*/  LDL R17, [R1+0x30] ;  /* 0x0000300001117983 */ /* 0x004ea20000100800 */
[----:B------:R-:W-:Y:S01]  /*6380*/  PLOP3.LUT P1, PT, PT, PT, UP1, 0x80, 0x0 ;  /* 0x000000000000781c */ /* 0x000fe20003f2f018 */
[----:B------:R-:W-:Y:S01]  /*6390*/  IMAD.MOV.U32 R143, RZ, RZ, R140 ;  /* 0x000000ffff8f7224 */ /* 0x000fe200078e008c */
[----:B------:R-:W-:Y:S01]  /*63a0*/  PLOP3.LUT P0, PT, PT, PT, UP1, 0x80, 0x0 ;  /* 0x000000000000781c */ /* 0x000fe20003f0f018 */
[----:B------:R-:W-:Y:S01]  /*63b0*/  IMAD.MOV.U32 R3, RZ, RZ, R141 ;  /* 0x000000ffff037224 */ /* 0x000fe200078e008d */
[----:B------:R-:W-:-:S02]  /*63c0*/  UMOV UR22, UR20 ;  /* 0x0000001400167c82 */ /* 0x000fc40008000000 */
[----:B------:R-:W-:Y:S02]  /*63d0*/  ULDC.64 UR6, c[0x0][0x208] ;  /* 0x0000820000067ab9 */ /* 0x000fe40000000a00 */
[----:B------:R-:W-:-:S05]  /*63e0*/  ULDC.64 UR4, c[0x0][0x1e0] ;  /* 0x0000780000047ab9 */ /* 0x000fca0000000a00 */
[----:B--2---:R-:W-:-:S05]  /*63f0*/  @P1 IMAD.HI.U32 R0, R17, c[0x0][0x2c8], RZ ;  /* 0x0000b20011001a27 */ /* 0x004fca00078e00ff */
[----:B------:R-:W-:-:S05]  /*6400*/  @P0 SHF.R.U32.HI R0, RZ, c[0x0][0x2cc], R0 ;  /* 0x0000b300ff000a19 */ /* 0x000fca0000011600 */
[----:B------:R1:W-:Y:S02]  /*6410*/  @P0 STL [R1+0x20], R0 ;  /* 0x0000200001000387 */ /* 0x0003e40000100800 */
.L_x_505:
[----:B------:R-:W2:Y:S01]  /*6420*/  LDL.64 R22, [R1+0x40] ;  /* 0x0000400001167983 */ /* 0x000ea20000100a00 */
[----:B------:R-:W-:Y:S01]  /*6430*/  UISETP.GE.AND UP0, UPT, UR22, URZ, UPT ;  /* 0x0000003f1600728c */ /* 0x000fe2000bf06270 */
[----:B------:R-:W-:Y:S04]  /*6440*/  DEPBAR.LE SB0, 0x0 ;  /* 0x000080000000791a */ /* 0x000fe80000000000 */
[----:B------:R-:W2:Y:S06]  /*6450*/  LDL.64 R20, [R1+0x48] ;  /* 0x0000480001147983 */ /* 0x000eac0000100a00 */
[----:B------:R-:W-:Y:S01]  /*6460*/  BAR.SYNC.DEFER_BLOCKING 0x0 ;  /* 0x0000000000007b1d */ /* 0x000fe20000010000 */
[----:B------:R-:W-:Y:S01]  /*6470*/  PLOP3.LUT P0, PT, PT, PT, UP0, 0x80, 0x0 ;  /* 0x000000000000781c */ /* 0x000fe20003f0f008 */
[----:B------:R-:W-:Y:S02]  /*6480*/  @UP0 USHF.R.S32.HI UR20, URZ, 0x1f, UR22 ;  /* 0x0000001f3f140899 */ /* 0x000fe40008011416 */
[----:B------:R-:W-:Y:S02]  /*6490*/  @UP0 UIMAD.WIDE.U32 UR24, UR22, UR6, URZ ;  /* 0x00000006161802a5 */ /* 0x000fe4000f8e003f */
[----:B------:R-:W-:Y:S04]  /*64a0*/  @UP0 UIMAD UR20, UR20, UR6, URZ ;  /* 0x00000006141402a4 */ /* 0x000fe8000f8e023f */
[----:B------:R-:W-:Y:S01]  /*64b0*/  @UP0 UIMAD UR20, UR22, UR7, UR20 ;  /* 0x00000007161402a4 */ /* 0x000fe2000f8e0214 */
[----:B-1----:R-:W-:Y:S03]  /*64c0*/  IMAD.U32 R0, RZ, RZ, UR24 ;  /* 0x00000018ff007e24 */ /* 0x002fe6000f8e00ff */
[----:B------:R-:W-:Y:S04]  /*64d0*/  @UP0 UIADD3 UR20, UR25, UR20, URZ ;  /* 0x0000001419140290 */ /* 0x000fe8000fffe03f */
[----:B------:R-:W-:Y:S02]  /*64e0*/  @UP0 UIMAD UR20, UR20, 0x60, URZ ;  /* 0x00000060141408a4 */ /* 0x000fe4000f8e023f */
[----:B------:R-:W-:Y:S01]  /*64f0*/  UISETP.GE.AND UP0, UPT, UR22, 0x1, UPT ;  /* 0x000000011600788c */ /* 0x000fe2000bf06270 */
[----:B------:R-:W1:Y:S08]  /*6500*/  LDSM.16.M88.4 R8, [R224+0xc100] ;  /* 0x00c10000e008783b */ /* 0x000e700000000200 */
[----:B------:R-:W3:Y:S08]  /*6510*/  LDSM.16.M88.4 R16, [R224+0xc900] ;  /* 0x00c90000e010783b */ /* 0x000ef00000000200 */
[----:B------:R-:W4:Y:S08]  /*6520*/  LDSM.16.M88.4 R24, [R224+0xd100] ;  /* 0x00d10000e018783b */ /* 0x000f300000000200 */
[----:B------:R-:W2:Y:S08]  /*6530*/  LDSM.16.M88.4 R32, [R224+0xd900] ;  /* 0x00d90000e020783b */ /* 0x000eb00000000200 */
[----:B------:R-:W2:Y:S01]  /*6540*/  LDSM.16.M88.4 R40, [R224+0xe100] ;  /* 0x00e10000e028783b */ /* 0x000ea20000000200 */
[C---:B-1----:R-:W-:Y:S07]  /*6550*/  HMMA.16816.F32 R4, R152.reuse, R8, RZ ;  /* 0x000000089804723c */ /* 0x042fee00000018ff */
[----:B------:R-:W1:Y:S01]  /*6560*/  LDSM.16.M88.4 R48, [R224+0xe900] ;  /* 0x00e90000e030783b */ /* 0x000e620000000200 */
[C---:B------:R-:W-:Y:S07]  /*6570*/  HMMA.16816.F32 R8, R152.reuse, R10, RZ ;  /* 0x0000000a9808723c */ /* 0x040fee00000018ff */
[----:B-----5:R-:W1:Y:S01]  /*6580*/  LDSM.16.M88.4 R160, [R231] ;  /* 0x00000000e7a0783b */ /* 0x020e620000000200 */
[C---:B---3--:R-:W-:Y:S07]  /*6590*/  HMMA.16816.F32 R12, R152.reuse, R16, RZ ;  /* 0x00000010980c723c */ /* 0x048fee00000018ff */
[----:B------:R-:W4:Y:S01]  /*65a0*/  LDSM.16.M88.4 R164, [R248] ;  /* 0x00000000f8a4783b */ /* 0x000f220000000200 */
[C---:B------:R-:W-:Y:S07]  /*65b0*/  HMMA.16816.F32 R16, R152.reuse, R18, RZ ;  /* 0x000000129810723c */ /* 0x040fee00000018ff */
[----:B------:R-:W1:Y:S08]  /*65c0*/  LDSM.16.M88.4 R168, [R247] ;  /* 0x00000000f7a8783b */ /* 0x000e700000000200 */
[----:B------:R-:W1:Y:S08]  /*65d0*/  LDSM.16.M88.4 R172, [R246] ;  /* 0x00000000f6ac783b */ /* 0x000e700000000200 */
[----:B------:R-:W1:Y:S08]  /*65e0*/  LDSM.16.M88.4 R176, [R245] ;  /* 0x00000000f5b0783b */ /* 0x000e700000000200 */
[----:B------:R-:W1:Y:S08]  /*65f0*/  LDSM.16.M88.4 R180, [R244] ;  /* 0x00000000f4b4783b */ /* 0x000e700000000200 */
[----:B------:R-:W4:Y:S04]  /*6600*/  LDL R140, [R1+0x20] ;  /* 0x00002000018c7983 */ /* 0x000f280000100800 */
[----:B------:R-:W4:Y:S04]  /*6610*/  LDL R142, [R1+0x34] ;  /* 0x00003400018e7983 */ /* 0x000f280000100800 */
[----:B------:R-:W-:Y:S04]  /*6620*/  STL [R1+0x54], R231 ;  /* 0x000054e701007387 */ /* 0x000fe80000100800 */
[----:B------:R-:W-:Y:S04]  /*6630*/  STL [R1+0x58], R248 ;  /* 0x000058f801007387 */ /* 0x000fe80000100800 */
[----:B------:R-:W-:Y:S04]  /*6640*/  STL [R1+0x5c], R247 ;  /* 0x00005cf701007387 */ /* 0x000fe80000100800 */
[----:B------:R-:W-:Y:S01]  /*6650*/  STL [R1+0x60], R246 ;  /* 0x000060f601007387 */ /* 0x000fe20000100800 */
[----:B--2---:R-:W-:Y:S04]  /*6660*/  @P0 IMAD.MOV.U32 R21, RZ, RZ, R23 ;  /* 0x000000ffff150224 */ /* 0x004fe800078e0017 */
[----:B------:R-:W-:Y:S05]  /*6670*/  @P0 IMAD.WIDE.U32 R20, R0, 0x60, R20 ;  /* 0x0000006000140825 */ /* 0x000fea00078e0014 */
[----:B------:R-:W-:Y:S02]  /*6680*/  @P0 SHF.L.U32 R0, R20, 0x1, RZ ;  /* 0x0000000114000819 */ /* 0x000fe400000006ff */
[----:B------:R-:W-:Y:S01]  /*6690*/  @P0 IADD3 R2, R21, UR20, RZ ;  /* 0x0000001415020c10 */ /* 0x000fe2000fffe0ff */
[----:B------:R-:W-:Y:S01]  /*66a0*/  UIMAD UR20, UR22, -0x60, URZ ;  /* 0xffffffa0161478a4 */ /* 0x000fe2000f8e023f */
[----:B------:R-:W-:Y:S02]  /*66b0*/  @P0 IADD3 R36, P6, R0, c[0x0][0x1f8], RZ ;  /* 0x00007e0000240a10 */ /* 0x000fe40007fde0ff */
[----:B------:R-:W-:Y:S02]  /*66c0*/  @P0 SHF.L.U64.HI R2, R20, 0x1, R2 ;  /* 0x0000000114020819 */ /* 0x000fe40000010202 */
[C---:B----4-:R-:W-:Y:S01]  /*66d0*/  HMMA.16816.F32 R20, R152.reuse, R24, RZ ;  /* 0x000000189814723c */ /* 0x050fe200000018ff */
[----:B------:R-:W-:Y:S02]  /*66e0*/  @P0 IADD3 R38, P5, R0, 0x80, RZ ;  /* 0x0000008000260810 */ /* 0x000fe40007fbe0ff */
[----:B------:R-:W-:Y:S02]  /*66f0*/  @P0 IADD3.X R37, R2, c[0x0][0x1fc], RZ, P6, !PT ;  /* 0x00007f0002250a10 */ /* 0x000fe400037fe4ff */
[----:B------:R-:W-:Y:S02]  /*6700*/  @P0 IADD3 R38, P1, R38, c[0x0][0x1f8], RZ ;  /* 0x00007e0026260a10 */ /* 0x000fe40007f3e0ff */
[----:B------:R-:W-:Y:S01]  /*6710*/  @P0 IADD3 R0, P6, R0, 0x100, RZ ;  /* 0x0000010000000810 */ /* 0x000fe20007fde0ff */
[C---:B------:R-:W-:Y:S01]  /*6720*/  HMMA.16816.F32 R24, R152.reuse, R26, RZ ;  /* 0x0000001a9818723c */ /* 0x040fe200000018ff */
[----:B------:R-:W-:Y:S01]  /*6730*/  @!PT LDS RZ, [RZ] ;  /* 0x00000000fffff984 */ /* 0x000fe20000000800 */
[----:B------:R-:W-:Y:S01]  /*6740*/  @!PT LDS RZ, [RZ] ;  /* 0x00000000fffff984 */ /* 0x000fe20000000800 */
[----:B------:R-:W-:Y:S01]  /*6750*/  @!PT LDS RZ, [RZ] ;  /* 0x00000000fffff984 */ /* 0x000fe20000000800 */
[----:B------:R2:W-:Y:S03]  /*6760*/  @P0 LDGSTS.E.BYPASS.LTC128B.128 [R249+0x100], [R36.64], !P4 ;  /* 0x0010000024f90fae */ /* 0x0005e6000e101d52 */
[--C-:B------:R-:W-:Y:S02]  /*6770*/  @P0 IADD3.X R39, RZ, c[0x0][0x1fc], R2.reuse, P1, P5 ;  /* 0x00007f00ff270a10 */ /* 0x100fe40000fea402 */
[----:B------:R-:W-:Y:S02]  /*6780*/  @P0 IADD3 R46, P5, R0, c[0x0][0x1f8], RZ ;  /* 0x00007e00002e0a10 */ /* 0x000fe40007fbe0ff */
[C---:B------:R-:W-:Y:S01]  /*6790*/  HMMA.16816.F32 R28, R152.reuse, R32, RZ ;  /* 0x00000020981c723c */ /* 0x040fe200000018ff */
[----:B------:R4:W-:Y:S03]  /*67a0*/  @P0 LDGSTS.E.BYPASS.LTC128B.128 [R249+0x3100], [R38.64], !P3 ;  /* 0x0310000026f90fae */ /* 0x0009e6000d901d52 */
[----:B------:R-:W-:Y:S02]  /*67b0*/  @P0 IADD3.X R47, RZ, c[0x0][0x1fc], R2, P5, P6 ;  /* 0x00007f00ff2f0a10 */ /* 0x000fe40002fec402 */
[----:B------:R-:W-:Y:S02]  /*67c0*/  MOV R2, UR12 ;  /* 0x0000000c00027c02 */ /* 0x000fe40008000f00 */
[C---:B------:R-:W-:Y:S01]  /*67d0*/  HMMA.16816.F32 R32, R152.reuse, R34, RZ ;  /* 0x000000229820723c */ /* 0x040fe200000018ff */
[----:B------:R1:W-:Y:S08]  /*67e0*/  @P0 LDGSTS.E.BYPASS.LTC128B.128 [R249+0x6100], [R46.64], !P2 ;  /* 0x061000002ef90fae */ /* 0x0003f0000d101d52 */
[----:B------:R1:W3:Y:S03]  /*67f0*/  LDL R0, [R1+0x30] ;  /* 0x0000300001007983 */ /* 0x0002e60000100800 */
[----:B--2---:R-:W-:Y:S04]  /*6800*/  @P0 IADD3 R36, P1, R36, UR10, RZ ;  /* 0x0000000a24240c10 */ /* 0x004fe8000ff3e0ff */
[----:B------:R-:W-:Y:S02]  /*6810*/  @P0 IADD3.X R37, R37, UR13, RZ, P1, !PT ;  /* 0x0000000d25250c10 */ /* 0x000fe40008ffe4ff */
[----:B------:R-:W-:Y:S03]  /*6820*/  @P0 IADD3 R44, P1, R36, UR10, RZ ;  /* 0x0000000a242c0c10 */ /* 0x000fe6000ff3e0ff */
[----:B------:R4:W-:Y:S01]  /*6830*/  @P0 LDGSTS.E.BYPASS.LTC128B.128 [R249+0x1100], [R36.64], !P4 ;  /* 0x0110000024f90fae */ /* 0x0009e2000e101d52 */
[----:B------:R-:W-:Y:S07]  /*6840*/  @P0 IADD3.X R45, R37, UR13, RZ, P1, !PT ;  /* 0x0000000d252d0c10 */ /* 0x000fee0008ffe4ff */
[----:B------:R4:W-:Y:S08]  /*6850*/  @P0 LDGSTS.E.BYPASS.LTC128B.128 [R249+0x4100], [R36.64+0x80], !P3 ;  /* 0x0410008024f90fae */ /* 0x0009f0000d901d52 */
[----:B------:R4:W-:Y:S08]  /*6860*/  @P0 LDGSTS.E.BYPASS.LTC128B.128 [R249+0x7100], [R36.64+0x100], !P2 ;  /* 0x0710010024f90fae */ /* 0x0009f0000d101d52 */
[----:B------:R1:W-:Y:S08]  /*6870*/  @P0 LDGSTS.E.BYPASS.LTC128B.128 [R249+0x2100], [R44.64], !P4 ;  /* 0x021000002cf90fae */ /* 0x0003f0000e101d52 */
[----:B------:R1:W-:Y:S08]  /*6880*/  @P0 LDGSTS.E.BYPASS.LTC128B.128 [R249+0x5100], [R44.64+0x80], !P3 ;  /* 0x051000802cf90fae */ /* 0x0003f0000d901d52 */
[----:B------:R1:W-:Y:S01]  /*6890*/  @P0 LDGSTS.E.BYPASS.LTC128B.128 [R249+0x8100], [R44.64+0x100], !P2 ;  /* 0x081001002cf90fae */ /* 0x0003e2000d101d52 */
[----:B------:R-:W-:Y:S01]  /*68a0*/  PLOP3.LUT P0, PT, PT, PT, UP1, 0x80, 0x0 ;  /* 0x000000000000781c */ /* 0x000fe20003f0f018 */
[C---:B----4-:R-:W-:Y:S06]  /*68b0*/  HMMA.16816.F32 R36, R152.reuse, R40, RZ ;  /* 0x000000289824723c */ /* 0x050fec00000018ff */
[----:B------:R-:W0:Y:S02]  /*68c0*/  LDGDEPBAR ;  /* 0x00000000000079af */ /* 0x000e240000000000 */
[C---:B------:R-:W-:Y:S08]  /*68d0*/  HMMA.16816.F32 R40, R152.reuse, R42, RZ ;  /* 0x0000002a9828723c */ /* 0x040ff000000018ff */
[C---:B-1----:R-:W-:Y:S08]  /*68e0*/  HMMA.16816.F32 R44, R152.reuse, R48, RZ ;  /* 0x00000030982c723c */ /* 0x042ff000000018ff */
[----:B------:R-:W-:Y:S08]  /*68f0*/  HMMA.16816.F32 R48, R152, R50, RZ ;  /* 0x000000329830723c */ /* 0x000ff000000018ff */
[C---:B------:R-:W-:Y:S08]  /*6900*/  HMMA.16816.F32 R4, R156.reuse, R160, R4 ;  /* 0x000000a09c04723c */ /* 0x040ff00000001804 */
[C---:B------:R-:W-:Y:S01]  /*6910*/  HMMA.16816.F32 R8, R156.reuse, R162, R8 ;  /* 0x000000a29c08723c */ /* 0x040fe20000001808 */
[----:B------:R-:W1:Y:S07]  /*6920*/  LDSM.16.M88.4 R160, [R230+0xc100] ;  /* 0x00c10000e6a0783b */ /* 0x000e6e0000000200 */
[C---:B------:R-:W-:Y:S08]  /*6930*/  HMMA.16816.F32 R12, R156.reuse, R164, R12 ;  /* 0x000000a49c0c723c */ /* 0x040ff0000000180c */
[C---:B------:R-:W-:Y:S01]  /*6940*/  HMMA.16816.F32 R16, R156.reuse, R166, R16 ;  /* 0x000000a69c10723c */ /* 0x040fe20000001810 */
[----:B------:R-:W2:Y:S07]  /*6950*/  LDSM.16.M88.4 R164, [R230+0xc900] ;  /* 0x00c90000e6a4783b */ /* 0x000eae0000000200 */
[C---:B------:R-:W-:Y:S08]  /*6960*/  HMMA.16816.F32 R20, R156.reuse, R168, R20 ;  /* 0x000000a89c14723c */ /* 0x040ff00000001814 */
[C---:B------:R-:W-:Y:S01]  /*6970*/  HMMA.16816.F32 R24, R156.reuse, R170, R24 ;  /* 0x000000aa9c18723c */ /* 0x040fe20000001818 */
[----:B------:R-:W4:Y:S07]  /*6980*/  LDSM.16.M88.4 R168, [R230+0xd100] ;  /* 0x00d10000e6a8783b */ /* 0x000f2e0000000200 */
[C---:B------:R-:W-:Y:S08]  /*6990*/  HMMA.16816.F32 R28, R156.reuse, R172, R28 ;  /* 0x000000ac9c1c723c */ /* 0x040ff0000000181c */
[C---:B------:R-:W-:Y:S01]  /*69a0*/  HMMA.16816.F32 R32, R156.reuse, R174, R32 ;  /* 0x000000ae9c20723c */ /* 0x040fe20000001820 */
[----:B------:R-:W2:Y:S07]  /*69b0*/  LDSM.16.M88.4 R172, [R230+0xd900] ;  /* 0x00d90000e6ac783b */ /* 0x000eae0000000200 */
[C---:B------:R-:W-:Y:S08]  /*69c0*/  HMMA.16816.F32 R36, R156.reuse, R176, R36 ;  /* 0x000000b09c24723c */ /* 0x040ff00000001824 */
[C---:B------:R-:W-:Y:S01]  /*69d0*/  HMMA.16816.F32 R40, R156.reuse, R178, R40 ;  /* 0x000000b29c28723c */ /* 0x040fe20000001828 */
[----:B------:R-:W4:Y:S07]  /*69e0*/  LDSM.16.M88.4 R176, [R230+0xe100] ;  /* 0x00e10000e6b0783b */ /* 0x000f2e0000000200 */
[C---:B------:R-:W-:Y:S08]  /*69f0*/  HMMA.16816.F32 R44, R156.reuse, R180, R44 ;  /* 0x000000b49c2c723c */ /* 0x040ff0000000182c */
[----:B------:R-:W-:Y:S08]  /*6a00*/  HMMA.16816.F32 R48, R156, R182, R48 ;  /* 0x000000b69c30723c */ /* 0x000ff00000001830 */
[C---:B-1----:R-:W-:Y:S08]  /*6a10*/  HMMA.16816.F32 R4, R184.reuse, R160, R4 ;  /* 0x000000a0b804723c */ /* 0x042ff00000001804 */
[C---:B------:R-:W-:Y:S01]  /*6a20*/  HMMA.16816.F32 R8, R184.reuse, R162, R8 ;  /* 0x000000a2b808723c */ /* 0x040fe20000001808 */
[----:B------:R-:W1:Y:S07]  /*6a30*/  LDSM.16.M88.4 R160, [R230+0xe900] ;  /* 0x00e90000e6a0783b */ /* 0x000e6e0000000200 */
[C---:B--2---:R-:W-:Y:S08]  /*6a40*/  HMMA.16816.F32 R12, R184.reuse, R164, R12 ;  /* 0x000000a4b80c723c */ /* 0x044ff0000000180c */
[C---:B------:R-:W-:Y:S01]  /*6a50*/  HMMA.16816.F32 R16, R184.reuse, R166, R16 ;  /* 0x000000a6b810723c */ /* 0x040fe20000001810 */
[----:B------:R-:W2:Y:S07]  /*6a60*/  LDSM.16.M88.4 R164, [R227] ;  /* 0x00000000e3a4783b */ /* 0x000eae0000000200 */
[C---:B----4-:R-:W-:Y:S08]  /*6a70*/  HMMA.16816.F32 R20, R184.reuse, R168, R20 ;  /* 0x000000a8b814723c */ /* 0x050ff00000001814 */
[C---:B------:R-:W-:Y:S01]  /*6a80*/  HMMA.16816.F32 R24, R184.reuse, R170, R24 ;  /* 0x000000aab818723c */ /* 0x040fe20000001818 */
[----:B------:R-:W4:Y:S07]  /*6a90*/  LDSM.16.M88.4 R168, [R227+0x800] ;  /* 0x00080000e3a8783b */ /* 0x000f2e0000000200 */
[C---:B------:R-:W-:Y:S08]  /*6aa0*/  HMMA.16816.F32 R28, R184.reuse, R172, R28 ;  /* 0x000000acb81c723c */ /* 0x040ff0000000181c */
[C---:B------:R-:W-:Y:S01]  /*6ab0*/  HMMA.16816.F32 R32, R184.reuse, R174, R32 ;  /* 0x000000aeb820723c */ /* 0x040fe20000001820 */
[----:B------:R-:W3:Y:S07]  /*6ac0*/  LDSM.16.M88.4 R172, [R227+0x1000] ;  /* 0x00100000e3ac783b */ /* 0x000eee0000000200 */
[C---:B------:R-:W-:Y:S08]  /*6ad0*/  HMMA.16816.F32 R36, R184.reuse, R176, R36 ;  /* 0x000000b0b824723c */ /* 0x040ff00000001824 */
[C---:B------:R-:W-:Y:S01]  /*6ae0*/  HMMA.16816.F32 R40, R184.reuse, R178, R40 ;  /* 0x000000b2b828723c */ /* 0x040fe20000001828 */
[----:B------:R-:W4:Y:S07]  /*6af0*/  LDSM.16.M88.4 R176, [R227+0x1800] ;  /* 0x00180000e3b0783b */ /* 0x000f2e0000000200 */
[C---:B-1----:R-:W-:Y:S08]  /*6b00*/  HMMA.16816.F32 R44, R184.reuse, R160, R44 ;  /* 0x000000a0b82c723c */ /* 0x042ff0000000182c */
[----:B------:R-:W-:Y:S01]  /*6b10*/  HMMA.16816.F32 R48, R184, R162, R48 ;  /* 0x000000a2b830723c */ /* 0x000fe20000001830 */
[----:B------:R-:W1:Y:S07]  /*6b20*/  LDSM.16.M88.4 R160, [R227+0x2000] ;  /* 0x00200000e3a0783b */ /* 0x000e6e0000000200 */
[C---:B--2---:R-:W-:Y:S08]  /*6b30*/  HMMA.16816.F32 R4, R188.reuse, R164, R4 ;  /* 0x000000a4bc04723c */ /* 0x044ff00000001804 */
[C---:B------:R-:W-:Y:S01]  /*6b40*/  HMMA.16816.F32 R8, R188.reuse, R166, R8 ;  /* 0x000000a6bc08723c */ /* 0x040fe20000001808 */
[----:B------:R-:W2:Y:S03]  /*6b50*/  LDSM.16.M88.4 R164, [R227+0x2800] ;  /* 0x00280000e3a4783b */ /* 0x000ea60000000200 */
[----:B---3--:R-:W-:Y:S04]  /*6b60*/  @P0 IMAD.MOV.U32 R0, RZ, RZ, R140 ;  /* 0x000000ffff000224 */ /* 0x008fe800078e008c */
[C---:B----4-:R-:W-:Y:S01]  /*6b70*/  HMMA.16816.F32 R12, R188.reuse, R168, R12 ;  /* 0x000000a8bc0c723c */ /* 0x050fe2000000180c */
[----:B------:R-:W-:Y:S07]  /*6b80*/  SHFL.IDX PT, R140, R0, 0x1, 0x1c1f ;  /* 0x003c1f00008c7f89 */ /* 0x000fee00000e0000 */
[C---:B------:R-:W-:Y:S01]  /*6b90*/  HMMA.16816.F32 R16, R188.reuse, R170, R16 ;  /* 0x000000aabc10723c */ /* 0x040fe20000001810 */
[----:B------:R-:W-:Y:S07]  /*6ba0*/  LDSM.16.M88.4 R168, [R224+0xf100] ;  /* 0x00f10000e0a8783b */ /* 0x000fee0000000200 */
[C---:B------:R-:W-:Y:S01]  /*6bb0*/  HMMA.16816.F32 R20, R188.reuse, R172, R20 ;  /* 0x000000acbc14723c */ /* 0x040fe20000001814 */
[----:B------:R3:W4:Y:S07]  /*6bc0*/  SHFL.IDX PT, R141, R0, RZ, 0x1c1f ;  /* 0x001c1fff008d7589 */ /* 0x00072e00000e0000 */
[C---:B------:R-:W-:Y:S01]  /*6bd0*/  HMMA.16816.F32 R24, R188.reuse, R174, R24 ;  /* 0x000000aebc18723c */ /* 0x040fe20000001818 */
[----:B------:R-:W4:Y:S07]  /*6be0*/  LDSM.16.M88.4 R172, [R224+0xf900] ;  /* 0x00f90000e0ac783b */ /* 0x000f2e0000000200 */
[C---:B------:R-:W-:Y:S08]  /*6bf0*/  HMMA.16816.F32 R28, R188.reuse, R176, R28 ;  /* 0x000000b0bc1c723c */ /* 0x040ff0000000181c */
[C---:B------:R-:W-:Y:S01]  /*6c00*/  HMMA.16816.F32 R32, R188.reuse, R178, R32 ;  /* 0x000000b2bc20723c */ /* 0x040fe20000001820 */
[----:B------:R-:W4:Y:S03]  /*6c10*/  LDSM.16.M88.4 R176, [R224+0x10100] ;  /* 0x01010000e0b0783b */ /* 0x000f260000000200 */
[----:B---3--:R-:W-:Y:S01]  /*6c20*/  IMAD.U32 R0, RZ, RZ, UR20 ;  /* 0x00000014ff007e24 */ /* 0x008fe2000f8e00ff */
[----:B------:R-:W-:Y:S03]  /*6c30*/  UIADD3 UR20, UR22, -0x1, URZ ;  /* 0xffffffff16147890 */ /* 0x000fe6000fffe03f */
[C---:B-1----:R-:W-:Y:S01]  /*6c40*/  HMMA.16816.F32 R36, R188.reuse, R160, R36 ;  /* 0x000000a0bc24723c */ /* 0x042fe20000001824 */
[----:B------:R-:W-:Y:S02]  /*6c50*/  @UP0 UIMAD.WIDE.U32 UR24, UR20, UR4, URZ ;  /* 0x00000004141802a5 */ /* 0x000fe4000f8e003f */
[----:B------:R-:W-:Y:S01]  /*6c60*/  @UP0 USHF.R.S32.HI UR23, URZ, 0x1f, UR20 ;  /* 0x0000001f3f170899 */ /* 0x000fe20008011414 */
[----:B------:R-:W-:Y:S03]  /*6c70*/  IADD3 R0, -R142, 0x1, R0 ;  /* 0x000000018e007810 */ /* 0x000fe60007ffe100 */
[----:B------:R-:W-:Y:S01]  /*6c80*/  @UP0 UIMAD UR23, UR23, UR4, URZ ;  /* 0x00000004171702a4 */ /* 0x000fe2000f8e023f */
[C---:B------:R-:W-:Y:S01]  /*6c90*/  HMMA.16816.F32 R40, R188.reuse, R162, R40 ;  /* 0x000000a2bc28723c */ /* 0x040fe20000001828 */
[----:B------:R-:W1:Y:S02]  /*6ca0*/  LDSM.16.M88.4 R160, [R224+0x10900] ;  /* 0x01090000e0a0783b */ /* 0x000e640000000200 */
[----:B------:R-:W-:Y:S01]  /*6cb0*/  @UP0 UIMAD UR23, UR20, UR5, UR23 ;  /* 0x00000005141702a4 */ /* 0x000fe2000f8e0217 */
[----:B------:R-:W-:Y:S03]  /*6cc0*/  IADD3 R0, -R2, UR8, R0 ;  /* 0x0000000802007c10 */ /* 0x000fe6000fffe100 */
[----:B------:R-:W-:Y:S01]  /*6cd0*/  @UP0 UIADD3 UR23, UR25, UR23, URZ ;  /* 0x0000001719170290 */ /* 0x000fe2000fffe03f */
[C---:B--2---:R-:W-:Y:S03]  /*6ce0*/  HMMA.16816.F32 R44, R188.reuse, R164, R44 ;  /* 0x000000a4bc2c723c */ /* 0x044fe6000000182c */
[----:B------:R-:W-:Y:S01]  /*6cf0*/  @UP0 UIMAD UR23, UR23, 0x60, URZ ;  /* 0x00000060171708a4 */ /* 0x000fe2000f8e023f */
[C---:B----4-:R-:W-:Y:S02]  /*6d00*/  IMAD.IADD R2, R0.reuse, 0x1, R141 ;  /* 0x0000000100027824 */ /* 0x050fe400078e028d */
[----:B------:R-:W-:Y:S02]  /*6d10*/  IMAD.IADD R0, R0, 0x1, R140 ;  /* 0x0000000100007824 */ /* 0x000fe400078e028c */
[----:B------:R-:W-:Y:S01]  /*6d20*/  HMMA.16816.F32 R48, R188, R166, R48 ;  /* 0x000000a6bc30723c */ /* 0x000fe20000001830 */
[----:B------:R-:W2:Y:S02]  /*6d30*/  LDSM.16.M88.4 R164, [R224+0x11100] ;  /* 0x01110000e0a4783b */ /* 0x000ea40000000200 */
[C---:B------:R-:W-:Y:S02]  /*6d40*/  ISETP.GT.AND P6, PT, R2.reuse, RZ, PT ;  /* 0x000000ff0200720c */ /* 0x040fe40003fc4270 */
[----:B------:R-:W-:Y:S02]  /*6d50*/  ISETP.GT.AND P5, PT, R2, 0x1, PT ;  /* 0x000000010200780c */ /* 0x000fe40003fa4270 */
[C---:B------:R-:W-:Y:S01]  /*6d60*/  ISETP.GT.AND P1, PT, R0.reuse, RZ, PT ;  /* 0x000000ff0000720c */ /* 0x040fe20003f24270 */
[C---:B------:R-:W-:Y:S05]  /*6d70*/  HMMA.16816.F32 R4, R192.reuse, R168, R4 ;  /* 0x000000a8c004723c */ /* 0x040fea0000001804 */
[----:B------:R-:W-:Y:S03]  /*6d80*/  ISETP.GT.AND P0, PT, R0, 0x1, PT ;  /* 0x000000010000780c */ /* 0x000fe60003f04270 */
[C---:B------:R-:W-:Y:S01]  /*6d90*/  HMMA.16816.F32 R8, R192.reuse, R170, R8 ;  /* 0x000000aac008723c */ /* 0x040fe20000001808 */
[----:B------:R-:W3:Y:S07]  /*6da0*/  LDSM.16.M88.4 R168, [R224+0x11900] ;  /* 0x01190000e0a8783b */ /* 0x000eee0000000200 */
[C---:B------:R-:W-:Y:S08]  /*6db0*/  HMMA.16816.F32 R12, R192.reuse, R172, R12 ;  /* 0x000000acc00c723c */ /* 0x040ff0000000180c */
[C---:B------:R-:W-:Y:S01]  /*6dc0*/  HMMA.16816.F32 R16, R192.reuse, R174, R16 ;  /* 0x000000aec010723c */ /* 0x040fe20000001810 */
[----:B------:R-:W4:Y:S07]  /*6dd0*/  LDSM.16.M88.4 R172, [R243] ;  /* 0x00000000f3ac783b */ /* 0x000f2e0000000200 */
[C---:B------:R-:W-:Y:S08]  /*6de0*/  HMMA.16816.F32 R20, R192.reuse, R176, R20 ;  /* 0x000000b0c014723c */ /* 0x040ff00000001814 */
[C---:B------:R-:W-:Y:S01]  /*6df0*/  HMMA.16816.F32 R24, R192.reuse, R178, R24 ;  /* 0x000000b2c018723c */ /* 0x040fe20000001818 */
[----:B------:R-:W4:Y:S07]  /*6e00*/  LDSM.16.M88.4 R176, [R242] ;  /* 0x00000000f2b0783b */ /* 0x000f2e0000000200 */
[C---:B-1----:R-:W-:Y:S08]  /*6e10*/  HMMA.16816.F32 R28, R192.reuse, R160, R28 ;  /* 0x000000a0c01c723c */ /* 0x042ff0000000181c */
[C---:B------:R-:W-:Y:S01]  /*6e20*/  HMMA.16816.F32 R32, R192.reuse, R162, R32 ;  /* 0x000000a2c020723c */ /* 0x040fe20000001820 */
[----:B------:R-:W1:Y:S07]  /*6e30*/  LDSM.16.M88.4 R160, [R241] ;  /* 0x00000000f1a0783b */ /* 0x000e6e0000000200 */
[C---:B--2---:R-:W-:Y:S08]  /*6e40*/  HMMA.16816.F32 R36, R192.reuse, R164, R36 ;  /* 0x000000a4c024723c */ /* 0x044ff00000001824 */
[C---:B------:R-:W-:Y:S01]  /*6e50*/  HMMA.16816.F32 R40, R192.reuse, R166, R40 ;  /* 0x000000a6c028723c */ /* 0x040fe20000001828 */
[----:B------:R-:W2:Y:S07]  /*6e60*/  LDSM.16.M88.4 R164, [R240] ;  /* 0x00000000f0a4783b */ /* 0x000eae0000000200 */
[C---:B---3--:R-:W-:Y:S08]  /*6e70*/  HMMA.16816.F32 R44, R192.reuse, R168, R44 ;  /* 0x000000a8c02c723c */ /* 0x048ff0000000182c */
[----:B------:R-:W-:Y:S01]  /*6e80*/  HMMA.16816.F32 R48, R192, R170, R48 ;  /* 0x000000aac030723c */ /* 0x000fe20000001830 */
[----:B------:R-:W3:Y:S07]  /*6e90*/  LDSM.16.M88.4 R168, [R239] ;  /* 0x00000000efa8783b */ /* 0x000eee0000000200 */
[C---:B----4-:R-:W-:Y:S08]  /*6ea0*/  HMMA.16816.F32 R4, R196.reuse, R172, R4 ;  /* 0x000000acc404723c */ /* 0x050ff00000001804 */
[C---:B------:R-:W-:Y:S01]  /*6eb0*/  HMMA.16816.F32 R8, R196.reuse, R174, R8 ;  /* 0x000000aec408723c */ /* 0x040fe20000001808 */
[----:B------:R-:W4:Y:S07]  /*6ec0*/  LDSM.16.M88.4 R172, [R238] ;  /* 0x00000000eeac783b */ /* 0x000f2e0000000200 */
[C---:B------:R-:W-:Y:S08]  /*6ed0*/  HMMA.16816.F32 R12, R196.reuse, R176, R12 ;  /* 0x000000b0c40c723c */ /* 0x040ff0000000180c */
[C---:B------:R-:W-:Y:S01]  /*6ee0*/  HMMA.16816.F32 R16, R196.reuse, R178, R16 ;  /* 0x000000b2c410723c */ /* 0x040fe20000001810 */
        /* <DEDUP_REMOVED lines=13> */
[C---:B------:R-:W-:Y:S08]  /*6fc0*/  HMMA.16816.F32 R4, R200.reuse, R176, R4 ;  /* 0x000000b0c804723c */ /* 0x040ff00000001804 */
[C---:B------:R-:W-:Y:S01]  /*6fd0*/  HMMA.16816.F32 R8, R200.reuse, R178, R8 ;  /* 0x000000b2c808723c */ /* 0x040fe20000001808 */
[----:B------:R-:W-:Y:S07]  /*6fe0*/  LDSM.16.M88.4 R176, [R227+0x3000] ;  /* 0x00300000e3b0783b */ /* 0x000fee0000000200 */
        /* <DEDUP_REMOVED lines=33> */
[C---:B--2---:R-:W-:Y:S08]  /*7200*/  HMMA.16816.F32 R4, R208.reuse, R164, R4 ;  /* 0x000000a4d004723c */ /* 0x044ff00000001804 */
[C---:B------:R-:W-:Y:S01]  /*7210*/  HMMA.16816.F32 R8, R208.reuse, R166, R8 ;  /* 0x000000a6d008723c */ /* 0x040fe20000001808 */
[----:B------:R-:W2:Y:S07]  /*7220*/  LDSM.16.M88.4 R164, [R224+0x14100] ;  /* 0x01410000e0a4783b */ /* 0x000eae0000000200 */
        /* <DEDUP_REMOVED lines=12> */
[C---:B------:R-:W-:Y:S08]  /*72f0*/  HMMA.16816.F32 R44, R208.reuse, R176, R44 ;  /* 0x000000b0d02c723c */ /* 0x040ff0000000182c */
[----:B------:R-:W-:Y:S01]  /*7300*/  HMMA.16816.F32 R48, R208, R178, R48 ;  /* 0x000000b2d030723c */ /* 0x000fe20000001830 */
[----:B------:R-:W2:Y:S07]  /*7310*/  LDSM.16.M88.4 R176, [R233] ;  /* 0x00000000e9b0783b */ /* 0x000eae0000000200 */
[C---:B---3--:R-:W-:Y:S08]  /*7320*/  HMMA.16816.F32 R4, R212.reuse, R168, R4 ;  /* 0x000000a8d404723c */ /* 0x048ff00000001804 */
[C---:B------:R-:W-:Y:S01]  /*7330*/  HMMA.16816.F32 R8, R212.reuse, R170, R8 ;  /* 0x000000aad408723c */ /* 0x040fe20000001808 */
[----:B------:R-:W3:Y:S07]  /*7340*/  LDSM.16.M88.4 R168, [R232] ;  /* 0x00000000e8a8783b */ /* 0x000eee0000000200 */
[C---:B----4-:R-:W-:Y:S08]  /*7350*/  HMMA.16816.F32 R12, R212.reuse, R172, R12 ;  /* 0x000000acd40c723c */ /* 0x050ff0000000180c */
        /* <DEDUP_REMOVED lines=26> */
[C---:B------:R-:W-:Y:S08]  /*7500*/  HMMA.16816.F32 R36, R216.reuse, R176, R36 ;  /* 0x000000b0d824723c */ /* 0x040ff00000001824 */
[C---:B------:R-:W-:Y:S08]  /*7510*/  HMMA.16816.F32 R40, R216.reuse, R178, R40 ;  /* 0x000000b2d828723c */ /* 0x040ff00000001828 */
[C---:B----4-:R-:W-:Y:S08]  /*7520*/  HMMA.16816.F32 R44, R216.reuse, R172, R44 ;  /* 0x000000acd82c723c */ /* 0x050ff0000000182c */
[----:B------:R-:W-:Y:S01]  /*7530*/  HMMA.16816.F32 R48, R216, R174, R48 ;  /* 0x000000aed830723c */ /* 0x000fe20000001830 */
[----:B------:R-:W4:Y:S07]  /*7540*/  LDSM.16.M88.4 R172, [R227+0x7800] ;  /* 0x00780000e3ac783b */ /* 0x000f2e0000000200 */
[C---:B-1----:R-:W-:Y:S08]  /*7550*/  HMMA.16816.F32 R4, R220.reuse, R160, R4 ;  /* 0x000000a0dc04723c */ /* 0x042ff00000001804 */
[C---:B------:R-:W-:Y:S01]  /*7560*/  HMMA.16816.F32 R8, R220.reuse, R162, R8 ;  /* 0x000000a2dc08723c */ /* 0x040fe20000001808 */
[----:B------:R-:W1:Y:S07]  /*7570*/  LDSM.16.M88.4 R160, [R227+0x8000] ;  /* 0x00800000e3a0783b */ /* 0x000e6e0000000200 */
[C---:B--2---:R-:W-:Y:S08]  /*7580*/  HMMA.16816.F32 R12, R220.reuse, R164, R12 ;  /* 0x000000a4dc0c723c */ /* 0x044ff0000000180c */
[C---:B------:R-:W-:Y:S04]  /*7590*/  HMMA.16816.F32 R16, R220.reuse, R166, R16 ;  /* 0x000000a6dc10723c */ /* 0x040fe80000001810 */
[----:B------:R-:W-:Y:S02]  /*75a0*/  FSEL R165, R4, -INF , P6 ;  /* 0xff80000004a57808 */ /* 0x000fe40003000000 */
[C---:B------:R-:W-:Y:S02]  /*75b0*/  ISETP.GT.AND P6, PT, R2.reuse, 0x8, PT ;  /* 0x000000080200780c */ /* 0x040fe40003fc4270 */
[C---:B---3--:R-:W-:Y:S04]  /*75c0*/  HMMA.16816.F32 R20, R220.reuse, R168, R20 ;  /* 0x000000a8dc14723c */ /* 0x048fe80000001814 */
[----:B------:R-:W-:Y:S02]  /*75d0*/  FSEL R167, R5, -INF , P5 ;  /* 0xff80000005a77808 */ /* 0x000fe40002800000 */
[----:B------:R-:W-:Y:S02]  /*75e0*/  ISETP.GT.AND P5, PT, R2, 0x9, PT ;  /* 0x000000090200780c */ /* 0x000fe40003fa4270 */
[C---:B------:R-:W-:Y:S04]  /*75f0*/  HMMA.16816.F32 R24, R220.reuse, R170, R24 ;  /* 0x000000aadc18723c */ /* 0x040fe80000001818 */
[----:B------:R-:W-:Y:S02]  /*7600*/  FSEL R166, R9, -INF , P5 ;  /* 0xff80000009a67808 */ /* 0x000fe40002800000 */
[----:B------:R-:W-:Y:S02]  /*7610*/  FSEL R140, R8, -INF , P6 ;  /* 0xff800000088c7808 */ /* 0x000fe40003000000 */
[C---:B----4-:R-:W-:Y:S03]  /*7620*/  HMMA.16816.F32 R28, R220.reuse, R172, R28 ;  /* 0x000000acdc1c723c */ /* 0x050fe6000000181c */
[----:B------:R-:W-:Y:S02]  /*7630*/  ISETP.GT.AND P6, PT, R2, 0x10, PT ;  /* 0x000000100200780c */ /* 0x000fe40003fc4270 */
[----:B------:R-:W-:Y:S02]  /*7640*/  FSEL R170, R6, -INF , P1 ;  /* 0xff80000006aa7808 */ /* 0x000fe40000800000 */
[----:B------:R-:W-:Y:S01]  /*7650*/  FSEL R171, R7, -INF , P0 ;  /* 0xff80000007ab7808 */ /* 0x000fe20000000000 */
[C---:B------:R-:W-:Y:S01]  /*7660*/  HMMA.16816.F32 R32, R220.reuse, R174, R32 ;  /* 0x000000aedc20723c */ /* 0x040fe20000001820 */
[----:B------:R-:W2:Y:S01]  /*7670*/  LDSM.16.M88.4 R4, [R227+0x8800] ;  /* 0x00880000e304783b */ /* 0x000ea20000000200 */
[----:B------:R-:W-:Y:S07]  /*7680*/  DEPBAR.LE SB0, 0x0 ;  /* 0x000080000000791a */ /* 0x000fee0000000000 */
[----:B------:R-:W-:Y:S01]  /*7690*/  BAR.SYNC.DEFER_BLOCKING 0x0 ;  /* 0x0000000000007b1d */ /* 0x000fe20000010000 */
[C---:B-1----:R-:W-:Y:S05]  /*76a0*/  HMMA.16816.F32 R36, R220.reuse, R160, R36 ;  /* 0x000000a0dc24723c */ /* 0x042fea0000001824 */
[----:B------:R-:W-:Y:S02]  /*76b0*/  FMNMX.FTZ R8, R165, R3, !PT ;  /* 0x00000003a5087209 */ /* 0x000fe40007810000 */
[----:B------:R-:W-:Y:S01]  /*76c0*/  ISETP.GT.AND P1, PT, R0, 0x8, PT ;  /* 0x000000080000780c */ /* 0x000fe20003f24270 */
[C---:B------:R-:W-:Y:S03]  /*76d0*/  HMMA.16816.F32 R40, R220.reuse, R162, R40 ;  /* 0x000000a2dc28723c */ /* 0x040fe60000001828 */
[----:B------:R-:W-:Y:S02]  /*76e0*/  ISETP.GT.AND P5, PT, R2, 0x11, PT ;  /* 0x000000110200780c */ /* 0x000fe40003fa4270 */
[----:B------:R-:W-:Y:S02]  /*76f0*/  FMNMX.FTZ R8, R167, R8, !PT ;  /* 0x00000008a7087209 */ /* 0x000fe40007810000 */
[----:B------:R-:W-:Y:S02]  /*7700*/  FSEL R172, R12, -INF , P6 ;  /* 0xff8000000cac7808 */ /* 0x000fe40003000000 */
[----:B------:R-:W-:Y:S02]  /*7710*/  FMNMX.FTZ R8, R140, R8, !PT ;  /* 0x000000088c087209 */ /* 0x000fe40007810000 */
[----:B------:R-:W-:Y:S02]  /*7720*/  ISETP.GT.AND P0, PT, R0, 0x9, PT ;  /* 0x000000090000780c */ /* 0x000fe40003f04270 */
[----:B------:R-:W-:Y:S02]  /*7730*/  FMNMX.FTZ R8, R166, R8, !PT ;  /* 0x00000008a6087209 */ /* 0x000fe40007810000 */
[----:B------:R-:W-:Y:S02]  /*7740*/  FSEL R168, R10, -INF , P1 ;  /* 0xff8000000aa87808 */ /* 0x000fe40000800000 */
[----:B------:R-:W-:Y:S02]  /*7750*/  FSEL R169, R11, -INF , P0 ;  /* 0xff8000000ba97808 */ /* 0x000fe40000000000 */
[----:B------:R-:W3:Y:S01]  /*7760*/  LDL.64 R10, [R1+0x28] ;  /* 0x00002800010a7983 */ /* 0x000ee20000100a00 */
[----:B------:R-:W-:Y:S02]  /*7770*/  FMNMX.FTZ R8, R172, R8, !PT ;  /* 0x00000008ac087209 */ /* 0x000fe40007810000 */
[----:B------:R-:W-:Y:S01]  /*7780*/  FSEL R173, R13, -INF , P5 ;  /* 0xff8000000dad7808 */ /* 0x000fe20002800000 */
[C---:B--2---:R-:W-:Y:S03]  /*7790*/  HMMA.16816.F32 R44, R220.reuse, R4, R44 ;  /* 0x00000004dc2c723c */ /* 0x044fe6000000182c */
[C---:B------:R-:W-:Y:S02]  /*77a0*/  ISETP.GT.AND P6, PT, R2.reuse, 0x18, PT ;  /* 0x000000180200780c */ /* 0x040fe40003fc4270 */
[----:B------:R-:W-:Y:S02]  /*77b0*/  ISETP.GT.AND P5, PT, R2, 0x19, PT ;  /* 0x000000190200780c */ /* 0x000fe40003fa4270 */
[----:B------:R-:W-:Y:S01]  /*77c0*/  FMNMX.FTZ R4, R173, R8, !PT ;  /* 0x00000008ad047209 */ /* 0x000fe20007810000 */
[----:B------:R-:W-:Y:S01]  /*77d0*/  HMMA.16816.F32 R48, R220, R6, R48 ;  /* 0x00000006dc30723c */ /* 0x000fe20000001830 */
[----:B------:R-:W2:Y:S02]  /*77e0*/  LDL.64 R8, [R1+0x38] ;  /* 0x0000380001087983 */ /* 0x000ea40000100a00 */
[----:B------:R-:W-:Y:S02]  /*77f0*/  ISETP.GT.AND P1, PT, R0, 0x10, PT ;  /* 0x000000100000780c */ /* 0x000fe40003f24270 */
[----:B------:R-:W-:Y:S02]  /*7800*/  FSEL R176, R16, -INF , P6 ;  /* 0xff80000010b07808 */ /* 0x000fe40003000000 */
[----:B------:R-:W-:Y:S02]  /*7810*/  ISETP.GT.AND P6, PT, R2, 0x20, PT ;  /* 0x000000200200780c */ /* 0x000fe40003fc4270 */
[----:B------:R-:W-:Y:S02]  /*7820*/  FSEL R177, R17, -INF , P5 ;  /* 0xff80000011b17808 */ /* 0x000fe40002800000 */
[----:B------:R-:W-:Y:S02]  /*7830*/  ISETP.GT.AND P0, PT, R0, 0x11, PT ;  /* 0x000000110000780c */ /* 0x000fe40003f04270 */
[----:B------:R-:W-:Y:S02]  /*7840*/  FMNMX.FTZ R4, R176, R4, !PT ;  /* 0x00000004b0047209 */ /* 0x000fe40007810000 */
[----:B------:R-:W-:Y:S02]  /*7850*/  FSEL R183, R20, -INF , P6 ;  /* 0xff80000014b77808 */ /* 0x000fe40003000000 */
[----:B------:R-:W-:Y:S02]  /*7860*/  FSEL R174, R14, -INF , P1 ;  /* 0xff8000000eae7808 */ /* 0x000fe40000800000 */
[----:B------:R-:W-:Y:S02]  /*7870*/  ISETP.GT.AND P1, PT, R0, 0x18, PT ;  /* 0x000000180000780c */ /* 0x000fe40003f24270 */
[----:B------:R-:W-:Y:S02]  /*7880*/  ISETP.GT.AND P5, PT, R2, 0x21, PT ;  /* 0x000000210200780c */ /* 0x000fe40003fa4270 */
[----:B------:R-:W-:Y:S02]  /*7890*/  FMNMX.FTZ R4, R177, R4, !PT ;  /* 0x00000004b1047209 */ /* 0x000fe40007810000 */
[----:B------:R-:W-:Y:S02]  /*78a0*/  FSEL R182, R21, -INF , P5 ;  /* 0xff80000015b67808 */ /* 0x000fe40002800000 */
[----:B------:R-:W-:Y:S02]  /*78b0*/  FSEL R175, R15, -INF , P0 ;  /* 0xff8000000faf7808 */ /* 0x000fe40000000000 */
[----:B------:R-:W-:Y:S02]  /*78c0*/  ISETP.GT.AND P0, PT, R0, 0x19, PT ;  /* 0x000000190000780c */ /* 0x000fe40003f04270 */
[----:B------:R-:W-:Y:S02]  /*78d0*/  FSEL R178, R18, -INF , P1 ;  /* 0xff80000012b27808 */ /* 0x000fe40000800000 */
[----:B------:R-:W-:Y:S02]  /*78e0*/  ISETP.GT.AND P1, PT, R0, 0x20, PT ;  /* 0x000000200000780c */ /* 0x000fe40003f24270 */
[----:B------:R-:W-:Y:S02]  /*78f0*/  ISETP.GT.AND P6, PT, R2, 0x28, PT ;  /* 0x000000280200780c */ /* 0x000fe40003fc4270 */
[----:B------:R-:W-:Y:S02]  /*7900*/  FMNMX.FTZ R141, R183, R4, !PT ;  /* 0x00000004b78d7209 */ /* 0x000fe40007810000 */
[----:B------:R-:W-:Y:S02]  /*7910*/  FSEL R180, R22, -INF , P1 ;  /* 0xff80000016b47808 */ /* 0x000fe40000800000 */
[----:B------:R-:W-:Y:S02]  /*7920*/  FSEL R179, R19, -INF , P0 ;  /* 0xff80000013b37808 */ /* 0x000fe40000000000 */
[C---:B------:R-:W-:Y:S02]  /*7930*/  ISETP.GT.AND P0, PT, R0.reuse, 0x21, PT ;  /* 0x000000210000780c */ /* 0x040fe40003f04270 */
[----:B------:R-:W-:Y:S02]  /*7940*/  ISETP.GT.AND P1, PT, R0, 0x28, PT ;  /* 0x000000280000780c */ /* 0x000fe40003f24270 */
[----:B------:R-:W-:Y:S02]  /*7950*/  ISETP.GT.AND P5, PT, R2, 0x29, PT ;  /* 0x000000290200780c */ /* 0x000fe40003fa4270 */
[----:B------:R-:W-:Y:S02]  /*7960*/  FSEL R181, R24, -INF , P6 ;  /* 0xff80000018b57808 */ /* 0x000fe40003000000 */
[----:B------:R-:W-:Y:S02]  /*7970*/  FMNMX.FTZ R141, R182, R141, !PT ;  /* 0x0000008db68d7209 */ /* 0x000fe40007810000 */
[----:B------:R-:W-:Y:S02]  /*7980*/  FSEL R250, R23, -INF , P0 ;  /* 0xff80000017fa7808 */ /* 0x000fe40000000000 */
[----:B------:R-:W-:Y:S02]  /*7990*/  ISETP.GT.AND P0, PT, R0, 0x29, PT ;  /* 0x000000290000780c */ /* 0x000fe40003f04270 */
[----:B------:R-:W-:Y:S02]  /*79a0*/  FSEL R251, R25, -INF , P5 ;  /* 0xff80000019fb7808 */ /* 0x000fe40002800000 */
[----:B------:R-:W-:Y:S02]  /*79b0*/  FSEL R252, R26, -INF , P1 ;  /* 0xff8000001afc7808 */ /* 0x000fe40000800000 */
[----:B------:R-:W-:Y:S02]  /*79c0*/  ISETP.GT.AND P1, PT, R2, 0x30, PT ;  /* 0x000000300200780c */ /* 0x000fe40003f24270 */
[----:B------:R-:W-:Y:S02]  /*79d0*/  FMNMX.FTZ R141, R181, R141, !PT ;  /* 0x0000008db58d7209 */ /* 0x000fe40007810000 */
[----:B------:R-:W-:Y:S02]  /*79e0*/  FMNMX.FTZ R4, R170, R143, !PT ;  /* 0x0000008faa047209 */ /* 0x000fe40007810000 */
[----:B------:R-:W-:Y:S02]  /*79f0*/  FSEL R19, R28, -INF , P1 ;  /* 0xff8000001c137808 */ /* 0x000fe40000800000 */
[----:B------:R-:W-:Y:S02]  /*7a00*/  FSEL R164, R27, -INF , P0 ;  /* 0xff8000001ba47808 */ /* 0x000fe40000000000 */
[C---:B------:R-:W-:Y:S02]  /*7a10*/  ISETP.GT.AND P0, PT, R2.reuse, 0x31, PT ;  /* 0x000000310200780c */ /* 0x040fe40003f04270 */
[----:B------:R-:W-:Y:S02]  /*7a20*/  FMNMX.FTZ R141, R251, R141, !PT ;  /* 0x0000008dfb8d7209 */ /* 0x000fe40007810000 */
[----:B------:R-:W-:Y:S02]  /*7a30*/  FMNMX.FTZ R4, R171, R4, !PT ;  /* 0x00000004ab047209 */ /* 0x000fe40007810000 */
[----:B------:R-:W-:Y:S02]  /*7a40*/  FSEL R29, R29, -INF , P0 ;  /* 0xff8000001d1d7808 */ /* 0x000fe40000000000 */
[----:B------:R-:W-:Y:S02]  /*7a50*/  ISETP.GT.AND P5, PT, R2, 0x38, PT ;  /* 0x000000380200780c */ /* 0x000fe40003fa4270 */
[----:B------:R-:W-:Y:S02]  /*7a60*/  FMNMX.FTZ R141, R19, R141, !PT ;  /* 0x0000008d138d7209 */ /* 0x000fe40007810000 */
        /* <DEDUP_REMOVED lines=8> */
[----:B------:R-:W-:Y:S02]  /*7af0*/  ISETP.GT.AND P0, PT, R2, 0x40, PT ;  /* 0x000000400200780c */ /* 0x000fe40003f04270 */
[----:B------:R-:W-:Y:S02]  /*7b00*/  FMNMX.FTZ R4, R174, R4, !PT ;  /* 0x00000004ae047209 */ /* 0x000fe40007810000 */
[----:B------:R-:W-:Y:S02]  /*7b10*/  FSEL R142, R30, -INF , P6 ;  /* 0xff8000001e8e7808 */ /* 0x000fe40003000000 */
[----:B------:R-:W-:Y:S02]  /*7b20*/  FMNMX.FTZ R141, R13, R141, !PT ;  /* 0x0000008d0d8d7209 */ /* 0x000fe40007810000 */
[----:B------:R-:W-:Y:S02]  /*7b30*/  ISETP.GT.AND P6, PT, R2, 0x41, PT ;  /* 0x000000410200780c */ /* 0x000fe40003fc4270 */
[----:B------:R-:W-:Y:S01]  /*7b40*/  FSEL R32, R36, -INF , P0 ;  /* 0xff80000024207808 */ /* 0x000fe20000000000 */
[----:B------:R-:W-:Y:S01]  /*7b50*/  IMAD.MOV.U32 R36, RZ, RZ, R14 ;  /* 0x000000ffff247224 */ /* 0x000fe200078e000e */
[----:B------:R-:W-:Y:S02]  /*7b60*/  FMNMX.FTZ R4, R175, R4, !PT ;  /* 0x00000004af047209 */ /* 0x000fe40007810000 */
[----:B------:R-:W-:Y:S02]  /*7b70*/  FSEL R37, R37, -INF , P6 ;  /* 0xff80000025257808 */ /* 0x000fe40003000000 */
[----:B------:R-:W-:Y:S02]  /*7b80*/  FMNMX.FTZ R141, R32, R141, !PT ;  /* 0x0000008d208d7209 */ /* 0x000fe40007810000 */
[----:B------:R-:W-:Y:S02]  /*7b90*/  ISETP.GT.AND P5, PT, R2, 0x48, PT ;  /* 0x000000480200780c */ /* 0x000fe40003fa4270 */
[----:B------:R-:W-:Y:S02]  /*7ba0*/  FMNMX.FTZ R4, R178, R4, !PT ;  /* 0x00000004b2047209 */ /* 0x000fe40007810000 */
[----:B------:R-:W-:Y:S02]  /*7bb0*/  FMNMX.FTZ R141, R37, R141, !PT ;  /* 0x0000008d258d7209 */ /* 0x000fe40007810000 */
[----:B------:R-:W-:Y:S02]  /*7bc0*/  FSEL R24, R40, -INF , P5 ;  /* 0xff80000028187808 */ /* 0x000fe40002800000 */
[C---:B------:R-:W-:Y:S02]  /*7bd0*/  ISETP.GT.AND P1, PT, R2.reuse, 0x49, PT ;  /* 0x000000490200780c */ /* 0x040fe40003f24270 */
[----:B------:R-:W-:Y:S02]  /*7be0*/  FMNMX.FTZ R4, R179, R4, !PT ;  /* 0x00000004b3047209 */ /* 0x000fe40007810000 */
[----:B------:R-:W-:Y:S01]  /*7bf0*/  FSEL R16, R41, -INF , P1 ;  /* 0xff80000029107808 */ /* 0x000fe20000800000 */
[----:B------:R-:W-:Y:S01]  /*7c00*/  IMAD.MOV.U32 R41, RZ, RZ, R142 ;  /* 0x000000ffff297224 */ /* 0x000fe200078e008e */
[----:B------:R-:W-:Y:S02]  /*7c10*/  ISETP.GT.AND P0, PT, R2, 0x50, PT ;  /* 0x000000500200780c */ /* 0x000fe40003f04270 */
[----:B------:R-:W-:Y:S02]  /*7c20*/  FMNMX.FTZ R141, R24, R141, !PT ;  /* 0x0000008d188d7209 */ /* 0x000fe40007810000 */
[----:B------:R-:W-:Y:S02]  /*7c30*/  ISETP.GT.AND P5, PT, R2, 0x58, PT ;  /* 0x000000580200780c */ /* 0x000fe40003fa4270 */
[----:B------:R-:W-:Y:S02]  /*7c40*/  FMNMX.FTZ R4, R180, R4, !PT ;  /* 0x00000004b4047209 */ /* 0x000fe40007810000 */
[----:B------:R-:W-:Y:S02]  /*7c50*/  ISETP.GT.AND P6, PT, R2, 0x51, PT ;  /* 0x000000510200780c */ /* 0x000fe40003fc4270 */
[----:B------:R-:W-:Y:S02]  /*7c60*/  FSEL R40, R44, -INF , P0 ;  /* 0xff8000002c287808 */ /* 0x000fe40000000000 */
[----:B------:R-:W-:Y:S02]  /*7c70*/  FMNMX.FTZ R141, R16, R141, !PT ;  /* 0x0000008d108d7209 */ /* 0x000fe40007810000 */
[----:B------:R-:W-:Y:S02]  /*7c80*/  FSEL R6, R48, -INF , P5 ;  /* 0xff80000030067808 */ /* 0x000fe40002800000 */
[----:B------:R-:W-:Y:S02]  /*7c90*/  ISETP.GT.AND P1, PT, R2, 0x59, PT ;  /* 0x000000590200780c */ /* 0x000fe40003f24270 */
[----:B------:R-:W-:Y:S02]  /*7ca0*/  FMNMX.FTZ R2, R250, R4, !PT ;  /* 0x00000004fa027209 */ /* 0x000fe40007810000 */
[----:B------:R-:W-:Y:S02]  /*7cb0*/  FSEL R45, R45, -INF , P6 ;  /* 0xff8000002d2d7808 */ /* 0x000fe40003000000 */
[----:B------:R-:W-:Y:S02]  /*7cc0*/  FMNMX.FTZ R141, R40, R141, !PT ;  /* 0x0000008d288d7209 */ /* 0x000fe40007810000 */
[----:B------:R-:W-:Y:S01]  /*7cd0*/  FSEL R246, R49, -INF , P1 ;  /* 0xff80000031f67808 */ /* 0x000fe20000800000 */
[----:B------:R-:W-:Y:S01]  /*7ce0*/  IMAD.MOV.U32 R49, RZ, RZ, R6 ;  /* 0x000000ffff317224 */ /* 0x000fe200078e0006 */
[----:B------:R-:W-:Y:S01]  /*7cf0*/  ISETP.GT.AND P0, PT, R0, 0x31, PT ;  /* 0x000000310000780c */ /* 0x000fe20003f04270 */
[----:B------:R-:W-:Y:S01]  /*7d00*/  IMAD.U32 R6, RZ, RZ, UR24 ;  /* 0x00000018ff067e24 */ /* 0x000fe2000f8e00ff */
[----:B------:R-:W-:Y:S01]  /*7d10*/  MOV R33, R164 ;  /* 0x000000a400217202 */ /* 0x000fe20000000f00 */
[----:B------:R-:W-:Y:S01]  /*7d20*/  @UP0 USHF.L.U64.HI UR24, UR4, 0x6, UR5 ;  /* 0x0000000604180899 */ /* 0x000fe20008010205 */
[----:B------:R-:W-:Y:S02]  /*7d30*/  FMNMX.FTZ R2, R252, R2, !PT ;  /* 0x00000002fc027209 */ /* 0x000fe40007810000 */
[----:B------:R-:W-:Y:S02]  /*7d40*/  FMNMX.FTZ R141, R45, R141, !PT ;  /* 0x0000008d2d8d7209 */ /* 0x000fe40007810000 */
[----:B------:R-:W-:Y:S02]  /*7d50*/  FSEL R5, R31, -INF , P0 ;  /* 0xff8000001f057808 */ /* 0x000fe40000000000 */
[----:B------:R-:W-:Y:S02]  /*7d60*/  ISETP.GT.AND P0, PT, R0, 0x38, PT ;  /* 0x000000380000780c */ /* 0x000fe40003f04270 */
[----:B------:R-:W-:Y:S02]  /*7d70*/  FMNMX.FTZ R2, R33, R2, !PT ;  /* 0x0000000221027209 */ /* 0x000fe40007810000 */
[----:B------:R-:W-:Y:S02]  /*7d80*/  FMNMX.FTZ R141, R49, R141, !PT ;  /* 0x0000008d318d7209 */ /* 0x000fe40007810000 */
[----:B------:R-:W-:Y:S02]  /*7d90*/  FMNMX.FTZ R2, R41, R2, !PT ;  /* 0x0000000229027209 */ /* 0x000fe40007810000 */
[----:B------:R-:W-:Y:S02]  /*7da0*/  FSEL R48, R34, -INF , P0 ;  /* 0xff80000022307808 */ /* 0x000fe40000000000 */
[----:B------:R-:W-:Y:S02]  /*7db0*/  MOV R34, R5 ;  /* 0x0000000500227202 */ /* 0x000fe40000000f00 */
[----:B------:R-:W-:Y:S02]  /*7dc0*/  FMNMX.FTZ R141, R246, R141, !PT ;  /* 0x0000008df68d7209 */ /* 0x000fe40007810000 */
[----:B------:R-:W-:Y:S02]  /*7dd0*/  ISETP.GT.AND P1, PT, R0, 0x39, PT ;  /* 0x000000390000780c */ /* 0x000fe40003f24270 */
[----:B------:R-:W-:Y:S01]  /*7de0*/  FMNMX.FTZ R2, R34, R2, !PT ;  /* 0x0000000222027209 */ /* 0x000fe20007810000 */
[----:B------:R-:W1:Y:S01]  /*7df0*/  SHFL.BFLY PT, R4, R141, 0x2, 0x1f ;  /* 0x0c401f008d047f89 */ /* 0x000e6200000e0000 */
[----:B------:R-:W-:Y:S02]  /*7e00*/  FSEL R17, R35, -INF , P1 ;  /* 0xff80000023117808 */ /* 0x000fe40000800000 */
[----:B------:R-:W-:Y:S02]  /*7e10*/  ISETP.GT.AND P1, PT, R0, 0x40, PT ;  /* 0x000000400000780c */ /* 0x000fe40003f24270 */
[----:B------:R-:W-:Y:S02]  /*7e20*/  FMNMX.FTZ R2, R48, R2, !PT ;  /* 0x0000000230027209 */ /* 0x000fe40007810000 */
[----:B------:R-:W-:Y:S02]  /*7e30*/  FSEL R38, R38, -INF , P1 ;  /* 0xff80000026267808 */ /* 0x000fe40000800000 */
[C---:B------:R-:W-:Y:S02]  /*7e40*/  ISETP.GT.AND P1, PT, R0.reuse, 0x48, PT ;  /* 0x000000480000780c */ /* 0x040fe40003f24270 */
[----:B------:R-:W-:Y:S02]  /*7e50*/  ISETP.GT.AND P0, PT, R0, 0x41, PT ;  /* 0x000000410000780c */ /* 0x000fe40003f04270 */
[----:B------:R-:W-:Y:S02]  /*7e60*/  FMNMX.FTZ R2, R17, R2, !PT ;  /* 0x0000000211027209 */ /* 0x000fe40007810000 */
[----:B------:R-:W-:Y:S01]  /*7e70*/  FSEL R5, R42, -INF , P1 ;  /* 0xff8000002a057808 */ /* 0x000fe20000800000 */
[----:B------:R-:W-:Y:S01]  /*7e80*/  IMAD.MOV.U32 R42, RZ, RZ, R17 ;  /* 0x000000ffff2a7224 */ /* 0x000fe200078e0011 */
[----:B------:R-:W-:Y:S01]  /*7e90*/  FSEL R26, R39, -INF , P0 ;  /* 0xff800000271a7808 */ /* 0x000fe20000000000 */
[----:B------:R-:W-:Y:S01]  /*7ea0*/  IMAD.MOV.U32 R39, RZ, RZ, R13 ;  /* 0x000000ffff277224 */ /* 0x000fe200078e000d */
[----:B------:R-:W-:Y:S02]  /*7eb0*/  ISETP.GT.AND P0, PT, R0, 0x49, PT ;  /* 0x000000490000780c */ /* 0x000fe40003f04270 */
[----:B------:R-:W-:Y:S02]  /*7ec0*/  FMNMX.FTZ R2, R38, R2, !PT ;  /* 0x0000000226027209 */ /* 0x000fe40007810000 */
[----:B------:R-:W-:Y:S01]  /*7ed0*/  FSEL R44, R43, -INF , P0 ;  /* 0xff8000002b2c7808 */ /* 0x000fe20000000000 */
[----:B------:R-:W-:Y:S01]  /*7ee0*/  IMAD.MOV.U32 R43, RZ, RZ, R5 ;  /* 0x000000ffff2b7224 */ /* 0x000fe200078e0005 */
[----:B------:R-:W-:Y:S02]  /*7ef0*/  FMNMX.FTZ R2, R26, R2, !PT ;  /* 0x000000021a027209 */ /* 0x000fe40007810000 */
[----:B------:R-:W-:Y:S02]  /*7f00*/  ISETP.GT.AND P1, PT, R0, 0x50, PT ;  /* 0x000000500000780c */ /* 0x000fe40003f24270 */
[----:B------:R-:W-:Y:S02]  /*7f10*/  FMNMX.FTZ R2, R43, R2, !PT ;  /* 0x000000022b027209 */ /* 0x000fe40007810000 */
[----:B------:R-:W-:Y:S02]  /*7f20*/  FSEL R25, R46, -INF , P1 ;  /* 0xff8000002e197808 */ /* 0x000fe40000800000 */
[----:B------:R-:W-:Y:S02]  /*7f30*/  FMNMX.FTZ R2, R44, R2, !PT ;  /* 0x000000022c027209 */ /* 0x000fe40007810000 */
[C---:B------:R-:W-:Y:S02]  /*7f40*/  ISETP.GT.AND P0, PT, R0.reuse, 0x51, PT ;  /* 0x000000510000780c */ /* 0x040fe40003f04270 */
[----:B-1----:R-:W-:Y:S02]  /*7f50*/  FMNMX.FTZ R141, R141, R4, !PT ;  /* 0x000000048d8d7209 */ /* 0x002fe40007810000 */
[----:B------:R-:W-:Y:S02]  /*7f60*/  FSEL R247, R47, -INF , P0 ;  /* 0xff8000002ff77808 */ /* 0x000fe40000000000 */
[----:B------:R-:W-:Y:S01]  /*7f70*/  ISETP.GT.AND P1, PT, R0, 0x58, PT ;  /* 0x000000580000780c */ /* 0x000fe20003f24270 */
[----:B------:R-:W1:Y:S01]  /*7f80*/  SHFL.BFLY PT, R4, R141, 0x1, 0x1f ;  /* 0x0c201f008d047f89 */ /* 0x000e6200000e0000 */
[----:B------:R-:W-:Y:S02]  /*7f90*/  FMNMX.FTZ R2, R25, R2, !PT ;  /* 0x0000000219027209 */ /* 0x000fe40007810000 */
[----:B------:R-:W-:Y:S02]  /*7fa0*/  FSEL R248, R50, -INF , P1 ;  /* 0xff80000032f87808 */ /* 0x000fe40000800000 */
[----:B------:R-:W-:Y:S02]  /*7fb0*/  ISETP.GT.AND P0, PT, R0, 0x59, PT ;  /* 0x000000590000780c */ /* 0x000fe40003f04270 */
[----:B------:R-:W-:Y:S02]  /*7fc0*/  FMNMX.FTZ R0, R247, R2, !PT ;  /* 0x00000002f7007209 */ /* 0x000fe40007810000 */
[----:B------:R-:W-:Y:S02]  /*7fd0*/  FSEL R142, R51, -INF , P0 ;  /* 0xff800000338e7808 */ /* 0x000fe40000000000 */
[----:B------:R-:W-:Y:S02]  /*7fe0*/  FMNMX.FTZ R0, R248, R0, !PT ;  /* 0x00000000f8007209 */ /* 0x000fe40007810000 */
[----:B------:R-:W-:Y:S02]  /*7ff0*/  PLOP3.LUT P5, PT, PT, PT, UP0, 0x80, 0x0 ;  /* 0x000000000000781c */ /* 0x000fe40003faf008 */
[----:B------:R-:W-:Y:S02]  /*8000*/  FMNMX.FTZ R0, R142, R0, !PT ;  /* 0x000000008e007209 */ /* 0x000fe40007810000 */
[----:B------:R-:W-:Y:S02]  /*8010*/  MOV R35, R29 ;  /* 0x0000001d00237202 */ /* 0x000fe40000000f00 */
[----:B------:R-:W-:Y:S01]  /*8020*/  MOV R50, R16 ;  /* 0x0000001000327202 */ /* 0x000fe20000000f00 */
[----:B------:R-:W4:Y:S01]  /*8030*/  SHFL.BFLY PT, R2, R0, 0x2, 0x1f ;  /* 0x0c401f0000027f89 */ /* 0x000f2200000e0000 */
[----:B-1----:R-:W-:Y:S04]  /*8040*/  FMNMX.FTZ R141, R141, R4, !PT ;  /* 0x000000048d8d7209 */ /* 0x002fe80007810000 */
[C---:B------:R-:W-:Y:S01]  /*8050*/  FSETP.NEU.FTZ.AND P1, PT, R141.reuse, -INF , PT ;  /* 0xff8000008d00780b */ /* 0x040fe20003f3d000 */
[----:B------:R-:W-:Y:S05]  /*8060*/  FMUL.FTZ R164, R141, c[0x0][0x2d0] ;  /* 0x0000b4008da47a20 */ /* 0x000fea0000410000 */
[----:B------:R-:W-:Y:S05]  /*8070*/  FSEL R164, R164, RZ, P1 ;  /* 0x000000ffa4a47208 */ /* 0x000fea0000800000 */
[----:B------:R-:W-:Y:S04]  /*8080*/  FFMA.FTZ R7, R165, c[0x0][0x2d0], -R164 ;  /* 0x0000b400a5077a23 */ /* 0x000fe800000108a4 */
[----:B------:R-:W-:Y:S01]  /*8090*/  MUFU.EX2 R231, R7 ;  /* 0x0000000700e77308 */ /* 0x000fe20000000800 */
[----:B----4-:R-:W-:Y:S05]  /*80a0*/  FMNMX.FTZ R0, R0, R2, !PT ;  /* 0x0000000200007209 */ /* 0x010fea0007810000 */
[----:B------:R-:W1:Y:S01]  /*80b0*/  SHFL.BFLY PT, R2, R0, 0x1, 0x1f ;  /* 0x0c201f0000027f89 */ /* 0x000e6200000e0000 */
[----:B---3--:R-:W-:Y:S01]  /*80c0*/  @P5 IMAD.MOV.U32 R5, RZ, RZ, R11 ;  /* 0x000000ffff055224 */ /* 0x008fe200078e000b */
[----:B--2---:R-:W-:Y:S05]  /*80d0*/  @P5 MOV R4, R8 ;  /* 0x0000000800045202 */ /* 0x004fea0000000f00 */
[----:B------:R-:W-:Y:S04]  /*80e0*/  @P5 IMAD.WIDE.U32 R4, R6, 0x60, R4 ;  /* 0x0000006006045825 */ /* 0x000fe800078e0004 */
[C---:B------:R-:W-:Y:S01]  /*80f0*/  @P5 IMAD.SHL.U32 R6, R4.reuse, 0x2, RZ ;  /* 0x0000000204065824 */ /* 0x040fe200078e00ff */
[----:B------:R-:W-:Y:S01]  /*8100*/  @P5 IADD3 R5, R5, UR23, RZ ;  /* 0x0000001705055c10 */ /* 0x000fe2000fffe0ff */
[----:B------:R-:W-:Y:S02]  /*8110*/  @UP0 USHF.L.U32 UR23, UR4, 0x6, URZ ;  /* 0x0000000604170899 */ /* 0x000fe4000800063f */
[----:B------:R-:W-:Y:S01]  /*8120*/  UISETP.GT.AND UP0, UPT, UR22, UR21, UPT ;  /* 0x000000151600728c */ /* 0x000fe2000bf04270 */
[----:B------:R-:W-:Y:S01]  /*8130*/  @P5 SHF.L.U64.HI R5, R4, 0x1, R5 ;  /* 0x0000000104055819 */ /* 0x000fe20000010205 */
[----:B------:R-:W-:Y:S01]  /*8140*/  FFMA.FTZ R4, R167, c[0x0][0x2d0], -R164 ;  /* 0x0000b400a7047a23 */ /* 0x000fe200000108a4 */
[----:B------:R-:W-:Y:S01]  /*8150*/  @P5 IADD3 R8, P6, R6, 0x80, RZ ;  /* 0x0000008006085810 */ /* 0x000fe20007fde0ff */
[----:B------:R-:W-:Y:S01]  /*8160*/  IMAD.MOV.U32 R167, RZ, RZ, R38 ;  /* 0x000000ffffa77224 */ /* 0x000fe200078e0026 */
[----:B------:R-:W-:Y:S01]  /*8170*/  UMOV UR22, UR20 ;  /* 0x0000001400167c82 */ /* 0x000fe20008000000 */
[----:B------:R2:W3:Y:S01]  /*8180*/  MUFU.EX2 R15, R4 ;  /* 0x00000004000f7308 */ /* 0x0004e20000000800 */
[----:B------:R-:W-:Y:S04]  /*8190*/  @P5 IADD3 R8, P0, R8, c[0x0][0x1c8], RZ ;  /* 0x0000720008085a10 */ /* 0x000fe80007f1e0ff */
[--C-:B------:R-:W-:Y:S02]  /*81a0*/  @P5 IADD3.X R9, RZ, c[0x0][0x1cc], R5.reuse, P0, P6 ;  /* 0x00007300ff095a10 */ /* 0x100fe400007ec405 */
[----:B------:R-:W-:Y:S04]  /*81b0*/  @P5 IADD3 R10, P6, R6, 0x100, RZ ;  /* 0x00000100060a5810 */ /* 0x000fe80007fde0ff */
[----:B------:R-:W-:Y:S04]  /*81c0*/  @P5 IADD3 R10, P0, R10, c[0x0][0x1c8], RZ ;  /* 0x000072000a0a5a10 */ /* 0x000fe80007f1e0ff */
[----:B------:R-:W-:Y:S01]  /*81d0*/  @P5 IADD3.X R11, RZ, c[0x0][0x1cc], R5, P0, P6 ;  /* 0x00007300ff0b5a10 */ /* 0x000fe200007ec405 */
[--C-:B--2---:R-:W-:Y:S01]  /*81e0*/  FFMA.FTZ R4, R140, c[0x0][0x2d0], -R164.reuse ;  /* 0x0000b4008c047a23 */ /* 0x104fe200000108a4 */
[----:B-1----:R-:W-:Y:S01]  /*81f0*/  FMNMX.FTZ R140, R0, R2, !PT ;  /* 0x00000002008c7209 */ /* 0x002fe20007810000 */
[--C-:B------:R-:W-:Y:S02]  /*8200*/  FFMA.FTZ R0, R166, c[0x0][0x2d0], -R164.reuse ;  /* 0x0000b400a6007a23 */ /* 0x100fe400000108a4 */
[----:B------:R1:W-:Y:S01]  /*8210*/  MUFU.EX2 R12, R4 ;  /* 0x00000004000c7308 */ /* 0x0003e20000000800 */
[C---:B------:R-:W-:Y:S01]  /*8220*/  FSETP.NEU.FTZ.AND P0, PT, R140.reuse, -INF , PT ;  /* 0xff8000008c00780b */ /* 0x040fe20003f1d000 */
[----:B------:R-:W-:Y:S02]  /*8230*/  FMUL.FTZ R165, R140, c[0x0][0x2d0] ;  /* 0x0000b4008ca57a20 */ /* 0x000fe40000410000 */
[----:B------:R-:W-:Y:S03]  /*8240*/  IMAD.MOV.U32 R166, RZ, RZ, R45 ;  /* 0x000000ffffa67224 */ /* 0x000fe600078e002d */
[----:B------:R-:W-:Y:S01]  /*8250*/  FSEL R165, R165, RZ, P0 ;  /* 0x000000ffa5a57208 */ /* 0x000fe20000000000 */
[----:B------:R-:W-:Y:S02]  /*8260*/  FFMA.FTZ R166, R166, c[0x0][0x2d0], -R164 ;  /* 0x0000b400a6a67a23 */ /* 0x000fe400000108a4 */
[----:B------:R2:W-:Y:S02]  /*8270*/  MUFU.EX2 R18, R0 ;  /* 0x0000000000127308 */ /* 0x0005e40000000800 */
[--C-:B------:R-:W-:Y:S08]  /*8280*/  FFMA.FTZ R2, R169, c[0x0][0x2d0], -R165.reuse ;  /* 0x0000b400a9027a23 */ /* 0x100ff000000108a5 */
[----:B------:R-:W-:Y:S01]  /*8290*/  MUFU.EX2 R166, R166 ;  /* 0x000000a600a67308 */ /* 0x000fe20000000800 */
[----:B-1----:R-:W-:Y:S04]  /*82a0*/  @P5 IADD3 R4, P6, R6, c[0x0][0x1c8], RZ ;  /* 0x0000720006045a10 */ /* 0x002fe80007fde0ff */
[----:B------:R-:W-:Y:S05]  /*82b0*/  @P5 IADD3.X R5, R5, c[0x0][0x1cc], RZ, P6, !PT ;  /* 0x0000730005055a10 */ /* 0x000fea00037fe4ff */
[----:B------:R1:W-:Y:S01]  /*82c0*/  @P5 LDGSTS.E.BYPASS.LTC128B.128 [R249+0xc100], [R4.64], !P4 ;  /* 0x0c10000004f95fae */ /* 0x0003e2000e101d52 */
[--C-:B--2---:R-:W-:Y:S01]  /*82d0*/  FFMA.FTZ R0, R170, c[0x0][0x2d0], -R165.reuse ;  /* 0x0000b400aa007a23 */ /* 0x104fe200000108a5 */
[----:B------:R-:W-:Y:S03]  /*82e0*/  MOV R170, R44 ;  /* 0x0000002c00aa7202 */ /* 0x000fe60000000f00 */
[----:B------:R2:W-:Y:S03]  /*82f0*/  MUFU.EX2 R51, R0 ;  /* 0x0000000000337308 */ /* 0x0005e60000000800 */
[----:B------:R4:W-:Y:S08]  /*8300*/  @P5 LDGSTS.E.BYPASS.LTC128B.128 [R249+0xf100], [R8.64], !P3 ;  /* 0x0f10000008f95fae */ /* 0x0009f0000d901d52 */
[----:B------:R4:W-:Y:S01]  /*8310*/  @P5 LDGSTS.E.BYPASS.LTC128B.128 [R249+0x12100], [R10.64], !P2 ;  /* 0x121000000af95fae */ /* 0x0009e2000d101d52 */
[----:B-1----:R-:W-:Y:S01]  /*8320*/  @P5 IADD3 R4, P6, R4, UR23, RZ ;  /* 0x0000001704045c10 */ /* 0x002fe2000ffde0ff */
[--C-:B--2---:R-:W-:Y:S01]  /*8330*/  FFMA.FTZ R0, R171, c[0x0][0x2d0], -R165.reuse ;  /* 0x0000b400ab007a23 */ /* 0x104fe200000108a5 */
[----:B---3--:R-:W-:Y:S02]  /*8340*/  MOV R171, R15 ;  /* 0x0000000f00ab7202 */ /* 0x008fe40000000f00 */
[----:B------:R-:W-:Y:S01]  /*8350*/  @P5 IADD3.X R5, R5, UR24, RZ, P6, !PT ;  /* 0x0000001805055c10 */ /* 0x000fe2000b7fe4ff */
[----:B------:R1:W2:Y:S01]  /*8360*/  MUFU.EX2 R27, R0 ;  /* 0x00000000001b7308 */ /* 0x0002a20000000800 */
[----:B------:R-:W-:Y:S03]  /*8370*/  F2FP.PACK_AB R160, R171, R231 ;  /* 0x000000e7aba0723e */ /* 0x000fe600000000ff */
[----:B------:R3:W-:Y:S06]  /*8380*/  @P5 LDGSTS.E.BYPASS.LTC128B.128 [R249+0xd100], [R4.64], !P4 ;  /* 0x0d10000004f95fae */ /* 0x0007ec000e101d52 */
[----:B----4-:R4:W-:Y:S02]  /*8390*/  MUFU.EX2 R11, R2 ;  /* 0x00000002000b7308 */ /* 0x0109e40000000800 */
[----:B------:R3:W-:Y:S08]  /*83a0*/  @P5 LDGSTS.E.BYPASS.LTC128B.128 [R249+0x10100], [R4.64+0x80], !P3 ;  /* 0x1010008004f95fae */ /* 0x0007f0000d901d52 */
[----:B------:R3:W-:Y:S01]  /*83b0*/  @P5 LDGSTS.E.BYPASS.LTC128B.128 [R249+0x13100], [R4.64+0x100], !P2 ;  /* 0x1310010004f95fae */ /* 0x0007e2000d101d52 */
[----:B-1----:R-:W-:Y:S01]  /*83c0*/  FFMA.FTZ R0, R168, c[0x0][0x2d0], -R165 ;  /* 0x0000b400a8007a23 */ /* 0x002fe200000108a5 */
[----:B--2---:R-:W-:Y:S01]  /*83d0*/  F2FP.PACK_AB R161, R27, R51 ;  /* 0x000000331ba1723e */ /* 0x004fe200000000ff */
[----:B------:R-:W-:Y:S02]  /*83e0*/  IMAD.MOV.U32 R168, RZ, RZ, R49 ;  /* 0x000000ffffa87224 */ /* 0x000fe400078e0031 */
[----:B------:R1:W2:Y:S01]  /*83f0*/  MUFU.EX2 R15, R0 ;  /* 0x00000000000f7308 */ /* 0x0002a20000000800 */
[----:B------:R-:W-:Y:S02]  /*8400*/  IMAD.MOV.U32 R49, RZ, RZ, R36 ;  /* 0x000000ffff317224 */ /* 0x000fe400078e0024 */
[----:B------:R-:W-:Y:S01]  /*8410*/  FFMA.FTZ R168, R168, c[0x0][0x2d0], -R164 ;  /* 0x0000b400a8a87a23 */ /* 0x000fe200000108a4 */
[----:B----4-:R-:W-:Y:S02]  /*8420*/  FSEL R2, R140, RZ, P0 ;  /* 0x000000ff8c027208 */ /* 0x010fe40000000000 */
[----:B------:R-:W-:Y:S04]  /*8430*/  PLOP3.LUT P0, PT, PT, PT, UP0, 0x80, 0x0 ;  /* 0x000000000000781c */ /* 0x000fe80003f0f008 */
[----:B------:R-:W-:Y:S01]  /*8440*/  MUFU.EX2 R168, R168 ;  /* 0x000000a800a87308 */ /* 0x000fe20000000800 */
[----:B-1----:R-:W-:Y:S01]  /*8450*/  FSEL R0, R141, RZ, P1 ;  /* 0x000000ff8d007208 */ /* 0x002fe20000800000 */
[----:B--2---:R-:W-:Y:S01]  /*8460*/  IMAD.MOV.U32 R169, RZ, RZ, R15 ;  /* 0x000000ffffa97224 */ /* 0x004fe200078e000f */
[----:B------:R-:W-:Y:S03]  /*8470*/  @P5 IADD3 R6, P1, R4, UR23, RZ ;  /* 0x0000001704065c10 */ /* 0x000fe6000ff3e0ff */
[----:B------:R-:W-:Y:S01]  /*8480*/  FADD.FTZ R0, -R0, R3 ;  /* 0x0000000300007221 */ /* 0x000fe20000010100 */
[----:B------:R-:W-:Y:S02]  /*8490*/  @P5 IADD3.X R7, R5, UR24, RZ, P1, !PT ;  /* 0x0000001805075c10 */ /* 0x000fe40008ffe4ff */
[----:B------:R-:W-:Y:S01]  /*84a0*/  F2FP.PACK_AB R163, R11, R169 ;  /* 0x000000a90ba3723e */ /* 0x000fe200000000ff */
[----:B------:R-:W-:Y:S02]  /*84b0*/  FMUL.FTZ R0, R0, c[0x0][0x2d0] ;  /* 0x0000b40000007a20 */ /* 0x000fe40000410000 */
[----:B------:R1:W-:Y:S02]  /*84c0*/  @P5 LDGSTS.E.BYPASS.LTC128B.128 [R249+0xe100], [R6.64], !P4 ;  /* 0x0e10000006f95fae */ /* 0x0003e4000e101d52 */
[----:B------:R2:W3:Y:S06]  /*84d0*/  MUFU.EX2 R3, R0 ;  /* 0x0000000000037308 */ /* 0x0004ec0000000800 */
[----:B------:R1:W-:Y:S08]  /*84e0*/  @P5 LDGSTS.E.BYPASS.LTC128B.128 [R249+0x11100], [R6.64+0x80], !P3 ;  /* 0x1110008006f95fae */ /* 0x0003f0000d901d52 */
[----:B------:R1:W-:Y:S08]  /*84f0*/  @P5 LDGSTS.E.BYPASS.LTC128B.128 [R249+0x14100], [R6.64+0x100], !P2 ;  /* 0x1410010006f95fae */ /* 0x0003f0000d101d52 */
[----:B------:R-:W-:Y:S01]  /*8500*/  LDSM.16.MT88.4 R20, [R226+0x100] ;  /* 0x00010000e214783b */ /* 0x000fe20000004200 */
[----:B--2---:R-:W-:Y:S01]  /*8510*/  FADD.FTZ R0, -R2, R143 ;  /* 0x0000008f02007221 */ /* 0x004fe20000010100 */
[----:B------:R-:W-:Y:S01]  /*8520*/  MOV R143, R40 ;  /* 0x00000028008f7202 */ /* 0x000fe20000000f00 */
[----:B------:R-:W-:Y:S02]  /*8530*/  IMAD.MOV.U32 R2, RZ, RZ, R12 ;  /* 0x000000ffff027224 */ /* 0x000fe400078e000c */
[----:B------:R-:W-:Y:S03]  /*8540*/  FMUL.FTZ R0, R0, c[0x0][0x2d0] ;  /* 0x0000b40000007a20 */ /* 0x000fe60000410000 */
[----:B------:R-:W2:Y:S01]  /*8550*/  LDSM.16.MT88.4 R12, [R225+0x100] ;  /* 0x00010000e10c783b */ /* 0x000ea20000004200 */
[----:B------:R-:W-:Y:S01]  /*8560*/  F2FP.PACK_AB R162, R18, R2 ;  /* 0x0000000212a2723e */ /* 0x000fe200000000ff */
[C---:B---3--:R-:W-:Y:S01]  /*8570*/  FMUL.FTZ R4, R3.reuse, R144 ;  /* 0x0000009003047220 */ /* 0x048fe20000410000 */
[----:B------:R-:W-:Y:S01]  /*8580*/  MOV R144, R11 ;  /* 0x0000000b00907202 */ /* 0x000fe20000000f00 */
[----:B------:R-:W1:Y:S01]  /*8590*/  MUFU.EX2 R0, R0 ;  /* 0x0000000000007308 */ /* 0x000e620000000800 */
[C---:B------:R-:W-:Y:S01]  /*85a0*/  FMUL.FTZ R5, R3.reuse, R145 ;  /* 0x0000009103057220 */ /* 0x040fe20000410000 */
[----:B------:R-:W-:Y:S01]  /*85b0*/  MOV R145, R18 ;  /* 0x0000001200917202 */ /* 0x000fe20000000f00 */
[C---:B------:R-:W-:Y:S01]  /*85c0*/  FMUL.FTZ R9, R3.reuse, R149 ;  /* 0x0000009503097220 */ /* 0x040fe20000410000 */
[----:B------:R-:W3:Y:S01]  /*85d0*/  LDSM.16.MT88.4 R28, [R229+0x100] ;  /* 0x00010000e51c783b */ /* 0x000ee20000004200 */
[C---:B------:R-:W-:Y:S01]  /*85e0*/  FMUL.FTZ R8, R3.reuse, R148 ;  /* 0x0000009403087220 */ /* 0x040fe20000410000 */
[----:B------:R-:W-:Y:S01]  /*85f0*/  MOV R149, R39 ;  /* 0x0000002700957202 */ /* 0x000fe20000000f00 */
[C---:B------:R-:W-:Y:S02]  /*8600*/  FMUL.FTZ R16, R3.reuse, R104 ;  /* 0x0000006803107220 */ /* 0x040fe40000410000 */
[C---:B------:R-:W-:Y:S02]  /*8610*/  FMUL.FTZ R17, R3.reuse, R105 ;  /* 0x0000006903117220 */ /* 0x040fe40000410000 */
[----:B------:R-:W-:Y:S01]  /*8620*/  IMAD.MOV.U32 R40, RZ, RZ, R19 ;  /* 0x000000ffff287224 */ /* 0x000fe200078e0013 */
[----:B------:R-:W-:Y:S01]  /*8630*/  LDSM.16.MT88.4 R44, [R225+0x3100] ;  /* 0x00310000e12c783b */ /* 0x000fe20000004200 */
[----:B------:R-:W-:Y:S02]  /*8640*/  IMAD.MOV.U32 R148, RZ, RZ, R33 ;  /* 0x000000ffff947224 */ /* 0x000fe400078e0021 */
[C---:B------:R-:W-:Y:S01]  /*8650*/  FMUL.FTZ R33, R3.reuse, R121 ;  /* 0x0000007903217220 */ /* 0x040fe20000410000 */
[----:B------:R-:W-:Y:S01]  /*8660*/  MOV R121, R49 ;  /* 0x0000003100797202 */ /* 0x000fe20000000f00 */
[C---:B------:R-:W-:Y:S02]  /*8670*/  FMUL.FTZ R49, R3.reuse, R137 ;  /* 0x0000008903317220 */ /* 0x040fe40000410000 */
[----:B------:R-:W-:Y:S01]  /*8680*/  IMAD.MOV.U32 R137, RZ, RZ, R149 ;  /* 0x000000ffff897224 */ /* 0x000fe200078e0095 */
[----:B------:R-:W0:Y:S01]  /*8690*/  LDGDEPBAR ;  /* 0x00000000000079af */ /* 0x000e220000000000 */
[C---:B------:R-:W-:Y:S02]  /*86a0*/  FMUL.FTZ R52, R3.reuse, R52 ;  /* 0x0000003403347220 */ /* 0x040fe40000410000 */
[C---:B------:R-:W-:Y:S02]  /*86b0*/  FMUL.FTZ R53, R3.reuse, R53 ;  /* 0x0000003503357220 */ /* 0x040fe40000410000 */
[C---:B-1----:R-:W-:Y:S02]  /*86c0*/  FMUL.FTZ R6, R0.reuse, R146 ;  /* 0x0000009200067220 */ /* 0x042fe40000410000 */
[C---:B------:R-:W-:Y:S01]  /*86d0*/  FMUL.FTZ R7, R0.reuse, R147 ;  /* 0x0000009300077220 */ /* 0x040fe20000410000 */
[----:B------:R-:W-:Y:S01]  /*86e0*/  MOV R147, R27 ;  /* 0x0000001b00937202 */ /* 0x000fe20000000f00 */
[C---:B------:R-:W-:Y:S02]  /*86f0*/  FMUL.FTZ R18, R0.reuse, R106 ;  /* 0x0000006a00127220 */ /* 0x040fe40000410000 */
[C---:B------:R-:W-:Y:S02]  /*8700*/  FMUL.FTZ R19, R0.reuse, R107 ;  /* 0x0000006b00137220 */ /* 0x040fe40000410000 */
[----:B------:R-:W-:Y:S01]  /*8710*/  LDSM.16.MT88.4 R104, [R229+0x3100] ;  /* 0x00310000e568783b */ /* 0x000fe20000004200 */
[C---:B------:R-:W-:Y:S01]  /*8720*/  FMUL.FTZ R10, R0.reuse, R150 ;  /* 0x00000096000a7220 */ /* 0x040fe20000410000 */
[C---:B--2---:R-:W-:Y:S05]  /*8730*/  HMMA.16816.F32 R4, R160.reuse, R12, R4 ;  /* 0x0000000ca004723c */ /* 0x044fea0000001804 */
[C---:B------:R-:W-:Y:S01]  /*8740*/  FMUL.FTZ R11, R0.reuse, R151 ;  /* 0x00000097000b7220 */ /* 0x040fe20000410000 */
[----:B------:R-:W-:Y:S01]  /*8750*/  MOV R151, R51 ;  /* 0x0000003300977202 */ /* 0x000fe20000000f00 */
[C---:B------:R-:W-:Y:S02]  /*8760*/  FMUL.FTZ R12, R3.reuse, R100 ;  /* 0x00000064030c7220 */ /* 0x040fe40000410000 */
[C---:B------:R-:W-:Y:S03]  /*8770*/  FMUL.FTZ R13, R3.reuse, R101 ;  /* 0x00000065030d7220 */ /* 0x040fe60000410000 */
[C---:B------:R-:W-:Y:S03]  /*8780*/  HMMA.16816.F32 R8, R160.reuse, R14, R8 ;  /* 0x0000000ea008723c */ /* 0x040fe60000001808 */
[----:B------:R-:W-:Y:S01]  /*8790*/  IMAD.MOV.U32 R150, RZ, RZ, R35 ;  /* 0x000000ffff967224 */ /* 0x000fe200078e0023 */
[----:B------:R-:W-:Y:S01]  /*87a0*/  MOV R35, R37 ;  /* 0x0000002500237202 */ /* 0x000fe20000000f00 */
[----:B------:R-:W-:Y:S01]  /*87b0*/  IMAD.MOV.U32 R146, RZ, RZ, R24 ;  /* 0x000000ffff927224 */ /* 0x000fe200078e0018 */
[----:B------:R-:W1:Y:S01]  /*87c0*/  LDSM.16.MT88.4 R36, [R228+0x100] ;  /* 0x00010000e424783b */ /* 0x000e620000004200 */
[C---:B------:R-:W-:Y:S02]  /*87d0*/  FMUL.FTZ R14, R0.reuse, R102 ;  /* 0x00000066000e7220 */ /* 0x040fe40000410000 */
[C---:B------:R-:W-:Y:S03]  /*87e0*/  FMUL.FTZ R15, R0.reuse, R103 ;  /* 0x00000067000f7220 */ /* 0x040fe60000410000 */
[C---:B------:R-:W-:Y:S02]  /*87f0*/  FMUL.FTZ R24, R3.reuse, R112 ;  /* 0x0000007003187220 */ /* 0x040fe40000410000 */
[----:B------:R-:W2:Y:S01]  /*8800*/  LDSM.16.MT88.4 R100, [R226+0x3100] ;  /* 0x00310000e264783b */ /* 0x000ea20000004200 */
[----:B------:R-:W-:Y:S01]  /*8810*/  IMAD.MOV.U32 R112, RZ, RZ, R167 ;  /* 0x000000ffff707224 */ /* 0x000fe200078e00a7 */
[C---:B------:R-:W-:Y:S03]  /*8820*/  HMMA.16816.F32 R12, R160.reuse, R20, R12 ;  /* 0x00000014a00c723c */ /* 0x040fe6000000180c */
[----:B------:R-:W-:Y:S01]  /*8830*/  MOV R167, R25 ;  /* 0x0000001900a77202 */ /* 0x000fe20000000f00 */
[C---:B------:R-:W-:Y:S02]  /*8840*/  FMUL.FTZ R25, R3.reuse, R113 ;  /* 0x0000007103197220 */ /* 0x040fe40000410000 */
[----:B------:R-:W-:Y:S02]  /*8850*/  IMAD.MOV.U32 R113, RZ, RZ, R26 ;  /* 0x000000ffff717224 */ /* 0x000fe400078e001a */
[C---:B------:R-:W-:Y:S04]  /*8860*/  HMMA.16816.F32 R16, R160.reuse, R22, R16 ;  /* 0x00000016a010723c */ /* 0x040fe80000001810 */
[C---:B------:R-:W-:Y:S02]  /*8870*/  FMUL.FTZ R20, R3.reuse, R108 ;  /* 0x0000006c03147220 */ /* 0x040fe40000410000 */
[C---:B------:R-:W-:Y:S02]  /*8880*/  FMUL.FTZ R21, R3.reuse, R109 ;  /* 0x0000006d03157220 */ /* 0x040fe40000410000 */
[C---:B------:R-:W-:Y:S04]  /*8890*/  FMUL.FTZ R22, R0.reuse, R110 ;  /* 0x0000006e00167220 */ /* 0x040fe80000410000 */
[C---:B------:R-:W-:Y:S02]  /*88a0*/  FMUL.FTZ R23, R0.reuse, R111 ;  /* 0x0000006f00177220 */ /* 0x040fe40000410000 */
[----:B------:R-:W4:Y:S01]  /*88b0*/  LDSM.16.MT88.4 R108, [R228+0x3100] ;  /* 0x00310000e46c783b */ /* 0x000f220000004200 */
[C---:B------:R-:W-:Y:S01]  /*88c0*/  FMUL.FTZ R26, R0.reuse, R114 ;  /* 0x00000072001a7220 */ /* 0x040fe20000410000 */
[----:B------:R-:W-:Y:S01]  /*88d0*/  MOV R114, R146 ;  /* 0x0000009200727202 */ /* 0x000fe20000000f00 */
[----:B------:R-:W-:Y:S02]  /*88e0*/  FMUL.FTZ R27, R0, R115 ;  /* 0x00000073001b7220 */ /* 0x000fe40000410000 */
[C---:B---3--:R-:W-:Y:S03]  /*88f0*/  HMMA.16816.F32 R20, R160.reuse, R28, R20 ;  /* 0x0000001ca014723c */ /* 0x048fe60000001814 */
[----:B------:R-:W-:Y:S01]  /*8900*/  IMAD.MOV.U32 R115, RZ, RZ, R171 ;  /* 0x000000ffff737224 */ /* 0x000fe200078e00ab */
[----:B------:R-:W-:Y:S01]  /*8910*/  MOV R171, R43 ;  /* 0x0000002b00ab7202 */ /* 0x000fe20000000f00 */
[----:B------:R-:W-:Y:S02]  /*8920*/  IMAD.MOV.U32 R146, RZ, RZ, R2 ;  /* 0x000000ffff927224 */ /* 0x000fe400078e0002 */
[C---:B------:R-:W-:Y:S01]  /*8930*/  FMUL.FTZ R28, R3.reuse, R116 ;  /* 0x00000074031c7220 */ /* 0x040fe20000410000 */
[C---:B------:R-:W-:Y:S04]  /*8940*/  HMMA.16816.F32 R24, R160.reuse, R30, R24 ;  /* 0x0000001ea018723c */ /* 0x040fe80000001818 */
[C---:B------:R-:W-:Y:S02]  /*8950*/  FMUL.FTZ R29, R3.reuse, R117 ;  /* 0x00000075031d7220 */ /* 0x040fe40000410000 */
[----:B------:R-:W-:Y:S02]  /*8960*/  FFMA.FTZ R2, R172, c[0x0][0x2d0], -R164 ;  /* 0x0000b400ac027a23 */ /* 0x000fe400000108a4 */
[C---:B------:R-:W-:Y:S01]  /*8970*/  FMUL.FTZ R30, R0.reuse, R118 ;  /* 0x00000076001e7220 */ /* 0x040fe20000410000 */
[----:B------:R-:W-:Y:S03]  /*8980*/  MOV R118, R35 ;  /* 0x0000002300767202 */ /* 0x000fe60000000f00 */
[C---:B------:R-:W-:Y:S02]  /*8990*/  FMUL.FTZ R31, R0.reuse, R119 ;  /* 0x00000077001f7220 */ /* 0x040fe40000410000 */
[----:B------:R-:W-:Y:S02]  /*89a0*/  IMAD.MOV.U32 R116, RZ, RZ, R50 ;  /* 0x000000ffff747224 */ /* 0x000fe400078e0032 */
[----:B------:R-:W-:Y:S02]  /*89b0*/  IMAD.MOV.U32 R119, RZ, RZ, R32 ;  /* 0x000000ffff777224 */ /* 0x000fe400078e0020 */
[C---:B------:R-:W-:Y:S01]  /*89c0*/  FMUL.FTZ R35, R0.reuse, R123 ;  /* 0x0000007b00237220 */ /* 0x040fe20000410000 */
[C---:B-1----:R-:W-:Y:S03]  /*89d0*/  HMMA.16816.F32 R28, R160.reuse, R36, R28 ;  /* 0x00000024a01c723c */ /* 0x042fe6000000181c */
[C---:B------:R-:W-:Y:S01]  /*89e0*/  FMUL.FTZ R32, R3.reuse, R120 ;  /* 0x0000007803207220 */ /* 0x040fe20000410000 */
[----:B------:R-:W-:Y:S01]  /*89f0*/  MOV R120, R34 ;  /* 0x0000002200787202 */ /* 0x000fe20000000f00 */
[C---:B------:R-:W-:Y:S01]  /*8a00*/  FMUL.FTZ R34, R0.reuse, R122 ;  /* 0x0000007a00227220 */ /* 0x040fe20000410000 */
[----:B------:R-:W-:Y:S01]  /*8a10*/  MOV R123, R41 ;  /* 0x00000029007b7202 */ /* 0x000fe20000000f00 */
[----:B------:R-:W-:Y:S02]  /*8a20*/  IMAD.MOV.U32 R117, RZ, RZ, R42 ;  /* 0x000000ffff757224 */ /* 0x000fe400078e002a */
[C---:B------:R-:W-:Y:S03]  /*8a30*/  FMUL.FTZ R41, R3.reuse, R129 ;  /* 0x0000008103297220 */ /* 0x040fe60000410000 */
[C---:B------:R-:W-:Y:S03]  /*8a40*/  HMMA.16816.F32 R32, R160.reuse, R38, R32 ;  /* 0x00000026a020723c */ /* 0x040fe60000001820 */
[C---:B------:R-:W-:Y:S02]  /*8a50*/  FMUL.FTZ R36, R3.reuse, R124 ;  /* 0x0000007c03247220 */ /* 0x040fe40000410000 */
[C---:B------:R-:W-:Y:S02]  /*8a60*/  FMUL.FTZ R37, R3.reuse, R125 ;  /* 0x0000007d03257220 */ /* 0x040fe40000410000 */
[C---:B------:R-:W-:Y:S02]  /*8a70*/  FMUL.FTZ R38, R0.reuse, R126 ;  /* 0x0000007e00267220 */ /* 0x040fe40000410000 */
[----:B------:R1:W-:Y:S03]  /*8a80*/  MUFU.EX2 R126, R2 ;  /* 0x00000002007e7308 */ /* 0x0003e60000000800 */
[----:B------:R-:W-:Y:S02]  /*8a90*/  IMAD.MOV.U32 R125, RZ, RZ, R40 ;  /* 0x000000ffff7d7224 */ /* 0x000fe400078e0028 */
[C---:B------:R-:W-:Y:S02]  /*8aa0*/  FMUL.FTZ R39, R0.reuse, R127 ;  /* 0x0000007f00277220 */ /* 0x040fe40000410000 */
[C---:B------:R-:W-:Y:S02]  /*8ab0*/  FMUL.FTZ R40, R3.reuse, R128 ;  /* 0x0000008003287220 */ /* 0x040fe40000410000 */
[C---:B------:R-:W-:Y:S02]  /*8ac0*/  FMUL.FTZ R42, R0.reuse, R130 ;  /* 0x00000082002a7220 */ /* 0x040fe40000410000 */
[----:B------:R-:W-:Y:S01]  /*8ad0*/  IMAD.MOV.U32 R130, RZ, RZ, R117 ;  /* 0x000000ffff827224 */ /* 0x000fe200078e0075 */
[C---:B------:R-:W-:Y:S03]  /*8ae0*/  HMMA.16816.F32 R36, R160.reuse, R44, R36 ;  /* 0x0000002ca024723c */ /* 0x040fe60000001824 */
[C---:B------:R-:W-:Y:S01]  /*8af0*/  FMUL.FTZ R43, R0.reuse, R131 ;  /* 0x00000083002b7220 */ /* 0x040fe20000410000 */
[----:B------:R-:W-:Y:S01]  /*8b00*/  MOV R117, R115 ;  /* 0x0000007300757202 */ /* 0x000fe20000000f00 */
[----:B------:R-:W-:Y:S02]  /*8b10*/  IMAD.MOV.U32 R172, RZ, RZ, R123 ;  /* 0x000000ffffac7224 */ /* 0x000fe400078e007b */
[C---:B------:R-:W-:Y:S02]  /*8b20*/  FMUL.FTZ R45, R3.reuse, R133 ;  /* 0x00000085032d7220 */ /* 0x040fe40000410000 */
[----:B------:R-:W-:Y:S01]  /*8b30*/  FMUL.FTZ R44, R3, R132 ;  /* 0x00000084032c7220 */ /* 0x000fe20000410000 */
[C---:B------:R-:W-:Y:S03]  /*8b40*/  HMMA.16816.F32 R40, R160.reuse, R46, R40 ;  /* 0x0000002ea028723c */ /* 0x040fe60000001828 */
[----:B-1----:R-:W-:Y:S01]  /*8b50*/  FFMA.FTZ R2, R173, c[0x0][0x2d0], -R164 ;  /* 0x0000b400ad027a23 */ /* 0x002fe200000108a4 */
[----:B------:R-:W-:Y:S01]  /*8b60*/  MOV R173, R150 ;  /* 0x0000009600ad7202 */ /* 0x000fe20000000f00 */
[----:B------:R-:W-:Y:S02]  /*8b70*/  IMAD.MOV.U32 R122, RZ, RZ, R48 ;  /* 0x000000ffff7a7224 */ /* 0x000fe400078e0030 */
[----:B------:R1:W3:Y:S01]  /*8b80*/  MUFU.EX2 R124, R2 ;  /* 0x00000002007c7308 */ /* 0x0002e20000000800 */
[C---:B------:R-:W-:Y:S04]  /*8b90*/  FMUL.FTZ R46, R0.reuse, R134 ;  /* 0x00000086002e7220 */ /* 0x040fe80000410000 */
[C---:B------:R-:W-:Y:S01]  /*8ba0*/  FMUL.FTZ R47, R0.reuse, R135 ;  /* 0x00000087002f7220 */ /* 0x040fe20000410000 */
[----:B------:R-:W-:Y:S01]  /*8bb0*/  MOV R131, R122 ;  /* 0x0000007a00837202 */ /* 0x000fe20000000f00 */
[C---:B------:R-:W-:Y:S02]  /*8bc0*/  FMUL.FTZ R48, R3.reuse, R136 ;  /* 0x0000008803307220 */ /* 0x040fe40000410000 */
[C---:B------:R-:W-:Y:S02]  /*8bd0*/  FMUL.FTZ R50, R0.reuse, R138 ;  /* 0x0000008a00327220 */ /* 0x040fe40000410000 */
[----:B------:R-:W-:Y:S01]  /*8be0*/  IMAD.MOV.U32 R138, RZ, RZ, R121 ;  /* 0x000000ffff8a7224 */ /* 0x000fe200078e0079 */
[C---:B--2---:R-:W-:Y:S03]  /*8bf0*/  HMMA.16816.F32 R44, R160.reuse, R100, R44 ;  /* 0x00000064a02c723c */ /* 0x044fe6000000182c */
[C---:B------:R-:W-:Y:S01]  /*8c00*/  FMUL.FTZ R51, R0.reuse, R139 ;  /* 0x0000008b00337220 */ /* 0x040fe20000410000 */
[----:B------:R-:W-:Y:S01]  /*8c10*/  MOV R139, R120 ;  /* 0x00000078008b7202 */ /* 0x000fe20000000f00 */
[----:B------:R-:W-:Y:S01]  /*8c20*/  IMAD.MOV.U32 R120, RZ, RZ, R112 ;  /* 0x000000ffff787224 */ /* 0x000fe200078e0070 */
[----:B------:R-:W-:Y:S01]  /*8c30*/  MOV R121, R118 ;  /* 0x0000007600797202 */ /* 0x000fe20000000f00 */
[----:B------:R-:W-:Y:S02]  /*8c40*/  IMAD.MOV.U32 R118, RZ, RZ, R114 ;  /* 0x000000ffff767224 */ /* 0x000fe400078e0072 */
[----:B------:R-:W-:Y:S01]  /*8c50*/  FMUL.FTZ R54, R0, R54 ;  /* 0x0000003600367220 */ /* 0x000fe20000410000 */
[C---:B------:R-:W-:Y:S01]  /*8c60*/  HMMA.16816.F32 R48, R160.reuse, R102, R48 ;  /* 0x00000066a030723c */ /* 0x040fe20000001830 */
[----:B------:R-:W2:Y:S02]  /*8c70*/  LDSM.16.MT88.4 R100, [R225+0x6100] ;  /* 0x00610000e164783b */ /* 0x000ea40000004200 */
[--C-:B-1----:R-:W-:Y:S01]  /*8c80*/  FFMA.FTZ R2, R174, c[0x0][0x2d0], -R165.reuse ;  /* 0x0000b400ae027a23 */ /* 0x102fe200000108a5 */
[----:B------:R-:W-:Y:S01]  /*8c90*/  MOV R174, R125 ;  /* 0x0000007d00ae7202 */ /* 0x000fe20000000f00 */
[C---:B------:R-:W-:Y:S02]  /*8ca0*/  FMUL.FTZ R55, R0.reuse, R55 ;  /* 0x0000003700377220 */ /* 0x040fe40000410000 */
[----:B------:R1:W-:Y:S01]  /*8cb0*/  MUFU.EX2 R125, R2 ;  /* 0x00000002007d7308 */ /* 0x0003e20000000800 */
[C---:B------:R-:W-:Y:S04]  /*8cc0*/  FMUL.FTZ R56, R3.reuse, R56 ;  /* 0x0000003803387220 */ /* 0x040fe80000410000 */
[C---:B------:R-:W-:Y:S03]  /*8cd0*/  HMMA.16816.F32 R52, R160.reuse, R104, R52 ;  /* 0x00000068a034723c */ /* 0x040fe60000001834 */
[C---:B------:R-:W-:Y:S02]  /*8ce0*/  FMUL.FTZ R57, R3.reuse, R57 ;  /* 0x0000003903397220 */ /* 0x040fe40000410000 */
[C---:B------:R-:W-:Y:S02]  /*8cf0*/  FMUL.FTZ R58, R0.reuse, R58 ;  /* 0x0000003a003a7220 */ /* 0x040fe40000410000 */
[C---:B------:R-:W-:Y:S02]  /*8d00*/  FMUL.FTZ R59, R0.reuse, R59 ;  /* 0x0000003b003b7220 */ /* 0x040fe40000410000 */
[C---:B------:R-:W-:Y:S03]  /*8d10*/  FMUL.FTZ R60, R3.reuse, R60 ;  /* 0x0000003c033c7220 */ /* 0x040fe60000410000 */
[----:B------:R-:W-:Y:S02]  /*8d20*/  FMUL.FTZ R61, R3, R61 ;  /* 0x0000003d033d7220 */ /* 0x000fe40000410000 */
[C---:B------:R-:W-:Y:S01]  /*8d30*/  HMMA.16816.F32 R56, R160.reuse, R106, R56 ;  /* 0x0000006aa038723c */ /* 0x040fe20000001838 */
[----:B------:R-:W2:Y:S02]  /*8d40*/  LDSM.16.MT88.4 R104, [R226+0x6100] ;  /* 0x00610000e268783b */ /* 0x000ea40000004200 */
[C---:B------:R-:W-:Y:S02]  /*8d50*/  FMUL.FTZ R62, R0.reuse, R62 ;  /* 0x0000003e003e7220 */ /* 0x040fe40000410000 */
[--C-:B-1----:R-:W-:Y:S01]  /*8d60*/  FFMA.FTZ R2, R175, c[0x0][0x2d0], -R165.reuse ;  /* 0x0000b400af027a23 */ /* 0x102fe200000108a5 */
[----:B------:R-:W-:Y:S01]  /*8d70*/  MOV R175, R148 ;  /* 0x0000009400af7202 */ /* 0x000fe20000000f00 */
[C---:B------:R-:W-:Y:S02]  /*8d80*/  FMUL.FTZ R63, R0.reuse, R63 ;  /* 0x0000003f003f7220 */ /* 0x040fe40000410000 */
[----:B------:R1:W1:Y:S03]  /*8d90*/  MUFU.EX2 R134, R2 ;  /* 0x0000000200867308 */ /* 0x0002660000000800 */
[C---:B------:R-:W-:Y:S02]  /*8da0*/  FMUL.FTZ R64, R3.reuse, R64 ;  /* 0x0000004003407220 */ /* 0x040fe40000410000 */
[C---:B----4-:R-:W-:Y:S03]  /*8db0*/  HMMA.16816.F32 R60, R160.reuse, R108, R60 ;  /* 0x0000006ca03c723c */ /* 0x050fe6000000183c */
[C---:B------:R-:W-:Y:S02]  /*8dc0*/  FMUL.FTZ R65, R3.reuse, R65 ;  /* 0x0000004103417220 */ /* 0x040fe40000410000 */
[C---:B------:R-:W-:Y:S02]  /*8dd0*/  FMUL.FTZ R66, R0.reuse, R66 ;  /* 0x0000004200427220 */ /* 0x040fe40000410000 */
[C---:B------:R-:W-:Y:S02]  /*8de0*/  FMUL.FTZ R67, R0.reuse, R67 ;  /* 0x0000004300437220 */ /* 0x040fe40000410000 */
[C---:B------:R-:W-:Y:S03]  /*8df0*/  FMUL.FTZ R68, R3.reuse, R68 ;  /* 0x0000004403447220 */ /* 0x040fe60000410000 */
[C---:B------:R-:W-:Y:S02]  /*8e00*/  FMUL.FTZ R69, R3.reuse, R69 ;  /* 0x0000004503457220 */ /* 0x040fe40000410000 */
[C---:B------:R-:W-:Y:S01]  /*8e10*/  HMMA.16816.F32 R64, R160.reuse, R110, R64 ;  /* 0x0000006ea040723c */ /* 0x040fe20000001840 */
[----:B------:R-:W4:Y:S02]  /*8e20*/  LDSM.16.MT88.4 R108, [R229+0x6100] ;  /* 0x00610000e56c783b */ /* 0x000f240000004200 */
[----:B------:R-:W-:Y:S02]  /*8e30*/  FMUL.FTZ R70, R0, R70 ;  /* 0x0000004600467220 */ /* 0x000fe40000410000 */
[--C-:B-1----:R-:W-:Y:S02]  /*8e40*/  FFMA.FTZ R2, R176, c[0x0][0x2d0], -R164.reuse ;  /* 0x0000b400b0027a23 */ /* 0x102fe400000108a4 */
[C---:B------:R-:W-:Y:S02]  /*8e50*/  FMUL.FTZ R71, R0.reuse, R71 ;  /* 0x0000004700477220 */ /* 0x040fe40000410000 */
[----:B------:R1:W-:Y:S03]  /*8e60*/  MUFU.EX2 R133, R2 ;  /* 0x0000000200857308 */ /* 0x0003e60000000800 */
[C---:B------:R-:W-:Y:S02]  /*8e70*/  FMUL.FTZ R72, R3.reuse, R72 ;  /* 0x0000004803487220 */ /* 0x040fe40000410000 */
[C---:B--2---:R-:W-:Y:S03]  /*8e80*/  HMMA.16816.F32 R68, R160.reuse, R100, R68 ;  /* 0x00000064a044723c */ /* 0x044fe60000001844 */
        /* <DEDUP_REMOVED lines=8> */
[--C-:B-1----:R-:W-:Y:S02]  /*8f10*/  FFMA.FTZ R2, R177, c[0x0][0x2d0], -R164.reuse ;  /* 0x0000b400b1027a23 */ /* 0x102fe400000108a4 */
[C---:B------:R-:W-:Y:S02]  /*8f20*/  FMUL.FTZ R79, R0.reuse, R79 ;  /* 0x0000004f004f7220 */ /* 0x040fe40000410000 */
[----:B------:R1:W-:Y:S03]  /*8f30*/  MUFU.EX2 R127, R2 ;  /* 0x00000002007f7308 */ /* 0x0003e60000000800 */
[C---:B------:R-:W-:Y:S02]  /*8f40*/  FMUL.FTZ R80, R3.reuse, R80 ;  /* 0x0000005003507220 */ /* 0x040fe40000410000 */
[C---:B------:R-:W-:Y:S03]  /*8f50*/  HMMA.16816.F32 R76, R160.reuse, R104, R76 ;  /* 0x00000068a04c723c */ /* 0x040fe6000000184c */
[C---:B------:R-:W-:Y:S02]  /*8f60*/  FMUL.FTZ R81, R3.reuse, R81 ;  /* 0x0000005103517220 */ /* 0x040fe40000410000 */
[C---:B------:R-:W-:Y:S02]  /*8f70*/  FMUL.FTZ R82, R0.reuse, R82 ;  /* 0x0000005200527220 */ /* 0x040fe40000410000 */
[C---:B------:R-:W-:Y:S02]  /*8f80*/  FMUL.FTZ R83, R0.reuse, R83 ;  /* 0x0000005300537220 */ /* 0x040fe40000410000 */
[C---:B------:R-:W-:Y:S03]  /*8f90*/  FMUL.FTZ R84, R3.reuse, R84 ;  /* 0x0000005403547220 */ /* 0x040fe60000410000 */
[C---:B------:R-:W-:Y:S02]  /*8fa0*/  FMUL.FTZ R85, R3.reuse, R85 ;  /* 0x0000005503557220 */ /* 0x040fe40000410000 */
[C---:B------:R-:W-:Y:S01]  /*8fb0*/  HMMA.16816.F32 R80, R160.reuse, R106, R80 ;  /* 0x0000006aa050723c */ /* 0x040fe20000001850 */
[----:B------:R-:W2:Y:S02]  /*8fc0*/  LDSM.16.MT88.4 R104, [R225+0x900] ;  /* 0x00090000e168783b */ /* 0x000ea40000004200 */
[----:B------:R-:W-:Y:S02]  /*8fd0*/  FMUL.FTZ R86, R0, R86 ;  /* 0x0000005600567220 */ /* 0x000fe40000410000 */
[--C-:B-1----:R-:W-:Y:S02]  /*8fe0*/  FFMA.FTZ R2, R178, c[0x0][0x2d0], -R165.reuse ;  /* 0x0000b400b2027a23 */ /* 0x102fe400000108a5 */
[C---:B------:R-:W-:Y:S02]  /*8ff0*/  FMUL.FTZ R87, R0.reuse, R87 ;  /* 0x0000005700577220 */ /* 0x040fe40000410000 */
[----:B------:R1:W-:Y:S03]  /*9000*/  MUFU.EX2 R132, R2 ;  /* 0x0000000200847308 */ /* 0x0003e60000000800 */
        /* <DEDUP_REMOVED lines=10> */
[----:B-1----:R-:W-:Y:S02]  /*90b0*/  FFMA.FTZ R2, R179, c[0x0][0x2d0], -R165 ;  /* 0x0000b400b3027a23 */ /* 0x002fe400000108a5 */
[C---:B------:R-:W-:Y:S02]  /*90c0*/  FMUL.FTZ R93, R3.reuse, R93 ;  /* 0x0000005d035d7220 */ /* 0x040fe40000410000 */
[----:B------:R1:W1:Y:S03]  /*90d0*/  MUFU.EX2 R129, R2 ;  /* 0x0000000200817308 */ /* 0x0002660000000800 */
[C---:B------:R-:W-:Y:S02]  /*90e0*/  FMUL.FTZ R98, R0.reuse, R98 ;  /* 0x0000006200627220 */ /* 0x040fe40000410000 */
[C---:B--2---:R-:W-:Y:S03]  /*90f0*/  HMMA.16816.F32 R92, R160.reuse, R100, R92 ;  /* 0x00000064a05c723c */ /* 0x044fe6000000185c */
[----:B------:R-:W-:Y:S02]  /*9100*/  FMUL.FTZ R99, R0, R99 ;  /* 0x0000006300637220 */ /* 0x000fe40000410000 */
[C---:B------:R-:W-:Y:S02]  /*9110*/  FMUL.FTZ R96, R3.reuse, R96 ;  /* 0x0000006003607220 */ /* 0x040fe40000410000 */
[----:B------:R-:W-:Y:S01]  /*9120*/  FMUL.FTZ R97, R3, R97 ;  /* 0x0000006103617220 */ /* 0x000fe20000410000 */
[----:B---3--:R-:W-:Y:S01]  /*9130*/  F2FP.PACK_AB R100, R124, R126 ;  /* 0x0000007e7c64723e */ /* 0x008fe200000000ff */
[----:B------:R-:W-:Y:S03]  /*9140*/  IMAD.MOV.U32 R122, RZ, RZ, R119 ;  /* 0x000000ffff7a7224 */ /* 0x000fe600078e0077 */
[----:B------:R-:W-:Y:S02]  /*9150*/  MOV R119, R113 ;  /* 0x0000007100777202 */ /* 0x000fe40000000f00 */
[----:B------:R-:W-:Y:S01]  /*9160*/  HMMA.16816.F32 R96, R160, R102, R96 ;  /* 0x00000066a060723c */ /* 0x000fe20000001860 */
[----:B------:R-:W2:Y:S02]  /*9170*/  LDSM.16.MT88.4 R112, [R229+0x900] ;  /* 0x00090000e570783b */ /* 0x000ea40000004200 */
[----:B------:R-:W-:Y:S01]  /*9180*/  F2FP.PACK_AB R101, R134, R125 ;  /* 0x0000007d8665723e */ /* 0x000fe200000000ff */
[--C-:B-1----:R-:W-:Y:S03]  /*9190*/  FFMA.FTZ R2, R183, c[0x0][0x2d0], -R164.reuse ;  /* 0x0000b400b7027a23 */ /* 0x102fe600000108a4 */
[----:B------:R-:W-:Y:S01]  /*91a0*/  F2FP.PACK_AB R103, R129, R132 ;  /* 0x000000848167723e */ /* 0x000fe200000000ff */
[----:B------:R1:W-:Y:S01]  /*91b0*/  MUFU.EX2 R128, R2 ;  /* 0x0000000200807308 */ /* 0x0003e20000000800 */
[----:B------:R-:W-:Y:S07]  /*91c0*/  F2FP.PACK_AB R102, R127, R133 ;  /* 0x000000857f66723e */ /* 0x000fee00000000ff */
[C---:B------:R-:W-:Y:S08]  /*91d0*/  HMMA.16816.F32 R4, R100.reuse, R104, R4 ;  /* 0x000000686404723c */ /* 0x040ff00000001804 */
[C---:B------:R-:W-:Y:S01]  /*91e0*/  HMMA.16816.F32 R8, R100.reuse, R106, R8 ;  /* 0x0000006a6408723c */ /* 0x040fe20000001808 */
[----:B------:R-:W3:Y:S03]  /*91f0*/  LDSM.16.MT88.4 R104, [R228+0x900] ;  /* 0x00090000e468783b */ /* 0x000ee60000004200 */
[--C-:B-1----:R-:W-:Y:S04]  /*9200*/  FFMA.FTZ R2, R182, c[0x0][0x2d0], -R164.reuse ;  /* 0x0000b400b6027a23 */ /* 0x102fe800000108a4 */
[C---:B----4-:R-:W-:Y:S01]  /*9210*/  HMMA.16816.F32 R12, R100.reuse, R108, R12 ;  /* 0x0000006c640c723c */ /* 0x050fe2000000180c */
[----:B------:R1:W4:Y:S07]  /*9220*/  MUFU.EX2 R135, R2 ;  /* 0x0000000200877308 */ /* 0x00032e0000000800 */
[C---:B------:R-:W-:Y:S01]  /*9230*/  HMMA.16816.F32 R16, R100.reuse, R110, R16 ;  /* 0x0000006e6410723c */ /* 0x040fe20000001810 */
[----:B------:R-:W4:Y:S07]  /*9240*/  LDSM.16.MT88.4 R108, [R225+0x3900] ;  /* 0x00390000e16c783b */ /* 0x000f2e0000004200 */
[C---:B--2---:R-:W-:Y:S08]  /*9250*/  HMMA.16816.F32 R20, R100.reuse, R112, R20 ;  /* 0x000000706414723c */ /* 0x044ff00000001814 */
[C---:B------:R-:W-:Y:S01]  /*9260*/  HMMA.16816.F32 R24, R100.reuse, R114, R24 ;  /* 0x000000726418723c */ /* 0x040fe20000001818 */
[----:B------:R-:W2:Y:S03]  /*9270*/  LDSM.16.MT88.4 R112, [R226+0x3900] ;  /* 0x00390000e270783b */ /* 0x000ea60000004200 */
[--C-:B-1----:R-:W-:Y:S04]  /*9280*/  FFMA.FTZ R2, R180, c[0x0][0x2d0], -R165.reuse ;  /* 0x0000b400b4027a23 */ /* 0x102fe800000108a5 */
[----:B------:R1:W-:Y:S01]  /*9290*/  MUFU.EX2 R123, R2 ;  /* 0x00000002007b7308 */ /* 0x0003e20000000800 */
[C---:B---3--:R-:W-:Y:S08]  /*92a0*/  HMMA.16816.F32 R28, R100.reuse, R104, R28 ;  /* 0x00000068641c723c */ /* 0x048ff0000000181c */
[C---:B------:R-:W-:Y:S01]  /*92b0*/  HMMA.16816.F32 R32, R100.reuse, R106, R32 ;  /* 0x0000006a6420723c */ /* 0x040fe20000001820 */
[----:B------:R-:W3:Y:S07]  /*92c0*/  LDSM.16.MT88.4 R104, [R229+0x3900] ;  /* 0x00390000e568783b */ /* 0x000eee0000004200 */
[C---:B----4-:R-:W-:Y:S04]  /*92d0*/  HMMA.16816.F32 R36, R100.reuse, R108, R36 ;  /* 0x0000006c6424723c */ /* 0x050fe80000001824 */
[--C-:B-1----:R-:W-:Y:S04]  /*92e0*/  FFMA.FTZ R2, R250, c[0x0][0x2d0], -R165.reuse ;  /* 0x0000b400fa027a23 */ /* 0x102fe800000108a5 */
[C---:B------:R-:W-:Y:S01]  /*92f0*/  HMMA.16816.F32 R40, R100.reuse, R110, R40 ;  /* 0x0000006e6428723c */ /* 0x040fe20000001828 */
[----:B------:R-:W1:Y:S01]  /*9300*/  LDSM.16.MT88.4 R108, [R228+0x3900] ;  /* 0x00390000e46c783b */ /* 0x000e620000004200 */
[----:B------:R4:W1:Y:S06]  /*9310*/  MUFU.EX2 R150, R2 ;  /* 0x0000000200967308 */ /* 0x00086c0000000800 */
[C---:B--2---:R-:W-:Y:S08]  /*9320*/  HMMA.16816.F32 R44, R100.reuse, R112, R44 ;  /* 0x00000070642c723c */ /* 0x044ff0000000182c */
[C---:B------:R-:W-:Y:S01]  /*9330*/  HMMA.16816.F32 R48, R100.reuse, R114, R48 ;  /* 0x000000726430723c */ /* 0x040fe20000001830 */
[----:B------:R-:W2:Y:S07]  /*9340*/  LDSM.16.MT88.4 R112, [R225+0x6900] ;  /* 0x00690000e170783b */ /* 0x000eae0000004200 */
[C---:B---3--:R-:W-:Y:S04]  /*9350*/  HMMA.16816.F32 R52, R100.reuse, R104, R52 ;  /* 0x000000686434723c */ /* 0x048fe80000001834 */
[--C-:B----4-:R-:W-:Y:S04]  /*9360*/  FFMA.FTZ R2, R181, c[0x0][0x2d0], -R164.reuse ;  /* 0x0000b400b5027a23 */ /* 0x110fe800000108a4 */
[----:B------:R3:W-:Y:S01]  /*9370*/  MUFU.EX2 R136, R2 ;  /* 0x0000000200887308 */ /* 0x0007e20000000800 */
[C---:B------:R-:W-:Y:S01]  /*9380*/  HMMA.16816.F32 R56, R100.reuse, R106, R56 ;  /* 0x0000006a6438723c */ /* 0x040fe20000001838 */
[----:B------:R-:W4:Y:S07]  /*9390*/  LDSM.16.MT88.4 R104, [R226+0x6900] ;  /* 0x00690000e268783b */ /* 0x000f2e0000004200 */
[C---:B-1----:R-:W-:Y:S08]  /*93a0*/  HMMA.16816.F32 R60, R100.reuse, R108, R60 ;  /* 0x0000006c643c723c */ /* 0x042ff0000000183c */
[C---:B------:R-:W-:Y:S01]  /*93b0*/  HMMA.16816.F32 R64, R100.reuse, R110, R64 ;  /* 0x0000006e6440723c */ /* 0x040fe20000001840 */
[----:B------:R-:W1:Y:S03]  /*93c0*/  LDSM.16.MT88.4 R108, [R229+0x6900] ;  /* 0x00690000e56c783b */ /* 0x000e660000004200 */
[--C-:B---3--:R-:W-:Y:S04]  /*93d0*/  FFMA.FTZ R2, R251, c[0x0][0x2d0], -R164.reuse ;  /* 0x0000b400fb027a23 */ /* 0x108fe800000108a4 */
[C---:B--2---:R-:W-:Y:S01]  /*93e0*/  HMMA.16816.F32 R68, R100.reuse, R112, R68 ;  /* 0x000000706444723c */ /* 0x044fe20000001844 */
[----:B------:R2:W3:Y:S07]  /*93f0*/  MUFU.EX2 R148, R2 ;  /* 0x0000000200947308 */ /* 0x0004ee0000000800 */
[C---:B------:R-:W-:Y:S01]  /*9400*/  HMMA.16816.F32 R72, R100.reuse, R114, R72 ;  /* 0x000000726448723c */ /* 0x040fe20000001848 */
[----:B------:R-:W3:Y:S07]  /*9410*/  LDSM.16.MT88.4 R112, [R228+0x6900] ;  /* 0x00690000e470783b */ /* 0x000eee0000004200 */
[C---:B----4-:R-:W-:Y:S08]  /*9420*/  HMMA.16816.F32 R76, R100.reuse, R104, R76 ;  /* 0x00000068644c723c */ /* 0x050ff0000000184c */
[C---:B------:R-:W-:Y:S01]  /*9430*/  HMMA.16816.F32 R80, R100.reuse, R106, R80 ;  /* 0x0000006a6450723c */ /* 0x040fe20000001850 */
[----:B------:R-:W4:Y:S03]  /*9440*/  LDSM.16.MT88.4 R104, [R225+0x1100] ;  /* 0x00110000e168783b */ /* 0x000f260000004200 */
[--C-:B--2---:R-:W-:Y:S04]  /*9450*/  FFMA.FTZ R2, R252, c[0x0][0x2d0], -R165.reuse ;  /* 0x0000b400fc027a23 */ /* 0x104fe800000108a5 */
[C---:B-1----:R-:W-:Y:S01]  /*9460*/  HMMA.16816.F32 R84, R100.reuse, R108, R84 ;  /* 0x0000006c6454723c */ /* 0x042fe20000001854 */
[----:B------:R1:W-:Y:S07]  /*9470*/  MUFU.EX2 R149, R2 ;  /* 0x0000000200957308 */ /* 0x0003ee0000000800 */
[C---:B------:R-:W-:Y:S01]  /*9480*/  HMMA.16816.F32 R88, R100.reuse, R110, R88 ;  /* 0x0000006e6458723c */ /* 0x040fe20000001858 */
[----:B------:R-:W2:Y:S07]  /*9490*/  LDSM.16.MT88.4 R108, [R226+0x1100] ;  /* 0x00110000e26c783b */ /* 0x000eae0000004200 */
[C---:B---3--:R-:W-:Y:S08]  /*94a0*/  HMMA.16816.F32 R92, R100.reuse, R112, R92 ;  /* 0x00000070645c723c */ /* 0x048ff0000000185c */
[----:B------:R-:W-:Y:S01]  /*94b0*/  HMMA.16816.F32 R96, R100, R114, R96 ;  /* 0x000000726460723c */ /* 0x000fe20000001860 */
[----:B------:R-:W3:Y:S03]  /*94c0*/  LDSM.16.MT88.4 R112, [R229+0x1100] ;  /* 0x00110000e570783b */ /* 0x000ee60000004200 */
[--C-:B-1----:R-:W-:Y:S03]  /*94d0*/  FFMA.FTZ R2, R175, c[0x0][0x2d0], -R165.reuse ;  /* 0x0000b400af027a23 */ /* 0x102fe600000108a5 */
[----:B------:R-:W-:Y:S01]  /*94e0*/  F2FP.PACK_AB R100, R135, R128 ;  /* 0x000000808764723e */ /* 0x000fe200000000ff */
[----:B------:R1:W1:Y:S01]  /*94f0*/  MUFU.EX2 R252, R2 ;  /* 0x0000000200fc7308 */ /* 0x0002620000000800 */
[----:B------:R-:W-:Y:S03]  /*9500*/  F2FP.PACK_AB R101, R150, R123 ;  /* 0x0000007b9665723e */ /* 0x000fe600000000ff */
[----:B------:R-:W-:Y:S01]  /*9510*/  F2FP.PACK_AB R102, R148, R136 ;  /* 0x000000889466723e */ /* 0x000fe200000000ff */
[--C-:B-1----:R-:W-:Y:S01]  /*9520*/  FFMA.FTZ R2, R174, c[0x0][0x2d0], -R164.reuse ;  /* 0x0000b400ae027a23 */ /* 0x102fe200000108a4 */
[----:B------:R-:W-:Y:S04]  /*9530*/  F2FP.PACK_AB R103, R252, R149 ;  /* 0x00000095fc67723e */ /* 0x000fe800000000ff */
[----:B------:R1:W-:Y:S03]  /*9540*/  MUFU.EX2 R251, R2 ;  /* 0x0000000200fb7308 */ /* 0x0003e60000000800 */
[C---:B----4-:R-:W-:Y:S08]  /*9550*/  HMMA.16816.F32 R4, R100.reuse, R104, R4 ;  /* 0x000000686404723c */ /* 0x050ff00000001804 */
[C---:B------:R-:W-:Y:S01]  /*9560*/  HMMA.16816.F32 R8, R100.reuse, R106, R8 ;  /* 0x0000006a6408723c */ /* 0x040fe20000001808 */
[----:B------:R-:W4:Y:S07]  /*9570*/  LDSM.16.MT88.4 R104, [R228+0x1100] ;  /* 0x00110000e468783b */ /* 0x000f2e0000004200 */
[C---:B--2---:R-:W-:Y:S04]  /*9580*/  HMMA.16816.F32 R12, R100.reuse, R108, R12 ;  /* 0x0000006c640c723c */ /* 0x044fe8000000180c */
[--C-:B-1----:R-:W-:Y:S04]  /*9590*/  FFMA.FTZ R2, R173, c[0x0][0x2d0], -R164.reuse ;  /* 0x0000b400ad027a23 */ /* 0x102fe800000108a4 */
[C---:B------:R-:W-:Y:S01]  /*95a0*/  HMMA.16816.F32 R16, R100.reuse, R110, R16 ;  /* 0x0000006e6410723c */ /* 0x040fe20000001810 */
[----:B------:R1:W2:Y:S01]  /*95b0*/  MUFU.EX2 R250, R2 ;  /* 0x0000000200fa7308 */ /* 0x0002a20000000800 */
[----:B------:R-:W2:Y:S06]  /*95c0*/  LDSM.16.MT88.4 R108, [R225+0x4100] ;  /* 0x00410000e16c783b */ /* 0x000eac0000004200 */
[C---:B---3--:R-:W-:Y:S08]  /*95d0*/  HMMA.16816.F32 R20, R100.reuse, R112, R20 ;  /* 0x000000706414723c */ /* 0x048ff00000001814 */
[C---:B------:R-:W-:Y:S01]  /*95e0*/  HMMA.16816.F32 R24, R100.reuse, R114, R24 ;  /* 0x000000726418723c */ /* 0x040fe20000001818 */
[----:B------:R-:W3:Y:S07]  /*95f0*/  LDSM.16.MT88.4 R112, [R226+0x4100] ;  /* 0x00410000e270783b */ /* 0x000eee0000004200 */
[C---:B----4-:R-:W-:Y:S04]  /*9600*/  HMMA.16816.F32 R28, R100.reuse, R104, R28 ;  /* 0x00000068641c723c */ /* 0x050fe8000000181c */
[--C-:B-1----:R-:W-:Y:S04]  /*9610*/  FFMA.FTZ R2, R172, c[0x0][0x2d0], -R165.reuse ;  /* 0x0000b400ac027a23 */ /* 0x102fe800000108a5 */
[----:B------:R1:W-:Y:S01]  /*9620*/  MUFU.EX2 R182, R2 ;  /* 0x0000000200b67308 */ /* 0x0003e20000000800 */
[C---:B------:R-:W-:Y:S01]  /*9630*/  HMMA.16816.F32 R32, R100.reuse, R106, R32 ;  /* 0x0000006a6420723c */ /* 0x040fe20000001820 */
[----:B------:R-:W4:Y:S07]  /*9640*/  LDSM.16.MT88.4 R104, [R229+0x4100] ;  /* 0x00410000e568783b */ /* 0x000f2e0000004200 */
[C---:B--2---:R-:W-:Y:S08]  /*9650*/  HMMA.16816.F32 R36, R100.reuse, R108, R36 ;  /* 0x0000006c6424723c */ /* 0x044ff00000001824 */
[C---:B------:R-:W-:Y:S01]  /*9660*/  HMMA.16816.F32 R40, R100.reuse, R110, R40 ;  /* 0x0000006e6428723c */ /* 0x040fe20000001828 */
[----:B------:R-:W2:Y:S03]  /*9670*/  LDSM.16.MT88.4 R108, [R228+0x4100] ;  /* 0x00410000e46c783b */ /* 0x000ea60000004200 */
[--C-:B-1----:R-:W-:Y:S04]  /*9680*/  FFMA.FTZ R2, R139, c[0x0][0x2d0], -R165.reuse ;  /* 0x0000b4008b027a23 */ /* 0x102fe800000108a5 */
[C---:B---3--:R-:W-:Y:S01]  /*9690*/  HMMA.16816.F32 R44, R100.reuse, R112, R44 ;  /* 0x00000070642c723c */ /* 0x048fe2000000182c */
[----:B------:R1:W3:Y:S07]  /*96a0*/  MUFU.EX2 R183, R2 ;  /* 0x0000000200b77308 */ /* 0x0002ee0000000800 */
[C---:B------:R-:W-:Y:S01]  /*96b0*/  HMMA.16816.F32 R48, R100.reuse, R114, R48 ;  /* 0x000000726430723c */ /* 0x040fe20000001830 */
[----:B------:R-:W3:Y:S07]  /*96c0*/  LDSM.16.MT88.4 R112, [R225+0x7100] ;  /* 0x00710000e170783b */ /* 0x000eee0000004200 */
[C---:B----4-:R-:W-:Y:S08]  /*96d0*/  HMMA.16816.F32 R52, R100.reuse, R104, R52 ;  /* 0x000000686434723c */ /* 0x050ff00000001834 */
[C---:B------:R-:W-:Y:S01]  /*96e0*/  HMMA.16816.F32 R56, R100.reuse, R106, R56 ;  /* 0x0000006a6438723c */ /* 0x040fe20000001838 */
[----:B------:R-:W4:Y:S03]  /*96f0*/  LDSM.16.MT88.4 R104, [R226+0x7100] ;  /* 0x00710000e268783b */ /* 0x000f260000004200 */
[--C-:B-1----:R-:W-:Y:S04]  /*9700*/  FFMA.FTZ R2, R138, c[0x0][0x2d0], -R164.reuse ;  /* 0x0000b4008a027a23 */ /* 0x102fe800000108a4 */
[----:B------:R1:W-:Y:S01]  /*9710*/  MUFU.EX2 R181, R2 ;  /* 0x0000000200b57308 */ /* 0x0003e20000000800 */
[C---:B--2---:R-:W-:Y:S08]  /*9720*/  HMMA.16816.F32 R60, R100.reuse, R108, R60 ;  /* 0x0000006c643c723c */ /* 0x044ff0000000183c */
[C---:B------:R-:W-:Y:S01]  /*9730*/  HMMA.16816.F32 R64, R100.reuse, R110, R64 ;  /* 0x0000006e6440723c */ /* 0x040fe20000001840 */
[----:B------:R-:W2:Y:S07]  /*9740*/  LDSM.16.MT88.4 R108, [R229+0x7100] ;  /* 0x00710000e56c783b */ /* 0x000eae0000004200 */
[C---:B---3--:R-:W-:Y:S04]  /*9750*/  HMMA.16816.F32 R68, R100.reuse, R112, R68 ;  /* 0x000000706444723c */ /* 0x048fe80000001844 */
[--C-:B-1----:R-:W-:Y:S04]  /*9760*/  FFMA.FTZ R2, R137, c[0x0][0x2d0], -R164.reuse ;  /* 0x0000b40089027a23 */ /* 0x102fe800000108a4 */
[C---:B------:R-:W-:Y:S01]  /*9770*/  HMMA.16816.F32 R72, R100.reuse, R114, R72 ;  /* 0x000000726448723c */ /* 0x040fe20000001848 */
[----:B------:R-:W1:Y:S01]  /*9780*/  LDSM.16.MT88.4 R112, [R228+0x7100] ;  /* 0x00710000e470783b */ /* 0x000e620000004200 */
[----:B------:R3:W1:Y:S06]  /*9790*/  MUFU.EX2 R180, R2 ;  /* 0x0000000200b47308 */ /* 0x00066c0000000800 */
[C---:B----4-:R-:W-:Y:S08]  /*97a0*/  HMMA.16816.F32 R76, R100.reuse, R104, R76 ;  /* 0x00000068644c723c */ /* 0x050ff0000000184c */
[C---:B------:R-:W-:Y:S01]  /*97b0*/  HMMA.16816.F32 R80, R100.reuse, R106, R80 ;  /* 0x0000006a6450723c */ /* 0x040fe20000001850 */
[----:B------:R-:W4:Y:S07]  /*97c0*/  LDSM.16.MT88.4 R104, [R225+0x1900] ;  /* 0x00190000e168783b */ /* 0x000f2e0000004200 */
[C---:B--2---:R-:W-:Y:S04]  /*97d0*/  HMMA.16816.F32 R84, R100.reuse, R108, R84 ;  /* 0x0000006c6454723c */ /* 0x044fe80000001854 */
[--C-:B---3--:R-:W-:Y:S01]  /*97e0*/  FFMA.FTZ R2, R131, c[0x0][0x2d0], -R165.reuse ;  /* 0x0000b40083027a23 */ /* 0x108fe200000108a5 */
[----:B------:R-:W-:Y:S03]  /*97f0*/  MOV R131, R151 ;  /* 0x0000009700837202 */ /* 0x000fe60000000f00 */
[----:B------:R2:W-:Y:S01]  /*9800*/  MUFU.EX2 R179, R2 ;  /* 0x0000000200b37308 */ /* 0x0005e20000000800 */
[C---:B------:R-:W-:Y:S01]  /*9810*/  HMMA.16816.F32 R88, R100.reuse, R110, R88 ;  /* 0x0000006e6458723c */ /* 0x040fe20000001858 */
[----:B------:R-:W3:Y:S07]  /*9820*/  LDSM.16.MT88.4 R108, [R226+0x1900] ;  /* 0x00190000e26c783b */ /* 0x000eee0000004200 */
[C---:B-1----:R-:W-:Y:S08]  /*9830*/  HMMA.16816.F32 R92, R100.reuse, R112, R92 ;  /* 0x00000070645c723c */ /* 0x042ff0000000185c */
[----:B------:R-:W-:Y:S01]  /*9840*/  HMMA.16816.F32 R96, R100, R114, R96 ;  /* 0x000000726460723c */ /* 0x000fe20000001860 */
[----:B------:R-:W1:Y:S03]  /*9850*/  LDSM.16.MT88.4 R112, [R229+0x1900] ;  /* 0x00190000e570783b */ /* 0x000e660000004200 */
[----:B--2---:R-:W-:Y:S03]  /*9860*/  FFMA.FTZ R2, R130, c[0x0][0x2d0], -R165 ;  /* 0x0000b40082027a23 */ /* 0x004fe600000108a5 */
[----:B------:R-:W-:Y:S01]  /*9870*/  F2FP.PACK_AB R100, R250, R251 ;  /* 0x000000fbfa64723e */ /* 0x000fe200000000ff */
[----:B------:R2:W2:Y:S01]  /*9880*/  MUFU.EX2 R178, R2 ;  /* 0x0000000200b27308 */ /* 0x0004a20000000800 */
[----:B------:R-:W-:Y:S03]  /*9890*/  F2FP.PACK_AB R101, R183, R182 ;  /* 0x000000b6b765723e */ /* 0x000fe600000000ff */
[----:B------:R-:W-:Y:S01]  /*98a0*/  F2FP.PACK_AB R102, R180, R181 ;  /* 0x000000b5b466723e */ /* 0x000fe200000000ff */
[--C-:B--2---:R-:W-:Y:S01]  /*98b0*/  FFMA.FTZ R2, R122, c[0x0][0x2d0], -R164.reuse ;  /* 0x0000b4007a027a23 */ /* 0x104fe200000108a4 */
[----:B------:R-:W-:Y:S01]  /*98c0*/  F2FP.PACK_AB R103, R178, R179 ;  /* 0x000000b3b267723e */ /* 0x000fe200000000ff */
[----:B------:R-:W-:Y:S03]  /*98d0*/  IMAD.MOV.U32 R122, RZ, RZ, R117 ;  /* 0x000000ffff7a7224 */ /* 0x000fe600078e0075 */
[----:B------:R2:W-:Y:S03]  /*98e0*/  MUFU.EX2 R176, R2 ;  /* 0x0000000200b07308 */ /* 0x0005e60000000800 */
[C---:B----4-:R-:W-:Y:S08]  /*98f0*/  HMMA.16816.F32 R4, R100.reuse, R104, R4 ;  /* 0x000000686404723c */ /* 0x050ff00000001804 */
[C---:B------:R-:W-:Y:S01]  /*9900*/  HMMA.16816.F32 R8, R100.reuse, R106, R8 ;  /* 0x0000006a6408723c */ /* 0x040fe20000001808 */
[----:B------:R-:W4:Y:S07]  /*9910*/  LDSM.16.MT88.4 R104, [R228+0x1900] ;  /* 0x00190000e468783b */ /* 0x000f2e0000004200 */
[C---:B---3--:R-:W-:Y:S04]  /*9920*/  HMMA.16816.F32 R12, R100.reuse, R108, R12 ;  /* 0x0000006c640c723c */ /* 0x048fe8000000180c */
[--C-:B--2---:R-:W-:Y:S02]  /*9930*/  FFMA.FTZ R2, R121, c[0x0][0x2d0], -R164.reuse ;  /* 0x0000b40079027a23 */ /* 0x104fe400000108a4 */
[----:B------:R-:W2:Y:S02]  /*9940*/  LDL.LU R121, [R1+0x18] ;  /* 0x0000180001797983 */ /* 0x000ea40000300800 */
[C---:B------:R-:W-:Y:S01]  /*9950*/  HMMA.16816.F32 R16, R100.reuse, R110, R16 ;  /* 0x0000006e6410723c */ /* 0x040fe20000001810 */
[----:B------:R3:W3:Y:S01]  /*9960*/  MUFU.EX2 R177, R2 ;  /* 0x0000000200b17308 */ /* 0x0006e20000000800 */
[----:B------:R-:W3:Y:S06]  /*9970*/  LDSM.16.MT88.4 R108, [R225+0x4900] ;  /* 0x00490000e16c783b */ /* 0x000eec0000004200 */
[C---:B-1----:R-:W-:Y:S08]  /*9980*/  HMMA.16816.F32 R20, R100.reuse, R112, R20 ;  /* 0x000000706414723c */ /* 0x042ff00000001814 */
[C---:B------:R-:W-:Y:S01]  /*9990*/  HMMA.16816.F32 R24, R100.reuse, R114, R24 ;  /* 0x000000726418723c */ /* 0x040fe20000001818 */
[----:B------:R-:W1:Y:S07]  /*99a0*/  LDSM.16.MT88.4 R112, [R226+0x4900] ;  /* 0x00490000e270783b */ /* 0x000e6e0000004200 */
[C---:B----4-:R-:W-:Y:S04]  /*99b0*/  HMMA.16816.F32 R28, R100.reuse, R104, R28 ;  /* 0x00000068641c723c */ /* 0x050fe8000000181c */
[--C-:B---3--:R-:W-:Y:S02]  /*99c0*/  FFMA.FTZ R2, R120, c[0x0][0x2d0], -R165.reuse ;  /* 0x0000b40078027a23 */ /* 0x108fe400000108a5 */
[--C-:B------:R-:W-:Y:S02]  /*99d0*/  FFMA.FTZ R120, R248, c[0x0][0x2d0], -R165.reuse ;  /* 0x0000b400f8787a23 */ /* 0x100fe400000108a5 */
[----:B------:R3:W-:Y:S01]  /*99e0*/  MUFU.EX2 R175, R2 ;  /* 0x0000000200af7308 */ /* 0x0007e20000000800 */
[C---:B------:R-:W-:Y:S01]  /*99f0*/  HMMA.16816.F32 R32, R100.reuse, R106, R32 ;  /* 0x0000006a6420723c */ /* 0x040fe20000001820 */
[----:B------:R-:W4:Y:S07]  /*9a00*/  LDSM.16.MT88.4 R104, [R229+0x4900] ;  /* 0x00490000e568783b */ /* 0x000f2e0000004200 */
[C---:B------:R-:W-:Y:S08]  /*9a10*/  HMMA.16816.F32 R36, R100.reuse, R108, R36 ;  /* 0x0000006c6424723c */ /* 0x040ff00000001824 */
[C---:B------:R-:W-:Y:S01]  /*9a20*/  HMMA.16816.F32 R40, R100.reuse, R110, R40 ;  /* 0x0000006e6428723c */ /* 0x040fe20000001828 */
[----:B------:R-:W4:Y:S03]  /*9a30*/  LDSM.16.MT88.4 R108, [R228+0x4900] ;  /* 0x00490000e46c783b */ /* 0x000f260000004200 */
[--C-:B---3--:R-:W-:Y:S04]  /*9a40*/  FFMA.FTZ R2, R119, c[0x0][0x2d0], -R165.reuse ;  /* 0x0000b40077027a23 */ /* 0x108fe800000108a5 */
[C---:B-1----:R-:W-:Y:S01]  /*9a50*/  HMMA.16816.F32 R44, R100.reuse, R112, R44 ;  /* 0x00000070642c723c */ /* 0x042fe2000000182c */
        /* <DEDUP_REMOVED lines=8> */
[C---:B------:R-:W-:Y:S08]  /*9ae0*/  HMMA.16816.F32 R60, R100.reuse, R108, R60 ;  /* 0x0000006c643c723c */ /* 0x040ff0000000183c */
[C---:B------:R-:W-:Y:S01]  /*9af0*/  HMMA.16816.F32 R64, R100.reuse, R110, R64 ;  /* 0x0000006e6440723c */ /* 0x040fe20000001840 */
[----:B------:R-:W4:Y:S07]  /*9b00*/  LDSM.16.MT88.4 R108, [R229+0x7900] ;  /* 0x00790000e56c783b */ /* 0x000f2e0000004200 */
[C---:B---3--:R-:W-:Y:S04]  /*9b10*/  HMMA.16816.F32 R68, R100.reuse, R112, R68 ;  /* 0x000000706444723c */ /* 0x048fe80000001844 */
[--C-:B-1----:R-:W-:Y:S04]  /*9b20*/  FFMA.FTZ R2, R116, c[0x0][0x2d0], -R164.reuse ;  /* 0x0000b40074027a23 */ /* 0x102fe800000108a4 */
[C---:B------:R-:W-:Y:S01]  /*9b30*/  HMMA.16816.F32 R72, R100.reuse, R114, R72 ;  /* 0x000000726448723c */ /* 0x040fe20000001848 */
[----:B------:R-:W1:Y:S01]  /*9b40*/  LDSM.16.MT88.4 R112, [R228+0x7900] ;  /* 0x00790000e470783b */ /* 0x000e620000004200 */
[----:B------:R3:W1:Y:S06]  /*9b50*/  MUFU.EX2 R172, R2 ;  /* 0x0000000200ac7308 */ /* 0x00066c0000000800 */
[C---:B----4-:R-:W-:Y:S01]  /*9b60*/  HMMA.16816.F32 R76, R100.reuse, R104, R76 ;  /* 0x00000068644c723c */ /* 0x050fe2000000184c */
[----:B------:R-:W-:Y:S07]  /*9b70*/  LDSM.16.MT88.4 R116, [R229+0x2100] ;  /* 0x00210000e574783b */ /* 0x000fee0000004200 */
[C---:B------:R-:W-:Y:S01]  /*9b80*/  HMMA.16816.F32 R80, R100.reuse, R106, R80 ;  /* 0x0000006a6450723c */ /* 0x040fe20000001850 */
[----:B------:R-:W4:Y:S07]  /*9b90*/  LDSM.16.MT88.4 R104, [R225+0x2100] ;  /* 0x00210000e168783b */ /* 0x000f2e0000004200 */
[C---:B------:R-:W-:Y:S04]  /*9ba0*/  HMMA.16816.F32 R84, R100.reuse, R108, R84 ;  /* 0x0000006c6454723c */ /* 0x040fe80000001854 */
[--C-:B---3--:R-:W-:Y:S04]  /*9bb0*/  FFMA.FTZ R2, R171, c[0x0][0x2d0], -R165.reuse ;  /* 0x0000b400ab027a23 */ /* 0x108fe800000108a5 */
[----:B------:R3:W-:Y:S01]  /*9bc0*/  MUFU.EX2 R171, R2 ;  /* 0x0000000200ab7308 */ /* 0x0007e20000000800 */
[C---:B------:R-:W-:Y:S01]  /*9bd0*/  HMMA.16816.F32 R88, R100.reuse, R110, R88 ;  /* 0x0000006e6458723c */ /* 0x040fe20000001858 */
[----:B------:R-:W4:Y:S07]  /*9be0*/  LDSM.16.MT88.4 R108, [R226+0x2100] ;  /* 0x00210000e26c783b */ /* 0x000f2e0000004200 */
[C---:B-1----:R-:W-:Y:S08]  /*9bf0*/  HMMA.16816.F32 R92, R100.reuse, R112, R92 ;  /* 0x00000070645c723c */ /* 0x042ff0000000185c */
[----:B------:R-:W-:Y:S01]  /*9c00*/  HMMA.16816.F32 R96, R100, R114, R96 ;  /* 0x000000726460723c */ /* 0x000fe20000001860 */
[----:B------:R-:W1:Y:S03]  /*9c10*/  LDSM.16.MT88.4 R112, [R228+0x2100] ;  /* 0x00210000e470783b */ /* 0x000e660000004200 */
[--C-:B---3--:R-:W-:Y:S03]  /*9c20*/  FFMA.FTZ R2, R170, c[0x0][0x2d0], -R165.reuse ;  /* 0x0000b400aa027a23 */ /* 0x108fe600000108a5 */
[----:B------:R-:W-:Y:S01]  /*9c30*/  F2FP.PACK_AB R100, R177, R176 ;  /* 0x000000b0b164723e */ /* 0x000fe200000000ff */
[----:B------:R3:W3:Y:S01]  /*9c40*/  MUFU.EX2 R170, R2 ;  /* 0x0000000200aa7308 */ /* 0x0006e20000000800 */
[----:B------:R-:W-:Y:S03]  /*9c50*/  F2FP.PACK_AB R101, R174, R175 ;  /* 0x000000afae65723e */ /* 0x000fe600000000ff */
[----:B------:R-:W-:Y:S01]  /*9c60*/  F2FP.PACK_AB R102, R172, R173 ;  /* 0x000000adac66723e */ /* 0x000fe200000000ff */
[--C-:B---3--:R-:W-:Y:S01]  /*9c70*/  FFMA.FTZ R2, R143, c[0x0][0x2d0], -R164.reuse ;  /* 0x0000b4008f027a23 */ /* 0x108fe200000108a4 */
[----:B------:R-:W-:Y:S01]  /*9c80*/  F2FP.PACK_AB R103, R170, R171 ;  /* 0x000000abaa67723e */ /* 0x000fe200000000ff */
[----:B------:R-:W-:Y:S02]  /*9c90*/  FFMA.FTZ R164, R246, c[0x0][0x2d0], -R164 ;  /* 0x0000b400f6a47a23 */ /* 0x000fe400000108a4 */
[----:B------:R3:W5:Y:S01]  /*9ca0*/  LDL.LU R246, [R1+0x60] ;  /* 0x0000600001f67983 */ /* 0x0007620000300800 */
[--C-:B------:R-:W-:Y:S02]  /*9cb0*/  FFMA.FTZ R143, R167, c[0x0][0x2d0], -R165.reuse ;  /* 0x0000b400a78f7a23 */ /* 0x100fe400000108a5 */
[--C-:B------:R-:W-:Y:S01]  /*9cc0*/  FFMA.FTZ R167, R247, c[0x0][0x2d0], -R165.reuse ;  /* 0x0000b400f7a77a23 */ /* 0x100fe200000108a5 */
[C---:B----4-:R-:W-:Y:S01]  /*9cd0*/  HMMA.16816.F32 R4, R100.reuse, R104, R4 ;  /* 0x000000686404723c */ /* 0x050fe20000001804 */
[----:B------:R3:W5:Y:S01]  /*9ce0*/  LDL.LU R247, [R1+0x5c] ;  /* 0x00005c0001f77983 */ /* 0x0007620000300800 */
[----:B------:R-:W4:Y:S01]  /*9cf0*/  MUFU.EX2 R164, R164 ;  /* 0x000000a400a47308 */ /* 0x000f220000000800 */
[----:B------:R-:W-:Y:S02]  /*9d00*/  FFMA.FTZ R165, R142, c[0x0][0x2d0], -R165 ;  /* 0x0000b4008ea57a23 */ /* 0x000fe400000108a5 */
[----:B------:R3:W5:Y:S03]  /*9d10*/  LDL.LU R248, [R1+0x58] ;  /* 0x0000580001f87983 */ /* 0x0007660000300800 */
[C---:B------:R-:W-:Y:S01]  /*9d20*/  HMMA.16816.F32 R8, R100.reuse, R106, R8 ;  /* 0x0000006a6408723c */ /* 0x040fe20000001808 */
[----:B------:R-:W3:Y:S03]  /*9d30*/  LDSM.16.MT88.4 R104, [R225+0x5100] ;  /* 0x00510000e168783b */ /* 0x000ee60000004200 */
[----:B------:R-:W-:Y:S04]  /*9d40*/  MUFU.EX2 R142, R120 ;  /* 0x00000078008e7308 */ /* 0x000fe80000000800 */
[C---:B------:R-:W-:Y:S06]  /*9d50*/  HMMA.16816.F32 R12, R100.reuse, R108, R12 ;  /* 0x0000006c640c723c */ /* 0x040fec000000180c */
[----:B------:R-:W1:Y:S02]  /*9d60*/  MUFU.EX2 R165, R165 ;  /* 0x000000a500a57308 */ /* 0x000e640000000800 */
[C---:B------:R-:W-:Y:S01]  /*9d70*/  HMMA.16816.F32 R16, R100.reuse, R110, R16 ;  /* 0x0000006e6410723c */ /* 0x040fe20000001810 */
[----:B------:R-:W3:Y:S03]  /*9d80*/  LDSM.16.MT88.4 R108, [R226+0x5100] ;  /* 0x00510000e26c783b */ /* 0x000ee60000004200 */
[----:B----4-:R-:W-:Y:S04]  /*9d90*/  F2FP.PACK_AB R162, R164, R168 ;  /* 0x000000a8a4a2723e */ /* 0x010fe800000000ff */
[C---:B------:R-:W-:Y:S01]  /*9da0*/  HMMA.16816.F32 R20, R100.reuse, R116, R20 ;  /* 0x000000746414723c */ /* 0x040fe20000001814 */
[----:B------:R-:W-:Y:S07]  /*9db0*/  MUFU.EX2 R143, R143 ;  /* 0x0000008f008f7308 */ /* 0x000fee0000000800 */
[C---:B------:R-:W-:Y:S01]  /*9dc0*/  HMMA.16816.F32 R24, R100.reuse, R118, R24 ;  /* 0x000000766418723c */ /* 0x040fe20000001818 */
[----:B------:R-:W4:Y:S02]  /*9dd0*/  LDSM.16.MT88.4 R116, [R229+0x5100] ;  /* 0x00510000e574783b */ /* 0x000f240000004200 */
[----:B------:R-:W3:Y:S01]  /*9de0*/  MUFU.EX2 R167, R167 ;  /* 0x000000a700a77308 */ /* 0x000ee20000000800 */
[----:B-1----:R-:W-:Y:S04]  /*9df0*/  F2FP.PACK_AB R163, R165, R142 ;  /* 0x0000008ea5a3723e */ /* 0x002fe800000000ff */
[C---:B------:R-:W-:Y:S08]  /*9e00*/  HMMA.16816.F32 R28, R100.reuse, R112, R28 ;  /* 0x00000070641c723c */ /* 0x040ff0000000181c */
[C---:B------:R-:W-:Y:S01]  /*9e10*/  HMMA.16816.F32 R32, R100.reuse, R114, R32 ;  /* 0x000000726420723c */ /* 0x040fe20000001820 */
[----:B------:R-:W1:Y:S07]  /*9e20*/  LDSM.16.MT88.4 R112, [R228+0x5100] ;  /* 0x00510000e470783b */ /* 0x000e6e0000004200 */
[C---:B---3--:R-:W-:Y:S04]  /*9e30*/  HMMA.16816.F32 R36, R100.reuse, R104, R36 ;  /* 0x000000686424723c */ /* 0x048fe80000001824 */
[----:B------:R-:W-:Y:S04]  /*9e40*/  F2FP.PACK_AB R161, R167, R143 ;  /* 0x0000008fa7a1723e */ /* 0x000fe800000000ff */
[C---:B------:R-:W-:Y:S01]  /*9e50*/  HMMA.16816.F32 R40, R100.reuse, R106, R40 ;  /* 0x0000006a6428723c */ /* 0x040fe20000001828 */
[----:B------:R-:W3:Y:S07]  /*9e60*/  LDSM.16.MT88.4 R104, [R225+0x8100] ;  /* 0x00810000e168783b */ /* 0x000eee0000004200 */
[C---:B------:R-:W-:Y:S08]  /*9e70*/  HMMA.16816.F32 R44, R100.reuse, R108, R44 ;  /* 0x0000006c642c723c */ /* 0x040ff0000000182c */
[C---:B------:R-:W-:Y:S01]  /*9e80*/  HMMA.16816.F32 R48, R100.reuse, R110, R48 ;  /* 0x0000006e6430723c */ /* 0x040fe20000001830 */
[----:B------:R-:W3:Y:S03]  /*9e90*/  LDSM.16.MT88.4 R108, [R226+0x8100] ;  /* 0x00810000e26c783b */ /* 0x000ee60000004200 */
[----:B--2---:R-:W-:Y:S02]  /*9ea0*/  FFMA.FTZ R121, R3, R121, R231 ;  /* 0x0000007903797223 */ /* 0x004fe400000100e7 */
[----:B------:R-:W2:Y:S02]  /*9eb0*/  MUFU.EX2 R3, R2 ;  /* 0x0000000200037308 */ /* 0x000ea40000000800 */
[C---:B----4-:R-:W-:Y:S01]  /*9ec0*/  HMMA.16816.F32 R52, R100.reuse, R116, R52 ;  /* 0x000000746434723c */ /* 0x050fe20000001834 */
[----:B------:R4:W5:Y:S04]  /*9ed0*/  LDL.LU R231, [R1+0x54] ;  /* 0x0000540001e77983 */ /* 0x0009680000300800 */
[----:B------:R-:W4:Y:S03]  /*9ee0*/  LDL.LU R130, [R1+0x1c] ;  /* 0x00001c0001827983 */ /* 0x000f260000300800 */
[C---:B------:R-:W-:Y:S01]  /*9ef0*/  HMMA.16816.F32 R56, R100.reuse, R118, R56 ;  /* 0x000000766438723c */ /* 0x040fe20000001838 */
[----:B------:R-:W3:Y:S07]  /*9f00*/  LDSM.16.MT88.4 R116, [R229+0x8100] ;  /* 0x00810000e574783b */ /* 0x000eee0000004200 */
[C---:B-1----:R-:W-:Y:S04]  /*9f10*/  HMMA.16816.F32 R60, R100.reuse, R112, R60 ;  /* 0x00000070643c723c */ /* 0x042fe8000000183c */
[----:B--2---:R-:W-:Y:S04]  /*9f20*/  F2FP.PACK_AB R160, R166, R3 ;  /* 0x00000003a6a0723e */ /* 0x004fe800000000ff */
[C---:B------:R-:W-:Y:S01]  /*9f30*/  HMMA.16816.F32 R64, R100.reuse, R114, R64 ;  /* 0x000000726440723c */ /* 0x040fe20000001840 */
[----:B------:R-:W1:Y:S07]  /*9f40*/  LDSM.16.MT88.4 R112, [R228+0x8100] ;  /* 0x00810000e470783b */ /* 0x000e6e0000004200 */
[C---:B---3--:R-:W-:Y:S08]  /*9f50*/  HMMA.16816.F32 R68, R100.reuse, R104, R68 ;  /* 0x000000686444723c */ /* 0x048ff00000001844 */
[C---:B------:R-:W-:Y:S01]  /*9f60*/  HMMA.16816.F32 R72, R100.reuse, R106, R72 ;  /* 0x0000006a6448723c */ /* 0x040fe20000001848 */
[----:B------:R-:W-:Y:S07]  /*9f70*/  LDSM.16.MT88.4 R104, [R226+0x2900] ;  /* 0x00290000e268783b */ /* 0x000fee0000004200 */
[C---:B------:R-:W-:Y:S07]  /*9f80*/  HMMA.16816.F32 R76, R100.reuse, R108, R76 ;  /* 0x0000006c644c723c */ /* 0x040fee000000184c */
[----:B------:R-:W-:Y:S01]  /*9f90*/  IMAD.MOV.U32 R109, RZ, RZ, R150 ;  /* 0x000000ffff6d7224 */ /* 0x000fe200078e0096 */
[C---:B------:R-:W-:Y:S04]  /*9fa0*/  HMMA.16816.F32 R80, R100.reuse, R110, R80 ;  /* 0x0000006e6450723c */ /* 0x040fe80000001850 */
[----:B------:R-:W-:Y:S03]  /*9fb0*/  MOV R108, R149 ;  /* 0x00000095006c7202 */ /* 0x000fe60000000f00 */
[----:B------:R-:W-:Y:S01]  /*9fc0*/  IMAD.MOV.U32 R111, RZ, RZ, R148 ;  /* 0x000000ffff6f7224 */ /* 0x000fe200078e0094 */
[C---:B------:R-:W-:Y:S01]  /*9fd0*/  HMMA.16816.F32 R84, R100.reuse, R116, R84 ;  /* 0x000000746454723c */ /* 0x040fe20000001854 */
[----:B------:R-:W2:Y:S06]  /*9fe0*/  LDSM.16.MT88.4 R148, [R225+0x2900] ;  /* 0x00290000e194783b */ /* 0x000eac0000004200 */
[----:B------:R-:W-:Y:S01]  /*9ff0*/  IMAD.MOV.U32 R117, RZ, RZ, R123 ;  /* 0x000000ffff757224 */ /* 0x000fe200078e007b */
[C---:B------:R-:W-:Y:S04]  /*a000*/  HMMA.16816.F32 R88, R100.reuse, R118, R88 ;  /* 0x000000766458723c */ /* 0x040fe80000001858 */
[----:B------:R-:W-:Y:S03]  /*a010*/  MOV R116, R128 ;  /* 0x0000008000747202 */ /* 0x000fe60000000f00 */
[----:B------:R-:W-:Y:S01]  /*a020*/  IMAD.MOV.U32 R119, RZ, RZ, R129 ;  /* 0x000000ffff777224 */ /* 0x000fe200078e0081 */
[C---:B-1----:R-:W-:Y:S04]  /*a030*/  HMMA.16816.F32 R92, R100.reuse, R112, R92 ;  /* 0x00000070645c723c */ /* 0x042fe8000000185c */
[----:B------:R-:W-:Y:S02]  /*a040*/  MOV R118, R136 ;  /* 0x0000008800767202 */ /* 0x000fe40000000f00 */
[----:B------:R-:W-:Y:S02]  /*a050*/  LDSM.16.MT88.4 R136, [R226+0x5900] ;  /* 0x00590000e288783b */ /* 0x000fe40000004200 */
[----:B------:R-:W-:Y:S06]  /*a060*/  HMMA.16816.F32 R96, R100, R114, R96 ;  /* 0x000000726460723c */ /* 0x000fec0000001860 */
[----:B------:R-:W1:Y:S01]  /*a070*/  LDSM.16.MT88.4 R112, [R229+0x2900] ;  /* 0x00290000e570783b */ /* 0x000e620000004200 */
[----:B----4-:R-:W-:Y:S02]  /*a080*/  FFMA.FTZ R2, R0, R130, R131 ;  /* 0x0000008200027223 */ /* 0x010fe40000010083 */
[----:B------:R-:W-:Y:S05]  /*a090*/  FADD.FTZ R0, R122, R121 ;  /* 0x000000797a007221 */ /* 0x000fea0000010000 */
[----:B------:R-:W-:Y:S01]  /*a0a0*/  LDSM.16.MT88.4 R128, [R225+0x5900] ;  /* 0x00590000e180783b */ /* 0x000fe20000004200 */
[----:B------:R-:W-:Y:S02]  /*a0b0*/  FADD.FTZ R2, R147, R2 ;  /* 0x0000000293027221 */ /* 0x000fe40000010000 */
[----:B------:R-:W-:Y:S02]  /*a0c0*/  FADD.FTZ R0, R146, R0 ;  /* 0x0000000092007221 */ /* 0x000fe40000010000 */
[----:B------:R-:W-:Y:S02]  /*a0d0*/  FADD.FTZ R169, R169, R2 ;  /* 0x00000002a9a97221 */ /* 0x000fe40000010000 */
[----:B------:R-:W-:Y:S01]  /*a0e0*/  FADD.FTZ R2, R145, R0 ;  /* 0x0000000091027221 */ /* 0x000fe20000010000 */
[----:B------:R-:W-:Y:S01]  /*a0f0*/  MOV R0, R144 ;  /* 0x0000009000007202 */ /* 0x000fe20000000f00 */
[----:B------:R-:W3:Y:S01]  /*a100*/  LDSM.16.MT88.4 R120, [R228+0x2900] ;  /* 0x00290000e478783b */ /* 0x000ee20000004200 */
[C---:B--2---:R-:W-:Y:S05]  /*a110*/  HMMA.16816.F32 R144, R160.reuse, R148, R4 ;  /* 0x00000094a090723c */ /* 0x044fea0000001804 */
[----:B------:R-:W-:Y:S02]  /*a120*/  FADD.FTZ R0, R0, R169 ;  /* 0x000000a900007221 */ /* 0x000fe40000010000 */
[----:B------:R-:W2:Y:S01]  /*a130*/  LDSM.16.MT88.4 R4, [R229+0x5900] ;  /* 0x00590000e504783b */ /* 0x000ea20000004200 */
[C---:B------:R-:W-:Y:S07]  /*a140*/  HMMA.16816.F32 R148, R160.reuse, R150, R8 ;  /* 0x00000096a094723c */ /* 0x040fee0000001808 */
[----:B------:R-:W4:Y:S01]  /*a150*/  LDSM.16.MT88.4 R8, [R228+0x5900] ;  /* 0x00590000e408783b */ /* 0x000f220000004200 */
[C---:B------:R-:W-:Y:S07]  /*a160*/  HMMA.16816.F32 R100, R160.reuse, R104, R12 ;  /* 0x00000068a064723c */ /* 0x040fee000000180c */
[----:B------:R-:W-:Y:S01]  /*a170*/  IMAD.MOV.U32 R13, RZ, RZ, R111 ;  /* 0x000000ffff0d7224 */ /* 0x000fe200078e006f */
[C---:B------:R-:W-:Y:S01]  /*a180*/  HMMA.16816.F32 R104, R160.reuse, R106, R16 ;  /* 0x0000006aa068723c */ /* 0x040fe20000001810 */
[----:B------:R-:W-:Y:S03]  /*a190*/  LDSM.16.MT88.4 R16, [R226+0x8900] ;  /* 0x00890000e210783b */ /* 0x000fe60000004200 */
[----:B------:R-:W-:Y:S01]  /*a1a0*/  MOV R14, R108 ;  /* 0x0000006c000e7202 */ /* 0x000fe20000000f00 */
[----:B------:R-:W-:Y:S03]  /*a1b0*/  IMAD.MOV.U32 R15, RZ, RZ, R109 ;  /* 0x000000ffff0f7224 */ /* 0x000fe600078e006d */
[C---:B-1----:R-:W-:Y:S07]  /*a1c0*/  HMMA.16816.F32 R108, R160.reuse, R112, R20 ;  /* 0x00000070a06c723c */ /* 0x042fee0000001814 */
[----:B------:R-:W-:Y:S01]  /*a1d0*/  MOV R23, R13 ;  /* 0x0000000d00177202 */ /* 0x000fe20000000f00 */
[C---:B------:R-:W-:Y:S04]  /*a1e0*/  HMMA.16816.F32 R112, R160.reuse, R114, R24 ;  /* 0x00000072a070723c */ /* 0x040fe80000001818 */
[----:B------:R-:W-:Y:S01]  /*a1f0*/  IMAD.MOV.U32 R21, RZ, RZ, R118 ;  /* 0x000000ffff157224 */ /* 0x000fe200078e0076 */
[----:B------:R-:W-:Y:S01]  /*a200*/  MOV R20, R15 ;  /* 0x0000000f00147202 */ /* 0x000fe20000000f00 */
[----:B------:R-:W-:Y:S01]  /*a210*/  IMAD.MOV.U32 R22, RZ, RZ, R14 ;  /* 0x000000ffff167224 */ /* 0x000fe200078e000e */
[----:B------:R-:W-:Y:S01]  /*a220*/  MOV R24, R119 ;  /* 0x0000007700187202 */ /* 0x000fe20000000f00 */
[----:B------:R-:W-:Y:S01]  /*a230*/  IMAD.MOV.U32 R25, RZ, RZ, R116 ;  /* 0x000000ffff197224 */ /* 0x000fe200078e0074 */
[----:B------:R-:W-:Y:S01]  /*a240*/  MOV R26, R117 ;  /* 0x00000075001a7202 */ /* 0x000fe20000000f00 */
[----:B------:R-:W1:Y:S01]  /*a250*/  LDSM.16.MT88.4 R12, [R225+0x8900] ;  /* 0x00890000e10c783b */ /* 0x000e620000004200 */
[C---:B---3--:R-:W-:Y:S03]  /*a260*/  HMMA.16816.F32 R116, R160.reuse, R120, R28 ;  /* 0x00000078a074723c */ /* 0x048fe6000000181c */
[----:B------:R-:W-:Y:S04]  /*a270*/  IMAD.MOV.U32 R27, RZ, RZ, R135 ;  /* 0x000000ffff1b7224 */ /* 0x000fe800078e0087 */
[----:B------:R-:W-:Y:S01]  /*a280*/  MOV R28, R134 ;  /* 0x00000086001c7202 */ /* 0x000fe20000000f00 */
[C---:B------:R-:W-:Y:S04]  /*a290*/  HMMA.16816.F32 R120, R160.reuse, R122, R32 ;  /* 0x0000007aa078723c */ /* 0x040fe80000001820 */
[----:B------:R-:W-:Y:S01]  /*a2a0*/  IMAD.MOV.U32 R31, RZ, RZ, R127 ;  /* 0x000000ffff1f7224 */ /* 0x000fe200078e007f */
[----:B------:R-:W-:Y:S01]  /*a2b0*/  MOV R30, R132 ;  /* 0x00000084001e7202 */ /* 0x000fe20000000f00 */
[----:B------:R-:W-:Y:S01]  /*a2c0*/  IMAD.MOV.U32 R29, RZ, RZ, R133 ;  /* 0x000000ffff1d7224 */ /* 0x000fe200078e0085 */
[----:B------:R-:W-:Y:S01]  /*a2d0*/  MOV R33, R126 ;  /* 0x0000007e00217202 */ /* 0x000fe20000000f00 */
[----:B------:R-:W-:Y:S01]  /*a2e0*/  IMAD.MOV.U32 R34, RZ, RZ, R125 ;  /* 0x000000ffff227224 */ /* 0x000fe200078e007d */
[----:B------:R-:W-:Y:S02]  /*a2f0*/  MOV R35, R124 ;  /* 0x0000007c00237202 */ /* 0x000fe40000000f00 */
[C---:B------:R-:W-:Y:S03]  /*a300*/  HMMA.16816.F32 R124, R160.reuse, R128, R36 ;  /* 0x00000080a07c723c */ /* 0x040fe60000001824 */
        /* <DEDUP_REMOVED lines=9> */
[C---:B------:R-:W-:Y:S04]  /*a3a0*/  HMMA.16816.F32 R136, R160.reuse, R138, R48 ;  /* 0x0000008aa088723c */ /* 0x040fe80000001830 */
        /* <DEDUP_REMOVED lines=16> */
[C---:B-1----:R-:W-:Y:S04]  /*a4b0*/  HMMA.16816.F32 R68, R160.reuse, R12, R68 ;  /* 0x0000000ca044723c */ /* 0x042fe80000001844 */
        /* <DEDUP_REMOVED lines=14> */
[----:B------:R-:W-:Y:S01]  /*a5a0*/  FADD.FTZ R0, R174, R0 ;  /* 0x00000000ae007221 */ /* 0x000fe20000010000 */
[C---:B------:R-:W-:Y:S03]  /*a5b0*/  HMMA.16816.F32 R88, R160.reuse, R6, R88 ;  /* 0x00000006a058723c */ /* 0x040fe60000001858 */
[----:B------:R-:W-:Y:S02]  /*a5c0*/  FADD.FTZ R2, R173, R2 ;  /* 0x00000002ad027221 */ /* 0x000fe40000010000 */
[----:B------:R-:W-:Y:S02]  /*a5d0*/  FADD.FTZ R0, R171, R0 ;  /* 0x00000000ab007221 */ /* 0x000fe40000010000 */
[----:B------:R-:W-:Y:S01]  /*a5e0*/  FADD.FTZ R2, R172, R2 ;  /* 0x00000002ac027221 */ /* 0x000fe20000010000 */
[C---:B---3--:R-:W-:Y:S04]  /*a5f0*/  HMMA.16816.F32 R92, R160.reuse, R8, R92 ;  /* 0x00000008a05c723c */ /* 0x048fe8000000185c */
[----:B------:R-:W-:Y:S02]  /*a600*/  FADD.FTZ R0, R170, R0 ;  /* 0x00000000aa007221 */ /* 0x000fe40000010000 */
[----:B------:R-:W-:Y:S02]  /*a610*/  FADD.FTZ R2, R3, R2 ;  /* 0x0000000203027221 */ /* 0x000fe40000010000 */
[----:B------:R-:W-:Y:S01]  /*a620*/  FADD.FTZ R3, R143, R0 ;  /* 0x000000008f037221 */ /* 0x000fe20000010000 */
[----:B------:R-:W-:Y:S03]  /*a630*/  HMMA.16816.F32 R96, R160, R10, R96 ;  /* 0x0000000aa060723c */ /* 0x000fe60000001860 */
[----:B------:R-:W-:Y:S02]  /*a640*/  FADD.FTZ R0, R166, R2 ;  /* 0x00000002a6007221 */ /* 0x000fe40000010000 */
[----:B------:R-:W-:Y:S02]  /*a650*/  FADD.FTZ R3, R167, R3 ;  /* 0x00000003a7037221 */ /* 0x000fe40000010000 */
[----:B------:R-:W-:Y:S02]  /*a660*/  FADD.FTZ R2, R168, R0 ;  /* 0x00000000a8027221 */ /* 0x000fe40000010000 */
[----:B------:R-:W-:Y:S03]  /*a670*/  FADD.FTZ R0, R142, R3 ;  /* 0x000000038e007221 */ /* 0x000fe60000010000 */
[----:B------:R-:W-:Y:S01]  /*a680*/  FADD.FTZ R2, R164, R2 ;  /* 0x00000002a4027221 */ /* 0x000fe20000010000 */
[----:B------:R-:W-:Y:S01]  /*a690*/  MOV R3, R141 ;  /* 0x0000008d00037202 */ /* 0x000fe20000000f00 */
[----:B------:R-:W-:Y:S02]  /*a6a0*/  FADD.FTZ R0, R165, R0 ;  /* 0x00000000a5007221 */ /* 0x000fe40000010000 */
[----:B------:R-:W-:Y:S01]  /*a6b0*/  IMAD.MOV.U32 R143, RZ, RZ, R140 ;  /* 0x000000ffff8f7224 */ /* 0x000fe200078e008c */
[----:B------:R1:W-:Y:S04]  /*a6c0*/  STL [R1+0x18], R2 ;  /* 0x0000180201007387 */ /* 0x0003e80000100800 */
[----:B------:R1:W-:Y:S01]  /*a6d0*/  STL [R1+0x1c], R0 ;  /* 0x00001c0001007387 */ /* 0x0003e20000100800 */
[----:B------:R-:W-:-:S05]  /*a6e0*/  @P0 BRA `(.L_x_505) ;  /* 0xffffbd3000000947 */ /* 0x000fca000383ffff */
.L_x_504:
[----:B--2---:R-:W-:-:S13]  /*a6f0*/  ISETP.LE.AND P0, PT, RZ, UR20, PT ;  /* 0x00000014ff007c0c */ /* 0x004fda000bf03270 */
[----:B------:R-:W-:Y:S05]  /*a700*/  @!P0 BRA `(.L_x_506) ;  /* 0x0000381000008947 */ /* 0x000fea0003800000 */
[----:B------:R-:W2:Y:S04]  /*a710*/  LDL.64 R4, [R1+0x48] ;  /* 0x0000480001047983 */ /* 0x000ea80000100a00 */
[----:B------:R-:W3:Y:S01]  /*a720*/  LDL.64 R6, [R1+0x40] ;  /* 0x0000400001067983 */ /* 0x000ee20000100a00 */
[----:B------:R-:W-:Y:S01]  /*a730*/  UIADD3 UR6, UP3, UR14, 0x80, URZ ;  /* 0x000000800e067890 */ /* 0x000fe2000ff7e03f */
[----:B------:R-:W-:Y:S01]  /*a740*/  IMAD.MOV.U32 R143, RZ, RZ, R140 ;  /* 0x000000ffff8f7224 */ /* 0x000fe200078e008c */
[----:B------:R-:W-:Y:S01]  /*a750*/  UIADD3 UR14, UP2, UR14, 0x100, URZ ;  /* 0x000001000e0e7890 */ /* 0x000fe2000ff5e03f */
[----:B------:R-:W-:Y:S01]  /*a760*/  IMAD.MOV.U32 R142, RZ, RZ, R141 ;  /* 0x000000ffff8e7224 */ /* 0x000fe200078e008d */
[----:B------:R-:W-:Y:S02]  /*a770*/  UIADD3 UR15, UP1, UR10, 0x80, URZ ;  /* 0x000000800a0f7890 */ /* 0x000fe4000ff3e03f */
[----:B------:R-:W-:-:S02]  /*a780*/  UIADD3 UR21, UP0, UR10, 0x100, URZ ;  /* 0x000001000a157890 */ /* 0x000fc4000ff1e03f */
[----:B------:R-:W-:Y:S02]  /*a790*/  ULDC.64 UR4, c[0x0][0x1e0] ;  /* 0x0000780000047ab9 */ /* 0x000fe40000000a00 */
[----:B------:R-:W-:Y:S02]  /*a7a0*/  UIADD3.X UR12, URZ, UR9, URZ, UP3, !UPT ;  /* 0x000000093f0c7290 */ /* 0x000fe40009ffe43f */
[----:B------:R-:W-:Y:S02]  /*a7b0*/  USHF.L.U64.HI UR7, UR4, 0x6, UR5 ;  /* 0x0000000604077899 */ /* 0x000fe40008010205 */
[----:B------:R-:W-:Y:S02]  /*a7c0*/  USHF.L.U32 UR8, UR4, 0x6, URZ ;  /* 0x0000000604087899 */ /* 0x000fe4000800063f */
[----:B------:R-:W-:Y:S02]  /*a7d0*/  UIADD3.X UR9, URZ, UR9, URZ, UP2, !UPT ;  /* 0x000000093f097290 */ /* 0x000fe400097fe43f */
[----:B------:R-:W-:-:S02]  /*a7e0*/  UIADD3.X UR22, URZ, UR13, URZ, UP1, !UPT ;  /* 0x0000000d3f167290 */ /* 0x000fc40008ffe43f */
[----:B------:R-:W-:Y:S01]  /*a7f0*/  UIADD3.X UR23, URZ, UR13, URZ, UP0, !UPT ;  /* 0x0000000d3f177290 */ /* 0x000fe200087fe43f */
[C---:B-12---:R-:W-:Y:S02]  /*a800*/  IADD3 R2, P0, R4.reuse, 0x80, RZ ;  /* 0x0000008004027810 */ /* 0x046fe40007f1e0ff */
[----:B------:R-:W-:-:S03]  /*a810*/  IADD3 R8, P1, R4, 0x40, RZ ;  /* 0x0000004004087810 */ /* 0x000fc60007f3e0ff */
[----:B---3--:R-:W-:Y:S01]  /*a820*/  IMAD.X R3, RZ, RZ, R7, P0 ;  /* 0x000000ffff037224 */ /* 0x008fe200000e0607 */
[----:B------:R-:W-:-:S04]  /*a830*/  IADD3.X R9, RZ, R7, RZ, P1, !PT ;  /* 0x00000007ff097210 */ /* 0x000fc80000ffe4ff */
[----:B------:R1:W-:Y:S04]  /*a840*/  STL.64 [R1], R2 ;  /* 0x0000000201007387 */ /* 0x0003e80000100a00 */
[----:B------:R2:W-:Y:S01]  /*a850*/  STL.64 [R1+0x8], R8 ;  /* 0x0000080801007387 */ /* 0x0005e20000100a00 */
[----:B-1----:R-:W-:Y:S01]  /*a860*/  MOV R2, R4 ;  /* 0x0000000400027202 */ /* 0x002fe20000000f00 */
[----:B------:R-:W-:-:S05]  /*a870*/  IMAD.MOV.U32 R3, RZ, RZ, R7 ;  /* 0x000000ffff037224 */ /* 0x000fca00078e0007 */
[----:B------:R2:W-:Y:S02]  /*a880*/  STL.64 [R1+0x10], R2 ;  /* 0x0000100201007387 */ /* 0x0005e40000100a00 */
.L_x_507:
[----:B------:R-:W3:Y:S01]  /*a890*/  LDL.64 R14, [R1+0x10] ;  /* 0x00001000010e7983 */ /* 0x000ee20000100a00 */
[----:B------:R-:W-:Y:S04]  /*a8a0*/  DEPBAR.LE SB0, 0x0 ;  /* 0x000080000000791a */ /* 0x000fe80000000000 */
[----:B------:R-:W-:Y:S01]  /*a8b0*/  USHF.R.S32.HI UR5, URZ, 0x1f, UR20 ;  /* 0x0000001f3f057899 */ /* 0x000fe20008011414 */
[----:B------:R-:W4:Y:S01]  /*a8c0*/  LDL.64 R28, [R1] ;  /* 0x00000000011c7983 */ /* 0x000f220000100a00 */
[----:B------:R-:W-:Y:S01]  /*a8d0*/  UIMAD UR4, UR11, UR20, URZ ;  /* 0x000000140b0472a4 */ /* 0x000fe2000f8e023f */
[----:B------:R-:W-:Y:S01]  /*a8e0*/  MOV R22, UR20 ;  /* 0x0000001400167c02 */ /* 0x000fe20008000f00 */
[----:B------:R-:W-:Y:S01]  /*a8f0*/  UISETP.GT.AND UP0, UPT, UR20, URZ, UPT ;  /* 0x0000003f1400728c */ /* 0x000fe2000bf04270 */
[----:B--2---:R-:W-:Y:S01]  /*a900*/  MOV R2, UR20 ;  /* 0x0000001400027c02 */ /* 0x004fe20008000f00 */
[----:B------:R-:W-:Y:S01]  /*a910*/  UIMAD UR4, UR5, UR16, UR4 ;  /* 0x00000010050472a4 */ /* 0x000fe2000f8e0204 */
[----:B------:R-:W4:Y:S01]  /*a920*/  LDL.64 R12, [R1+0x8] ;  /* 0x00000800010c7983 */ /* 0x000f220000100a00 */
[----:B------:R-:W-:Y:S01]  /*a930*/  MOV R20, UR20 ;  /* 0x0000001400147c02 */ /* 0x000fe20008000f00 */
[----:B------:R-:W-:Y:S04]  /*a940*/  UIADD3 UR20, UR20, -0x1, URZ ;  /* 0xffffffff14147890 */ /* 0x000fe8000fffe03f */
[----:B------:R-:W-:Y:S02]  /*a950*/  BAR.SYNC.DEFER_BLOCKING 0x0 ;  /* 0x0000000000007b1d */ /* 0x000fe40000010000 */
[----:B------:R-:W-:Y:S06]  /*a960*/  @UP0 USHF.R.S32.HI UR24, URZ, 0x1f, UR20 ;  /* 0x0000001f3f180899 */ /* 0x000fec0008011414 */
[----:B------:R-:W1:Y:S08]  /*a970*/  LDSM.16.M88.4 R8, [R224+0xc100] ;  /* 0x00c10000e008783b */ /* 0x000e700000000200 */
[----:B------:R-:W4:Y:S08]  /*a980*/  LDSM.16.M88.4 R16, [R224+0xc900] ;  /* 0x00c90000e010783b */ /* 0x000f300000000200 */
[----:B------:R-:W4:Y:S08]  /*a990*/  LDSM.16.M88.4 R24, [R224+0xd100] ;  /* 0x00d10000e018783b */ /* 0x000f300000000200 */
[----:B------:R-:W4:Y:S08]  /*a9a0*/  LDSM.16.M88.4 R32, [R224+0xd900] ;  /* 0x00d90000e020783b */ /* 0x000f300000000200 */
[----:B------:R-:W4:Y:S01]  /*a9b0*/  LDSM.16.M88.4 R40, [R224+0xe100] ;  /* 0x00e10000e028783b */ /* 0x000f220000000200 */
[C---:B-1----:R-:W-:Y:S07]  /*a9c0*/  HMMA.16816.F32 R4, R152.reuse, R8, RZ ;  /* 0x000000089804723c */ /* 0x042fee00000018ff */
[----:B------:R-:W1:Y:S01]  /*a9d0*/  LDSM.16.M88.4 R48, [R224+0xe900] ;  /* 0x00e90000e030783b */ /* 0x000e620000000200 */
[C---:B------:R-:W-:Y:S07]  /*a9e0*/  HMMA.16816.F32 R8, R152.reuse, R10, RZ ;  /* 0x0000000a9808723c */ /* 0x040fee00000018ff */
[----:B-----5:R-:W1:Y:S08]  /*a9f0*/  LDSM.16.M88.4 R160, [R231] ;  /* 0x00000000e7a0783b */ /* 0x020e700000000200 */
[----:B------:R-:W1:Y:S08]  /*aa00*/  LDSM.16.M88.4 R164, [R248] ;  /* 0x00000000f8a4783b */ /* 0x000e700000000200 */
[----:B------:R-:W1:Y:S08]  /*aa10*/  LDSM.16.M88.4 R168, [R247] ;  /* 0x00000000f7a8783b */ /* 0x000e700000000200 */
[----:B------:R-:W1:Y:S08]  /*aa20*/  LDSM.16.M88.4 R172, [R246] ;  /* 0x00000000f6ac783b */ /* 0x000e700000000200 */
[----:B------:R-:W1:Y:S08]  /*aa30*/  LDSM.16.M88.4 R176, [R245] ;  /* 0x00000000f5b0783b */ /* 0x000e700000000200 */
[----:B------:R-:W1:Y:S08]  /*aa40*/  LDSM.16.M88.4 R180, [R244] ;  /* 0x00000000f4b4783b */ /* 0x000e700000000200 */
[----:B------:R-:W2:Y:S01]  /*aa50*/  LDL.64 R250, [R1+0x38] ;  /* 0x0000380001fa7983 */ /* 0x000ea20000100a00 */
[----:B---3--:R-:W-:Y:S05]  /*aa60*/  IMAD.WIDE.U32 R22, R22, UR16, R14 ;  /* 0x0000001016167c25 */ /* 0x008fea000f8e000e */
[----:B------:R-:W-:Y:S01]  /*aa70*/  IADD3 R0, R23, UR4, RZ ;  /* 0x0000000417007c10 */ /* 0x000fe2000fffe0ff */
[----:B----4-:R-:W-:Y:S01]  /*aa80*/  IMAD.WIDE.U32 R2, R2, UR16, R28 ;  /* 0x0000001002027c25 */ /* 0x010fe2000f8e001c */
[C---:B------:R-:W-:Y:S04]  /*aa90*/  LEA R28, P5, R22.reuse, c[0x0][0x1f8], 0x1 ;  /* 0x00007e00161c7a11 */ /* 0x040fe800078a08ff */
[----:B------:R-:W-:Y:S01]  /*aaa0*/  LEA.HI.X R29, R22, c[0x0][0x1fc], R0, 0x1, P5 ;  /* 0x00007f00161d7a11 */ /* 0x000fe200028f0c00 */
[----:B------:R-:W-:Y:S01]  /*aab0*/  IMAD.WIDE.U32 R20, R20, UR16, R12 ;  /* 0x0000001014147c25 */ /* 0x000fe2000f8e000c */
[----:B------:R-:W-:Y:S01]  /*aac0*/  IADD3 R3, R3, UR4, RZ ;  /* 0x0000000403037c10 */ /* 0x000fe2000fffe0ff */
[C---:B------:R-:W-:Y:S01]  /*aad0*/  HMMA.16816.F32 R12, R152.reuse, R16, RZ ;  /* 0x00000010980c723c */ /* 0x040fe200000018ff */
[----:B------:R-:W-:Y:S01]  /*aae0*/  LEA R36, P0, R2, c[0x0][0x1f8], 0x1 ;  /* 0x00007e0002247a11 */ /* 0x000fe200078008ff */
[----:B------:R-:W-:Y:S01]  /*aaf0*/  @!PT LDS RZ, [RZ] ;  /* 0x00000000fffff984 */ /* 0x000fe20000000800 */
[----:B------:R-:W-:Y:S01]  /*ab00*/  @!PT LDS RZ, [RZ] ;  /* 0x00000000fffff984 */ /* 0x000fe20000000800 */
[----:B------:R-:W-:Y:S01]  /*ab10*/  @!PT LDS RZ, [RZ] ;  /* 0x00000000fffff984 */ /* 0x000fe20000000800 */
[----:B------:R3:W-:Y:S01]  /*ab20*/  LDGSTS.E.BYPASS.LTC128B.128 [R249+0x100], [R28.64], !P4 ;  /* 0x001000001cf97fae */ /* 0x0007e2000e101d52 */
[----:B------:R-:W-:Y:S01]  /*ab30*/  IADD3 R21, R21, UR4, RZ ;  /* 0x0000000415157c10 */ /* 0x000fe2000fffe0ff */
[----:B------:R-:W-:Y:S01]  /*ab40*/  ULDC.64 UR4, c[0x0][0x1e0] ;  /* 0x0000780000047ab9 */ /* 0x000fe20000000a00 */
[----:B------:R-:W-:Y:S02]  /*ab50*/  LEA R30, P1, R20, c[0x0][0x1f8], 0x1 ;  /* 0x00007e00141e7a11 */ /* 0x000fe400078208ff */
[----:B------:R-:W-:Y:S01]  /*ab60*/  LEA.HI.X R37, R2, c[0x0][0x1fc], R3, 0x1, P0 ;  /* 0x00007f0002257a11 */ /* 0x000fe200000f0c03 */
[C---:B------:R-:W-:Y:S01]  /*ab70*/  HMMA.16816.F32 R16, R152.reuse, R18, RZ ;  /* 0x000000129810723c */ /* 0x040fe200000018ff */
[----:B------:R-:W-:Y:S01]  /*ab80*/  LEA.HI.X R31, R20, c[0x0][0x1fc], R21, 0x1, P1 ;  /* 0x00007f00141f7a11 */ /* 0x000fe200008f0c15 */
[----:B------:R-:W-:Y:S02]  /*ab90*/  @UP0 UIMAD.WIDE.U32 UR26, UR20, UR4, URZ ;  /* 0x00000004141a02a5 */ /* 0x000fe4000f8e003f */
[----:B------:R-:W-:Y:S01]  /*aba0*/  IADD3 R2, P0, R28, UR10, RZ ;  /* 0x0000000a1c027c10 */ /* 0x000fe2000ff1e0ff */
[----:B------:R-:W-:Y:S01]  /*abb0*/  @UP0 UIMAD UR24, UR24, UR4, URZ ;  /* 0x00000004181802a4 */ /* 0x000fe2000f8e023f */
[----:B------:R3:W-:Y:S02]  /*abc0*/  LDGSTS.E.BYPASS.LTC128B.128 [R249+0x3100], [R30.64], !P3 ;  /* 0x031000001ef97fae */ /* 0x0007e4000d901d52 */
[C---:B------:R-:W-:Y:S01]  /*abd0*/  HMMA.16816.F32 R20, R152.reuse, R24, RZ ;  /* 0x000000189814723c */ /* 0x040fe200000018ff */
[----:B------:R-:W-:Y:S01]  /*abe0*/  IADD3.X R3, R29, UR13, RZ, P0, !PT ;  /* 0x0000000d1d037c10 */ /* 0x000fe200087fe4ff */
[----:B------:R-:W-:Y:S02]  /*abf0*/  @UP0 UIMAD UR24, UR20, UR5, UR24 ;  /* 0x00000005141802a4 */ /* 0x000fe4000f8e0218 */
[C---:B------:R-:W-:Y:S02]  /*ac00*/  IADD3 R38, P0, R2.reuse, UR10, RZ ;  /* 0x0000000a02267c10 */ /* 0x040fe4000ff1e0ff */
[----:B------:R4:W-:Y:S01]  /*ac10*/  LDGSTS.E.BYPASS.LTC128B.128 [R249+0x6100], [R36.64], !P2 ;  /* 0x0610000024f97fae */ /* 0x0009e2000d101d52 */
[----:B------:R-:W-:Y:S01]  /*ac20*/  @UP0 UIADD3 UR4, UR27, UR24, URZ ;  /* 0x000000181b040290 */ /* 0x000fe2000fffe03f */
[C---:B------:R-:W-:Y:S01]  /*ac30*/  HMMA.16816.F32 R24, R152.reuse, R26, RZ ;  /* 0x0000001a9818723c */ /* 0x040fe200000018ff */
[C---:B------:R-:W-:Y:S02]  /*ac40*/  IADD3.X R39, R3.reuse, UR13, RZ, P0, !PT ;  /* 0x0000000d03277c10 */ /* 0x040fe400087fe4ff */
[----:B------:R-:W-:Y:S03]  /*ac50*/  @UP0 UIMAD UR4, UR4, 0x60, URZ ;  /* 0x00000060040408a4 */ /* 0x000fe6000f8e023f */
[----:B------:R1:W-:Y:S08]  /*ac60*/  LDGSTS.E.BYPASS.LTC128B.128 [R249+0x1100], [R2.64], !P4 ;  /* 0x0110000002f97fae */ /* 0x0003f0000e101d52 */
[----:B------:R1:W-:Y:S01]  /*ac70*/  LDGSTS.E.BYPASS.LTC128B.128 [R249+0x4100], [R2.64+0x80], !P3 ;  /* 0x0410008002f97fae */ /* 0x0003e2000d901d52 */
[C---:B---3--:R-:W-:Y:S07]  /*ac80*/  HMMA.16816.F32 R28, R152.reuse, R32, RZ ;  /* 0x00000020981c723c */ /* 0x048fee00000018ff */
[----:B------:R1:W-:Y:S01]  /*ac90*/  LDGSTS.E.BYPASS.LTC128B.128 [R249+0x7100], [R2.64+0x100], !P2 ;  /* 0x0710010002f97fae */ /* 0x0003e2000d101d52 */
[C---:B------:R-:W-:Y:S01]  /*aca0*/  HMMA.16816.F32 R32, R152.reuse, R34, RZ ;  /* 0x000000229820723c */ /* 0x040fe200000018ff */
[C---:B----4-:R-:W-:Y:S06]  /*acb0*/  IADD3 R36, P0, R2.reuse, UR15, RZ ;  /* 0x0000000f02247c10 */ /* 0x050fec000ff1e0ff */
[----:B------:R3:W-:Y:S01]  /*acc0*/  LDGSTS.E.BYPASS.LTC128B.128 [R249+0x2100], [R38.64], !P4 ;  /* 0x0210000026f97fae */ /* 0x0007e2000e101d52 */
[C---:B------:R-:W-:Y:S07]  /*acd0*/  IADD3.X R37, R3.reuse, UR22, RZ, P0, !PT ;  /* 0x0000001603257c10 */ /* 0x040fee00087fe4ff */
[----:B------:R3:W-:Y:S01]  /*ace0*/  LDGSTS.E.BYPASS.LTC128B.128 [R249+0x5100], [R36.64], !P3 ;  /* 0x0510000024f97fae */ /* 0x0007e2000d901d52 */
[----:B-1----:R-:W-:Y:S04]  /*acf0*/  IADD3 R2, P0, R2, UR21, RZ ;  /* 0x0000001502027c10 */ /* 0x002fe8000ff1e0ff */
[----:B------:R-:W-:Y:S02]  /*ad00*/  IADD3.X R3, R3, UR23, RZ, P0, !PT ;  /* 0x0000001703037c10 */ /* 0x000fe400087fe4ff */
[----:B------:R-:W-:Y:S03]  /*ad10*/  PLOP3.LUT P0, PT, PT, PT, UP0, 0x80, 0x0 ;  /* 0x000000000000781c */ /* 0x000fe60003f0f008 */
[----:B------:R1:W-:Y:S01]  /*ad20*/  LDGSTS.E.BYPASS.LTC128B.128 [R249+0x8100], [R2.64], !P2 ;  /* 0x0810000002f97fae */ /* 0x0003e2000d101d52 */
[C---:B---3--:R-:W-:Y:S07]  /*ad30*/  HMMA.16816.F32 R36, R152.reuse, R40, RZ ;  /* 0x000000289824723c */ /* 0x048fee00000018ff */
[----:B------:R-:W0:Y:S01]  /*ad40*/  LDGDEPBAR ;  /* 0x00000000000079af */ /* 0x000e220000000000 */
[C---:B------:R-:W-:Y:S08]  /*ad50*/  HMMA.16816.F32 R40, R152.reuse, R42, RZ ;  /* 0x0000002a9828723c */ /* 0x040ff000000018ff */
[C---:B------:R-:W-:Y:S08]  /*ad60*/  HMMA.16816.F32 R44, R152.reuse, R48, RZ ;  /* 0x00000030982c723c */ /* 0x040ff000000018ff */
[----:B------:R-:W-:Y:S08]  /*ad70*/  HMMA.16816.F32 R48, R152, R50, RZ ;  /* 0x000000329830723c */ /* 0x000ff000000018ff */
        /* <DEDUP_REMOVED lines=8> */
[----:B------:R-:W1:Y:S07]  /*ae00*/  LDSM.16.M88.4 R168, [R230+0xd100] ;  /* 0x00d10000e6a8783b */ /* 0x000e6e0000000200 */
[C---:B------:R-:W-:Y:S08]  /*ae10*/  HMMA.16816.F32 R28, R156.reuse, R172, R28 ;  /* 0x000000ac9c1c723c */ /* 0x040ff0000000181c */
[C---:B------:R-:W-:Y:S01]  /*ae20*/  HMMA.16816.F32 R32, R156.reuse, R174, R32 ;  /* 0x000000ae9c20723c */ /* 0x040fe20000001820 */
[----:B------:R-:W1:Y:S07]  /*ae30*/  LDSM.16.M88.4 R172, [R230+0xd900] ;  /* 0x00d90000e6ac783b */ /* 0x000e6e0000000200 */
[C---:B------:R-:W-:Y:S08]  /*ae40*/  HMMA.16816.F32 R36, R156.reuse, R176, R36 ;  /* 0x000000b09c24723c */ /* 0x040ff00000001824 */
[C---:B------:R-:W-:Y:S01]  /*ae50*/  HMMA.16816.F32 R40, R156.reuse, R178, R40 ;  /* 0x000000b29c28723c */ /* 0x040fe20000001828 */
[----:B------:R-:W1:Y:S07]  /*ae60*/  LDSM.16.M88.4 R176, [R230+0xe100] ;  /* 0x00e10000e6b0783b */ /* 0x000e6e0000000200 */
[C---:B------:R-:W-:Y:S01]  /*ae70*/  HMMA.16816.F32 R44, R156.reuse, R180, R44 ;  /* 0x000000b49c2c723c */ /* 0x040fe2000000182c */
[----:B------:R-:W2:Y:S07]  /*ae80*/  LDL.64 R180, [R1+0x28] ;  /* 0x0000280001b47983 */ /* 0x000eae0000100a00 */
[----:B------:R-:W-:Y:S08]  /*ae90*/  HMMA.16816.F32 R48, R156, R182, R48 ;  /* 0x000000b69c30723c */ /* 0x000ff00000001830 */
        /* <DEDUP_REMOVED lines=42> */
[C---:B------:R-:W-:Y:S08]  /*b140*/  HMMA.16816.F32 R20, R192.reuse, R176, R20 ;  /* 0x000000b0c014723c */ /* 0x040ff00000001814 */
        /* <DEDUP_REMOVED lines=13> */
[----:B------:R-:W1:Y:S07]  /*b220*/  LDSM.16.M88.4 R172, [R238] ;  /* 0x00000000eeac783b */ /* 0x000e6e0000000200 */
[C---:B--2---:R-:W-:Y:S08]  /*b230*/  HMMA.16816.F32 R12, R196.reuse, R176, R12 ;  /* 0x000000b0c40c723c */ /* 0x044ff0000000180c */
[C---:B------:R-:W-:Y:S01]  /*b240*/  HMMA.16816.F32 R16, R196.reuse, R178, R16 ;  /* 0x000000b2c410723c */ /* 0x040fe20000001810 */
[----:B------:R-:W-:Y:S07]  /*b250*/  LDSM.16.M88.4 R176, [R230+0xf900] ;  /* 0x00f90000e6b0783b */ /* 0x000fee0000000200 */
[C---:B---3--:R-:W-:Y:S08]  /*b260*/  HMMA.16816.F32 R20, R196.reuse, R160, R20 ;  /* 0x000000a0c414723c */ /* 0x048ff00000001814 */
[C---:B------:R-:W-:Y:S01]  /*b270*/  HMMA.16816.F32 R24, R196.reuse, R162, R24 ;  /* 0x000000a2c418723c */ /* 0x040fe20000001818 */
[----:B------:R-:W2:Y:S07]  /*b280*/  LDSM.16.M88.4 R160, [R230+0xf100] ;  /* 0x00f10000e6a0783b */ /* 0x000eae0000000200 */
        /* <DEDUP_REMOVED lines=21> */
[C---:B----4-:R-:W-:Y:S08]  /*b3e0*/  HMMA.16816.F32 R36, R200.reuse, R172, R36 ;  /* 0x000000acc824723c */ /* 0x050ff00000001824 */
[C---:B------:R-:W-:Y:S01]  /*b3f0*/  HMMA.16816.F32 R40, R200.reuse, R174, R40 ;  /* 0x000000aec828723c */ /* 0x040fe20000001828 */
[----:B------:R-:W4:Y:S07]  /*b400*/  LDSM.16.M88.4 R172, [R227+0x4800] ;  /* 0x00480000e3ac783b */ /* 0x000f2e0000000200 */
[C---:B--2---:R-:W-:Y:S08]  /*b410*/  HMMA.16816.F32 R44, R200.reuse, R160, R44 ;  /* 0x000000a0c82c723c */ /* 0x044ff0000000182c */
[----:B------:R-:W-:Y:S01]  /*b420*/  HMMA.16816.F32 R48, R200, R162, R48 ;  /* 0x000000a2c830723c */ /* 0x000fe20000001830 */
[----:B------:R-:W2:Y:S07]  /*b430*/  LDSM.16.M88.4 R160, [R227+0x5000] ;  /* 0x00500000e3a0783b */ /* 0x000eae0000000200 */
[C---:B------:R-:W-:Y:S08]  /*b440*/  HMMA.16816.F32 R4, R204.reuse, R176, R4 ;  /* 0x000000b0cc04723c */ /* 0x040ff00000001804 */
        /* <DEDUP_REMOVED lines=14> */
[C---:B---3--:R-:W-:Y:S08]  /*b530*/  HMMA.16816.F32 R44, R204.reuse, R164, R44 ;  /* 0x000000a4cc2c723c */ /* 0x048ff0000000182c */
[----:B------:R-:W-:Y:S01]  /*b540*/  HMMA.16816.F32 R48, R204, R166, R48 ;  /* 0x000000a6cc30723c */ /* 0x000fe20000001830 */
[----:B------:R-:W3:Y:S07]  /*b550*/  LDSM.16.M88.4 R164, [R224+0x14100] ;  /* 0x01410000e0a4783b */ /* 0x000eee0000000200 */
[C---:B------:R-:W-:Y:S08]  /*b560*/  HMMA.16816.F32 R4, R208.reuse, R176, R4 ;  /* 0x000000b0d004723c */ /* 0x040ff00000001804 */
[C---:B------:R-:W-:Y:S01]  /*b570*/  HMMA.16816.F32 R8, R208.reuse, R178, R8 ;  /* 0x000000b2d008723c */ /* 0x040fe20000001808 */
[----:B------:R-:W3:Y:S07]  /*b580*/  LDSM.16.M88.4 R176, [R224+0x14900] ;  /* 0x01490000e0b0783b */ /* 0x000eee0000000200 */
[C---:B-1----:R-:W-:Y:S08]  /*b590*/  HMMA.16816.F32 R12, R208.reuse, R168, R12 ;  /* 0x000000a8d00c723c */ /* 0x042ff0000000180c */
[C---:B------:R-:W-:Y:S01]  /*b5a0*/  HMMA.16816.F32 R16, R208.reuse, R170, R16 ;  /* 0x000000aad010723c */ /* 0x040fe20000001810 */
[----:B------:R-:W1:Y:S07]  /*b5b0*/  LDSM.16.M88.4 R168, [R237] ;  /* 0x00000000eda8783b */ /* 0x000e6e0000000200 */
[C---:B----4-:R-:W-:Y:S08]  /*b5c0*/  HMMA.16816.F32 R20, R208.reuse, R172, R20 ;  /* 0x000000acd014723c */ /* 0x050ff00000001814 */
[C---:B------:R-:W-:Y:S01]  /*b5d0*/  HMMA.16816.F32 R24, R208.reuse, R174, R24 ;  /* 0x000000aed018723c */ /* 0x040fe20000001818 */
[----:B------:R-:W4:Y:S07]  /*b5e0*/  LDSM.16.M88.4 R172, [R236] ;  /* 0x00000000ecac783b */ /* 0x000f2e0000000200 */
[C---:B--2---:R-:W-:Y:S08]  /*b5f0*/  HMMA.16816.F32 R28, R208.reuse, R160, R28 ;  /* 0x000000a0d01c723c */ /* 0x044ff0000000181c */
[C---:B------:R-:W-:Y:S01]  /*b600*/  HMMA.16816.F32 R32, R208.reuse, R162, R32 ;  /* 0x000000a2d020723c */ /* 0x040fe20000001820 */
[----:B------:R-:W2:Y:S07]  /*b610*/  LDSM.16.M88.4 R160, [R235] ;  /* 0x00000000eba0783b */ /* 0x000eae0000000200 */
[C---:B---3--:R-:W-:Y:S08]  /*b620*/  HMMA.16816.F32 R36, R208.reuse, R164, R36 ;  /* 0x000000a4d024723c */ /* 0x048ff00000001824 */
[C---:B------:R-:W-:Y:S01]  /*b630*/  HMMA.16816.F32 R40, R208.reuse, R166, R40 ;  /* 0x000000a6d028723c */ /* 0x040fe20000001828 */
[----:B------:R-:W3:Y:S07]  /*b640*/  LDSM.16.M88.4 R164, [R234] ;  /* 0x00000000eaa4783b */ /* 0x000eee0000000200 */
[C---:B------:R-:W-:Y:S08]  /*b650*/  HMMA.16816.F32 R44, R208.reuse, R176, R44 ;  /* 0x000000b0d02c723c */ /* 0x040ff0000000182c */
[----:B------:R-:W-:Y:S01]  /*b660*/  HMMA.16816.F32 R48, R208, R178, R48 ;  /* 0x000000b2d030723c */ /* 0x000fe20000001830 */
[----:B------:R-:W-:Y:S07]  /*b670*/  LDSM.16.M88.4 R176, [R232] ;  /* 0x00000000e8b0783b */ /* 0x000fee0000000200 */
[C---:B-1----:R-:W-:Y:S08]  /*b680*/  HMMA.16816.F32 R4, R212.reuse, R168, R4 ;  /* 0x000000a8d404723c */ /* 0x042ff00000001804 */
[C---:B------:R-:W-:Y:S01]  /*b690*/  HMMA.16816.F32 R8, R212.reuse, R170, R8 ;  /* 0x000000aad408723c */ /* 0x040fe20000001808 */
[----:B------:R-:W1:Y:S07]  /*b6a0*/  LDSM.16.M88.4 R168, [R233] ;  /* 0x00000000e9a8783b */ /* 0x000e6e0000000200 */
[C---:B----4-:R-:W-:Y:S08]  /*b6b0*/  HMMA.16816.F32 R12, R212.reuse, R172, R12 ;  /* 0x000000acd40c723c */ /* 0x050ff0000000180c */
[C---:B------:R-:W-:Y:S01]  /*b6c0*/  HMMA.16816.F32 R16, R212.reuse, R174, R16 ;  /* 0x000000aed410723c */ /* 0x040fe20000001810 */
[----:B------:R-:W4:Y:S07]  /*b6d0*/  LDSM.16.M88.4 R172, [R230+0x12100] ;  /* 0x01210000e6ac783b */ /* 0x000f2e0000000200 */
[C---:B--2---:R-:W-:Y:S08]  /*b6e0*/  HMMA.16816.F32 R20, R212.reuse, R160, R20 ;  /* 0x000000a0d414723c */ /* 0x044ff00000001814 */
        /* <DEDUP_REMOVED lines=24> */
[C---:B------:R-:W-:Y:S08]  /*b870*/  HMMA.16816.F32 R40, R216.reuse, R178, R40 ;  /* 0x000000b2d828723c */ /* 0x040ff00000001828 */
[C---:B----4-:R-:W-:Y:S08]  /*b880*/  HMMA.16816.F32 R44, R216.reuse, R172, R44 ;  /* 0x000000acd82c723c */ /* 0x050ff0000000182c */
[----:B------:R-:W-:Y:S01]  /*b890*/  HMMA.16816.F32 R48, R216, R174, R48 ;  /* 0x000000aed830723c */ /* 0x000fe20000001830 */
[----:B------:R-:W4:Y:S07]  /*b8a0*/  LDSM.16.M88.4 R172, [R227+0x7800] ;  /* 0x00780000e3ac783b */ /* 0x000f2e0000000200 */
[C---:B--2---:R-:W-:Y:S08]  /*b8b0*/  HMMA.16816.F32 R4, R220.reuse, R160, R4 ;  /* 0x000000a0dc04723c */ /* 0x044ff00000001804 */
[C---:B------:R-:W-:Y:S01]  /*b8c0*/  HMMA.16816.F32 R8, R220.reuse, R162, R8 ;  /* 0x000000a2dc08723c */ /* 0x040fe20000001808 */
[----:B------:R-:W2:Y:S07]  /*b8d0*/  LDSM.16.M88.4 R160, [R227+0x8000] ;  /* 0x00800000e3a0783b */ /* 0x000eae0000000200 */
[C---:B---3--:R-:W-:Y:S08]  /*b8e0*/  HMMA.16816.F32 R12, R220.reuse, R164, R12 ;  /* 0x000000a4dc0c723c */ /* 0x048ff0000000180c */
        /* <DEDUP_REMOVED lines=9> */
[----:B------:R-:W-:Y:S02]  /*b980*/  FMNMX.FTZ R0, R8, R0, !PT ;  /* 0x0000000008007209 */ /* 0x000fe40007810000 */
[----:B------:R-:W-:Y:S02]  /*b990*/  FMNMX.FTZ R2, R7, R2, !PT ;  /* 0x0000000207027209 */ /* 0x000fe40007810000 */
[C---:B----4-:R-:W-:Y:S04]  /*b9a0*/  HMMA.16816.F32 R28, R220.reuse, R172, R28 ;  /* 0x000000acdc1c723c */ /* 0x050fe8000000181c */
[----:B------:R-:W-:Y:S02]  /*b9b0*/  FMNMX.FTZ R0, R9, R0, !PT ;  /* 0x0000000009007209 */ /* 0x000fe40007810000 */
[----:B------:R-:W-:Y:S02]  /*b9c0*/  FMNMX.FTZ R2, R10, R2, !PT ;  /* 0x000000020a027209 */ /* 0x000fe40007810000 */
        /* <DEDUP_REMOVED lines=52> */
[----:B-1----:R-:W-:Y:S05]  /*bd10*/  FMNMX.FTZ R141, R141, R140, !PT ;  /* 0x0000008c8d8d7209 */ /* 0x002fea0007810000 */
[C---:B------:R-:W-:Y:S01]  /*bd20*/  FADD.FTZ R2, -R141.reuse, R142 ;  /* 0x0000008e8d027221 */ /* 0x040fe20000010100 */
[----:B------:R-:W-:Y:S01]  /*bd30*/  @P0 MOV R142, R250 ;  /* 0x000000fa008e0202 */ /* 0x000fe20000000f00 */
[----:B------:R-:W-:Y:S01]  /*bd40*/  FMUL.FTZ R172, R141, c[0x0][0x2d0] ;  /* 0x0000b4008dac7a20 */ /* 0x000fe20000410000 */
[----:B--2---:R-:W-:Y:S01]  /*bd50*/  FMNMX.FTZ R140, R0, R3, !PT ;  /* 0x00000003008c7209 */ /* 0x004fe20007810000 */
[----:B------:R-:W-:Y:S01]  /*bd60*/  FMUL.FTZ R0, R2, c[0x0][0x2d0] ;  /* 0x0000b40002007a20 */ /* 0x000fe20000410000 */
[----:B------:R-:W-:Y:S01]  /*bd70*/  MOV R3, UR26 ;  /* 0x0000001a00037c02 */ /* 0x000fe20008000f00 */
[--C-:B------:R-:W-:Y:S02]  /*bd80*/  FFMA.FTZ R4, R4, c[0x0][0x2d0], -R172.reuse ;  /* 0x0000b40004047a23 */ /* 0x100fe400000108ac */
[----:B------:R1:W2:Y:S01]  /*bd90*/  MUFU.EX2 R2, R0 ;  /* 0x0000000000027308 */ /* 0x0002a20000000800 */
[--C-:B------:R-:W-:Y:S02]  /*bda0*/  FFMA.FTZ R5, R5, c[0x0][0x2d0], -R172.reuse ;  /* 0x0000b40005057a23 */ /* 0x100fe400000108ac */
[--C-:B------:R-:W-:Y:S02]  /*bdb0*/  FFMA.FTZ R8, R8, c[0x0][0x2d0], -R172.reuse ;  /* 0x0000b40008087a23 */ /* 0x100fe400000108ac */
[--C-:B------:R-:W-:Y:S02]  /*bdc0*/  FFMA.FTZ R9, R9, c[0x0][0x2d0], -R172.reuse ;  /* 0x0000b40009097a23 */ /* 0x100fe400000108ac */
[--C-:B------:R-:W-:Y:S02]  /*bdd0*/  FFMA.FTZ R12, R12, c[0x0][0x2d0], -R172.reuse ;  /* 0x0000b4000c0c7a23 */ /* 0x100fe400000108ac */
[--C-:B------:R-:W-:Y:S01]  /*bde0*/  FFMA.FTZ R13, R13, c[0x0][0x2d0], -R172.reuse ;  /* 0x0000b4000d0d7a23 */ /* 0x100fe200000108ac */
[----:B------:R3:W-:Y:S01]  /*bdf0*/  MUFU.EX2 R252, R4 ;  /* 0x0000000400fc7308 */ /* 0x0007e20000000800 */
[--C-:B------:R-:W-:Y:S02]  /*be00*/  FFMA.FTZ R17, R17, c[0x0][0x2d0], -R172.reuse ;  /* 0x0000b40011117a23 */ /* 0x100fe400000108ac */
[--C-:B------:R-:W-:Y:S02]  /*be10*/  FFMA.FTZ R20, R20, c[0x0][0x2d0], -R172.reuse ;  /* 0x0000b40014147a23 */ /* 0x100fe400000108ac */
[--C-:B------:R-:W-:Y:S02]  /*be20*/  FFMA.FTZ R21, R21, c[0x0][0x2d0], -R172.reuse ;  /* 0x0000b40015157a23 */ /* 0x100fe400000108ac */
[--C-:B------:R-:W-:Y:S02]  /*be30*/  FFMA.FTZ R24, R24, c[0x0][0x2d0], -R172.reuse ;  /* 0x0000b40018187a23 */ /* 0x100fe400000108ac */
[--C-:B------:R-:W-:Y:S01]  /*be40*/  FFMA.FTZ R25, R25, c[0x0][0x2d0], -R172.reuse ;  /* 0x0000b40019197a23 */ /* 0x100fe200000108ac */
[----:B------:R4:W-:Y:S01]  /*be50*/  MUFU.EX2 R177, R5 ;  /* 0x0000000500b17308 */ /* 0x0009e20000000800 */
[--C-:B------:R-:W-:Y:S02]  /*be60*/  FFMA.FTZ R28, R28, c[0x0][0x2d0], -R172.reuse ;  /* 0x0000b4001c1c7a23 */ /* 0x100fe400000108ac */
[----:B------:R-:W-:Y:S02]  /*be70*/  FFMA.FTZ R29, R29, c[0x0][0x2d0], -R172 ;  /* 0x0000b4001d1d7a23 */ /* 0x000fe400000108ac */
[----:B-1----:R-:W-:Y:S01]  /*be80*/  FADD.FTZ R0, -R140, R143 ;  /* 0x0000008f8c007221 */ /* 0x002fe20000010100 */
[----:B------:R-:W-:Y:S01]  /*be90*/  @P0 MOV R143, R181 ;  /* 0x000000b5008f0202 */ /* 0x000fe20000000f00 */
[----:B--2---:R-:W-:Y:S02]  /*bea0*/  FMUL.FTZ R100, R2, R100 ;  /* 0x0000006402647220 */ /* 0x004fe40000410000 */
[----:B------:R-:W-:Y:S01]  /*beb0*/  FMUL.FTZ R0, R0, c[0x0][0x2d0] ;  /* 0x0000b40000007a20 */ /* 0x000fe20000410000 */
[----:B------:R1:W-:Y:S01]  /*bec0*/  MUFU.EX2 R162, R8 ;  /* 0x0000000800a27308 */ /* 0x0003e20000000800 */
[----:B------:R-:W-:Y:S04]  /*bed0*/  @P0 IMAD.WIDE.U32 R142, R3, 0x60, R142 ;  /* 0x00000060038e0825 */ /* 0x000fe800078e008e */
[C---:B------:R-:W-:Y:S01]  /*bee0*/  FMUL.FTZ R101, R2.reuse, R101 ;  /* 0x0000006502657220 */ /* 0x040fe20000410000 */
[----:B---3--:R-:W-:Y:S01]  /*bef0*/  @P0 IADD3 R4, R143, UR4, RZ ;  /* 0x000000048f040c10 */ /* 0x008fe2000fffe0ff */
[----:B------:R-:W-:Y:S01]  /*bf00*/  FMUL.FTZ R104, R2, R104 ;  /* 0x0000006802687220 */ /* 0x000fe20000410000 */
[----:B------:R-:W-:Y:S01]  /*bf10*/  @P0 SHF.L.U32 R3, R142, 0x1, RZ ;  /* 0x000000018e030819 */ /* 0x000fe200000006ff */
[----:B------:R-:W-:Y:S01]  /*bf20*/  FMUL.FTZ R105, R2, R105 ;  /* 0x0000006902697220 */ /* 0x000fe20000410000 */
[----:B------:R-:W-:Y:S01]  /*bf30*/  @P0 SHF.L.U64.HI R142, R142, 0x1, R4 ;  /* 0x000000018e8e0819 */ /* 0x000fe20000010204 */
[----:B------:R2:W-:Y:S01]  /*bf40*/  MUFU.EX2 R180, R9 ;  /* 0x0000000900b47308 */ /* 0x0005e20000000800 */
[C---:B------:R-:W-:Y:S01]  /*bf50*/  @P0 IADD3 R4, P1, R3.reuse, c[0x0][0x1c8], RZ ;  /* 0x0000720003040a10 */ /* 0x040fe20007f3e0ff */
[C---:B------:R-:W-:Y:S01]  /*bf60*/  FMUL.FTZ R108, R2.reuse, R108 ;  /* 0x0000006c026c7220 */ /* 0x040fe20000410000 */
[C---:B------:R-:W-:Y:S01]  /*bf70*/  @P0 IADD3 R160, P6, R3.reuse, 0x80, RZ ;  /* 0x0000008003a00810 */ /* 0x040fe20007fde0ff */
[----:B------:R-:W-:Y:S01]  /*bf80*/  FMUL.FTZ R109, R2, R109 ;  /* 0x0000006d026d7220 */ /* 0x000fe20000410000 */
[----:B----4-:R-:W-:Y:S01]  /*bf90*/  @P0 IADD3.X R5, R142, c[0x0][0x1cc], RZ, P1, !PT ;  /* 0x000073008e050a10 */ /* 0x010fe20000ffe4ff */
[----:B------:R-:W-:Y:S01]  /*bfa0*/  FMUL.FTZ R112, R2, R112 ;  /* 0x0000007002707220 */ /* 0x000fe20000410000 */
[----:B------:R-:W-:Y:S01]  /*bfb0*/  @P0 IADD3 R160, P5, R160, c[0x0][0x1c8], RZ ;  /* 0x00007200a0a00a10 */ /* 0x000fe20007fbe0ff */
[----:B------:R-:W-:Y:S01]  /*bfc0*/  FMUL.FTZ R113, R2, R113 ;  /* 0x0000007102717220 */ /* 0x000fe20000410000 */
[----:B------:R-:W-:Y:S01]  /*bfd0*/  @P0 IADD3 R3, P1, R3, 0x100, RZ ;  /* 0x0000010003030810 */ /* 0x000fe20007f3e0ff */
[----:B------:R3:W-:Y:S01]  /*bfe0*/  @P0 LDGSTS.E.BYPASS.LTC128B.128 [R249+0xc100], [R4.64], !P4 ;  /* 0x0c10000004f90fae */ /* 0x0007e2000e101d52 */
[--C-:B------:R-:W-:Y:S01]  /*bff0*/  @P0 IADD3.X R161, RZ, c[0x0][0x1cc], R142.reuse, P5, P6 ;  /* 0x00007300ffa10a10 */ /* 0x100fe20002fec48e */
[----:B------:R-:W4:Y:S01]  /*c000*/  MUFU.EX2 R0, R0 ;  /* 0x0000000000007308 */ /* 0x000f220000000800 */
[----:B-1----:R-:W-:Y:S01]  /*c010*/  @P0 IADD3 R8, P5, R3, c[0x0][0x1c8], RZ ;  /* 0x0000720003080a10 */ /* 0x002fe20007fbe0ff */
[----:B------:R-:W-:Y:S02]  /*c020*/  FMUL.FTZ R3, R140, c[0x0][0x2d0] ;  /* 0x0000b4008c037a20 */ /* 0x000fe40000410000 */
[----:B------:R-:W-:Y:S02]  /*c030*/  FMUL.FTZ R116, R2, R116 ;  /* 0x0000007402747220 */ /* 0x000fe40000410000 */
[----:B------:R1:W-:Y:S01]  /*c040*/  @P0 LDGSTS.E.BYPASS.LTC128B.128 [R249+0xf100], [R160.64], !P3 ;  /* 0x0f100000a0f90fae */ /* 0x0003e2000d901d52 */
[--C-:B------:R-:W-:Y:S02]  /*c050*/  FFMA.FTZ R6, R6, c[0x0][0x2d0], -R3.reuse ;  /* 0x0000b40006067a23 */ /* 0x100fe40000010803 */
[--C-:B------:R-:W-:Y:S01]  /*c060*/  FFMA.FTZ R7, R7, c[0x0][0x2d0], -R3.reuse ;  /* 0x0000b40007077a23 */ /* 0x100fe20000010803 */
[----:B------:R-:W-:Y:S01]  /*c070*/  MUFU.EX2 R251, R12 ;  /* 0x0000000c00fb7308 */ /* 0x000fe20000000800 */
[--C-:B------:R-:W-:Y:S01]  /*c080*/  FFMA.FTZ R10, R10, c[0x0][0x2d0], -R3.reuse ;  /* 0x0000b4000a0a7a23 */ /* 0x100fe20000010803 */
[----:B--2---:R-:W-:Y:S01]  /*c090*/  @P0 IADD3.X R9, RZ, c[0x0][0x1cc], R142, P5, P1 ;  /* 0x00007300ff090a10 */ /* 0x004fe20002fe248e */
[--C-:B------:R-:W-:Y:S02]  /*c0a0*/  FFMA.FTZ R11, R11, c[0x0][0x2d0], -R3.reuse ;  /* 0x0000b4000b0b7a23 */ /* 0x100fe40000010803 */
[----:B------:R-:W-:Y:S02]  /*c0b0*/  FMUL.FTZ R117, R2, R117 ;  /* 0x0000007502757220 */ /* 0x000fe40000410000 */
[----:B------:R2:W-:Y:S01]  /*c0c0*/  @P0 LDGSTS.E.BYPASS.LTC128B.128 [R249+0x12100], [R8.64], !P2 ;  /* 0x1210000008f90fae */ /* 0x0005e2000d101d52 */
[--C-:B------:R-:W-:Y:S02]  /*c0d0*/  FFMA.FTZ R14, R14, c[0x0][0x2d0], -R3.reuse ;  /* 0x0000b4000e0e7a23 */ /* 0x100fe40000010803 */
[----:B------:R1:W-:Y:S01]  /*c0e0*/  MUFU.EX2 R173, R6 ;  /* 0x0000000600ad7308 */ /* 0x0003e20000000800 */
[--C-:B------:R-:W-:Y:S02]  /*c0f0*/  FFMA.FTZ R18, R18, c[0x0][0x2d0], -R3.reuse ;  /* 0x0000b40012127a23 */ /* 0x100fe40000010803 */
[--C-:B------:R-:W-:Y:S01]  /*c100*/  FFMA.FTZ R22, R22, c[0x0][0x2d0], -R3.reuse ;  /* 0x0000b40016167a23 */ /* 0x100fe20000010803 */
[----:B---3--:R-:W-:Y:S01]  /*c110*/  @P0 IADD3 R4, P1, R4, UR8, RZ ;  /* 0x0000000804040c10 */ /* 0x008fe2000ff3e0ff */
[C---:B----4-:R-:W-:Y:S02]  /*c120*/  FMUL.FTZ R102, R0.reuse, R102 ;  /* 0x0000006600667220 */ /* 0x050fe40000410000 */
[----:B------:R-:W-:Y:S01]  /*c130*/  FMUL.FTZ R103, R0, R103 ;  /* 0x0000006700677220 */ /* 0x000fe20000410000 */
[----:B------:R-:W-:Y:S02]  /*c140*/  @P0 IADD3.X R5, R5, UR7, RZ, P1, !PT ;  /* 0x0000000705050c10 */ /* 0x000fe40008ffe4ff */
[----:B------:R3:W4:Y:S01]  /*c150*/  MUFU.EX2 R176, R7 ;  /* 0x0000000700b07308 */ /* 0x0007220000000800 */
[----:B------:R-:W-:Y:S01]  /*c160*/  @P0 IADD3 R142, P6, R4, UR8, RZ ;  /* 0x00000008048e0c10 */ /* 0x000fe2000ffde0ff */
[C---:B------:R-:W-:Y:S01]  /*c170*/  FMUL.FTZ R106, R0.reuse, R106 ;  /* 0x0000006a006a7220 */ /* 0x040fe20000410000 */
[----:B------:R4:W-:Y:S02]  /*c180*/  @P0 LDGSTS.E.BYPASS.LTC128B.128 [R249+0xd100], [R4.64], !P4 ;  /* 0x0d10000004f90fae */ /* 0x0009e4000e101d52 */
[C---:B------:R-:W-:Y:S01]  /*c190*/  @P0 IADD3.X R143, R5.reuse, UR7, RZ, P6, !PT ;  /* 0x00000007058f0c10 */ /* 0x040fe2000b7fe4ff */
[C---:B------:R-:W-:Y:S02]  /*c1a0*/  FMUL.FTZ R107, R0.reuse, R107 ;  /* 0x0000006b006b7220 */ /* 0x040fe40000410000 */
[C---:B------:R-:W-:Y:S02]  /*c1b0*/  FMUL.FTZ R110, R0.reuse, R110 ;  /* 0x0000006e006e7220 */ /* 0x040fe40000410000 */
[----:B------:R4:W-:Y:S01]  /*c1c0*/  MUFU.EX2 R175, R10 ;  /* 0x0000000a00af7308 */ /* 0x0009e20000000800 */
[C---:B------:R-:W-:Y:S01]  /*c1d0*/  FMUL.FTZ R111, R0.reuse, R111 ;  /* 0x0000006f006f7220 */ /* 0x040fe20000410000 */
[----:B------:R4:W-:Y:S01]  /*c1e0*/  @P0 LDGSTS.E.BYPASS.LTC128B.128 [R249+0x10100], [R4.64+0x80], !P3 ;  /* 0x1010008004f90fae */ /* 0x0009e2000d901d52 */
[----:B------:R-:W-:Y:S01]  /*c1f0*/  FMUL.FTZ R114, R0, R114 ;  /* 0x0000007200727220 */ /* 0x000fe20000410000 */
[----:B--2---:R-:W-:Y:S01]  /*c200*/  @P0 IADD3 R8, P5, R4, UR6, RZ ;  /* 0x0000000604080c10 */ /* 0x004fe2000ffbe0ff */
[----:B------:R-:W-:Y:S01]  /*c210*/  FMUL.FTZ R115, R0, R115 ;  /* 0x0000007300737220 */ /* 0x000fe20000410000 */
[----:B-1----:R-:W-:Y:S01]  /*c220*/  @P0 IADD3 R6, P1, R4, UR14, RZ ;  /* 0x0000000e04060c10 */ /* 0x002fe2000ff3e0ff */
[C---:B------:R-:W-:Y:S01]  /*c230*/  FMUL.FTZ R118, R0.reuse, R118 ;  /* 0x0000007600767220 */ /* 0x040fe20000410000 */
[----:B------:R-:W-:Y:S01]  /*c240*/  @P0 IADD3.X R9, R5, UR12, RZ, P5, !PT ;  /* 0x0000000c05090c10 */ /* 0x000fe2000affe4ff */
[----:B------:R-:W-:Y:S01]  /*c250*/  FMUL.FTZ R119, R0, R119 ;  /* 0x0000007700777220 */ /* 0x000fe20000410000 */
[----:B------:R1:W-:Y:S01]  /*c260*/  @P0 LDGSTS.E.BYPASS.LTC128B.128 [R249+0x13100], [R4.64+0x100], !P2 ;  /* 0x1310010004f90fae */ /* 0x0003e2000d101d52 */
[----:B------:R2:W1:Y:S01]  /*c270*/  MUFU.EX2 R174, R11 ;  /* 0x0000000b00ae7308 */ /* 0x0004620000000800 */
[--C-:B------:R-:W-:Y:S01]  /*c280*/  FFMA.FTZ R23, R23, c[0x0][0x2d0], -R3.reuse ;  /* 0x0000b40017177a23 */ /* 0x100fe20000010803 */
[----:B---3--:R-:W-:Y:S01]  /*c290*/  @P0 IADD3.X R7, R5, UR9, RZ, P1, !PT ;  /* 0x0000000905070c10 */ /* 0x008fe20008ffe4ff */
[--C-:B------:R-:W-:Y:S02]  /*c2a0*/  FFMA.FTZ R26, R26, c[0x0][0x2d0], -R3.reuse ;  /* 0x0000b4001a1a7a23 */ /* 0x100fe40000010803 */
[--C-:B------:R-:W-:Y:S02]  /*c2b0*/  FFMA.FTZ R27, R27, c[0x0][0x2d0], -R3.reuse ;  /* 0x0000b4001b1b7a23 */ /* 0x100fe40000010803 */
[----:B------:R3:W-:Y:S01]  /*c2c0*/  @P0 LDGSTS.E.BYPASS.LTC128B.128 [R249+0xe100], [R142.64], !P4 ;  /* 0x0e1000008ef90fae */ /* 0x0007e2000e101d52 */
[--C-:B------:R-:W-:Y:S02]  /*c2d0*/  FFMA.FTZ R32, R32, c[0x0][0x2d0], -R172.reuse ;  /* 0x0000b40020207a23 */ /* 0x100fe400000108ac */
[----:B------:R-:W-:Y:S01]  /*c2e0*/  MUFU.EX2 R179, R17 ;  /* 0x0000001100b37308 */ /* 0x000fe20000000800 */
[--C-:B------:R-:W-:Y:S02]  /*c2f0*/  FFMA.FTZ R33, R33, c[0x0][0x2d0], -R172.reuse ;  /* 0x0000b40021217a23 */ /* 0x100fe400000108ac */
[----:B----4-:R-:W-:Y:S02]  /*c300*/  FMUL.FTZ R10, R0, R150 ;  /* 0x00000096000a7220 */ /* 0x010fe40000410000 */
[----:B------:R4:W-:Y:S01]  /*c310*/  @P0 LDGSTS.E.BYPASS.LTC128B.128 [R249+0x11100], [R8.64], !P3 ;  /* 0x1110000008f90fae */ /* 0x0009e2000d901d52 */
[--C-:B------:R-:W-:Y:S02]  /*c320*/  FFMA.FTZ R30, R30, c[0x0][0x2d0], -R3.reuse ;  /* 0x0000b4001e1e7a23 */ /* 0x100fe40000010803 */
[--C-:B------:R-:W-:Y:S02]  /*c330*/  FFMA.FTZ R31, R31, c[0x0][0x2d0], -R3.reuse ;  /* 0x0000b4001f1f7a23 */ /* 0x100fe40000010803 */
[----:B------:R-:W-:Y:S01]  /*c340*/  MUFU.EX2 R183, R20 ;  /* 0x0000001400b77308 */ /* 0x000fe20000000800 */
[--C-:B------:R-:W-:Y:S02]  /*c350*/  FFMA.FTZ R34, R34, c[0x0][0x2d0], -R3.reuse ;  /* 0x0000b40022227a23 */ /* 0x100fe40000010803 */
[----:B------:R4:W-:Y:S01]  /*c360*/  @P0 LDGSTS.E.BYPASS.LTC128B.128 [R249+0x14100], [R6.64], !P2 ;  /* 0x1410000006f90fae */ /* 0x0009e2000d101d52 */
[----:B--2---:R-:W-:Y:S02]  /*c370*/  FMUL.FTZ R11, R0, R151 ;  /* 0x00000097000b7220 */ /* 0x004fe40000410000 */
[C---:B-1----:R-:W-:Y:S01]  /*c380*/  FMUL.FTZ R4, R2.reuse, R144 ;  /* 0x0000009002047220 */ /* 0x042fe20000410000 */
[----:B------:R-:W-:Y:S01]  /*c390*/  F2FP.PACK_AB R144, R177, R252 ;  /* 0x000000fcb190723e */ /* 0x000fe200000000ff */
[----:B------:R-:W-:Y:S01]  /*c3a0*/  FMUL.FTZ R5, R2, R145 ;  /* 0x0000009102057220 */ /* 0x000fe20000410000 */
[----:B------:R-:W-:Y:S01]  /*c3b0*/  F2FP.PACK_AB R145, R176, R173 ;  /* 0x000000adb091723e */ /* 0x000fe200000000ff */
[----:B------:R-:W-:Y:S01]  /*c3c0*/  MUFU.EX2 R182, R21 ;  /* 0x0000001500b67308 */ /* 0x000fe20000000800 */
[----:B------:R-:W-:Y:S01]  /*c3d0*/  LDSM.16.MT88.4 R164, [R226+0x100] ;  /* 0x00010000e2a4783b */ /* 0x000fe20000004200 */
[--C-:B------:R-:W-:Y:S01]  /*c3e0*/  FFMA.FTZ R35, R35, c[0x0][0x2d0], -R3.reuse ;  /* 0x0000b40023237a23 */ /* 0x100fe20000010803 */
[----:B---3--:R-:W-:Y:S01]  /*c3f0*/  MOV R143, R162 ;  /* 0x000000a2008f7202 */ /* 0x008fe20000000f00 */
[--C-:B------:R-:W-:Y:S02]  /*c400*/  FFMA.FTZ R142, R19, c[0x0][0x2d0], -R3.reuse ;  /* 0x0000b400138e7a23 */ /* 0x100fe40000010803 */
[C---:B------:R-:W-:Y:S03]  /*c410*/  FMUL.FTZ R120, R2.reuse, R120 ;  /* 0x0000007802787220 */ /* 0x040fe60000410000 */
[----:B------:R-:W1:Y:S01]  /*c420*/  LDSM.16.MT88.4 R160, [R225+0x100] ;  /* 0x00010000e1a0783b */ /* 0x000e620000004200 */
[----:B------:R-:W-:Y:S01]  /*c430*/  MUFU.EX2 R250, R24 ;  /* 0x0000001800fa7308 */ /* 0x000fe20000000800 */
[C---:B------:R-:W-:Y:S02]  /*c440*/  FMUL.FTZ R121, R2.reuse, R121 ;  /* 0x0000007902797220 */ /* 0x040fe40000410000 */
[C---:B----4-:R-:W-:Y:S02]  /*c450*/  FMUL.FTZ R8, R2.reuse, R148 ;  /* 0x0000009402087220 */ /* 0x050fe40000410000 */
[----:B------:R-:W-:Y:S02]  /*c460*/  FMUL.FTZ R9, R2, R149 ;  /* 0x0000009502097220 */ /* 0x000fe40000410000 */
[----:B------:R-:W2:Y:S01]  /*c470*/  LDSM.16.MT88.4 R168, [R229+0x100] ;  /* 0x00010000e5a8783b */ /* 0x000ea20000004200 */
[C---:B------:R-:W-:Y:S02]  /*c480*/  FMUL.FTZ R122, R0.reuse, R122 ;  /* 0x0000007a007a7220 */ /* 0x040fe40000410000 */
[----:B------:R-:W-:Y:S01]  /*c490*/  FMUL.FTZ R6, R0, R146 ;  /* 0x0000009200067220 */ /* 0x000fe20000410000 */
[----:B------:R-:W-:Y:S01]  /*c4a0*/  F2FP.PACK_AB R146, R180, R143 ;  /* 0x0000008fb492723e */ /* 0x000fe200000000ff */
[----:B------:R-:W-:Y:S01]  /*c4b0*/  FMUL.FTZ R7, R0, R147 ;  /* 0x0000009300077220 */ /* 0x000fe20000410000 */
[----:B------:R-:W-:Y:S01]  /*c4c0*/  F2FP.PACK_AB R147, R174, R175 ;  /* 0x000000afae93723e */ /* 0x000fe200000000ff */
[----:B------:R-:W-:Y:S01]  /*c4d0*/  MUFU.EX2 R181, R25 ;  /* 0x0000001900b57308 */ /* 0x000fe20000000800 */
[----:B------:R-:W3:Y:S01]  /*c4e0*/  LDSM.16.MT88.4 R148, [R228+0x100] ;  /* 0x00010000e494783b */ /* 0x000ee20000004200 */
[----:B------:R-:W-:Y:S02]  /*c4f0*/  FMUL.FTZ R123, R0, R123 ;  /* 0x0000007b007b7220 */ /* 0x000fe40000410000 */
[C---:B------:R-:W-:Y:S02]  /*c500*/  FMUL.FTZ R124, R2.reuse, R124 ;  /* 0x0000007c027c7220 */ /* 0x040fe40000410000 */
[----:B------:R-:W-:Y:S02]  /*c510*/  FMUL.FTZ R125, R2, R125 ;  /* 0x0000007d027d7220 */ /* 0x000fe40000410000 */
[C---:B------:R-:W-:Y:S01]  /*c520*/  FMUL.FTZ R126, R0.reuse, R126 ;  /* 0x0000007e007e7220 */ /* 0x040fe20000410000 */
[----:B------:R-:W0:Y:S01]  /*c530*/  LDGDEPBAR ;  /* 0x00000000000079af */ /* 0x000e220000000000 */
[----:B------:R-:W-:Y:S02]  /*c540*/  FMUL.FTZ R127, R0, R127 ;  /* 0x0000007f007f7220 */ /* 0x000fe40000410000 */
[C---:B------:R-:W-:Y:S02]  /*c550*/  FMUL.FTZ R128, R2.reuse, R128 ;  /* 0x0000008002807220 */ /* 0x040fe40000410000 */
[----:B------:R-:W-:Y:S02]  /*c560*/  FMUL.FTZ R129, R2, R129 ;  /* 0x0000008102817220 */ /* 0x000fe40000410000 */
[C---:B------:R-:W-:Y:S02]  /*c570*/  FMUL.FTZ R130, R0.reuse, R130 ;  /* 0x0000008200827220 */ /* 0x040fe40000410000 */
[----:B------:R-:W-:Y:S02]  /*c580*/  FMUL.FTZ R131, R0, R131 ;  /* 0x0000008300837220 */ /* 0x000fe40000410000 */
[C---:B------:R-:W-:Y:S02]  /*c590*/  FMUL.FTZ R132, R2.reuse, R132 ;  /* 0x0000008402847220 */ /* 0x040fe40000410000 */
[----:B------:R-:W-:Y:S02]  /*c5a0*/  FMUL.FTZ R133, R2, R133 ;  /* 0x0000008502857220 */ /* 0x000fe40000410000 */
[C---:B------:R-:W-:Y:S01]  /*c5b0*/  FMUL.FTZ R134, R0.reuse, R134 ;  /* 0x0000008600867220 */ /* 0x040fe20000410000 */
[C---:B-1----:R-:W-:Y:S05]  /*c5c0*/  HMMA.16816.F32 R4, R144.reuse, R160, R4 ;  /* 0x000000a09004723c */ /* 0x042fea0000001804 */
[----:B------:R-:W-:Y:S02]  /*c5d0*/  FMUL.FTZ R135, R0, R135 ;  /* 0x0000008700877220 */ /* 0x000fe40000410000 */
[C---:B------:R-:W-:Y:S01]  /*c5e0*/  FMUL.FTZ R136, R2.reuse, R136 ;  /* 0x0000008802887220 */ /* 0x040fe20000410000 */
[C---:B------:R-:W-:Y:S01]  /*c5f0*/  HMMA.16816.F32 R8, R144.reuse, R162, R8 ;  /* 0x000000a29008723c */ /* 0x040fe20000001808 */
[----:B------:R-:W1:Y:S03]  /*c600*/  LDSM.16.MT88.4 R160, [R225+0x3100] ;  /* 0x00310000e1a0783b */ /* 0x000e660000004200 */
[----:B------:R-:W-:Y:S02]  /*c610*/  FMUL.FTZ R137, R2, R137 ;  /* 0x0000008902897220 */ /* 0x000fe40000410000 */
[C---:B------:R-:W-:Y:S02]  /*c620*/  FMUL.FTZ R138, R0.reuse, R138 ;  /* 0x0000008a008a7220 */ /* 0x040fe40000410000 */
[C---:B------:R-:W-:Y:S04]  /*c630*/  HMMA.16816.F32 R100, R144.reuse, R164, R100 ;  /* 0x000000a49064723c */ /* 0x040fe80000001864 */
[----:B------:R-:W-:Y:S02]  /*c640*/  FMUL.FTZ R139, R0, R139 ;  /* 0x0000008b008b7220 */ /* 0x000fe40000410000 */
[C---:B------:R-:W-:Y:S02]  /*c650*/  FMUL.FTZ R52, R2.reuse, R52 ;  /* 0x0000003402347220 */ /* 0x040fe40000410000 */
[C---:B------:R-:W-:Y:S01]  /*c660*/  HMMA.16816.F32 R104, R144.reuse, R166, R104 ;  /* 0x000000a69068723c */ /* 0x040fe20000001868 */
[----:B------:R-:W4:Y:S03]  /*c670*/  LDSM.16.MT88.4 R164, [R226+0x3100] ;  /* 0x00310000e2a4783b */ /* 0x000f260000004200 */
[----:B------:R-:W-:Y:S02]  /*c680*/  FMUL.FTZ R53, R2, R53 ;  /* 0x0000003502357220 */ /* 0x000fe40000410000 */
[C---:B------:R-:W-:Y:S02]  /*c690*/  FMUL.FTZ R54, R0.reuse, R54 ;  /* 0x0000003600367220 */ /* 0x040fe40000410000 */
[C---:B--2---:R-:W-:Y:S01]  /*c6a0*/  HMMA.16816.F32 R108, R144.reuse, R168, R108 ;  /* 0x000000a8906c723c */ /* 0x044fe2000000186c */
[----:B------:R-:W-:Y:S03]  /*c6b0*/  MUFU.EX2 R169, R14 ;  /* 0x0000000e00a97308 */ /* 0x000fe60000000800 */
[----:B------:R-:W-:Y:S02]  /*c6c0*/  FMUL.FTZ R55, R0, R55 ;  /* 0x0000003700377220 */ /* 0x000fe40000410000 */
[C---:B------:R-:W-:Y:S02]  /*c6d0*/  FMUL.FTZ R56, R2.reuse, R56 ;  /* 0x0000003802387220 */ /* 0x040fe40000410000 */
[C---:B------:R-:W-:Y:S04]  /*c6e0*/  HMMA.16816.F32 R112, R144.reuse, R170, R112 ;  /* 0x000000aa9070723c */ /* 0x040fe80000001870 */
[----:B------:R-:W-:Y:S02]  /*c6f0*/  FMUL.FTZ R57, R2, R57 ;  /* 0x0000003902397220 */ /* 0x000fe40000410000 */
[C---:B------:R-:W-:Y:S01]  /*c700*/  FMUL.FTZ R58, R0.reuse, R58 ;  /* 0x0000003a003a7220 */ /* 0x040fe20000410000 */
[----:B------:R-:W-:Y:S01]  /*c710*/  MOV R171, R177 ;  /* 0x000000b100ab7202 */ /* 0x000fe20000000f00 */
[C---:B---3--:R-:W-:Y:S01]  /*c720*/  HMMA.16816.F32 R116, R144.reuse, R148, R116 ;  /* 0x000000949074723c */ /* 0x048fe20000001874 */
[----:B------:R-:W2:Y:S03]  /*c730*/  MUFU.EX2 R177, R13 ;  /* 0x0000000d00b17308 */ /* 0x000ea60000000800 */
[----:B------:R-:W-:Y:S02]  /*c740*/  FMUL.FTZ R59, R0, R59 ;  /* 0x0000003b003b7220 */ /* 0x000fe40000410000 */
[C---:B------:R-:W-:Y:S02]  /*c750*/  FMUL.FTZ R60, R2.reuse, R60 ;  /* 0x0000003c023c7220 */ /* 0x040fe40000410000 */
[C---:B------:R-:W-:Y:S01]  /*c760*/  HMMA.16816.F32 R120, R144.reuse, R150, R120 ;  /* 0x000000969078723c */ /* 0x040fe20000001878 */
[----:B------:R-:W3:Y:S03]  /*c770*/  LDSM.16.MT88.4 R148, [R229+0x3100] ;  /* 0x00310000e594783b */ /* 0x000ee60000004200 */
[----:B------:R-:W-:Y:S02]  /*c780*/  FMUL.FTZ R61, R2, R61 ;  /* 0x0000003d023d7220 */ /* 0x000fe40000410000 */
[C---:B------:R-:W-:Y:S02]  /*c790*/  FMUL.FTZ R62, R0.reuse, R62 ;  /* 0x0000003e003e7220 */ /* 0x040fe40000410000 */
[C---:B-1----:R-:W-:Y:S04]  /*c7a0*/  HMMA.16816.F32 R124, R144.reuse, R160, R124 ;  /* 0x000000a0907c723c */ /* 0x042fe8000000187c */
[----:B------:R-:W-:Y:S02]  /*c7b0*/  FMUL.FTZ R63, R0, R63 ;  /* 0x0000003f003f7220 */ /* 0x000fe40000410000 */
[--C-:B------:R-:W-:Y:S02]  /*c7c0*/  FFMA.FTZ R16, R16, c[0x0][0x2d0], -R172.reuse ;  /* 0x0000b40010107a23 */ /* 0x100fe400000108ac */
[C---:B------:R-:W-:Y:S01]  /*c7d0*/  HMMA.16816.F32 R128, R144.reuse, R162, R128 ;  /* 0x000000a29080723c */ /* 0x040fe20000001880 */
[----:B------:R-:W1:Y:S01]  /*c7e0*/  LDSM.16.MT88.4 R160, [R228+0x3100] ;  /* 0x00310000e4a0783b */ /* 0x000e620000004200 */
[----:B------:R2:W-:Y:S02]  /*c7f0*/  MUFU.EX2 R178, R16 ;  /* 0x0000001000b27308 */ /* 0x0005e40000000800 */
[C---:B------:R-:W-:Y:S02]  /*c800*/  FMUL.FTZ R64, R2.reuse, R64 ;  /* 0x0000004002407220 */ /* 0x040fe40000410000 */
[----:B------:R-:W-:Y:S02]  /*c810*/  FMUL.FTZ R65, R2, R65 ;  /* 0x0000004102417220 */ /* 0x000fe40000410000 */
[C---:B----4-:R-:W-:Y:S04]  /*c820*/  HMMA.16816.F32 R132, R144.reuse, R164, R132 ;  /* 0x000000a49084723c */ /* 0x050fe80000001884 */
[C---:B------:R-:W-:Y:S02]  /*c830*/  FMUL.FTZ R66, R0.reuse, R66 ;  /* 0x0000004200427220 */ /* 0x040fe40000410000 */
[----:B------:R-:W-:Y:S02]  /*c840*/  FMUL.FTZ R67, R0, R67 ;  /* 0x0000004300437220 */ /* 0x000fe40000410000 */
[C---:B------:R-:W-:Y:S01]  /*c850*/  HMMA.16816.F32 R136, R144.reuse, R166, R136 ;  /* 0x000000a69088723c */ /* 0x040fe20000001888 */
[----:B------:R-:W4:Y:S03]  /*c860*/  LDSM.16.MT88.4 R164, [R225+0x6100] ;  /* 0x00610000e1a4783b */ /* 0x000f260000004200 */
[C---:B------:R-:W-:Y:S02]  /*c870*/  FMUL.FTZ R68, R2.reuse, R68 ;  /* 0x0000004402447220 */ /* 0x040fe40000410000 */
[----:B------:R-:W-:Y:S02]  /*c880*/  FMUL.FTZ R69, R2, R69 ;  /* 0x0000004502457220 */ /* 0x000fe40000410000 */
[C---:B------:R-:W-:Y:S01]  /*c890*/  FMUL.FTZ R70, R0.reuse, R70 ;  /* 0x0000004600467220 */ /* 0x040fe20000410000 */
[C---:B---3--:R-:W-:Y:S03]  /*c8a0*/  HMMA.16816.F32 R52, R144.reuse, R148, R52 ;  /* 0x000000949034723c */ /* 0x048fe60000001834 */
[--C-:B--2---:R-:W-:Y:S02]  /*c8b0*/  FFMA.FTZ R16, R15, c[0x0][0x2d0], -R3.reuse ;  /* 0x0000b4000f107a23 */ /* 0x104fe40000010803 */
[----:B------:R-:W-:Y:S01]  /*c8c0*/  LDSM.16.MT88.4 R12, [R228+0x6100] ;  /* 0x00610000e40c783b */ /* 0x000fe20000004200 */
[----:B------:R-:W-:Y:S01]  /*c8d0*/  FMUL.FTZ R71, R0, R71 ;  /* 0x0000004700477220 */ /* 0x000fe20000410000 */
[----:B------:R-:W2:Y:S01]  /*c8e0*/  MUFU.EX2 R168, R16 ;  /* 0x0000001000a87308 */ /* 0x000ea20000000800 */
[C---:B------:R-:W-:Y:S04]  /*c8f0*/  HMMA.16816.F32 R56, R144.reuse, R150, R56 ;  /* 0x000000969038723c */ /* 0x040fe80000001838 */
[C---:B------:R-:W-:Y:S01]  /*c900*/  FMUL.FTZ R72, R2.reuse, R72 ;  /* 0x0000004802487220 */ /* 0x040fe20000410000 */
[----:B------:R-:W3:Y:S01]  /*c910*/  LDSM.16.MT88.4 R148, [R226+0x6100] ;  /* 0x00610000e294783b */ /* 0x000ee20000004200 */
        /* <DEDUP_REMOVED lines=8> */
[C---:B----4-:R-:W-:Y:S01]  /*c9a0*/  HMMA.16816.F32 R68, R144.reuse, R164, R68 ;  /* 0x000000a49044723c */ /* 0x050fe20000001844 */
[----:B------:R-:W-:Y:S03]  /*c9b0*/  MUFU.EX2 R165, R22 ;  /* 0x0000001600a57308 */ /* 0x000fe60000000800 */
[C---:B------:R-:W-:Y:S02]  /*c9c0*/  FMUL.FTZ R78, R0.reuse, R78 ;  /* 0x0000004e004e7220 */ /* 0x040fe40000410000 */
[----:B------:R-:W-:Y:S02]  /*c9d0*/  FMUL.FTZ R79, R0, R79 ;  /* 0x0000004f004f7220 */ /* 0x000fe40000410000 */
[C---:B------:R-:W-:Y:S03]  /*c9e0*/  HMMA.16816.F32 R72, R144.reuse, R166, R72 ;  /* 0x000000a69048723c */ /* 0x040fe60000001848 */
[----:B------:R4:W-:Y:S01]  /*c9f0*/  MUFU.EX2 R167, R18 ;  /* 0x0000001200a77308 */ /* 0x0009e20000000800 */
[C---:B------:R-:W-:Y:S02]  /*ca00*/  FMUL.FTZ R80, R2.reuse, R80 ;  /* 0x0000005002507220 */ /* 0x040fe40000410000 */
[----:B------:R-:W-:Y:S02]  /*ca10*/  FMUL.FTZ R81, R2, R81 ;  /* 0x0000005102517220 */ /* 0x000fe40000410000 */
[C---:B------:R-:W-:Y:S04]  /*ca20*/  FMUL.FTZ R82, R0.reuse, R82 ;  /* 0x0000005200527220 */ /* 0x040fe80000410000 */
[----:B------:R-:W-:Y:S01]  /*ca30*/  FMUL.FTZ R83, R0, R83 ;  /* 0x0000005300537220 */ /* 0x000fe20000410000 */
[C---:B---3--:R-:W-:Y:S01]  /*ca40*/  HMMA.16816.F32 R76, R144.reuse, R148, R76 ;  /* 0x00000094904c723c */ /* 0x048fe2000000184c */
[----:B------:R3:W-:Y:S02]  /*ca50*/  MUFU.EX2 R164, R23 ;  /* 0x0000001700a47308 */ /* 0x0007e40000000800 */
[C---:B------:R-:W-:Y:S02]  /*ca60*/  FMUL.FTZ R84, R2.reuse, R84 ;  /* 0x0000005402547220 */ /* 0x040fe40000410000 */
[----:B------:R-:W-:Y:S02]  /*ca70*/  FMUL.FTZ R85, R2, R85 ;  /* 0x0000005502557220 */ /* 0x000fe40000410000 */
[C---:B------:R-:W-:Y:S01]  /*ca80*/  FMUL.FTZ R86, R0.reuse, R86 ;  /* 0x0000005600567220 */ /* 0x040fe20000410000 */
[C---:B------:R-:W-:Y:S01]  /*ca90*/  HMMA.16816.F32 R80, R144.reuse, R150, R80 ;  /* 0x000000969050723c */ /* 0x040fe20000001850 */
[----:B------:R-:W2:Y:S02]  /*caa0*/  LDSM.16.MT88.4 R148, [R225+0x900] ;  /* 0x00090000e194783b */ /* 0x000ea40000004200 */
[----:B------:R-:W2:Y:S01]  /*cab0*/  MUFU.EX2 R166, R142 ;  /* 0x0000008e00a67308 */ /* 0x000ea20000000800 */
[----:B------:R-:W-:Y:S02]  /*cac0*/  FMUL.FTZ R87, R0, R87 ;  /* 0x0000005700577220 */ /* 0x000fe40000410000 */
[C---:B------:R-:W-:Y:S02]  /*cad0*/  FMUL.FTZ R88, R2.reuse, R88 ;  /* 0x0000005802587220 */ /* 0x040fe40000410000 */
[----:B------:R-:W-:Y:S01]  /*cae0*/  FMUL.FTZ R89, R2, R89 ;  /* 0x0000005902597220 */ /* 0x000fe20000410000 */
[----:B----4-:R-:W4:Y:S02]  /*caf0*/  LDSM.16.MT88.4 R16, [R226+0x900] ;  /* 0x00090000e210783b */ /* 0x010f240000004200 */
[C---:B-1----:R-:W-:Y:S02]  /*cb00*/  HMMA.16816.F32 R84, R144.reuse, R160, R84 ;  /* 0x000000a09054723c */ /* 0x042fe40000001854 */
[----:B------:R-:W-:Y:S01]  /*cb10*/  MUFU.EX2 R161, R30 ;  /* 0x0000001e00a17308 */ /* 0x000fe20000000800 */
[C---:B------:R-:W-:Y:S02]  /*cb20*/  FMUL.FTZ R90, R0.reuse, R90 ;  /* 0x0000005a005a7220 */ /* 0x040fe40000410000 */
[----:B------:R-:W-:Y:S01]  /*cb30*/  FMUL.FTZ R91, R0, R91 ;  /* 0x0000005b005b7220 */ /* 0x000fe20000410000 */
[----:B---3--:R-:W-:Y:S01]  /*cb40*/  LDSM.16.MT88.4 R20, [R225+0x1100] ;  /* 0x00110000e114783b */ /* 0x008fe20000004200 */
[C---:B------:R-:W-:Y:S02]  /*cb50*/  FMUL.FTZ R92, R2.reuse, R92 ;  /* 0x0000005c025c7220 */ /* 0x040fe40000410000 */
[----:B------:R-:W-:Y:S03]  /*cb60*/  FMUL.FTZ R93, R2, R93 ;  /* 0x0000005d025d7220 */ /* 0x000fe60000410000 */
[C---:B------:R-:W-:Y:S01]  /*cb70*/  HMMA.16816.F32 R88, R144.reuse, R162, R88 ;  /* 0x000000a29058723c */ /* 0x040fe20000001858 */
[----:B------:R-:W-:Y:S02]  /*cb80*/  MUFU.EX2 R163, R26 ;  /* 0x0000001a00a37308 */ /* 0x000fe40000000800 */
[C---:B------:R-:W-:Y:S02]  /*cb90*/  FMUL.FTZ R94, R0.reuse, R94 ;  /* 0x0000005e005e7220 */ /* 0x040fe40000410000 */
[----:B------:R-:W-:Y:S02]  /*cba0*/  FMUL.FTZ R95, R0, R95 ;  /* 0x0000005f005f7220 */ /* 0x000fe40000410000 */
[C---:B------:R-:W-:Y:S02]  /*cbb0*/  FMUL.FTZ R96, R2.reuse, R96 ;  /* 0x0000006002607220 */ /* 0x040fe40000410000 */
[----:B------:R-:W-:Y:S02]  /*cbc0*/  FMUL.FTZ R97, R2, R97 ;  /* 0x0000006102617220 */ /* 0x000fe40000410000 */
[----:B------:R1:W3:Y:S01]  /*cbd0*/  MUFU.EX2 R162, R27 ;  /* 0x0000001b00a27308 */ /* 0x0002e20000000800 */
[C---:B------:R-:W-:Y:S03]  /*cbe0*/  HMMA.16816.F32 R92, R144.reuse, R12, R92 ;  /* 0x0000000c905c723c */ /* 0x040fe6000000185c */
[C---:B------:R-:W-:Y:S02]  /*cbf0*/  FMUL.FTZ R98, R0.reuse, R98 ;  /* 0x0000006200627220 */ /* 0x040fe40000410000 */
[----:B------:R-:W-:Y:S02]  /*cc00*/  FMUL.FTZ R99, R0, R99 ;  /* 0x0000006300637220 */ /* 0x000fe40000410000 */
[----:B------:R-:W-:Y:S01]  /*cc10*/  F2FP.PACK_AB R12, R177, R251 ;  /* 0x000000fbb10c723e */ /* 0x000fe200000000ff */
[--C-:B------:R-:W-:Y:S01]  /*cc20*/  FFMA.FTZ R40, R40, c[0x0][0x2d0], -R172.reuse ;  /* 0x0000b40028287a23 */ /* 0x100fe200000108ac */
[----:B------:R-:W-:Y:S03]  /*cc30*/  MUFU.EX2 R160, R31 ;  /* 0x0000001f00a07308 */ /* 0x000fe60000000800 */
[----:B------:R-:W-:Y:S01]  /*cc40*/  HMMA.16816.F32 R96, R144, R14, R96 ;  /* 0x0000000e9060723c */ /* 0x000fe20000001860 */
[----:B------:R-:W3:Y:S02]  /*cc50*/  LDSM.16.MT88.4 R144, [R229+0x900] ;  /* 0x00090000e590783b */ /* 0x000ee40000004200 */
[----:B--2---:R-:W-:Y:S01]  /*cc60*/  F2FP.PACK_AB R13, R168, R169 ;  /* 0x000000a9a80d723e */ /* 0x004fe200000000ff */
[--C-:B------:R-:W-:Y:S02]  /*cc70*/  FFMA.FTZ R41, R41, c[0x0][0x2d0], -R172.reuse ;  /* 0x0000b40029297a23 */ /* 0x100fe400000108ac */
[--C-:B------:R-:W-:Y:S01]  /*cc80*/  FFMA.FTZ R36, R36, c[0x0][0x2d0], -R172.reuse ;  /* 0x0000b40024247a23 */ /* 0x100fe200000108ac */
[----:B------:R-:W-:Y:S01]  /*cc90*/  F2FP.PACK_AB R14, R179, R178 ;  /* 0x000000b2b30e723e */ /* 0x000fe200000000ff */
[----:B------:R-:W-:Y:S01]  /*cca0*/  MUFU.EX2 R142, R35 ;  /* 0x00000023008e7308 */ /* 0x000fe20000000800 */
[----:B------:R-:W-:Y:S01]  /*ccb0*/  F2FP.PACK_AB R15, R166, R167 ;  /* 0x000000a7a60f723e */ /* 0x000fe200000000ff */
[----:B-1----:R-:W-:Y:S02]  /*ccc0*/  LDSM.16.MT88.4 R24, [R229+0x1100] ;  /* 0x00110000e518783b */ /* 0x002fe40000004200 */
[--C-:B------:R-:W-:Y:S02]  /*ccd0*/  FFMA.FTZ R37, R37, c[0x0][0x2d0], -R172.reuse ;  /* 0x0000b40025257a23 */ /* 0x100fe400000108ac */
[--C-:B------:R-:W-:Y:S02]  /*cce0*/  FFMA.FTZ R44, R44, c[0x0][0x2d0], -R172.reuse ;  /* 0x0000b4002c2c7a23 */ /* 0x100fe400000108ac */
[C---:B------:R-:W-:Y:S02]  /*ccf0*/  HMMA.16816.F32 R4, R12.reuse, R148, R4 ;  /* 0x000000940c04723c */ /* 0x040fe40000001804 */
[----:B------:R-:W-:Y:S03]  /*cd00*/  MUFU.EX2 R170, R37 ;  /* 0x0000002500aa7308 */ /* 0x000fe60000000800 */
[--C-:B------:R-:W-:Y:S02]  /*cd10*/  FFMA.FTZ R45, R45, c[0x0][0x2d0], -R172.reuse ;  /* 0x0000b4002d2d7a23 */ /* 0x100fe400000108ac */
[--C-:B------:R-:W-:Y:S01]  /*cd20*/  FFMA.FTZ R48, R48, c[0x0][0x2d0], -R172.reuse ;  /* 0x0000b40030307a23 */ /* 0x100fe200000108ac */
[C---:B------:R-:W-:Y:S01]  /*cd30*/  HMMA.16816.F32 R8, R12.reuse, R150, R8 ;  /* 0x000000960c08723c */ /* 0x040fe20000001808 */
[----:B------:R-:W1:Y:S03]  /*cd40*/  LDSM.16.MT88.4 R148, [R228+0x900] ;  /* 0x00090000e494783b */ /* 0x000e660000004200 */
[----:B------:R-:W-:Y:S01]  /*cd50*/  FFMA.FTZ R172, R49, c[0x0][0x2d0], -R172 ;  /* 0x0000b40031ac7a23 */ /* 0x000fe200000108ac */
[----:B------:R-:W-:Y:S01]  /*cd60*/  MUFU.EX2 R40, R40 ;  /* 0x0000002800287308 */ /* 0x000fe20000000800 */
[--C-:B------:R-:W-:Y:S02]  /*cd70*/  FFMA.FTZ R38, R38, c[0x0][0x2d0], -R3.reuse ;  /* 0x0000b40026267a23 */ /* 0x100fe40000010803 */
[C---:B----4-:R-:W-:Y:S04]  /*cd80*/  HMMA.16816.F32 R100, R12.reuse, R16, R100 ;  /* 0x000000100c64723c */ /* 0x050fe80000001864 */
[--C-:B------:R-:W-:Y:S02]  /*cd90*/  FFMA.FTZ R39, R39, c[0x0][0x2d0], -R3.reuse ;  /* 0x0000b40027277a23 */ /* 0x100fe40000010803 */
[--C-:B------:R-:W-:Y:S01]  /*cda0*/  FFMA.FTZ R42, R42, c[0x0][0x2d0], -R3.reuse ;  /* 0x0000b4002a2a7a23 */ /* 0x100fe20000010803 */
[----:B------:R-:W-:Y:S01]  /*cdb0*/  MUFU.EX2 R172, R172 ;  /* 0x000000ac00ac7308 */ /* 0x000fe20000000800 */
[C---:B------:R-:W-:Y:S01]  /*cdc0*/  HMMA.16816.F32 R104, R12.reuse, R18, R104 ;  /* 0x000000120c68723c */ /* 0x040fe20000001868 */
[----:B------:R-:W2:Y:S03]  /*cdd0*/  LDSM.16.MT88.4 R16, [R225+0x3900] ;  /* 0x00390000e110783b */ /* 0x000ea60000004200 */
[--C-:B------:R-:W-:Y:S02]  /*cde0*/  FFMA.FTZ R43, R43, c[0x0][0x2d0], -R3.reuse ;  /* 0x0000b4002b2b7a23 */ /* 0x100fe40000010803 */
[--C-:B------:R-:W-:Y:S02]  /*cdf0*/  FFMA.FTZ R46, R46, c[0x0][0x2d0], -R3.reuse ;  /* 0x0000b4002e2e7a23 */ /* 0x100fe40000010803 */
[C---:B---3--:R-:W-:Y:S01]  /*ce00*/  HMMA.16816.F32 R108, R12.reuse, R144, R108 ;  /* 0x000000900c6c723c */ /* 0x048fe2000000186c */
[----:B------:R-:W-:Y:S03]  /*ce10*/  MUFU.EX2 R38, R38 ;  /* 0x0000002600267308 */ /* 0x000fe60000000800 */
[--C-:B------:R-:W-:Y:S02]  /*ce20*/  FFMA.FTZ R47, R47, c[0x0][0x2d0], -R3.reuse ;  /* 0x0000b4002f2f7a23 */ /* 0x100fe40000010803 */
[--C-:B------:R-:W-:Y:S02]  /*ce30*/  FFMA.FTZ R50, R50, c[0x0][0x2d0], -R3.reuse ;  /* 0x0000b40032327a23 */ /* 0x100fe40000010803 */
[C---:B------:R-:W-:Y:S01]  /*ce40*/  HMMA.16816.F32 R112, R12.reuse, R146, R112 ;  /* 0x000000920c70723c */ /* 0x040fe20000001870 */
[----:B------:R-:W3:Y:S02]  /*ce50*/  LDSM.16.MT88.4 R144, [R226+0x3900] ;  /* 0x00390000e290783b */ /* 0x000ee40000004200 */
[----:B------:R-:W-:Y:S01]  /*ce60*/  MUFU.EX2 R39, R39 ;  /* 0x0000002700277308 */ /* 0x000fe20000000800 */
[----:B------:R-:W-:Y:S04]  /*ce70*/  FFMA.FTZ R3, R51, c[0x0][0x2d0], -R3 ;  /* 0x0000b40033037a23 */ /* 0x000fe80000010803 */
[C---:B-1----:R-:W-:Y:S05]  /*ce80*/  HMMA.16816.F32 R116, R12.reuse, R148, R116 ;  /* 0x000000940c74723c */ /* 0x042fea0000001874 */
[----:B------:R-:W-:Y:S03]  /*ce90*/  MUFU.EX2 R41, R41 ;  /* 0x0000002900297308 */ /* 0x000fe60000000800 */
[C---:B------:R-:W-:Y:S01]  /*cea0*/  HMMA.16816.F32 R120, R12.reuse, R150, R120 ;  /* 0x000000960c78723c */ /* 0x040fe20000001878 */
[----:B------:R-:W1:Y:S06]  /*ceb0*/  LDSM.16.MT88.4 R148, [R229+0x3900] ;  /* 0x00390000e594783b */ /* 0x000e6c0000004200 */
[----:B------:R-:W-:Y:S01]  /*cec0*/  MUFU.EX2 R42, R42 ;  /* 0x0000002a002a7308 */ /* 0x000fe20000000800 */
[C---:B--2---:R-:W-:Y:S08]  /*ced0*/  HMMA.16816.F32 R124, R12.reuse, R16, R124 ;  /* 0x000000100c7c723c */ /* 0x044ff0000000187c */
[C---:B------:R-:W-:Y:S01]  /*cee0*/  HMMA.16816.F32 R128, R12.reuse, R18, R128 ;  /* 0x000000120c80723c */ /* 0x040fe20000001880 */
[----:B------:R-:W2:Y:S01]  /*cef0*/  LDSM.16.MT88.4 R16, [R228+0x3900] ;  /* 0x00390000e410783b */ /* 0x000ea20000004200 */
[----:B------:R-:W-:Y:S06]  /*cf00*/  MUFU.EX2 R43, R43 ;  /* 0x0000002b002b7308 */ /* 0x000fec0000000800 */
[C---:B---3--:R-:W-:Y:S04]  /*cf10*/  HMMA.16816.F32 R132, R12.reuse, R144, R132 ;  /* 0x000000900c84723c */ /* 0x048fe80000001884 */
[----:B------:R-:W-:Y:S04]  /*cf20*/  MUFU.EX2 R44, R44 ;  /* 0x0000002c002c7308 */ /* 0x000fe80000000800 */
[C---:B------:R-:W-:Y:S01]  /*cf30*/  HMMA.16816.F32 R136, R12.reuse, R146, R136 ;  /* 0x000000920c88723c */ /* 0x040fe20000001888 */
[----:B------:R-:W3:Y:S05]  /*cf40*/  LDSM.16.MT88.4 R144, [R225+0x6900] ;  /* 0x00690000e190783b */ /* 0x000eea0000004200 */
[----:B------:R-:W-:Y:S02]  /*cf50*/  MUFU.EX2 R45, R45 ;  /* 0x0000002d002d7308 */ /* 0x000fe40000000800 */
[C---:B-1----:R-:W-:Y:S08]  /*cf60*/  HMMA.16816.F32 R52, R12.reuse, R148, R52 ;  /* 0x000000940c34723c */ /* 0x042ff00000001834 */
[----:B------:R-:W-:Y:S01]  /*cf70*/  MUFU.EX2 R46, R46 ;  /* 0x0000002e002e7308 */ /* 0x000fe20000000800 */
[C---:B------:R-:W-:Y:S01]  /*cf80*/  HMMA.16816.F32 R56, R12.reuse, R150, R56 ;  /* 0x000000960c38723c */ /* 0x040fe20000001838 */
[----:B------:R-:W1:Y:S07]  /*cf90*/  LDSM.16.MT88.4 R148, [R226+0x6900] ;  /* 0x00690000e294783b */ /* 0x000e6e0000004200 */
[C---:B--2---:R-:W-:Y:S01]  /*cfa0*/  HMMA.16816.F32 R60, R12.reuse, R16, R60 ;  /* 0x000000100c3c723c */ /* 0x044fe2000000183c */
[----:B------:R-:W-:Y:S07]  /*cfb0*/  MUFU.EX2 R47, R47 ;  /* 0x0000002f002f7308 */ /* 0x000fee0000000800 */
[C---:B------:R-:W-:Y:S01]  /*cfc0*/  HMMA.16816.F32 R64, R12.reuse, R18, R64 ;  /* 0x000000120c40723c */ /* 0x040fe20000001840 */
[----:B------:R-:W2:Y:S02]  /*cfd0*/  LDSM.16.MT88.4 R16, [R229+0x6900] ;  /* 0x00690000e510783b */ /* 0x000ea40000004200 */
[----:B------:R-:W-:Y:S05]  /*cfe0*/  MUFU.EX2 R48, R48 ;  /* 0x0000003000307308 */ /* 0x000fea0000000800 */
[C---:B---3--:R-:W-:Y:S05]  /*cff0*/  HMMA.16816.F32 R68, R12.reuse, R144, R68 ;  /* 0x000000900c44723c */ /* 0x048fea0000001844 */
[----:B------:R-:W-:Y:S03]  /*d000*/  MUFU.EX2 R50, R50 ;  /* 0x0000003200327308 */ /* 0x000fe60000000800 */
[C---:B------:R-:W-:Y:S01]  /*d010*/  HMMA.16816.F32 R72, R12.reuse, R146, R72 ;  /* 0x000000920c48723c */ /* 0x040fe20000001848 */
[----:B------:R-:W3:Y:S07]  /*d020*/  LDSM.16.MT88.4 R144, [R228+0x6900] ;  /* 0x00690000e490783b */ /* 0x000eee0000004200 */
[C---:B-1----:R-:W-:Y:S07]  /*d030*/  HMMA.16816.F32 R76, R12.reuse, R148, R76 ;  /* 0x000000940c4c723c */ /* 0x042fee000000184c */
[----:B------:R-:W-:Y:S01]  /*d040*/  MOV R148, R143 ;  /* 0x0000008f00947202 */ /* 0x000fe20000000f00 */
[C---:B------:R-:W-:Y:S01]  /*d050*/  HMMA.16816.F32 R80, R12.reuse, R150, R80 ;  /* 0x000000960c50723c */ /* 0x040fe20000001850 */
[----:B------:R-:W-:Y:S03]  /*d060*/  MUFU.EX2 R143, R34 ;  /* 0x00000022008f7308 */ /* 0x000fe60000000800 */
[----:B------:R-:W-:Y:S02]  /*d070*/  MOV R149, R171 ;  /* 0x000000ab00957202 */ /* 0x000fe40000000f00 */
[----:B------:R-:W-:Y:S02]  /*d080*/  MOV R49, R148 ;  /* 0x0000009400317202 */ /* 0x000fe40000000f00 */
[C---:B--2---:R-:W-:Y:S03]  /*d090*/  HMMA.16816.F32 R84, R12.reuse, R16, R84 ;  /* 0x000000100c54723c */ /* 0x044fe60000001854 */
[----:B------:R-:W-:Y:S01]  /*d0a0*/  MUFU.EX2 R171, R36 ;  /* 0x0000002400ab7308 */ /* 0x000fe20000000800 */
[----:B------:R-:W-:Y:S02]  /*d0b0*/  MOV R151, R180 ;  /* 0x000000b400977202 */ /* 0x000fe40000000f00 */
[----:B------:R-:W-:Y:S02]  /*d0c0*/  MOV R150, R179 ;  /* 0x000000b300967202 */ /* 0x000fe40000000f00 */
[C---:B------:R-:W-:Y:S01]  /*d0d0*/  HMMA.16816.F32 R88, R12.reuse, R18, R88 ;  /* 0x000000120c58723c */ /* 0x040fe20000001858 */
[----:B------:R-:W1:Y:S04]  /*d0e0*/  LDSM.16.MT88.4 R16, [R226+0x1100] ;  /* 0x00110000e210783b */ /* 0x000e680000004200 */
[----:B------:R-:W-:Y:S03]  /*d0f0*/  MUFU.EX2 R179, R28 ;  /* 0x0000001c00b37308 */ /* 0x000fe60000000800 */
[C---:B---3--:R-:W-:Y:S07]  /*d100*/  HMMA.16816.F32 R92, R12.reuse, R144, R92 ;  /* 0x000000900c5c723c */ /* 0x048fee000000185c */
[----:B------:R-:W-:Y:S01]  /*d110*/  MUFU.EX2 R180, R32 ;  /* 0x0000002000b47308 */ /* 0x000fe20000000800 */
[----:B------:R-:W-:Y:S01]  /*d120*/  HMMA.16816.F32 R96, R12, R146, R96 ;  /* 0x000000920c60723c */ /* 0x000fe20000001860 */
[----:B------:R-:W2:Y:S03]  /*d130*/  LDL.LU R146, [R1+0x18] ;  /* 0x0000180001927983 */ /* 0x000ea60000300800 */
[----:B------:R-:W-:Y:S01]  /*d140*/  MOV R144, R178 ;  /* 0x000000b200907202 */ /* 0x000fe20000000f00 */
[----:B------:R-:W3:Y:S01]  /*d150*/  LDL.LU R147, [R1+0x1c] ;  /* 0x00001c0001937983 */ /* 0x000ee20000300800 */
[----:B------:R-:W-:Y:S02]  /*d160*/  MOV R145, R177 ;  /* 0x000000b100917202 */ /* 0x000fe40000000f00 */
[----:B------:R-:W-:Y:S01]  /*d170*/  F2FP.PACK_AB R12, R182, R183 ;  /* 0x000000b7b60c723e */ /* 0x000fe200000000ff */
[----:B------:R4:W1:Y:S03]  /*d180*/  MUFU.EX2 R178, R29 ;  /* 0x0000001d00b27308 */ /* 0x0008660000000800 */
[----:B------:R-:W-:Y:S02]  /*d190*/  F2FP.PACK_AB R14, R181, R250 ;  /* 0x000000fab50e723e */ /* 0x000fe400000000ff */
[----:B------:R-:W-:Y:S02]  /*d1a0*/  F2FP.PACK_AB R13, R164, R165 ;  /* 0x000000a5a40d723e */ /* 0x000fe400000000ff */
[----:B------:R-:W-:Y:S03]  /*d1b0*/  F2FP.PACK_AB R15, R162, R163 ;  /* 0x000000a3a20f723e */ /* 0x000fe600000000ff */
[----:B------:R4:W4:Y:S04]  /*d1c0*/  MUFU.EX2 R177, R33 ;  /* 0x0000002100b17308 */ /* 0x0009280000000800 */
[C---:B------:R-:W-:Y:S06]  /*d1d0*/  HMMA.16816.F32 R4, R12.reuse, R20, R4 ;  /* 0x000000140c04723c */ /* 0x040fec0000001804 */
[----:B------:R2:W2:Y:S02]  /*d1e0*/  MUFU.EX2 R36, R3 ;  /* 0x0000000300247308 */ /* 0x0004a40000000800 */
[C---:B------:R-:W-:Y:S01]  /*d1f0*/  HMMA.16816.F32 R8, R12.reuse, R22, R8 ;  /* 0x000000160c08723c */ /* 0x040fe20000001808 */
[----:B------:R-:W4:Y:S07]  /*d200*/  LDSM.16.MT88.4 R20, [R228+0x1100] ;  /* 0x00110000e414783b */ /* 0x000f2e0000004200 */
[C---:B-1----:R-:W-:Y:S01]  /*d210*/  HMMA.16816.F32 R100, R12.reuse, R16, R100 ;  /* 0x000000100c64723c */ /* 0x042fe20000001864 */
[----:B----4-:R-:W-:Y:S07]  /*d220*/  LDSM.16.MT88.4 R28, [R229+0x2100] ;  /* 0x00210000e51c783b */ /* 0x010fee0000004200 */
[C---:B------:R-:W-:Y:S01]  /*d230*/  HMMA.16816.F32 R104, R12.reuse, R18, R104 ;  /* 0x000000120c68723c */ /* 0x040fe20000001868 */
[----:B------:R-:W1:Y:S07]  /*d240*/  LDSM.16.MT88.4 R16, [R225+0x4100] ;  /* 0x00410000e110783b */ /* 0x000e6e0000004200 */
[C---:B------:R-:W-:Y:S01]  /*d250*/  HMMA.16816.F32 R108, R12.reuse, R24, R108 ;  /* 0x000000180c6c723c */ /* 0x040fe2000000186c */
[----:B------:R-:W-:Y:S07]  /*d260*/  LDSM.16.MT88.4 R32, [R226+0x5100] ;  /* 0x00510000e220783b */ /* 0x000fee0000004200 */
        /* <DEDUP_REMOVED lines=27> */
[----:B------:R-:W-:Y:S01]  /*d420*/  HMMA.16816.F32 R96, R12, R26, R96 ;  /* 0x0000001a0c60723c */ /* 0x000fe20000001860 */
[----:B------:R-:W4:Y:S06]  /*d430*/  LDSM.16.MT88.4 R24, [R229+0x1900] ;  /* 0x00190000e518783b */ /* 0x000f2c0000004200 */
[----:B------:R-:W-:Y:S02]  /*d440*/  F2FP.PACK_AB R12, R178, R179 ;  /* 0x000000b3b20c723e */ /* 0x000fe400000000ff */
[----:B------:R-:W-:Y:S03]  /*d450*/  F2FP.PACK_AB R14, R177, R180 ;  /* 0x000000b4b10e723e */ /* 0x000fe600000000ff */
[----:B------:R-:W-:Y:S02]  /*d460*/  F2FP.PACK_AB R13, R160, R161 ;  /* 0x000000a1a00d723e */ /* 0x000fe400000000ff */
[----:B------:R-:W-:Y:S07]  /*d470*/  F2FP.PACK_AB R15, R142, R143 ;  /* 0x0000008f8e0f723e */ /* 0x000fee00000000ff */
        /* <DEDUP_REMOVED lines=12> */
[C---:B-1----:R-:W-:Y:S04]  /*d540*/  HMMA.16816.F32 R124, R12.reuse, R16, R124 ;  /* 0x000000100c7c723c */ /* 0x042fe8000000187c */
[----:B--2---:R-:W-:Y:S01]  /*d550*/  FFMA.FTZ R2, R2, R146, R252 ;  /* 0x0000009202027223 */ /* 0x004fe200000100fc */
[----:B------:R-:W-:Y:S03]  /*d560*/  MOV R146, R151 ;  /* 0x0000009700927202 */ /* 0x000fe60000000f00 */
[C---:B------:R-:W-:Y:S01]  /*d570*/  HMMA.16816.F32 R128, R12.reuse, R18, R128 ;  /* 0x000000120c80723c */ /* 0x040fe20000001880 */
[----:B------:R-:W1:Y:S03]  /*d580*/  LDSM.16.MT88.4 R16, [R228+0x4900] ;  /* 0x00490000e410783b */ /* 0x000e660000004200 */
[----:B------:R-:W-:Y:S01]  /*d590*/  MOV R252, R149 ;  /* 0x0000009500fc7202 */ /* 0x000fe20000000f00 */
[----:B---3--:R-:W-:Y:S01]  /*d5a0*/  FFMA.FTZ R37, R0, R147, R173 ;  /* 0x0000009300257223 */ /* 0x008fe200000100ad */
[----:B------:R-:W-:Y:S02]  /*d5b0*/  MOV R147, R150 ;  /* 0x0000009600937202 */ /* 0x000fe40000000f00 */
[C---:B----4-:R-:W-:Y:S01]  /*d5c0*/  HMMA.16816.F32 R132, R12.reuse, R24, R132 ;  /* 0x000000180c84723c */ /* 0x050fe20000001884 */
[----:B------:R-:W-:Y:S03]  /*d5d0*/  LDSM.16.MT88.4 R148, [R225+0x2900] ;  /* 0x00290000e194783b */ /* 0x000fe60000004200 */
[----:B------:R-:W-:Y:S01]  /*d5e0*/  MOV R173, R145 ;  /* 0x0000009100ad7202 */ /* 0x000fe20000000f00 */
[----:B------:R-:W-:Y:S01]  /*d5f0*/  FADD.FTZ R0, R252, R2 ;  /* 0x00000002fc007221 */ /* 0x000fe20000010000 */
[----:B------:R-:W-:Y:S01]  /*d600*/  MOV R252, R144 ;  /* 0x0000009000fc7202 */ /* 0x000fe20000000f00 */
[----:B------:R-:W-:Y:S01]  /*d610*/  FADD.FTZ R2, R176, R37 ;  /* 0x00000025b0027221 */ /* 0x000fe20000010000 */
[C---:B------:R-:W-:Y:S01]  /*d620*/  HMMA.16816.F32 R136, R12.reuse, R26, R136 ;  /* 0x0000001a0c88723c */ /* 0x040fe20000001888 */
[----:B------:R-:W2:Y:S03]  /*d630*/  LDSM.16.MT88.4 R24, [R225+0x7900] ;  /* 0x00790000e118783b */ /* 0x000ea60000004200 */
[----:B------:R-:W-:Y:S01]  /*d640*/  FADD.FTZ R0, R49, R0 ;  /* 0x0000000031007221 */ /* 0x000fe20000010000 */
[----:B------:R-:W-:Y:S01]  /*d650*/  MOV R49, R147 ;  /* 0x0000009300317202 */ /* 0x000fe20000000f00 */
[----:B------:R-:W-:Y:S02]  /*d660*/  FADD.FTZ R2, R175, R2 ;  /* 0x00000002af027221 */ /* 0x000fe40000010000 */
[----:B------:R-:W-:Y:S01]  /*d670*/  FADD.FTZ R0, R146, R0 ;  /* 0x0000000092007221 */ /* 0x000fe20000010000 */
[C---:B------:R-:W-:Y:S03]  /*d680*/  HMMA.16816.F32 R52, R12.reuse, R20, R52 ;  /* 0x000000140c34723c */ /* 0x040fe60000001834 */
[----:B------:R-:W-:Y:S02]  /*d690*/  FADD.FTZ R3, R174, R2 ;  /* 0x00000002ae037221 */ /* 0x000fe40000010000 */
[----:B------:R-:W-:Y:S02]  /*d6a0*/  FADD.FTZ R2, R251, R0 ;  /* 0x00000000fb027221 */ /* 0x000fe40000010000 */
[----:B------:R-:W-:Y:S01]  /*d6b0*/  FADD.FTZ R0, R169, R3 ;  /* 0x00000003a9007221 */ /* 0x000fe20000010000 */
[C---:B------:R-:W-:Y:S01]  /*d6c0*/  HMMA.16816.F32 R56, R12.reuse, R22, R56 ;  /* 0x000000160c38723c */ /* 0x040fe20000001838 */
[----:B------:R-:W3:Y:S03]  /*d6d0*/  LDSM.16.MT88.4 R20, [R226+0x7900] ;  /* 0x00790000e214783b */ /* 0x000ee60000004200 */
        /* <DEDUP_REMOVED lines=16> */
[----:B------:R-:W-:Y:S01]  /*d7e0*/  FADD.FTZ R2, R250, R2 ;  /* 0x00000002fa027221 */ /* 0x000fe20000010000 */
[C---:B---3--:R-:W-:Y:S03]  /*d7f0*/  HMMA.16816.F32 R76, R12.reuse, R20, R76 ;  /* 0x000000140c4c723c */ /* 0x048fe6000000184c */
        /* <DEDUP_REMOVED lines=16> */
[----:B------:R-:W-:Y:S01]  /*d900*/  FADD.FTZ R0, R143, R0 ;  /* 0x000000008f007221 */ /* 0x000fe20000010000 */
[----:B------:R-:W-:Y:S01]  /*d910*/  MOV R143, R140 ;  /* 0x0000008c008f7202 */ /* 0x000fe20000000f00 */
[----:B------:R-:W-:Y:S01]  /*d920*/  HMMA.16816.F32 R96, R12, R26, R96 ;  /* 0x0000001a0c60723c */ /* 0x000fe20000001860 */
[----:B------:R-:W2:Y:S03]  /*d930*/  LDSM.16.MT88.4 R24, [R228+0x2100] ;  /* 0x00210000e418783b */ /* 0x000ea60000004200 */
[----:B------:R-:W-:Y:S02]  /*d940*/  FADD.FTZ R2, R170, R2 ;  /* 0x00000002aa027221 */ /* 0x000fe40000010000 */
[----:B------:R-:W-:Y:S01]  /*d950*/  FADD.FTZ R0, R142, R0 ;  /* 0x000000008e007221 */ /* 0x000fe20000010000 */
[----:B------:R-:W-:Y:S01]  /*d960*/  F2FP.PACK_AB R12, R170, R171 ;  /* 0x000000abaa0c723e */ /* 0x000fe200000000ff */
[----:B------:R-:W-:Y:S01]  /*d970*/  FADD.FTZ R2, R40, R2 ;  /* 0x0000000228027221 */ /* 0x000fe20000010000 */
[----:B------:R-:W-:Y:S03]  /*d980*/  F2FP.PACK_AB R13, R39, R38 ;  /* 0x00000026270d723e */ /* 0x000fe600000000ff */
[C---:B------:R-:W-:Y:S01]  /*d990*/  F2FP.PACK_AB R14, R41.reuse, R40 ;  /* 0x00000028290e723e */ /* 0x040fe200000000ff */
[----:B------:R-:W-:Y:S01]  /*d9a0*/  FADD.FTZ R2, R41, R2 ;  /* 0x0000000229027221 */ /* 0x000fe20000010000 */
[----:B------:R-:W-:Y:S01]  /*d9b0*/  F2FP.PACK_AB R15, R43, R42 ;  /* 0x0000002a2b0f723e */ /* 0x000fe200000000ff */
[----:B------:R-:W-:Y:S01]  /*d9c0*/  FADD.FTZ R0, R38, R0 ;  /* 0x0000000026007221 */ /* 0x000fe20000010000 */
[----:B------:R-:W-:Y:S03]  /*d9d0*/  MOV R142, R141 ;  /* 0x0000008d008e7202 */ /* 0x000fe60000000f00 */
[----:B------:R-:W-:Y:S02]  /*d9e0*/  FADD.FTZ R0, R39, R0 ;  /* 0x0000000027007221 */ /* 0x000fe40000010000 */
[C---:B---3--:R-:W-:Y:S03]  /*d9f0*/  HMMA.16816.F32 R4, R12.reuse, R20, R4 ;  /* 0x000000140c04723c */ /* 0x048fe60000001804 */
[----:B------:R-:W-:Y:S04]  /*da00*/  FADD.FTZ R0, R42, R0 ;  /* 0x000000002a007221 */ /* 0x000fe80000010000 */
        /* <DEDUP_REMOVED lines=16> */
[----:B------:R-:W4:Y:S07]  /*db10*/  LDSM.16.MT88.4 R28, [R228+0x5100] ;  /* 0x00510000e41c783b */ /* 0x000f2e0000004200 */
[C---:B--2---:R-:W-:Y:S01]  /*db20*/  HMMA.16816.F32 R116, R12.reuse, R24, R116 ;  /* 0x000000180c74723c */ /* 0x044fe20000001874 */
[----:B------:R-:W-:Y:S04]  /*db30*/  STL [R1+0x18], R2 ;  /* 0x0000180201007387 */ /* 0x000fe80000100800 */
[----:B------:R-:W-:Y:S03]  /*db40*/  STL [R1+0x1c], R0 ;  /* 0x00001c0001007387 */ /* 0x000fe60000100800 */
[C---:B------:R-:W-:Y:S01]  /*db50*/  HMMA.16816.F32 R120, R12.reuse, R26, R120 ;  /* 0x0000001a0c78723c */ /* 0x040fe20000001878 */
[----:B------:R-:W-:Y:S07]  /*db60*/  LDSM.16.MT88.4 R24, [R226+0x8100] ;  /* 0x00810000e218783b */ /* 0x000fee0000004200 */
[C---:B---3--:R-:W-:Y:S08]  /*db70*/  HMMA.16816.F32 R124, R12.reuse, R20, R124 ;  /* 0x000000140c7c723c */ /* 0x048ff0000000187c */
[C---:B------:R-:W-:Y:S01]  /*db80*/  HMMA.16816.F32 R128, R12.reuse, R22, R128 ;  /* 0x000000160c80723c */ /* 0x040fe20000001880 */
[----:B------:R-:W2:Y:S07]  /*db90*/  LDSM.16.MT88.4 R20, [R225+0x8100] ;  /* 0x00810000e114783b */ /* 0x000eae0000004200 */
[C---:B------:R-:W-:Y:S08]  /*dba0*/  HMMA.16816.F32 R132, R12.reuse, R32, R132 ;  /* 0x000000200c84723c */ /* 0x040ff00000001884 */
[C---:B------:R-:W-:Y:S01]  /*dbb0*/  HMMA.16816.F32 R136, R12.reuse, R34, R136 ;  /* 0x000000220c88723c */ /* 0x040fe20000001888 */
[----:B------:R-:W3:Y:S07]  /*dbc0*/  LDSM.16.MT88.4 R32, [R229+0x8100] ;  /* 0x00810000e520783b */ /* 0x000eee0000004200 */
[C---:B-1----:R-:W-:Y:S08]  /*dbd0*/  HMMA.16816.F32 R52, R12.reuse, R16, R52 ;  /* 0x000000100c34723c */ /* 0x042ff00000001834 */
[C---:B------:R-:W-:Y:S01]  /*dbe0*/  HMMA.16816.F32 R56, R12.reuse, R18, R56 ;  /* 0x000000120c38723c */ /* 0x040fe20000001838 */
[----:B------:R-:W1:Y:S07]  /*dbf0*/  LDSM.16.MT88.4 R16, [R228+0x8100] ;  /* 0x00810000e410783b */ /* 0x000e6e0000004200 */
[C---:B----4-:R-:W-:Y:S08]  /*dc00*/  HMMA.16816.F32 R60, R12.reuse, R28, R60 ;  /* 0x0000001c0c3c723c */ /* 0x050ff0000000183c */
[C---:B------:R-:W-:Y:S01]  /*dc10*/  HMMA.16816.F32 R64, R12.reuse, R30, R64 ;  /* 0x0000001e0c40723c */ /* 0x040fe20000001840 */
[----:B------:R-:W-:Y:S07]  /*dc20*/  LDSM.16.MT88.4 R28, [R229+0x5900] ;  /* 0x00590000e51c783b */ /* 0x000fee0000004200 */
[C---:B--2---:R-:W-:Y:S08]  /*dc30*/  HMMA.16816.F32 R68, R12.reuse, R20, R68 ;  /* 0x000000140c44723c */ /* 0x044ff00000001844 */
[C---:B------:R-:W-:Y:S01]  /*dc40*/  HMMA.16816.F32 R72, R12.reuse, R22, R72 ;  /* 0x000000160c48723c */ /* 0x040fe20000001848 */
[----:B------:R-:W2:Y:S07]  /*dc50*/  LDSM.16.MT88.4 R20, [R226+0x2900] ;  /* 0x00290000e214783b */ /* 0x000eae0000004200 */
[C---:B------:R-:W-:Y:S08]  /*dc60*/  HMMA.16816.F32 R76, R12.reuse, R24, R76 ;  /* 0x000000180c4c723c */ /* 0x040ff0000000184c */
[C---:B------:R-:W-:Y:S01]  /*dc70*/  HMMA.16816.F32 R80, R12.reuse, R26, R80 ;  /* 0x0000001a0c50723c */ /* 0x040fe20000001850 */
[----:B------:R-:W4:Y:S07]  /*dc80*/  LDSM.16.MT88.4 R24, [R229+0x2900] ;  /* 0x00290000e518783b */ /* 0x000f2e0000004200 */
[C---:B---3--:R-:W-:Y:S08]  /*dc90*/  HMMA.16816.F32 R84, R12.reuse, R32, R84 ;  /* 0x000000200c54723c */ /* 0x048ff00000001854 */
[C---:B------:R-:W-:Y:S01]  /*dca0*/  HMMA.16816.F32 R88, R12.reuse, R34, R88 ;  /* 0x000000220c58723c */ /* 0x040fe20000001858 */
[----:B------:R-:W-:Y:S07]  /*dcb0*/  LDSM.16.MT88.4 R32, [R228+0x5900] ;  /* 0x00590000e420783b */ /* 0x000fee0000004200 */
[C---:B-1----:R-:W-:Y:S08]  /*dcc0*/  HMMA.16816.F32 R92, R12.reuse, R16, R92 ;  /* 0x000000100c5c723c */ /* 0x042ff0000000185c */
[----:B------:R-:W-:Y:S01]  /*dcd0*/  HMMA.16816.F32 R96, R12, R18, R96 ;  /* 0x000000120c60723c */ /* 0x000fe20000001860 */
[----:B------:R-:W1:Y:S06]  /*dce0*/  LDSM.16.MT88.4 R16, [R228+0x2900] ;  /* 0x00290000e410783b */ /* 0x000e6c0000004200 */
[----:B------:R-:W-:Y:S02]  /*dcf0*/  F2FP.PACK_AB R12, R45, R44 ;  /* 0x0000002c2d0c723e */ /* 0x000fe400000000ff */
[----:B------:R-:W-:Y:S03]  /*dd00*/  F2FP.PACK_AB R13, R47, R46 ;  /* 0x0000002e2f0d723e */ /* 0x000fe600000000ff */
[----:B------:R-:W-:Y:S02]  /*dd10*/  F2FP.PACK_AB R14, R172, R48 ;  /* 0x00000030ac0e723e */ /* 0x000fe400000000ff */
[----:B------:R-:W-:Y:S07]  /*dd20*/  F2FP.PACK_AB R15, R36, R50 ;  /* 0x00000032240f723e */ /* 0x000fee00000000ff */
[C---:B------:R-:W-:Y:S01]  /*dd30*/  HMMA.16816.F32 R144, R12.reuse, R148, R4 ;  /* 0x000000940c90723c */ /* 0x040fe20000001804 */
[----:B------:R-:W3:Y:S07]  /*dd40*/  LDSM.16.MT88.4 R4, [R225+0x5900] ;  /* 0x00590000e104783b */ /* 0x000eee0000004200 */
[C---:B------:R-:W-:Y:S01]  /*dd50*/  HMMA.16816.F32 R148, R12.reuse, R150, R8 ;  /* 0x000000960c94723c */ /* 0x040fe20000001808 */
[----:B------:R-:W3:Y:S07]  /*dd60*/  LDSM.16.MT88.4 R8, [R226+0x5900] ;  /* 0x00590000e208783b */ /* 0x000eee0000004200 */
[C---:B--2---:R-:W-:Y:S08]  /*dd70*/  HMMA.16816.F32 R100, R12.reuse, R20, R100 ;  /* 0x000000140c64723c */ /* 0x044ff00000001864 */
[C---:B------:R-:W-:Y:S01]  /*dd80*/  HMMA.16816.F32 R104, R12.reuse, R22, R104 ;  /* 0x000000160c68723c */ /* 0x040fe20000001868 */
[----:B------:R-:W2:Y:S07]  /*dd90*/  LDSM.16.MT88.4 R20, [R225+0x8900] ;  /* 0x00890000e114783b */ /* 0x000eae0000004200 */
[C---:B----4-:R-:W-:Y:S08]  /*dda0*/  HMMA.16816.F32 R108, R12.reuse, R24, R108 ;  /* 0x000000180c6c723c */ /* 0x050ff0000000186c */
[C---:B------:R-:W-:Y:S08]  /*ddb0*/  HMMA.16816.F32 R112, R12.reuse, R26, R112 ;  /* 0x0000001a0c70723c */ /* 0x040ff00000001870 */
        /* <DEDUP_REMOVED lines=12> */
[C---:B------:R-:W-:Y:S08]  /*de80*/  HMMA.16816.F32 R64, R12.reuse, R34, R64 ;  /* 0x000000220c40723c */ /* 0x040ff00000001840 */
[C---:B--2---:R-:W-:Y:S08]  /*de90*/  HMMA.16816.F32 R68, R12.reuse, R20, R68 ;  /* 0x000000140c44723c */ /* 0x044ff00000001844 */
[C---:B------:R-:W-:Y:S08]  /*dea0*/  HMMA.16816.F32 R72, R12.reuse, R22, R72 ;  /* 0x000000160c48723c */ /* 0x040ff00000001848 */
[C---:B-1----:R-:W-:Y:S08]  /*deb0*/  HMMA.16816.F32 R76, R12.reuse, R16, R76 ;  /* 0x000000100c4c723c */ /* 0x042ff0000000184c */
[C---:B------:R-:W-:Y:S08]  /*dec0*/  HMMA.16816.F32 R80, R12.reuse, R18, R80 ;  /* 0x000000120c50723c */ /* 0x040ff00000001850 */
[C---:B---3--:R-:W-:Y:S08]  /*ded0*/  HMMA.16816.F32 R84, R12.reuse, R4, R84 ;  /* 0x000000040c54723c */ /* 0x048ff00000001854 */
[C---:B------:R-:W-:Y:S08]  /*dee0*/  HMMA.16816.F32 R88, R12.reuse, R6, R88 ;  /* 0x000000060c58723c */ /* 0x040ff00000001858 */
[C---:B----4-:R-:W-:Y:S08]  /*def0*/  HMMA.16816.F32 R92, R12.reuse, R8, R92 ;  /* 0x000000080c5c723c */ /* 0x050ff0000000185c */
[----:B------:R-:W-:Y:S01]  /*df00*/  HMMA.16816.F32 R96, R12, R10, R96 ;  /* 0x0000000a0c60723c */ /* 0x000fe20000001860 */
[----:B------:R-:W-:-:S07]  /*df10*/  @P0 BRA `(.L_x_507) ;  /* 0xffffc97000000947 */ /* 0x000fce000383ffff */
.L_x_506:
[----:B-1----:R-:W2:Y:S04]  /*df20*/  LDL.LU R2, [R1+0x18] ;  /* 0x0000180001027983 */ /* 0x002ea80000300800 */
        /* <DEDUP_REMOVED lines=124> */
.L_x_502:
[----:B------:R-:W-:Y:S05]  /*e6f0*/  @P1 BRA `(.L_x_508) ;  /* 0x000016b000001947 */ /* 0x000fea0003800000 */
        /* <DEDUP_REMOVED lines=151> */
.L_x_509:
        /* <DEDUP_REMOVED lines=139> */
.L_x_511:
[----:B---3--:R-:W-:Y:S05]  /*f920*/  BSYNC B0 ;  /* 0x0000000000007941 */ /* 0x008fea0003800000 */
.L_x_510:
        /* <DEDUP_REMOVED lines=23> */
.L_x_513:
[----:B------:R-:W-:Y:S05]  /*faa0*/  BSYNC B0 ;  /* 0x0000000000007941 */ /* 0x000fea0003800000 */
.L_x_512:
        /* <DEDUP_REMOVED lines=23> */
.L_x_515:
[----:B------:R-:W-:Y:S05]  /*fc20*/  BSYNC B0 ;  /* 0x0000000000007941 */ /* 0x000fea0003800000 */
.L_x_514:
        /* <DEDUP_REMOVED lines=24> */
.L_x_508:
        /* <DEDUP_REMOVED lines=19> */
.L_x_516:
        /* <DEDUP_REMOVED lines=42> */
.L_x_518:
[----:B------:R-:W-:Y:S05]  /*10180*/  BSYNC B0 ;  /* 0x0000000000007941 */ /* 0x000fea0003800000 */
.L_x_517:
        /* <DEDUP_REMOVED lines=66> */
.L_x_520:
[----:B------:R-:W-:Y:S05]  /*105b0*/  BSYNC B0 ;  /* 0x0000000000007941 */ /* 0x000fea0003800000 */
.L_x_519:
        /* <DEDUP_REMOVED lines=21> */
.L_x_522:
[----:B------:R-:W-:Y:S05]  /*10710*/  BSYNC B0 ;  /* 0x0000000000007941 */ /* 0x000fea0003800000 */
.L_x_521:
        /* <DEDUP_REMOVED lines=21> */
.L_x_524:
[----:B------:R-:W-:Y:S05]  /*10870*/  BSYNC B0 ;  /* 0x0000000000007941 */ /* 0x000fea0003800000 */
.L_x_523:
        /* <DEDUP_REMOVED lines=22> */
.L_x_525:
        /* <DEDUP_REMOVED lines=10> */
.L_x_1292:


//--------------------- .text._ZN7cutlass13device_kernelIN5flash19enable_sm80_to_sm89INS1_16FlashAttnFwdSm80INS1_25CollectiveMainloopFwdSm80ILi8ELi1ELb0EN4cute5tupleIJNS5_1CILi128EEENS7_ILi64EEENS7_ILi192EEEEEELi192ENS_6half_tEfNS_4arch4Sm80ELb1ELb0ELb0ELb1ELb0ELb1ELb1ELb0EEENS1_21CollectiveEpilogueFwdINS6_IJS8_SA_S9_EEENS6_IJNS7_ILi1EEESI_SI_EEESC_SE_Li256ELb1ELb1ELb0ELb0EEENS1_19SingleTileSchedulerILb1ELb0ELb1ELi128EEEEEEEEEvNT_6ParamsE --------------------------
	.section	.text._ZN7cutlass13device_kernelIN5flash19enable_sm80_to_sm89INS1_16FlashAttnFwdSm80INS1_25CollectiveMainloopFwdSm80ILi8ELi1ELb0EN4cute5tupleIJNS5_1CILi128EEENS7_ILi64EEENS7_ILi192EEEEEELi192ENS_6half_tEfNS_4arch4Sm80ELb1ELb0ELb0ELb1ELb0ELb1ELb1ELb0EEENS1_21CollectiveEpilogueFwdINS6_IJS8_SA_S9_EEENS6_IJNS7_ILi1EEESI_SI_EEESC_SE_Li256ELb1ELb1ELb0ELb0EEENS1_19SingleTileSchedulerILb1ELb0ELb1ELi128EEEEEEEEEvNT_6ParamsE,"ax",@progbits
	.sectioninfo	@"SHI_REGISTERS=254"
	.align	128
.text._ZN7cutlass13device_kernelIN5flash19enable_sm80_to_sm89INS1_16FlashAttnFwdSm80INS1_25CollectiveMainloopFwdSm80ILi8ELi1ELb0EN4cute5tupleIJNS5_1CILi128EEENS7_ILi64EEENS7_ILi192EEEEEELi192ENS_6half_tEfNS_4arch4Sm80ELb1ELb0ELb0ELb1ELb0ELb1ELb1ELb0EEENS1_21CollectiveEpilogueFwdINS6_IJS8_SA_S9_EEENS6_IJNS7_ILi1EEESI_SI_EEESC_SE_Li256ELb1ELb1ELb0ELb0EEENS1_19SingleTileSchedulerILb1ELb0ELb1ELi128EEEEEEEEEvNT_6ParamsE:
        .type           _ZN7cutlass13device_kernelIN5flash19enable_sm80_to_sm89INS1_16FlashAttnFwdSm80INS1_25CollectiveMainloopFwdSm80ILi8ELi1ELb0EN4cute5tupleIJNS5_1CILi128EEENS7_ILi64EEENS7_ILi192EEEEEELi192ENS_6half_tEfNS_4arch4Sm80ELb1ELb0ELb0ELb1ELb0ELb1ELb1ELb0EEENS1_21CollectiveEpilogueFwdINS6_IJS8_SA_S9_EEENS6_IJNS7_ILi1EEESI_SI_EEESC_SE_Li256ELb1ELb1ELb0ELb0EEENS1_19SingleTileSchedulerILb1ELb0ELb1ELi128EEEEEEEEEvNT_6ParamsE,@function
        .size           _ZN7cutlass13device_kernelIN5flash19enable_sm80_to_sm89INS1_16FlashAttnFwdSm80INS1_25CollectiveMainloopFwdSm80ILi8ELi1ELb0EN4cute5tupleIJNS5_1CILi128EEENS7_ILi64EEENS7_ILi192EEEEEELi192ENS_6half_tEfNS_4arch4Sm80ELb1ELb0ELb0ELb1ELb0ELb1ELb1ELb0EEENS1_21CollectiveEpilogueFwdINS6_IJS8_SA_S9_EEENS6_IJNS7_ILi1EEESI_SI_EEESC_SE_Li256ELb1ELb1ELb0ELb0EEENS1_19SingleTileSchedulerILb1ELb0ELb1ELi128EEEEEEEEEvNT_6ParamsE,(.L_x_1293 - _ZN7cutlass13device_kernelIN5flash19enable_sm80_to_sm89INS1_16FlashAttnFwdSm80INS1_25CollectiveMainloopFwdSm80ILi8ELi1ELb0EN4cute5tupleIJNS5_1CILi128EEENS7_ILi64EEENS7_ILi192EEEEEELi192ENS_6half_tEfNS_4arch4Sm80ELb1ELb0ELb0ELb1ELb0ELb1ELb1ELb0EEENS1_21CollectiveEpilogueFwdINS6_IJS8_SA_S9_EEENS6_IJNS7_ILi1EEESI_SI_EEESC_SE_Li256ELb1ELb1ELb0ELb0EEENS1_19SingleTileSchedulerILb1ELb0ELb1ELi128EEEEEEEEEvNT_6ParamsE)
        .other          _ZN7cutlass13device_kernelIN5flash19enable_sm80_to_sm89INS1_16FlashAttnFwdSm80INS1_25CollectiveMainloopFwdSm80ILi8ELi1ELb0EN4cute5tupleIJNS5_1CILi128EEENS7_ILi64EEENS7_ILi192EEEEEELi192ENS_6half_tEfNS_4arch4Sm80ELb1ELb0ELb0ELb1ELb0ELb1ELb1ELb0EEENS1_21CollectiveEpilogueFwdINS6_IJS8_SA_S9_EEENS6_IJNS7_ILi1EEESI_SI_EEESC_SE_Li256ELb1ELb1ELb0ELb0EEENS1_19SingleTileSchedulerILb1ELb0ELb1ELi128EEEEEEEEEvNT_6ParamsE,@"STO_CUDA_ENTRY STV_DEFAULT"
_ZN7cutlass13device_kernelIN5flash19enable_sm80_to_sm89INS1_16FlashAttnFwdSm80INS1_25CollectiveMainloopFwdSm80ILi8ELi1ELb0EN4cute5tupleIJNS5_1CILi128EEENS7_ILi64EEENS7_ILi192EEEEEELi192ENS_6half_tEfNS_4arch4Sm80ELb1ELb0ELb0ELb1ELb0ELb1ELb1ELb0EEENS1_21CollectiveEpilogueFwdINS6_IJS8_SA_S9_EEENS6_IJNS7_ILi1EEESI_SI_EEESC_SE_Li256ELb1ELb1ELb0ELb0EEENS1_19SingleTileSchedulerILb1ELb0ELb1ELi128EEEEEEEEEvNT_6ParamsE:
        /* <DEDUP_REMOVED lines=16> */
.L_x_527:
        /* <DEDUP_REMOVED lines=8> */
.L_x_529:
[----:B------:R-:W-:-:S04]  /*0180*/  MOV R5, c[0x0][0x54c] ;  /* 0x0001530000057a02 */ /* 0x000fc80000000f00 */
.L_x_528:
[----:B------:R-:W-:Y:S01]  /*0190*/  USHF.L.U32 UR4, UR4, 0x7, URZ ;  /* 0x0000000704047899 */ /* 0x000fe2000800063f */
[----:B-----5:R-:W-:-:S05]  /*01a0*/  IMAD R5, R5, c[0x0][0x548], RZ ;  /* 0x0001520005057a24 */ /* 0x020fca00078e02ff */
[----:B------:R-:W-:-:S04]  /*01b0*/  MOV R92, UR4 ;  /* 0x00000004005c7c02 */ /* 0x000fc80008000f00 */
[----:B------:R-:W-:-:S04]  /*01c0*/  ISETP.GE.AND P0, PT, R92, R5, PT ;  /* 0x000000055c00720c */ /* 0x000fc80003f06270 */
[----:B------:R-:W-:Y:S01]  /*01d0*/  SEL R200, R200, 0xffffffff, !P0 ;  /* 0xffffffffc8c87807 */ /* 0x000fe20004000000 */
[----:B------:R-:W-:Y:S05]  /*01e0*/  BRA `(.L_x_530) ;  /* 0x0000013000007947 */ /* 0x000fea0003800000 */
.L_x_526:
[----:B------:R-:W-:-:S04]  /*01f0*/  ISETP.NE.U32.AND P0, PT, RZ, c[0x0][0x568], PT ;  /* 0x00015a00ff007a0c */ /* 0x000fc80003f05070 */
[----:B------:R-:W-:-:S13]  /*0200*/  ISETP.NE.AND.EX P0, PT, RZ, c[0x0][0x56c], PT, P0 ;  /* 0x00015b00ff007a0c */ /* 0x000fda0003f05300 */
[----:B------:R-:W-:Y:S05]  /*0210*/  @!P0 BRA `(.L_x_531) ;  /* 0x0000002000008947 */ /* 0x000fea0003800000 */
[----:B------:R1:W5:Y:S01]  /*0220*/  LDG.E R5, [R4.64] ;  /* 0x0000000604057981 */ /* 0x000362000c1e1900 */
[----:B------:R-:W-:Y:S05]  /*0230*/  BRA `(.L_x_532) ;  /* 0x0000009000007947 */ /* 0x000fea0003800000 */
.L_x_531:
        /* <DEDUP_REMOVED lines=8> */
.L_x_533:
[----:B------:R-:W-:-:S04]  /*02c0*/  MOV R5, c[0x0][0x54c] ;  /* 0x0001530000057a02 */ /* 0x000fc80000000f00 */
.L_x_532:
[----:B------:R-:W-:Y:S01]  /*02d0*/  USHF.L.U32 UR4, UR4, 0x7, URZ ;  /* 0x0000000704047899 */ /* 0x000fe2000800063f */
[----:B-----5:R-:W-:-:S05]  /*02e0*/  IMAD R5, R5, c[0x0][0x548], RZ ;  /* 0x0001520005057a24 */ /* 0x020fca00078e02ff */
[----:B------:R-:W-:-:S04]  /*02f0*/  MOV R92, UR4 ;  /* 0x00000004005c7c02 */ /* 0x000fc80008000f00 */
[----:B------:R-:W-:-:S04]  /*0300*/  ISETP.GE.AND P0, PT, R92, R5, PT ;  /* 0x000000055c00720c */ /* 0x000fc80003f06270 */
[----:B------:R-:W-:-:S04]  /*0310*/  SEL R200, R200, 0xffffffff, !P0 ;  /* 0xffffffffc8c87807 */ /* 0x000fc80004000000 */
.L_x_530:
        /* <DEDUP_REMOVED lines=14> */
[CC--:B-1----:R-:W-:Y:S01]  /*0400*/  IMAD.WIDE R4, R200.reuse, R3.reuse, c[0x0][0x350] ;  /* 0x0000d400c8047625 */ /* 0x0c2fe200078e0203 */
[----:B------:R-:W-:Y:S02]  /*0410*/  ISETP.NE.AND.EX P1, PT, RZ, c[0x0][0x34c], PT, P1 ;  /* 0x0000d300ff007a0c */ /* 0x000fe40003f25310 */
[----:B------:R-:W-:Y:S01]  /*0420*/  ISETP.NE.AND.EX P6, PT, RZ, c[0x0][0x354], PT, P6 ;  /* 0x0000d500ff007a0c */ /* 0x000fe20003fc5360 */
[----:B------:R-:W-:Y:S01]  /*0430*/  @P2 IMAD.WIDE R12, R200, R3, c[0x0][0x370] ;  /* 0x0000dc00c80c2625 */ /* 0x000fe200078e0203 */
[----:B------:R-:W-:-:S03]  /*0440*/  ISETP.NE.AND.EX P3, PT, RZ, c[0x0][0x35c], PT, P3 ;  /* 0x0000d700ff007a0c */ /* 0x000fc60003f65330 */
[CC--:B------:R-:W-:Y:S01]  /*0450*/  @P0 IMAD.WIDE R10, R200.reuse, R3.reuse, c[0x0][0x360] ;  /* 0x0000d800c80a0625 */ /* 0x0c0fe200078e0203 */
        /* <DEDUP_REMOVED lines=15> */
.L_x_534:
[----:B-1----:R-:W-:-:S04]  /*0550*/  ISETP.NE.U32.AND P0, PT, RZ, c[0x0][0x368], PT ;  /* 0x0000da00ff007a0c */ /* 0x002fc80003f05070 */
[----:B------:R-:W-:-:S13]  /*0560*/  ISETP.NE.AND.EX P0, PT, RZ, c[0x0][0x36c], PT, P0 ;  /* 0x0000db00ff007a0c */ /* 0x000fda0003f05300 */
[----:B------:R-:W-:Y:S05]  /*0570*/  @!P0 BRA `(.L_x_535) ;  /* 0x0000003000008947 */ /* 0x000fea0003800000 */
[----:B------:R-:W-:-:S05]  /*0580*/  IMAD.WIDE R4, R200, R3, c[0x0][0x368] ;  /* 0x0000da00c8047625 */ /* 0x000fca00078e0203 */
[----:B------:R1:W5:Y:S01]  /*0590*/  LDG.E R2, [R4.64] ;  /* 0x0000000604027981 */ /* 0x000362000c1e1900 */
[----:B------:R-:W-:Y:S05]  /*05a0*/  BRA `(.L_x_536) ;  /* 0x0000004000007947 */ /* 0x000fea0003800000 */
.L_x_535:
[----:B------:R-:W-:Y:S05]  /*05b0*/  @!P6 BRA `(.L_x_536) ;  /* 0x000000300000e947 */ /* 0x000fea0003800000 */
[----:B------:R-:W2:Y:S04]  /*05c0*/  LDG.E R2, [R4.64] ;  /* 0x0000000604027981 */ /* 0x000ea8000c1e1900 */
[----:B------:R-:W2:Y:S02]  /*05d0*/  LDG.E R9, [R4.64+0x4] ;  /* 0x0000040604097981 */ /* 0x000ea4000c1e1900 */
[----:B--2---:R-:W-:Y:S02]  /*05e0*/  IADD3 R2, -R2, R9, RZ ;  /* 0x0000000902027210 */ /* 0x004fe40007ffe1ff */
.L_x_536:
[----:B------:R-:W2:Y:S04]  /*05f0*/  @P3 LDG.E R0, [R6.64] ;  /* 0x0000000606003981 */ /* 0x000ea8000c1e1900 */
[----:B-1----:R-:W2:Y:S01]  /*0600*/  @P3 LDG.E R5, [R6.64+0x4] ;  /* 0x0000040606053981 */ /* 0x002ea2000c1e1900 */
[----:B------:R-:W-:Y:S01]  /*0610*/  IMAD.MOV.U32 R173, RZ, RZ, c[0x0][0x2c4] ;  /* 0x0000b100ffad7624 */ /* 0x000fe200078e00ff */
[----:B------:R-:W-:Y:S01]  /*0620*/  ISETP.NE.U32.AND P0, PT, RZ, c[0x0][0x378], PT ;  /* 0x0000de00ff007a0c */ /* 0x000fe20003f05070 */
[----:B-----5:R-:W-:-:S03]  /*0630*/  IMAD.MOV.U32 R79, RZ, RZ, R2 ;  /* 0x000000ffff4f7224 */ /* 0x020fc600078e0002 */
[----:B------:R-:W-:Y:S02]  /*0640*/  ISETP.NE.AND P1, PT, R173, 0x1, PT ;  /* 0x00000001ad00780c */ /* 0x000fe40003f25270 */
[----:B------:R-:W-:-:S11]  /*0650*/  ISETP.NE.AND.EX P0, PT, RZ, c[0x0][0x37c], PT, P0 ;  /* 0x0000df00ff007a0c */ /* 0x000fd60003f05300 */
[----:B------:R-:W-:Y:S02]  /*0660*/  @P1 IADD3 R4, R92, 0x7f, RZ ;  /* 0x0000007f5c041810 */ /* 0x000fe40007ffe0ff */
[----:B------:R-:W-:-:S04]  /*0670*/  @P0 IMAD.WIDE R8, R200, R3, c[0x0][0x378] ;  /* 0x0000de00c8080625 */ /* 0x000fc800078e0203 */
[----:B------:R-:W-:Y:S01]  /*0680*/  @P1 IMAD.HI.U32 R4, R4, c[0x0][0x2c8], RZ ;  /* 0x0000b20004041a27 */ /* 0x000fe200078e00ff */
[----:B------:R1:W5:Y:S03]  /*0690*/  @P0 LDG.E R79, [R8.64] ;  /* 0x00000006084f0981 */ /* 0x000366000c1e1900 */
[----:B--2---:R-:W-:Y:S01]  /*06a0*/  @P3 IMAD.IADD R142, R5, 0x1, -R0 ;  /* 0x00000001058e3824 */ /* 0x004fe200078e0a00 */
[----:B------:R-:W-:Y:S01]  /*06b0*/  P2R R0, PR, RZ, 0x2 ;  /* 0x00000002ff007803 */ /* 0x000fe20000000000 */
[----:B------:R-:W-:Y:S01]  /*06c0*/  IMAD.IADD R5, R2, 0x1, -R141 ;  /* 0x0000000102057824 */ /* 0x000fe200078e0a8d */
[----:B------:R-:W-:Y:S02]  /*06d0*/  IADD3 R0, R92, 0x7f, RZ ;  /* 0x0000007f5c007810 */ /* 0x000fe40007ffe0ff */
[----:B------:R-:W-:Y:S01]  /*06e0*/  @P1 SHF.R.U32.HI R0, RZ, c[0x0][0x2cc], R4 ;  /* 0x0000b300ff001a19 */ /* 0x000fe20000011604 */
[----:B------:R-:W-:-:S05]  /*06f0*/  IMAD.IADD R172, R5, 0x1, R142 ;  /* 0x0000000105ac7824 */ /* 0x000fca00078e028e */
[C---:B------:R-:W-:Y:S02]  /*0700*/  IADD3 R99, R172.reuse, 0x40, -R175 ;  /* 0x00000040ac637810 */ /* 0x040fe40007ffe8af */
[----:B-1----:R-:W-:-:S03]  /*0710*/  IADD3 R9, R172, 0x3f, RZ ;  /* 0x0000003fac097810 */ /* 0x002fc60007ffe0ff */
[----:B------:R-:W-:Y:S01]  /*0720*/  IMAD.IADD R7, R99, 0x1, R0 ;  /* 0x0000000163077824 */ /* 0x000fe200078e0200 */
[----:B------:R-:W-:-:S04]  /*0730*/  SHF.R.S32.HI R4, RZ, 0x1f, R9 ;  /* 0x0000001fff047819 */ /* 0x000fc80000011409 */
[----:B------:R-:W-:Y:S02]  /*0740*/  SHF.R.S32.HI R0, RZ, 0x1f, R7 ;  /* 0x0000001fff007819 */ /* 0x000fe40000011407 */
[----:B------:R-:W-:Y:S02]  /*0750*/  LEA.HI R4, R4, R9, RZ, 0x6 ;  /* 0x0000000904047211 */ /* 0x000fe400078f30ff */
[----:B------:R-:W-:Y:S02]  /*0760*/  LEA.HI R0, R0, R7, RZ, 0x6 ;  /* 0x0000000700007211 */ /* 0x000fe400078f30ff */
[----:B------:R-:W-:Y:S02]  /*0770*/  SHF.R.S32.HI R100, RZ, 0x6, R4 ;  /* 0x00000006ff647819 */ /* 0x000fe40000011404 */
[----:B------:R-:W-:Y:S01]  /*0780*/  SHF.R.S32.HI R7, RZ, 0x6, R0 ;  /* 0x00000006ff077819 */ /* 0x000fe20000011400 */
[----:B------:R-:W-:-:S03]  /*0790*/  IMAD.MOV R0, RZ, RZ, -R5 ;  /* 0x000000ffff007224 */ /* 0x000fc600078e0a05 */
[----:B------:R-:W-:Y:S02]  /*07a0*/  IMNMX R4, R100, R7, PT ;  /* 0x0000000764047217 */ /* 0x000fe40003800200 */
[----:B------:R-:W-:-:S03]  /*07b0*/  IMNMX R0, RZ, R0, !PT ;  /* 0x00000000ff007217 */ /* 0x000fc60007800200 */
[----:B------:R-:W-:Y:S01]  /*07c0*/  IMAD R5, R4, 0x40, -R5 ;  /* 0x0000004004057824 */ /* 0x000fe200078e0a05 */
[----:B------:R-:W-:-:S04]  /*07d0*/  SHF.R.U32.HI R98, RZ, 0x6, R0 ;  /* 0x00000006ff627819 */ /* 0x000fc80000011600 */
[----:B------:R-:W-:Y:S01]  /*07e0*/  IMNMX R5, R5, R142, PT ;  /* 0x0000008e05057217 */ /* 0x000fe20003800200 */
[----:B------:R-:W-:-:S03]  /*07f0*/  IMAD.MOV.U32 R11, RZ, RZ, R98 ;  /* 0x000000ffff0b7224 */ /* 0x000fc600078e0062 */
[----:B------:R-:W-:-:S13]  /*0800*/  ISETP.GT.AND P0, PT, R5, R0, PT ;  /* 0x000000000500720c */ /* 0x000fda0003f04270 */
[----:B------:R-:W-:-:S04]  /*0810*/  @P0 IADD3 R5, R5, 0x3f, RZ ;  /* 0x0000003f05050810 */ /* 0x000fc80007ffe0ff */
[----:B------:R-:W-:-:S04]  /*0820*/  @P0 SHF.R.S32.HI R0, RZ, 0x1f, R5 ;  /* 0x0000001fff000819 */ /* 0x000fc80000011405 */
[----:B------:R-:W-:-:S04]  /*0830*/  @P0 LEA.HI R0, R0, R5, RZ, 0x6 ;  /* 0x0000000500000211 */ /* 0x000fc800078f30ff */
[----:B------:R-:W-:-:S04]  /*0840*/  @P0 SHF.R.S32.HI R11, RZ, 0x6, R0 ;  /* 0x00000006ff0b0819 */ /* 0x000fc80000011400 */
[----:B------:R-:W-:-:S13]  /*0850*/  ISETP.GT.AND P0, PT, R11, R98, PT ;  /* 0x000000620b00720c */ /* 0x000fda0003f04270 */
[----:B------:R-:W-:Y:S05]  /*0860*/  @!P0 BRA `(.L_x_537) ;  /* 0x0000522000008947 */ /* 0x000fea0003800000 */
[----:B------:R-:W-:Y:S01]  /*0870*/  SHF.R.S32.HI R7, RZ, 0x1f, R78 ;  /* 0x0000001fff077819 */ /* 0x000fe2000001144e */
[----:B------:R-:W-:Y:S01]  /*0880*/  IMAD.MOV.U32 R112, RZ, RZ, c[0x0][0x238] ;  /* 0x00008e00ff707624 */ /* 0x000fe200078e00ff */
[----:B------:R-:W-:Y:S01]  /*0890*/  SHF.R.S32.HI R0, RZ, 0x1f, R96 ;  /* 0x0000001fff007819 */ /* 0x000fe20000011460 */
[----:B------:R-:W-:Y:S01]  /*08a0*/  IMAD.MOV.U32 R107, RZ, RZ, 0x6 ;  /* 0x00000006ff6b7424 */ /* 0x000fe200078e00ff */
[----:B------:R-:W-:Y:S01]  /*08b0*/  LEA.HI R9, R7, R78, RZ, 0x3 ;  /* 0x0000004e07097211 */ /* 0x000fe200078f18ff */
[----:B------:R-:W-:Y:S01]  /*08c0*/  IMAD.SHL.U32 R103, R112, 0x40, RZ ;  /* 0x0000004070677824 */ /* 0x000fe200078e00ff */
[----:B------:R-:W-:Y:S01]  /*08d0*/  IADD3 R135, R11, -0x1, RZ ;  /* 0xffffffff0b877810 */ /* 0x000fe20007ffe0ff */
[----:B------:R-:W-:Y:S01]  /*08e0*/  IMAD.MOV.U32 R111, RZ, RZ, 0x5 ;  /* 0x00000005ff6f7424 */ /* 0x000fe200078e00ff */
[----:B------:R-:W-:Y:S02]  /*08f0*/  LOP3.LUT R5, R9, 0x1ffffff8, RZ, 0xc0, !PT ;  /* 0x1ffffff809057812 */ /* 0x000fe400078ec0ff */
[----:B------:R-:W-:-:S02]  /*0900*/  SHF.R.S32.HI R9, RZ, 0x3, R9 ;  /* 0x00000003ff097819 */ /* 0x000fc40000011409 */
[----:B------:R-:W-:Y:S01]  /*0910*/  SEL R154, R200, RZ, !P3 ;  /* 0x000000ffc89a7207 */ /* 0x000fe20005800000 */
[----:B------:R-:W-:Y:S01]  /*0920*/  IMAD.IADD R24, R78, 0x1, -R5 ;  /* 0x000000014e187824 */ /* 0x000fe200078e0a05 */
[C---:B------:R-:W-:Y:S01]  /*0930*/  IADD3 R96, P0, R9.reuse, R96, RZ ;  /* 0x0000006009607210 */ /* 0x040fe20007f1e0ff */
[----:B------:R-:W-:Y:S01]  /*0940*/  IMAD.IADD R94, R142, 0x1, -R9 ;  /* 0x000000018e5e7824 */ /* 0x000fe200078e0a09 */
[----:B------:R-:W-:Y:S01]  /*0950*/  SHF.L.U64.HI R102, R112, R107, c[0x0][0x23c] ;  /* 0x00008f0070667619 */ /* 0x000fe2000001026b */
[----:B------:R-:W-:Y:S01]  /*0960*/  IMAD.SHL.U32 R24, R24, 0x8, RZ ;  /* 0x0000000818187824 */ /* 0x000fe200078e00ff */
[----:B------:R-:W-:Y:S01]  /*0970*/  LEA.HI.X.SX32 R95, R9, R0, 0x1, P0 ;  /* 0x00000000095f7211 */ /* 0x000fe200000f0eff */
[----:B------:R-:W-:Y:S01]  /*0980*/  IMAD R0, R80, c[0x0][0x240], RZ ;  /* 0x0000900050007a24 */ /* 0x000fe200078e02ff */
[----:B------:R-:W-:Y:S02]  /*0990*/  SHF.R.S32.HI R11, RZ, 0x1f, R135 ;  /* 0x0000001fff0b7819 */ /* 0x000fe40000011487 */
[----:B------:R-:W-:Y:S01]  /*09a0*/  SHF.R.S32.HI R25, RZ, 0x1f, R24 ;  /* 0x0000001fff197819 */ /* 0x000fe20000011418 */
[----:B------:R-:W-:Y:S01]  /*09b0*/  IMAD R5, R95, c[0x0][0x238], RZ ;  /* 0x00008e005f057a24 */ /* 0x000fe200078e02ff */
[----:B------:R-:W-:-:S02]  /*09c0*/  IADD3 R8, R24, 0x40, RZ ;  /* 0x0000004018087810 */ /* 0x000fc40007ffe0ff */
[----:B------:R-:W-:Y:S01]  /*09d0*/  IADD3 R6, R24, 0x80, RZ ;  /* 0x0000008018067810 */ /* 0x000fe20007ffe0ff */
[----:B------:R-:W-:Y:S01]  /*09e0*/  IMAD R4, R96, c[0x0][0x23c], R5 ;  /* 0x00008f0060047a24 */ /* 0x000fe200078e0205 */
[----:B------:R-:W-:Y:S01]  /*09f0*/  ISETP.GE.AND P5, PT, R24, c[0x0][0x1d4], PT ;  /* 0x0000750018007a0c */ /* 0x000fe20003fa6270 */
[----:B------:R-:W-:Y:S01]  /*0a00*/  IMAD.WIDE.U32 R12, R96, c[0x0][0x238], R24 ;  /* 0x00008e00600c7a25 */ /* 0x000fe200078e0018 */
[----:B------:R-:W-:Y:S02]  /*0a10*/  ISETP.GE.AND P4, PT, R8, c[0x0][0x1d4], PT ;  /* 0x0000750008007a0c */ /* 0x000fe40003f86270 */
[----:B------:R-:W-:Y:S01]  /*0a20*/  SHF.L.U64.HI R111, R112, R111, c[0x0][0x23c] ;  /* 0x00008f00706f7619 */ /* 0x000fe2000001026f */
[----:B------:R-:W-:Y:S02]  /*0a30*/  IMAD.IADD R5, R13, 0x1, R4 ;  /* 0x000000010d057824 */ /* 0x000fe400078e0204 */
[----:B------:R-:W-:Y:S02]  /*0a40*/  IMAD.MOV.U32 R4, RZ, RZ, R12 ;  /* 0x000000ffff047224 */ /* 0x000fe400078e000c */
[----:B------:R-:W-:-:S02]  /*0a50*/  IMAD R13, R199, c[0x0][0x244], R0 ;  /* 0x00009100c70d7a24 */ /* 0x000fc400078e0200 */
[----:B------:R-:W-:Y:S01]  /*0a60*/  IMAD.WIDE.U32 R156, R199, c[0x0][0x240], R4 ;  /* 0x00009000c79c7a25 */ /* 0x000fe200078e0004 */
[----:B------:R-:W-:-:S03]  /*0a70*/  SHF.R.S32.HI R5, RZ, 0x1f, R200 ;  /* 0x0000001fff057819 */ /* 0x000fc600000114c8 */
[----:B------:R-:W-:Y:S01]  /*0a80*/  IMAD.IADD R157, R157, 0x1, R13 ;  /* 0x000000019d9d7824 */ /* 0x000fe200078e020d */
[----:B------:R-:W-:Y:S01]  /*0a90*/  SEL R93, R5, RZ, !P3 ;  /* 0x000000ff055d7207 */ /* 0x000fe20005800000 */
[----:B------:R-:W-:Y:S01]  /*0aa0*/  IMAD.SHL.U32 R13, R9, 0x40, RZ ;  /* 0x00000040090d7824 */ /* 0x000fe200078e00ff */
[----:B------:R-:W-:Y:S01]  /*0ab0*/  ISETP.GE.AND P3, PT, R6, c[0x0][0x1d4], PT ;  /* 0x0000750006007a0c */ /* 0x000fe20003f66270 */
[----:B------:R-:W-:Y:S02]  /*0ac0*/  IMAD R4, R135, -0x40, R94 ;  /* 0xffffffc087047824 */ /* 0x000fe400078e025e */
[----:B------:R-:W-:Y:S01]  /*0ad0*/  IMAD R163, R93, c[0x0][0x248], RZ ;  /* 0x000092005da37a24 */ /* 0x000fe200078e02ff */
[----:B------:R-:W-:Y:S01]  /*0ae0*/  LOP3.LUT R13, R13, 0x1c0, RZ, 0xc0, !PT ;  /* 0x000001c00d0d7812 */ /* 0x000fe200078ec0ff */
[----:B------:R-:W-:Y:S01]  /*0af0*/  IMAD.WIDE.U32 R156, R154, c[0x0][0x248], R156 ;  /* 0x000092009a9c7a25 */ /* 0x000fe200078e009c */
[----:B------:R-:W-:Y:S02]  /*0b00*/  ISETP.GE.AND P1, PT, R4, 0x1, PT ;  /* 0x000000010400780c */ /* 0x000fe40003f26270 */
[----:B------:R-:W-:Y:S01]  /*0b10*/  LOP3.LUT R9, R13, 0x38, R24, 0xf8, !PT ;  /* 0x000000380d097812 */ /* 0x000fe200078ef818 */
[----:B------:R-:W-:Y:S01]  /*0b20*/  IMAD R163, R154, c[0x0][0x24c], R163 ;  /* 0x000093009aa37a24 */ /* 0x000fe200078e02a3 */
[----:B------:R-:W-:Y:S01]  /*0b30*/  SHF.R.U32.HI R10, RZ, 0x3, R13 ;  /* 0x00000003ff0a7819 */ /* 0x000fe2000001160d */
[----:B------:R-:W-:-:S02]  /*0b40*/  IMAD R0, R102, R135, RZ ;  /* 0x0000008766007224 */ /* 0x000fc400078e02ff */
[----:B------:R-:W-:Y:S01]  /*0b50*/  IMAD.IADD R163, R157, 0x1, R163 ;  /* 0x000000019da37824 */ /* 0x000fe200078e02a3 */
[----:B------:R-:W-:Y:S01]  /*0b60*/  LOP3.LUT R10, R9, R10, RZ, 0x3c, !PT ;  /* 0x0000000a090a7212 */ /* 0x000fe200078e3cff */
[----:B------:R-:W-:Y:S01]  /*0b70*/  IMAD.MOV.U32 R162, RZ, RZ, R156 ;  /* 0x000000ffffa27224 */ /* 0x000fe200078e009c */
[----:B------:R-:W-:Y:S01]  /*0b80*/  LEA.HI R9, R7, R78, RZ, 0x6 ;  /* 0x0000004e07097211 */ /* 0x000fe200078f30ff */
[-C--:B------:R-:W-:Y:S02]  /*0b90*/  IMAD R11, R11, R103.reuse, R0 ;  /* 0x000000670b0b7224 */ /* 0x080fe400078e0200 */
[----:B------:R-:W-:-:S04]  /*0ba0*/  IMAD.WIDE.U32 R12, R135, R103, R162 ;  /* 0x00000067870c7225 */ /* 0x000fc800078e00a2 */
[----:B------:R-:W-:Y:S01]  /*0bb0*/  IMAD.IADD R0, R13, 0x1, R11 ;  /* 0x000000010d007824 */ /* 0x000fe200078e020b */
[----:B------:R-:W-:Y:S01]  /*0bc0*/  @P1 LEA R14, P0, R12, c[0x0][0x220], 0x1 ;  /* 0x000088000c0e1a11 */ /* 0x000fe200078008ff */
[----:B------:R-:W-:Y:S02]  /*0bd0*/  IMAD.SHL.U32 R9, R9, 0x8, RZ ;  /* 0x0000000809097824 */ /* 0x000fe400078e00ff */
[----:B------:R-:W-:Y:S01]  /*0be0*/  IMAD.SHL.U32 R112, R112, 0x20, RZ ;  /* 0x0000002070707824 */ /* 0x000fe200078e00ff */
[----:B------:R-:W-:Y:S02]  /*0bf0*/  @P1 LEA.HI.X R15, R12, c[0x0][0x224], R0, 0x1, P0 ;  /* 0x000089000c0f1a11 */ /* 0x000fe400000f0c00 */
[----:B------:R-:W-:Y:S02]  /*0c00*/  ISETP.GT.AND P0, PT, R4, 0x20, PT ;  /* 0x000000200400780c */ /* 0x000fe40003f04270 */
[----:B------:R-:W-:-:S05]  /*0c10*/  LOP3.LUT R9, R10, 0xfffffe00, R9, 0xf8, !PT ;  /* 0xfffffe000a097812 */ /* 0x000fca00078ef809 */
[----:B------:R-:W-:-:S05]  /*0c20*/  IMAD.SHL.U32 R133, R9, 0x2, RZ ;  /* 0x0000000209857824 */ /* 0x000fca00078e00ff */
[----:B------:R-:W-:Y:S01]  /*0c30*/  @!PT LDS RZ, [RZ] ;  /* 0x00000000fffff984 */ /* 0x000fe20000000800 */
[----:B------:R-:W-:Y:S01]  /*0c40*/  @!PT LDS RZ, [RZ] ;  /* 0x00000000fffff984 */ /* 0x000fe20000000800 */
[----:B------:R-:W-:Y:S01]  /*0c50*/  @!PT LDS RZ, [RZ] ;  /* 0x00000000fffff984 */ /* 0x000fe20000000800 */
[----:B------:R1:W-:Y:S04]  /*0c60*/  @P1 LDGSTS.E.BYPASS.LTC128B.128 [R133+0x6100], [R14.64], !P5 ;  /* 0x061000000e851fae */ /* 0x0003e8000e901d46 */
[----:B------:R1:W-:Y:S04]  /*0c70*/  @P1 LDGSTS.E.BYPASS.LTC128B.128 [R133+0x8100], [R14.64+0x80], !P4 ;  /* 0x081000800e851fae */ /* 0x0003e8000e101d46 */
[----:B------:R1:W-:Y:S01]  /*0c80*/  @P1 LDGSTS.E.BYPASS.LTC128B.128 [R133+0xa100], [R14.64+0x100], !P3 ;  /* 0x0a1001000e851fae */ /* 0x0003e2000d901d46 */
[----:B------:R-:W-:-:S05]  /*0c90*/  @P0 IADD3 R13, P1, R112, R12, RZ ;  /* 0x0000000c700d0210 */ /* 0x000fca0007f3e0ff */
[----:B------:R-:W-:Y:S01]  /*0ca0*/  @P0 IMAD.X R0, R111, 0x1, R0, P1 ;  /* 0x000000016f000824 */ /* 0x000fe200008e0600 */
[----:B------:R-:W-:-:S04]  /*0cb0*/  @P0 LEA R12, P1, R13, c[0x0][0x220], 0x1 ;  /* 0x000088000d0c0a11 */ /* 0x000fc800078208ff */
[----:B------:R-:W-:Y:S02]  /*0cc0*/  @P0 LEA.HI.X R13, R13, c[0x0][0x224], R0, 0x1, P1 ;  /* 0x000089000d0d0a11 */ /* 0x000fe400008f0c00 */
[----:B------:R-:W-:Y:S01]  /*0cd0*/  ISETP.NE.U32.AND P1, PT, RZ, c[0x0][0x340], PT ;  /* 0x0000d000ff007a0c */ /* 0x000fe20003f25070 */
[----:B------:R-:W-:Y:S01]  /*0ce0*/  IMAD.IADD R20, R138, 0x1, R2 ;  /* 0x000000018a147824 */ /* 0x000fe200078e0202 */
[----:B------:R-:W-:Y:S01]  /*0cf0*/  LEA.HI R0, R7, R78, RZ, 0x2 ;  /* 0x0000004e07007211 */ /* 0x000fe200078f10ff */
[----:B------:R-:W-:Y:S01]  /*0d00*/  IMAD.MOV.U32 R101, RZ, RZ, c[0x0][0x27c] ;  /* 0x00009f00ff657624 */ /* 0x000fe200078e00ff */
[----:B------:R-:W-:Y:S01]  /*0d10*/  ISETP.NE.AND.EX P1, PT, RZ, c[0x0][0x344], PT, P1 ;  /* 0x0000d100ff007a0c */ /* 0x000fe20003f25310 */
[----:B------:R2:W-:Y:S04]  /*0d20*/  @P0 LDGSTS.E.BYPASS.LTC128B.128 [R133+0x7100], [R12.64], !P5 ;  /* 0x071000000c850fae */ /* 0x0005e8000e901d46 */
[----:B------:R2:W-:Y:S04]  /*0d30*/  @P0 LDGSTS.E.BYPASS.LTC128B.128 [R133+0x9100], [R12.64+0x80], !P4 ;  /* 0x091000800c850fae */ /* 0x0005e8000e101d46 */
[----:B------:R2:W-:Y:S04]  /*0d40*/  @P0 LDGSTS.E.BYPASS.LTC128B.128 [R133+0xb100], [R12.64+0x100], !P3 ;  /* 0x0b1001000c850fae */ /* 0x0005e8000d901d46 */
[----:B------:R-:W-:-:S04]  /*0d50*/  @P1 IMAD.WIDE R16, R200, R3, c[0x0][0x340] ;  /* 0x0000d000c8101625 */ /* 0x000fc800078e0203 */
[----:B-1----:R-:W-:Y:S01]  /*0d60*/  IMAD.WIDE.U32 R14, R20, c[0x0][0x1e0], RZ ;  /* 0x00007800140e7a25 */ /* 0x002fe200078e00ff */
[----:B------:R1:W3:Y:S01]  /*0d70*/  @P1 LDG.E R4, [R16.64] ;  /* 0x0000000610041981 */ /* 0x0002e2000c1e1900 */
[----:B------:R-:W-:Y:S01]  /*0d80*/  SHF.R.S32.HI R3, RZ, 0x1f, R20 ;  /* 0x0000001fff037819 */ /* 0x000fe20000011414 */
[----:B------:R-:W-:Y:S01]  /*0d90*/  ULDC.U8 UR4, c[0x0][0x298] ;  /* 0x0000a60000047ab9 */ /* 0x000fe20000000000 */
[----:B------:R-:W-:Y:S01]  /*0da0*/  ISETP.GE.AND P0, PT, R101, 0x1, PT ;  /* 0x000000016500780c */ /* 0x000fe20003f06270 */
[----:B------:R-:W-:Y:S01]  /*0db0*/  IMAD R158, R80, c[0x0][0x1e8], RZ ;  /* 0x00007a00509e7a24 */ /* 0x000fe200078e02ff */
[----:B------:R-:W-:Y:S01]  /*0dc0*/  SHF.R.S32.HI R139, RZ, 0x2, R0 ;  /* 0x00000002ff8b7819 */ /* 0x000fe20000011400 */
[----:B------:R-:W-:Y:S01]  /*0dd0*/  IMAD R9, R3, c[0x0][0x1e0], RZ ;  /* 0x0000780003097a24 */ /* 0x000fe200078e02ff */
[----:B------:R-:W-:Y:S01]  /*0de0*/  P2R R2, PR, RZ, 0x1 ;  /* 0x00000001ff027803 */ /* 0x000fe20000000000 */
[----:B------:R-:W-:Y:S01]  /*0df0*/  IMAD R158, R199, c[0x0][0x1ec], R158 ;  /* 0x00007b00c79e7a24 */ /* 0x000fe200078e029e */
[----:B------:R-:W0:Y:S01]  /*0e00*/  LDGDEPBAR ;  /* 0x00000000000079af */ /* 0x000e220000000000 */
[----:B------:R-:W-:Y:S01]  /*0e10*/  IMAD R10, R20, c[0x0][0x1e4], R9 ;  /* 0x00007900140a7a24 */ /* 0x000fe200078e0209 */
[----:B------:R-:W-:Y:S01]  /*0e20*/  LOP3.LUT R9, R0, 0xfffffffc, RZ, 0xc0, !PT ;  /* 0xfffffffc00097812 */ /* 0x000fe200078ec0ff */
[----:B------:R-:W-:Y:S01]  /*0e30*/  IMAD.WIDE.U32 R160, R139, c[0x0][0x1e0], RZ ;  /* 0x000078008ba07a25 */ /* 0x000fe200078e00ff */
[----:B------:R-:W-:-:S03]  /*0e40*/  SHF.R.S32.HI R0, RZ, 0x1f, R0 ;  /* 0x0000001fff007819 */ /* 0x000fc60000011400 */
[----:B------:R-:W-:Y:S01]  /*0e50*/  IMAD.IADD R18, R78, 0x1, -R9 ;  /* 0x000000014e127824 */ /* 0x000fe200078e0a09 */
[----:B------:R-:W-:Y:S01]  /*0e60*/  LEA.HI R0, R0, R139, RZ, 0x3 ;  /* 0x0000008b00007211 */ /* 0x000fe200078f18ff */
[----:B------:R-:W-:Y:S02]  /*0e70*/  IMAD.IADD R11, R15, 0x1, R10 ;  /* 0x000000010f0b7824 */ /* 0x000fe400078e020a */
[----:B------:R-:W-:Y:S01]  /*0e80*/  IMAD.MOV.U32 R10, RZ, RZ, R14 ;  /* 0x000000ffff0a7224 */ /* 0x000fe200078e000e */
[----:B------:R-:W-:Y:S01]  /*0e90*/  LOP3.LUT R0, R0, 0xfffffff8, RZ, 0xc0, !PT ;  /* 0xfffffff800007812 */ /* 0x000fe200078ec0ff */
[----:B------:R-:W-:Y:S02]  /*0ea0*/  IMAD R22, R80, c[0x0][0x260], RZ ;  /* 0x0000980050167a24 */ /* 0x000fe400078e02ff */
[----:B------:R-:W-:-:S04]  /*0eb0*/  IMAD.WIDE.U32 R10, R199, c[0x0][0x1e8], R10 ;  /* 0x00007a00c70a7a25 */ /* 0x000fc800078e000a */
[C---:B-1----:R-:W-:Y:S02]  /*0ec0*/  IMAD.SHL.U32 R16, R18.reuse, 0x4, RZ ;  /* 0x0000000412107824 */ /* 0x042fe400078e00ff */
[----:B------:R-:W-:Y:S02]  /*0ed0*/  IMAD.SHL.U32 R18, R18, 0x8, RZ ;  /* 0x0000000812127824 */ /* 0x000fe400078e00ff */
[----:B------:R-:W-:Y:S02]  /*0ee0*/  IMAD.SHL.U32 R17, R101, 0x2, RZ ;  /* 0x0000000265117824 */ /* 0x000fe400078e00ff */
[----:B------:R-:W-:Y:S01]  /*0ef0*/  IMAD.IADD R159, R11, 0x1, R158 ;  /* 0x000000010b9f7824 */ /* 0x000fe200078e029e */
[----:B------:R-:W-:Y:S01]  /*0f00*/  ISETP.GE.AND P0, PT, R18, c[0x0][0x27c], PT ;  /* 0x00009f0012007a0c */ /* 0x000fe20003f06270 */
[----:B------:R-:W-:Y:S01]  /*0f10*/  IMAD.MOV.U32 R158, RZ, RZ, R10 ;  /* 0x000000ffff9e7224 */ /* 0x000fe200078e000a */
[----:B------:R-:W-:Y:S01]  /*0f20*/  IADD3 R6, -R17, c[0x0][0x1d4], RZ ;  /* 0x0000750011067a10 */ /* 0x000fe20007ffe1ff */
[----:B------:R-:W-:Y:S01]  /*0f30*/  IMAD.IADD R113, R139, 0x1, -R0 ;  /* 0x000000018b717824 */ /* 0x000fe200078e0a00 */
[----:B------:R-:W-:Y:S01]  /*0f40*/  SHF.R.S32.HI R10, RZ, 0x1f, R139 ;  /* 0x0000001fff0a7819 */ /* 0x000fe2000001148b */
[----:B------:R-:W-:Y:S01]  /*0f50*/  IMAD R22, R199, c[0x0][0x264], R22 ;  /* 0x00009900c7167a24 */ /* 0x000fe200078e0216 */
[----:B------:R-:W-:Y:S01]  /*0f60*/  SEL R2, R17, R6, !P0 ;  /* 0x0000000611027207 */ /* 0x000fe20004000000 */
[----:B------:R-:W-:Y:S01]  /*0f70*/  IMAD.WIDE.U32 R24, R199, c[0x0][0x260], R24 ;  /* 0x00009800c7187a25 */ /* 0x000fe200078e0018 */
[----:B------:R-:W-:-:S02]  /*0f80*/  SEL R9, RZ, c[0x0][0x27c], !P0 ;  /* 0x00009f00ff097a07 */ /* 0x000fc40004000000 */
[----:B------:R-:W-:Y:S01]  /*0f90*/  SHF.R.S32.HI R129, RZ, 0x1f, R2 ;  /* 0x0000001fff817819 */ /* 0x000fe20000011402 */
[C---:B------:R-:W-:Y:S01]  /*0fa0*/  IMAD R146, R10.reuse, c[0x0][0x280], RZ ;  /* 0x0000a0000a927a24 */ /* 0x040fe200078e02ff */
[----:B------:R-:W-:Y:S01]  /*0fb0*/  SHF.R.S32.HI R19, RZ, 0x1f, R18 ;  /* 0x0000001fff137819 */ /* 0x000fe20000011412 */
[----:B------:R-:W-:Y:S01]  /*0fc0*/  IMAD R144, R10, c[0x0][0x290], RZ ;  /* 0x0000a4000a907a24 */ /* 0x000fe200078e02ff */
[----:B------:R-:W-:Y:S01]  /*0fd0*/  LEA.HI R129, R129, R2, RZ, 0x4 ;  /* 0x0000000281817211 */ /* 0x000fe200078f20ff */
[C---:B------:R-:W-:Y:S01]  /*0fe0*/  IMAD.IADD R9, R18.reuse, 0x1, R9 ;  /* 0x0000000112097824 */ /* 0x040fe200078e0209 */
[----:B------:R-:W-:Y:S01]  /*0ff0*/  IADD3 R137, R18, 0x60, RZ ;  /* 0x0000006012897810 */ /* 0x000fe20007ffe0ff */
[----:B------:R-:W-:Y:S01]  /*1000*/  IMAD R8, R80, c[0x0][0x210], RZ ;  /* 0x0000840050087a24 */ /* 0x000fe200078e02ff */
[----:B------:R-:W-:Y:S01]  /*1010*/  SHF.R.S32.HI R129, RZ, 0x4, R129 ;  /* 0x00000004ff817819 */ /* 0x000fe20000011481 */
[----:B------:R-:W-:Y:S01]  /*1020*/  IMAD.IADD R23, R25, 0x1, R22 ;  /* 0x0000000119177824 */ /* 0x000fe200078e0216 */
[C---:B------:R-:W-:Y:S01]  /*1030*/  IADD3 R136, R18.reuse, 0x80, RZ ;  /* 0x0000008012887810 */ /* 0x040fe20007ffe0ff */
[----:B------:R-:W-:Y:S01]  /*1040*/  IMAD.MOV.U32 R22, RZ, RZ, R24 ;  /* 0x000000ffff167224 */ /* 0x000fe200078e0018 */
[----:B------:R-:W-:Y:S01]  /*1050*/  IADD3 R134, R18, 0xa0, RZ ;  /* 0x000000a012867810 */ /* 0x000fe20007ffe0ff */
[----:B------:R-:W-:Y:S01]  /*1060*/  IMAD R8, R199, c[0x0][0x214], R8 ;  /* 0x00008500c7087a24 */ /* 0x000fe200078e0208 */
[----:B------:R-:W-:Y:S01]  /*1070*/  IADD3 R11, R16, 0x30, RZ ;  /* 0x00000030100b7810 */ /* 0x000fe20007ffe0ff */
[----:B------:R-:W-:-:S02]  /*1080*/  IMAD R146, R139, c[0x0][0x284], R146 ;  /* 0x0000a1008b927a24 */ /* 0x000fc400078e0292 */
[C---:B------:R-:W-:Y:S02]  /*1090*/  IMAD R144, R139.reuse, c[0x0][0x294], R144 ;  /* 0x0000a5008b907a24 */ /* 0x040fe400078e0290 */
[----:B------:R-:W-:-:S04]  /*10a0*/  IMAD.WIDE.U32 R28, R139, c[0x0][0x280], R18 ;  /* 0x0000a0008b1c7a25 */ /* 0x000fc800078e0012 */
[----:B------:R-:W-:-:S04]  /*10b0*/  IMAD.WIDE.U32 R26, R139, c[0x0][0x290], R18 ;  /* 0x0000a4008b1a7a25 */ /* 0x000fc800078e0012 */
[----:B------:R-:W-:-:S04]  /*10c0*/  IMAD.WIDE.U32 R24, R199, c[0x0][0x210], R18 ;  /* 0x00008400c7187a25 */ /* 0x000fc800078e0012 */
[----:B------:R-:W-:Y:S02]  /*10d0*/  IMAD.IADD R147, R146, 0x1, R29 ;  /* 0x0000000192937824 */ /* 0x000fe400078e021d */
[----:B------:R-:W-:Y:S02]  /*10e0*/  IMAD.IADD R145, R144, 0x1, R27 ;  /* 0x0000000190917824 */ /* 0x000fe400078e021b */
[----:B------:R-:W-:Y:S02]  /*10f0*/  IMAD R93, R93, c[0x0][0x268], RZ ;  /* 0x00009a005d5d7a24 */ /* 0x000fe400078e02ff */
[----:B------:R-:W-:Y:S02]  /*1100*/  IMAD.MOV.U32 R106, RZ, RZ, c[0x0][0x1e0] ;  /* 0x00007800ff6a7624 */ /* 0x000fe400078e00ff */
[----:B------:R-:W-:Y:S02]  /*1110*/  IMAD.MOV.U32 R108, RZ, RZ, c[0x0][0x280] ;  /* 0x0000a000ff6c7624 */ /* 0x000fe400078e00ff */
[----:B------:R-:W-:Y:S01]  /*1120*/  IMAD.MOV.U32 R110, RZ, RZ, c[0x0][0x290] ;  /* 0x0000a400ff6e7624 */ /* 0x000fe200078e00ff */
[-C--:B------:R-:W-:Y:S01]  /*1130*/  SHF.L.U64.HI R104, R106, R107.reuse, c[0x0][0x1e4] ;  /* 0x000079006a687619 */ /* 0x080fe2000001026b */
[----:B------:R-:W-:Y:S01]  /*1140*/  IMAD R93, R154, c[0x0][0x26c], R93 ;  /* 0x00009b009a5d7a24 */ /* 0x000fe200078e025d */
[-C--:B------:R-:W-:Y:S01]  /*1150*/  SHF.L.U64.HI R105, R108, R107.reuse, c[0x0][0x284] ;  /* 0x0000a1006c697619 */ /* 0x080fe2000001026b */
[----:B------:R-:W-:Y:S01]  /*1160*/  IMAD.WIDE.U32 R154, R154, c[0x0][0x268], R22 ;  /* 0x00009a009a9a7a25 */ /* 0x000fe200078e0016 */
[----:B------:R-:W-:-:S03]  /*1170*/  SHF.L.U64.HI R107, R110, R107, c[0x0][0x294] ;  /* 0x0000a5006e6b7619 */ /* 0x000fc6000001026b */
[----:B------:R-:W-:Y:S02]  /*1180*/  IMAD.SHL.U32 R106, R106, 0x40, RZ ;  /* 0x000000406a6a7824 */ /* 0x000fe400078e00ff */
[----:B------:R-:W-:Y:S02]  /*1190*/  IMAD.SHL.U32 R108, R108, 0x40, RZ ;  /* 0x000000406c6c7824 */ /* 0x000fe400078e00ff */
[----:B------:R-:W-:Y:S02]  /*11a0*/  IMAD.SHL.U32 R110, R110, 0x40, RZ ;  /* 0x000000406e6e7824 */ /* 0x000fe400078e00ff */
[----:B------:R-:W-:Y:S01]  /*11b0*/  IMAD.IADD R93, R155, 0x1, R93 ;  /* 0x000000019b5d7824 */ /* 0x000fe200078e025d */
[--C-:B---3--:R-:W-:Y:S01]  /*11c0*/  @P1 SHF.R.S32.HI R15, RZ, 0x1f, R4.reuse ;  /* 0x0000001fff0f1819 */ /* 0x108fe20000011404 */
[----:B------:R-:W-:Y:S02]  /*11d0*/  @!P1 IMAD.MOV.U32 R15, RZ, RZ, R5 ;  /* 0x000000ffff0f9224 */ /* 0x000fe400078e0005 */
[----:B------:R-:W-:Y:S01]  /*11e0*/  @P1 IMAD.MOV.U32 R14, RZ, RZ, R4 ;  /* 0x000000ffff0e1224 */ /* 0x000fe200078e0004 */
[----:B------:R-:W-:Y:S01]  /*11f0*/  SHF.R.S32.HI R4, RZ, 0x1f, R9 ;  /* 0x0000001fff047819 */ /* 0x000fe20000011409 */
[----:B------:R-:W-:Y:S01]  /*1200*/  @!P1 IMAD.MOV.U32 R14, RZ, RZ, R200 ;  /* 0x000000ffff0e9224 */ /* 0x000fe200078e00c8 */
[----:B------:R-:W-:-:S02]  /*1210*/  SEL R89, R15, RZ, !P6 ;  /* 0x000000ff0f597207 */ /* 0x000fc40007000000 */
[----:B------:R-:W-:Y:S02]  /*1220*/  IADD3 R15, R16, 0x20, RZ ;  /* 0x00000020100f7810 */ /* 0x000fe40007ffe0ff */
[----:B------:R-:W-:Y:S01]  /*1230*/  SEL R152, R14, RZ, !P6 ;  /* 0x000000ff0e987207 */ /* 0x000fe20007000000 */
[----:B------:R-:W-:Y:S01]  /*1240*/  IMAD R97, R89, c[0x0][0x1f0], RZ ;  /* 0x00007c0059617a24 */ /* 0x000fe200078e02ff */
[C---:B------:R-:W-:Y:S01]  /*1250*/  IADD3 R14, R16.reuse, 0x40, RZ ;  /* 0x00000040100e7810 */ /* 0x040fe20007ffe0ff */
[----:B--2---:R-:W-:Y:S01]  /*1260*/  IMAD.IADD R13, R16, 0x1, R15 ;  /* 0x00000001100d7824 */ /* 0x004fe200078e020f */
[-C--:B------:R-:W-:Y:S01]  /*1270*/  LEA.HI R132, R4, R9.reuse, RZ, 0x3 ;  /* 0x0000000904847211 */ /* 0x080fe200078f18ff */
[----:B------:R-:W-:Y:S01]  /*1280*/  IMAD.WIDE.U32 R158, R152, c[0x0][0x1f0], R158 ;  /* 0x00007c00989e7a25 */ /* 0x000fe200078e009e */
[----:B------:R-:W-:Y:S02]  /*1290*/  LEA.HI R4, R4, R9, RZ, 0x6 ;  /* 0x0000000904047211 */ /* 0x000fe400078f30ff */
[----:B------:R-:W-:Y:S01]  /*12a0*/  ISETP.GE.AND P1, PT, R13, c[0x0][0x27c], PT ;  /* 0x00009f000d007a0c */ /* 0x000fe20003f26270 */
[----:B------:R-:W-:Y:S01]  /*12b0*/  IMAD.IADD R12, R16, 0x1, R14 ;  /* 0x00000001100c7824 */ /* 0x000fe200078e020e */
[----:B------:R-:W-:Y:S01]  /*12c0*/  LEA.HI.SX32 R129, R132, R129, 0x1d ;  /* 0x0000008184817211 */ /* 0x000fe200078feaff */
[----:B------:R-:W-:Y:S01]  /*12d0*/  IMAD R97, R152, c[0x0][0x1f4], R97 ;  /* 0x00007d0098617a24 */ /* 0x000fe200078e0261 */
[-C--:B------:R-:W-:Y:S01]  /*12e0*/  SEL R5, R17, R6.reuse, !P1 ;  /* 0x0000000611057207 */ /* 0x080fe20004800000 */
[----:B------:R-:W-:Y:S01]  /*12f0*/  IMAD.SHL.U32 R4, R4, 0x40, RZ ;  /* 0x0000004004047824 */ /* 0x000fe200078e00ff */
[----:B------:R-:W-:Y:S01]  /*1300*/  SEL R2, RZ, c[0x0][0x27c], !P1 ;  /* 0x00009f00ff027a07 */ /* 0x000fe20004800000 */
[----:B------:R-:W-:Y:S01]  /*1310*/  IMAD.IADD R97, R159, 0x1, R97 ;  /* 0x000000019f617824 */ /* 0x000fe200078e0261 */
[----:B------:R-:W-:Y:S01]  /*1320*/  IADD3 R91, P1, R20, R139, RZ ;  /* 0x0000008b145b7210 */ /* 0x000fe20007f3e0ff */
[----:B------:R-:W-:Y:S01]  /*1330*/  IMAD.IADD R9, R25, 0x1, R8 ;  /* 0x0000000119097824 */ /* 0x000fe200078e0208 */
[----:B------:R-:W-:Y:S01]  /*1340*/  SHF.R.S32.HI R126, RZ, 0x1f, R5 ;  /* 0x0000001fff7e7819 */ /* 0x000fe20000011405 */
[----:B------:R-:W-:Y:S01]  /*1350*/  IMAD.IADD R2, R2, 0x1, R13 ;  /* 0x0000000102027824 */ /* 0x000fe200078e020d */
[----:B------:R-:W-:Y:S01]  /*1360*/  BAR.SYNC.DEFER_BLOCKING 0x0 ;  /* 0x0000000000007b1d */ /* 0x000fe20000010000 */
[----:B------:R-:W-:Y:S01]  /*1370*/  IMAD.X R90, R3, 0x1, R10, P1 ;  /* 0x00000001035a7824 */ /* 0x000fe200008e060a */
[----:B------:R-:W-:Y:S01]  /*1380*/  ISETP.GE.AND P0, PT, R12, c[0x0][0x27c], PT ;  /* 0x00009f000c007a0c */ /* 0x000fe20003f06270 */
[----:B------:R-:W-:Y:S01]  /*1390*/  IMAD R10, R10, c[0x0][0x1e0], RZ ;  /* 0x000078000a0a7a24 */ /* 0x000fe200078e02ff */
[----:B------:R-:W-:Y:S01]  /*13a0*/  LEA.HI R126, R126, R5, RZ, 0x4 ;  /* 0x000000057e7e7211 */ /* 0x000fe200078f20ff */
[----:B------:R-:W-:Y:S01]  /*13b0*/  IMAD R89, R89, c[0x0][0x218], RZ ;  /* 0x0000860059597a24 */ /* 0x000fe200078e02ff */
[----:B------:R-:W-:Y:S01]  /*13c0*/  SEL R6, R17, R6, !P0 ;  /* 0x0000000611067207 */ /* 0x000fe20004000000 */
[----:B------:R-:W-:Y:S01]  /*13d0*/  IMAD R109, R139, c[0x0][0x1e4], R10 ;  /* 0x000079008b6d7a24 */ /* 0x000fe200078e020a */
[----:B------:R-:W-:Y:S01]  /*13e0*/  SEL R5, RZ, c[0x0][0x27c], !P0 ;  /* 0x00009f00ff057a07 */ /* 0x000fe20004000000 */
[----:B------:R-:W-:Y:S01]  /*13f0*/  IMAD.MOV.U32 R8, RZ, RZ, R24 ;  /* 0x000000ffff087224 */ /* 0x000fe200078e0018 */
[----:B------:R-:W-:Y:S01]  /*1400*/  IADD3 R83, P1, P0, R158, R160, R18 ;  /* 0x000000a09e537210 */ /* 0x000fe2000783e012 */
[----:B------:R-:W-:Y:S01]  /*1410*/  IMAD.IADD R109, R161, 0x1, R109 ;  /* 0x00000001a16d7824 */ /* 0x000fe200078e026d */
[----:B------:R-:W-:Y:S01]  /*1420*/  SHF.R.S32.HI R3, RZ, 0x1f, R2 ;  /* 0x0000001fff037819 */ /* 0x000fe20000011402 */
[----:B------:R-:W-:Y:S01]  /*1430*/  IMAD.IADD R5, R5, 0x1, R12 ;  /* 0x0000000105057824 */ /* 0x000fe200078e020c */
[----:B------:R-:W-:Y:S01]  /*1440*/  SHF.R.S32.HI R125, RZ, 0x1f, R6 ;  /* 0x0000001fff7d7819 */ /* 0x000fe20000011406 */
[C---:B------:R-:W-:Y:S01]  /*1450*/  IMAD R89, R152.reuse, c[0x0][0x21c], R89 ;  /* 0x0000870098597a24 */ /* 0x040fe200078e0259 */
[----:B------:R-:W-:Y:S01]  /*1460*/  IADD3.X R82, R97, R109, R19, P1, P0 ;  /* 0x0000006d61527210 */ /* 0x000fe20000fe0413 */
[----:B------:R-:W-:Y:S01]  /*1470*/  IMAD.WIDE.U32 R152, R152, c[0x0][0x218], R8 ;  /* 0x0000860098987a25 */ /* 0x000fe200078e0008 */
[----:B------:R-:W-:-:S02]  /*1480*/  LOP3.LUT P0, RZ, R113, 0x4, RZ, 0xc0, !PT ;  /* 0x0000000471ff7812 */ /* 0x000fc4000780c0ff */
[----:B------:R-:W-:Y:S01]  /*1490*/  SHF.R.S32.HI R0, RZ, 0x1f, R5 ;  /* 0x0000001fff007819 */ /* 0x000fe20000011405 */
[----:B------:R-:W-:Y:S01]  /*14a0*/  IMAD.SHL.U32 R113, R113, 0x40, RZ ;  /* 0x0000004071717824 */ /* 0x000fe200078e00ff */
[-C--:B------:R-:W-:Y:S01]  /*14b0*/  LEA.HI R131, R3, R2.reuse, RZ, 0x3 ;  /* 0x0000000203837211 */ /* 0x080fe200078f18ff */
[----:B------:R-:W-:Y:S01]  /*14c0*/  IMAD.IADD R89, R153, 0x1, R89 ;  /* 0x0000000199597824 */ /* 0x000fe200078e0259 */
[----:B------:R-:W-:Y:S02]  /*14d0*/  LEA.HI R3, R3, R2, RZ, 0x6 ;  /* 0x0000000203037211 */ /* 0x000fe400078f30ff */
[----:B------:R-:W-:Y:S02]  /*14e0*/  LOP3.LUT R113, R113, 0x1c0, RZ, 0xc0, !PT ;  /* 0x000001c071717812 */ /* 0x000fe400078ec0ff */
[----:B------:R-:W-:Y:S01]  /*14f0*/  LEA.HI R2, R7, R78, RZ, 0x5 ;  /* 0x0000004e07027211 */ /* 0x000fe200078f28ff */
[----:B------:R-:W-:Y:S01]  /*1500*/  IMAD.SHL.U32 R3, R3, 0x40, RZ ;  /* 0x0000004003037824 */ /* 0x000fe200078e00ff */
[----:B------:R-:W-:-:S02]  /*1510*/  LEA.HI R130, R0, R5, RZ, 0x3 ;  /* 0x0000000500827211 */ /* 0x000fc400078f18ff */
[----:B------:R-:W-:Y:S01]  /*1520*/  LEA.HI R125, R125, R6, RZ, 0x4 ;  /* 0x000000067d7d7211 */ /* 0x000fe200078f20ff */
[----:B------:R-:W-:Y:S01]  /*1530*/  IMAD.SHL.U32 R2, R2, 0x10, RZ ;  /* 0x0000001002027824 */ /* 0x000fe200078e00ff */
[----:B------:R-:W-:Y:S02]  /*1540*/  LEA.HI R0, R0, R5, RZ, 0x6 ;  /* 0x0000000500007211 */ /* 0x000fe400078f30ff */
[----:B------:R-:W-:Y:S02]  /*1550*/  SHF.R.U32.HI R5, RZ, 0x3, R113 ;  /* 0x00000003ff057819 */ /* 0x000fe40000011671 */
[C---:B------:R-:W-:Y:S01]  /*1560*/  LOP3.LUT R6, R113.reuse, 0x38, R132, 0xf8, !PT ;  /* 0x0000003871067812 */ /* 0x040fe200078ef884 */
[----:B------:R-:W-:Y:S01]  /*1570*/  IMAD.SHL.U32 R0, R0, 0x40, RZ ;  /* 0x0000004000007824 */ /* 0x000fe200078e00ff */
[----:B------:R-:W-:Y:S02]  /*1580*/  LOP3.LUT R10, R113, 0x38, R131, 0xf8, !PT ;  /* 0x00000038710a7812 */ /* 0x000fe400078ef883 */
[----:B------:R-:W-:-:S02]  /*1590*/  LOP3.LUT R123, R6, R5, RZ, 0x3c, !PT ;  /* 0x00000005067b7212 */ /* 0x000fc400078e3cff */
[----:B------:R-:W-:Y:S02]  /*15a0*/  LOP3.LUT R6, R113, 0x38, R130, 0xf8, !PT ;  /* 0x0000003871067812 */ /* 0x000fe400078ef882 */
[----:B------:R-:W-:Y:S02]  /*15b0*/  SHF.R.S32.HI R126, RZ, 0x4, R126 ;  /* 0x00000004ff7e7819 */ /* 0x000fe4000001147e */
[----:B------:R-:W-:Y:S02]  /*15c0*/  SHF.R.S32.HI R125, RZ, 0x4, R125 ;  /* 0x00000004ff7d7819 */ /* 0x000fe4000001147d */
[----:B------:R-:W-:Y:S02]  /*15d0*/  LOP3.LUT R2, R2, 0xfffffe00, RZ, 0xc0, !PT ;  /* 0xfffffe0002027812 */ /* 0x000fe400078ec0ff */
[----:B------:R-:W-:Y:S02]  /*15e0*/  LOP3.LUT R4, R4, 0x7ffff000, RZ, 0xc0, !PT ;  /* 0x7ffff00004047812 */ /* 0x000fe400078ec0ff */
[----:B------:R-:W-:-:S02]  /*15f0*/  LOP3.LUT R3, R3, 0x7ffff000, RZ, 0xc0, !PT ;  /* 0x7ffff00003037812 */ /* 0x000fc400078ec0ff */
[-C--:B------:R-:W-:Y:S02]  /*1600*/  LOP3.LUT R119, R10, R5.reuse, RZ, 0x3c, !PT ;  /* 0x000000050a777212 */ /* 0x080fe400078e3cff */
[----:B------:R-:W-:Y:S02]  /*1610*/  LOP3.LUT R0, R0, 0x7ffff000, RZ, 0xc0, !PT ;  /* 0x7ffff00000007812 */ /* 0x000fe400078ec0ff */
[----:B------:R-:W-:Y:S02]  /*1620*/  LOP3.LUT R115, R6, R5, RZ, 0x3c, !PT ;  /* 0x0000000506737212 */ /* 0x000fe400078e3cff */
[----:B------:R-:W-:Y:S02]  /*1630*/  LEA.HI.SX32 R126, R131, R126, 0x1d ;  /* 0x0000007e837e7211 */ /* 0x000fe400078feaff */
[----:B------:R-:W-:Y:S02]  /*1640*/  LEA.HI.SX32 R125, R130, R125, 0x1d ;  /* 0x0000007d827d7211 */ /* 0x000fe400078feaff */
[----:B------:R-:W-:-:S02]  /*1650*/  IADD3 R123, R123, R4, R2 ;  /* 0x000000047b7b7210 */ /* 0x000fc40007ffe002 */
[--C-:B------:R-:W-:Y:S02]  /*1660*/  IADD3 R119, R119, R3, R2.reuse ;  /* 0x0000000377777210 */ /* 0x100fe40007ffe002 */
[----:B------:R-:W-:Y:S01]  /*1670*/  IADD3 R115, R115, R0, R2 ;  /* 0x0000000073737210 */ /* 0x000fe20007ffe002 */
[----:B------:R-:W-:Y:S01]  /*1680*/  IMAD.SHL.U32 R123, R123, 0x2, RZ ;  /* 0x000000027b7b7824 */ /* 0x000fe200078e00ff */
[----:B------:R-:W-:Y:S01]  /*1690*/  SHF.R.S32.HI R4, RZ, 0x1f, R129 ;  /* 0x0000001fff047819 */ /* 0x000fe20000011481 */
[----:B------:R-:W-:Y:S01]  /*16a0*/  IMAD.SHL.U32 R119, R119, 0x2, RZ ;  /* 0x0000000277777824 */ /* 0x000fe200078e00ff */
[----:B------:R-:W-:Y:S01]  /*16b0*/  SHF.R.S32.HI R3, RZ, 0x1f, R126 ;  /* 0x0000001fff037819 */ /* 0x000fe2000001147e */
[----:B------:R-:W-:Y:S01]  /*16c0*/  IMAD.SHL.U32 R115, R115, 0x2, RZ ;  /* 0x0000000273737824 */ /* 0x000fe200078e00ff */
[----:B------:R-:W-:Y:S02]  /*16d0*/  SHF.R.S32.HI R0, RZ, 0x1f, R125 ;  /* 0x0000001fff007819 */ /* 0x000fe4000001147d */
[----:B------:R-:W-:Y:S01]  /*16e0*/  LEA.HI R4, R4, R129, RZ, 0x3 ;  /* 0x0000008104047211 */ /* 0x000fe200078f18ff */
[----:B------:R-:W-:Y:S01]  /*16f0*/  IMAD.SHL.U32 R129, R129, 0x8, RZ ;  /* 0x0000000881817824 */ /* 0x000fe200078e00ff */
[----:B------:R-:W-:Y:S01]  /*1700*/  LEA.HI R3, R3, R126, RZ, 0x3 ;  /* 0x0000007e03037211 */ /* 0x000fe200078f18ff */
[----:B------:R-:W-:Y:S01]  /*1710*/  IMAD.SHL.U32 R126, R126, 0x8, RZ ;  /* 0x000000087e7e7824 */ /* 0x000fe200078e00ff */
[----:B------:R-:W-:Y:S01]  /*1720*/  LEA.HI R0, R0, R125, RZ, 0x3 ;  /* 0x0000007d00007211 */ /* 0x000fe200078f18ff */
[----:B------:R-:W-:Y:S01]  /*1730*/  IMAD.SHL.U32 R125, R125, 0x8, RZ ;  /* 0x000000087d7d7824 */ /* 0x000fe200078e00ff */
[C---:B------:R-:W-:Y:S01]  /*1740*/  LOP3.LUT R128, R113.reuse, 0x18, R18, 0xf8, !PT ;  /* 0x0000001871807812 */ /* 0x040fe200078ef812 */
[----:B------:R-:W-:Y:S01]  /*1750*/  IMAD.SHL.U32 R4, R4, 0x200, RZ ;  /* 0x0000020004047824 */ /* 0x000fe200078e00ff */
[C---:B------:R-:W-:Y:S01]  /*1760*/  LOP3.LUT R10, R113.reuse, 0x38, R129, 0xf8, !PT ;  /* 0x00000038710a7812 */ /* 0x040fe200078ef881 */
[----:B------:R-:W-:Y:S01]  /*1770*/  IMAD.SHL.U32 R0, R0, 0x200, RZ ;  /* 0x0000020000007824 */ /* 0x000fe200078e00ff */
[----:B------:R-:W-:Y:S01]  /*1780*/  LOP3.LUT R6, R113, 0x38, R126, 0xf8, !PT ;  /* 0x0000003871067812 */ /* 0x000fe200078ef87e */
[----:B------:R-:W-:Y:S01]  /*1790*/  IMAD.SHL.U32 R3, R3, 0x200, RZ ;  /* 0x0000020003037824 */ /* 0x000fe200078e00ff */
[----:B------:R-:W-:-:S02]  /*17a0*/  LOP3.LUT R113, R113, 0x38, R125, 0xf8, !PT ;  /* 0x0000003871717812 */ /* 0x000fc400078ef87d */
[----:B------:R-:W-:Y:S02]  /*17b0*/  LOP3.LUT R0, R0, 0x7ffff000, RZ, 0xc0, !PT ;  /* 0x7ffff00000007812 */ /* 0x000fe400078ec0ff */
[-C--:B------:R-:W-:Y:S02]  /*17c0*/  LOP3.LUT R113, R113, R5.reuse, RZ, 0x3c, !PT ;  /* 0x0000000571717212 */ /* 0x080fe400078e3cff */
[----:B------:R-:W-:Y:S02]  /*17d0*/  SHF.R.S32.HI R17, RZ, 0x1f, R16 ;  /* 0x0000001fff117819 */ /* 0x000fe40000011410 */
[----:B------:R-:W-:Y:S02]  /*17e0*/  IADD3 R113, R113, R0, R2 ;  /* 0x0000000071717210 */ /* 0x000fe40007ffe002 */
[-C--:B------:R-:W-:Y:S01]  /*17f0*/  LOP3.LUT R121, R10, R5.reuse, RZ, 0x3c, !PT ;  /* 0x000000050a797212 */ /* 0x080fe200078e3cff */
[----:B------:R-:W-:Y:S01]  /*1800*/  IMAD.WIDE.U32 R150, R139, c[0x0][0x280], R16 ;  /* 0x0000a0008b967a25 */ /* 0x000fe200078e0010 */
[----:B------:R-:W-:-:S02]  /*1810*/  LOP3.LUT R117, R6, R5, RZ, 0x3c, !PT ;  /* 0x0000000506757212 */ /* 0x000fc400078e3cff */
[----:B------:R-:W-:Y:S01]  /*1820*/  LOP3.LUT R4, R4, 0x7ffff000, RZ, 0xc0, !PT ;  /* 0x7ffff00004047812 */ /* 0x000fe200078ec0ff */
[----:B------:R-:W-:Y:S01]  /*1830*/  IMAD.WIDE.U32 R148, R139, c[0x0][0x290], R16 ;  /* 0x0000a4008b947a25 */ /* 0x000fe200078e0010 */
[----:B------:R-:W-:Y:S02]  /*1840*/  LOP3.LUT R3, R3, 0x7ffff000, RZ, 0xc0, !PT ;  /* 0x7ffff00003037812 */ /* 0x000fe400078ec0ff */
[----:B-----5:R-:W-:Y:S01]  /*1850*/  SHF.R.S32.HI R0, RZ, 0x1f, R79 ;  /* 0x0000001fff007819 */ /* 0x020fe2000001144f */
[----:B------:R-:W-:Y:S01]  /*1860*/  IMAD.IADD R151, R151, 0x1, R146 ;  /* 0x0000000197977824 */ /* 0x000fe200078e0292 */
[----:B------:R-:W-:Y:S01]  /*1870*/  LOP3.LUT R128, R2, R128, R5, 0xf6, !PT ;  /* 0x0000008002807212 */ /* 0x000fe200078ef605 */
[----:B------:R-:W-:Y:S01]  /*1880*/  IMAD.IADD R149, R149, 0x1, R144 ;  /* 0x0000000195957824 */ /* 0x000fe200078e0290 */
[----:B------:R-:W-:Y:S01]  /*1890*/  IADD3 R121, R121, R4, R2 ;  /* 0x0000000479797210 */ /* 0x000fe20007ffe002 */
[----:B------:R-:W-:Y:S01]  /*18a0*/  IMAD.MOV.U32 R146, RZ, RZ, R28 ;  /* 0x000000ffff927224 */ /* 0x000fe200078e001c */
[----:B------:R-:W-:Y:S01]  /*18b0*/  IADD3 R117, R117, R3, R2 ;  /* 0x0000000375757210 */ /* 0x000fe20007ffe002 */
[----:B------:R-:W-:Y:S01]  /*18c0*/  IMAD R2, R0, c[0x0][0x280], RZ ;  /* 0x0000a00000027a24 */ /* 0x000fe200078e02ff */
[----:B------:R-:W-:Y:S01]  /*18d0*/  LEA R128, R128, 0x100, 0x1 ;  /* 0x0000010080807811 */ /* 0x000fe200078e08ff */
[----:B------:R-:W-:Y:S01]  /*18e0*/  IMAD.MOV.U32 R144, RZ, RZ, R26 ;  /* 0x000000ffff907224 */ /* 0x000fe200078e001a */
[----:B------:R-:W-:Y:S01]  /*18f0*/  LOP3.LUT R132, R132, 0xfffffff8, RZ, 0xc0, !PT ;  /* 0xfffffff884847812 */ /* 0x000fe200078ec0ff */
[----:B------:R-:W-:Y:S01]  /*1900*/  IMAD R0, R0, c[0x0][0x290], RZ ;  /* 0x0000a40000007a24 */ /* 0x000fe200078e02ff */
[----:B------:R-:W-:Y:S01]  /*1910*/  LOP3.LUT R131, R131, 0xfffffff8, RZ, 0xc0, !PT ;  /* 0xfffffff883837812 */ /* 0x000fe200078ec0ff */
[C---:B------:R-:W-:Y:S01]  /*1920*/  IMAD R85, R79.reuse, c[0x0][0x284], R2 ;  /* 0x0000a1004f557a24 */ /* 0x040fe200078e0202 */
[----:B------:R-:W-:Y:S01]  /*1930*/  LOP3.LUT R130, R130, 0xfffffff8, RZ, 0xc0, !PT ;  /* 0xfffffff882827812 */ /* 0x000fe200078ec0ff */
[----:B------:R-:W-:Y:S01]  /*1940*/  IMAD.WIDE.U32 R150, R79, c[0x0][0x280], R150 ;  /* 0x0000a0004f967a25 */ /* 0x000fe200078e0096 */
[----:B------:R-:W-:-:S02]  /*1950*/  IADD3 R127, R128, 0x40, RZ ;  /* 0x00000040807f7810 */ /* 0x000fc40007ffe0ff */
[----:B------:R-:W-:Y:S01]  /*1960*/  ISETP.NE.AND P6, PT, RZ, UR4, PT ;  /* 0x00000004ff007c0c */ /* 0x000fe2000bfc5270 */
[C---:B------:R-:W-:Y:S01]  /*1970*/  IMAD R3, R79.reuse, c[0x0][0x294], R0 ;  /* 0x0000a5004f037a24 */ /* 0x040fe200078e0200 */
[C---:B------:R-:W-:Y:S01]  /*1980*/  IADD3 R10, R16.reuse, 0x50, RZ ;  /* 0x00000050100a7810 */ /* 0x040fe20007ffe0ff */
[C---:B------:R-:W-:Y:S01]  /*1990*/  IMAD.WIDE.U32 R146, R79.reuse, c[0x0][0x280], R146 ;  /* 0x0000a0004f927a25 */ /* 0x040fe200078e0092 */
[----:B------:R-:W-:Y:S02]  /*19a0*/  IADD3 R9, R16, 0x10, RZ ;  /* 0x0000001010097810 */ /* 0x000fe40007ffe0ff */
[----:B------:R-:W-:Y:S01]  /*19b0*/  SHF.R.S32.HI R124, RZ, 0x1f, R132 ;  /* 0x0000001fff7c7819 */ /* 0x000fe20000011484 */
[C---:B------:R-:W-:Y:S01]  /*19c0*/  IMAD.WIDE.U32 R148, R79.reuse, c[0x0][0x290], R148 ;  /* 0x0000a4004f947a25 */ /* 0x040fe200078e0094 */
[----:B------:R-:W-:Y:S02]  /*19d0*/  @P0 IADD3 R127, R128, -0x40, RZ ;  /* 0xffffffc0807f0810 */ /* 0x000fe40007ffe0ff */
[----:B------:R-:W-:Y:S01]  /*19e0*/  SHF.R.S32.HI R118, RZ, 0x1f, R129 ;  /* 0x0000001fff767819 */ /* 0x000fe20000011481 */
[----:B------:R-:W-:Y:S01]  /*19f0*/  IMAD.WIDE.U32 R144, R79, c[0x0][0x290], R144 ;  /* 0x0000a4004f907a25 */ /* 0x000fe200078e0090 */
[----:B------:R-:W-:-:S02]  /*1a00*/  SHF.R.S32.HI R122, RZ, 0x1f, R131 ;  /* 0x0000001fff7a7819 */ /* 0x000fc40000011483 */
[----:B------:R-:W-:Y:S01]  /*1a10*/  SHF.R.S32.HI R120, RZ, 0x1f, R130 ;  /* 0x0000001fff787819 */ /* 0x000fe20000011482 */
[----:B------:R-:W-:Y:S01]  /*1a20*/  IMAD.IADD R87, R151, 0x1, R85 ;  /* 0x0000000197577824 */ /* 0x000fe200078e0255 */
[----:B------:R-:W-:Y:S01]  /*1a30*/  SHF.R.S32.HI R116, RZ, 0x1f, R126 ;  /* 0x0000001fff747819 */ /* 0x000fe2000001147e */
[----:B------:R-:W-:Y:S01]  /*1a40*/  IMAD.IADD R85, R85, 0x1, R147 ;  /* 0x0000000155557824 */ /* 0x000fe200078e0293 */
[----:B------:R-:W-:Y:S01]  /*1a50*/  SHF.R.S32.HI R114, RZ, 0x1f, R125 ;  /* 0x0000001fff727819 */ /* 0x000fe2000001147d */
[----:B------:R-:W-:Y:S02]  /*1a60*/  IMAD.IADD R86, R149, 0x1, R3 ;  /* 0x0000000195567824 */ /* 0x000fe400078e0203 */
[----:B------:R-:W-:Y:S02]  /*1a70*/  IMAD.IADD R84, R3, 0x1, R145 ;  /* 0x0000000103547824 */ /* 0x000fe400078e0291 */
[----:B------:R-:W-:Y:S02]  /*1a80*/  IMAD.SHL.U32 R121, R121, 0x2, RZ ;  /* 0x0000000279797824 */ /* 0x000fe400078e00ff */
[----:B------:R-:W-:-:S02]  /*1a90*/  IMAD.SHL.U32 R117, R117, 0x2, RZ ;  /* 0x0000000275757824 */ /* 0x000fc400078e00ff */
[----:B------:R-:W-:Y:S02]  /*1aa0*/  IMAD.SHL.U32 R113, R113, 0x2, RZ ;  /* 0x0000000271717824 */ /* 0x000fe400078e00ff */
.L_x_562:
        /* <DEDUP_REMOVED lines=8> */
[----:B------:R-:W-:Y:S04]  /*1b30*/  IMAD.IADD R88, R25, 0x1, R5 ;  /* 0x0000000119587824 */ /* 0x000fe800078e0205 */
[----:B------:R-:W-:Y:S01]  /*1b40*/  IMAD.X R0, R88, 0x1, R82, P0 ;  /* 0x0000000158007824 */ /* 0x000fe200000e0652 */
[C---:B------:R-:W-:Y:S04]  /*1b50*/  LEA R64, P0, R3.reuse, c[0x0][0x1c8], 0x1 ;  /* 0x0000720003407a11 */ /* 0x040fe800078008ff */
        /* <DEDUP_REMOVED lines=73> */
.L_x_542:
[----:B------:R-:W-:Y:S05]  /*1ff0*/  BSYNC B0 ;  /* 0x0000000000007941 */ /* 0x000fea0003800000 */
.L_x_541:
        /* <DEDUP_REMOVED lines=89> */
.L_x_545:
[----:B------:R-:W-:Y:S05]  /*2590*/  BSYNC B0 ;  /* 0x0000000000007941 */ /* 0x000fea0003800000 */
.L_x_544:
        /* <DEDUP_REMOVED lines=56> */
.L_x_547:
[----:B------:R-:W-:Y:S05]  /*2920*/  BSYNC B0 ;  /* 0x0000000000007941 */ /* 0x000fea0003800000 */
.L_x_546:
        /* <DEDUP_REMOVED lines=56> */
.L_x_549:
[----:B------:R-:W-:Y:S05]  /*2cb0*/  BSYNC B0 ;  /* 0x0000000000007941 */ /* 0x000fea0003800000 */
.L_x_548:
        /* <DEDUP_REMOVED lines=56> */
.L_x_551:
[----:B------:R-:W-:Y:S05]  /*3040*/  BSYNC B0 ;  /* 0x0000000000007941 */ /* 0x000fea0003800000 */
.L_x_550:
        /* <DEDUP_REMOVED lines=56> */
.L_x_553:
[----:B------:R-:W-:Y:S05]  /*33d0*/  BSYNC B0 ;  /* 0x0000000000007941 */ /* 0x000fea0003800000 */
.L_x_552:
        /* <DEDUP_REMOVED lines=56> */
.L_x_540:
        /* <DEDUP_REMOVED lines=47> */
.L_x_555:
[----:B------:R-:W-:Y:S05]  /*3a50*/  BSYNC B0 ;  /* 0x0000000000007941 */ /* 0x000fea0003800000 */
.L_x_554:
[----:B------:R-:W-:Y:S04]  /*3a60*/  IADD3 R143, P0, R160, R24, RZ ;  /* 0x00000018a08f7210 */ /* 0x000fe80007f1e0ff */
[----:B------:R-:W-:Y:S01]  /*3a70*/  IADD3.X R88, R109, R88, RZ, P0, !PT ;  /* 0x000000586d587210 */ /* 0x000fe200007fe4ff */
[----:B------:R-:W-:-:S05]  /*3a80*/  @P1 BRA `(.L_x_543) ;  /* 0x0000199000001947 */ /* 0x000fca0003800000 */
[----:B------:R-:W-:Y:S01]  /*3a90*/  ISETP.GE.AND P0, PT, R18, c[0x0][0x1d4], PT ;  /* 0x0000750012007a0c */ /* 0x000fe20003f06270 */
[----:B-----5:R-:W-:Y:S01]  /*3aa0*/  IMAD.MOV.U32 R8, RZ, RZ, R66 ;  /* 0x000000ffff087224 */ /* 0x020fe200078e0042 */
[----:B------:R-:W-:Y:S01]  /*3ab0*/  MOV R5, R65 ;  /* 0x0000004100057202 */ /* 0x000fe20000000f00 */
[----:B------:R-:W-:Y:S01]  /*3ac0*/  IMAD.MOV.U32 R7, RZ, RZ, R67 ;  /* 0x000000ffff077224 */ /* 0x000fe200078e0043 */
[----:B-1----:R-:W-:Y:S01]  /*3ad0*/  MOV R3, R23 ;  /* 0x0000001700037202 */ /* 0x002fe20000000f00 */
        /* <DEDUP_REMOVED lines=70> */
[--C-:B------:R-:W-:Y:S01]  /*3f40*/  IMAD.MOV.U32 R36, RZ, RZ, R39.reuse ;  /* 0x000000ffff247224 */ /* 0x100fe200078e0027 */
        /* <DEDUP_REMOVED lines=13> */
[C---:B------:R-:W-:Y:S01]  /*4020*/  @!P0 FMUL.FTZ R2, R43.reuse, R42 ;  /* 0x0000002a2b028220 */ /* 0x040fe20000410000 */
        /* <DEDUP_REMOVED lines=41> */
[C---:B------:R-:W-:Y:S01]  /*42c0*/  @!P0 FMUL.FTZ R8, R36.reuse, R39 ;  /* 0x0000002724088220 */ /* 0x040fe20000410000 */
[----:B------:R-:W-:Y:S01]  /*42d0*/  @!P0 MOV R72, R170 ;  /* 0x000000aa00488202 */ /* 0x000fe20000000f00 */
[----:B------:R-:W-:Y:S02]  /*42e0*/  @!P0 FFMA.FTZ R179, R36, R61, -R179 ;  /* 0x0000003d24b38223 */ /* 0x000fe400000108b3 */
[----:B------:R-:W-:Y:S02]  /*42f0*/  @!P0 FFMA.FTZ R7, R58, R59, R7 ;  /* 0x0000003b3a078223 */ /* 0x000fe40000010007 */
[----:B------:R-:W-:Y:S01]  /*4300*/  @!P0 FFMA.FTZ R8, R60, R61, R8 ;  /* 0x0000003d3c088223 */ /* 0x000fe20000010008 */
[----:B------:R-:W-:Y:S01]  /*4310*/  @!P0 F2FP.PACK_AB R179, R179, R176 ;  /* 0x000000b0b3b3823e */ /* 0x000fe200000000ff */
[----:B------:R-:W-:Y:S01]  /*4320*/  @!P0 IMAD.MOV.U32 R26, RZ, RZ, R174 ;  /* 0x000000ffff1a8224 */ /* 0x000fe200078e00ae */
[----:B------:R-:W-:Y:S01]  /*4330*/  @!P0 F2FP.PACK_AB R176, R6, R5 ;  /* 0x0000000506b0823e */ /* 0x000fe200000000ff */
[----:B------:R-:W-:Y:S01]  /*4340*/  @!P0 IMAD.MOV.U32 R73, RZ, RZ, R171 ;  /* 0x000000ffff498224 */ /* 0x000fe200078e00ab */
[----:B------:R-:W-:Y:S02]  /*4350*/  @!P0 MOV R27, R179 ;  /* 0x000000b3001b8202 */ /* 0x000fe40000000f00 */
[----:B------:R-:W-:Y:S02]  /*4360*/  @!P0 F2FP.PACK_AB R177, R8, R7 ;  /* 0x0000000708b1823e */ /* 0x000fe400000000ff */
[----:B------:R-:W-:Y:S01]  /*4370*/  @!P0 MOV R74, R176 ;  /* 0x000000b0004a8202 */ /* 0x000fe20000000f00 */
[----:B------:R1:W-:Y:S01]  /*4380*/  STG.E.128 [R168.64], R24 ;  /* 0x00000018a8007986 */ /* 0x0003e2000c101d06 */
[----:B------:R-:W-:Y:S07]  /*4390*/  @!P0 MOV R75, R177 ;  /* 0x000000b1004b8202 */ /* 0x000fee0000000f00 */
[----:B------:R1:W-:Y:S02]  /*43a0*/  @!P2 STG.E.128 [R166.64], R72 ;  /* 0x00000048a600a986 */ /* 0x0003e4000c101d06 */
.L_x_557:
[----:B------:R-:W-:Y:S05]  /*43b0*/  BSYNC B0 ;  /* 0x0000000000007941 */ /* 0x000fea0003800000 */
.L_x_556:
        /* <DEDUP_REMOVED lines=73> */
[--C-:B------:R-:W-:Y:S02]  /*4850*/  @!P0 HADD2.F32 R46, -RZ, R47.reuse.H0_H0 ;  /* 0x2000002fff2e8230 */ /* 0x100fe40000004100 */
[-C--:B------:R-:W-:Y:S01]  /*4860*/  @!P0 FMUL.FTZ R74, R48, R31.reuse ;  /* 0x0000001f304a8220 */ /* 0x080fe20000410000 */
[----:B------:R-:W-:Y:S01]  /*4870*/  @!P0 HADD2.F32 R47, -RZ, R47.H1_H1 ;  /* 0x3000002fff2f8230 */ /* 0x000fe20000004100 */
[----:B------:R-:W-:Y:S01]  /*4880*/  @!P0 FMUL.FTZ R7, R36, R31 ;  /* 0x0000001f24078220 */ /* 0x000fe20000410000 */
[----:B------:R-:W-:Y:S02]  /*4890*/  @!P0 HADD2.F32 R31, -RZ, R34.H0_H0 ;  /* 0x20000022ff1f8230 */ /* 0x000fe40000004100 */
        /* <DEDUP_REMOVED lines=28> */
[----:B------:R-:W-:Y:S01]  /*4a60*/  @!P0 IMAD.MOV.U32 R26, RZ, RZ, R167 ;  /* 0x000000ffff1a8224 */ /* 0x000fe200078e00a7 */
[----:B------:R-:W-:Y:S01]  /*4a70*/  @!P0 F2FP.PACK_AB R164, R6, R5 ;  /* 0x0000000506a4823e */ /* 0x000fe200000000ff */
[----:B------:R-:W-:Y:S01]  /*4a80*/  @!P0 IMAD.MOV.U32 R57, RZ, RZ, R73 ;  /* 0x000000ffff398224 */ /* 0x000fe200078e0049 */
[----:B------:R-:W-:Y:S02]  /*4a90*/  @!P0 F2FP.PACK_AB R165, R8, R7 ;  /* 0x0000000708a5823e */ /* 0x000fe400000000ff */
[----:B------:R1:W-:Y:S01]  /*4aa0*/  STG.E.128 [R60.64], R24 ;  /* 0x000000183c007986 */ /* 0x0003e2000c101d06 */
[----:B------:R-:W-:Y:S02]  /*4ab0*/  @!P0 MOV R56, R72 ;  /* 0x0000004800388202 */ /* 0x000fe40000000f00 */
[----:B------:R-:W-:Y:S02]  /*4ac0*/  @!P0 MOV R58, R164 ;  /* 0x000000a4003a8202 */ /* 0x000fe40000000f00 */
[----:B------:R-:W-:Y:S05]  /*4ad0*/  @!P0 MOV R59, R165 ;  /* 0x000000a5003b8202 */ /* 0x000fea0000000f00 */
[----:B------:R1:W-:Y:S02]  /*4ae0*/  @!P2 STG.E.128 [R54.64], R56 ;  /* 0x000000383600a986 */ /* 0x0003e4000c101d06 */
.L_x_559:
[----:B------:R-:W-:Y:S05]  /*4af0*/  BSYNC B0 ;  /* 0x0000000000007941 */ /* 0x000fea0003800000 */
.L_x_558:
[----:B------:R-:W-:Y:S11]  /*4b00*/  ISETP.GE.AND P0, PT, R12, c[0x0][0x1d4], PT ;  /* 0x000075000c007a0c */ /* 0x000ff60003f06270 */
[----:B------:R-:W-:Y:S02]  /*4b10*/  @!UPT UIADD3 URZ, URZ, URZ, URZ ;  /* 0x0000003f3f3ff290 */ /* 0x000fe4000fffe03f */
[----:B------:R-:W-:-:S05]  /*4b20*/  @P0 BRA `(.L_x_543) ;  /* 0x000008f000000947 */ /* 0x000fca0003800000 */
[----:B-1----:R-:W1:Y:S01]  /*4b30*/  LDS.128 R52, [R113+0x6100] ;  /* 0x0061000071347984 */ /* 0x002e620000000c00 */
[----:B------:R-:W-:Y:S04]  /*4b40*/  IADD3 R58, P1, P0, R158, R143, R130 ;  /* 0x0000008f9e3a7210 */ /* 0x000fe8000783e082 */
[----:B------:R-:W-:Y:S02]  /*4b50*/  IADD3.X R51, R97, R88, R120, P1, P0 ;  /* 0x0000005861337210 */ /* 0x000fe40000fe0478 */
[C---:B------:R-:W-:Y:S01]  /*4b60*/  LEA R56, P0, R58.reuse, c[0x0][0x1c8], 0x1 ;  /* 0x000072003a387a11 */ /* 0x040fe200078008ff */
[----:B------:R-:W2:Y:S03]  /*4b70*/  LDS.128 R24, [R115+0x6100] ;  /* 0x0061000073187984 */ /* 0x000ea60000000c00 */
[----:B------:R-:W-:Y:S02]  /*4b80*/  LEA.HI.X R57, R58, c[0x0][0x1cc], R51, 0x1, P0 ;  /* 0x000073003a397a11 */ /* 0x000fe400000f0c33 */
[----:B------:R-:W-:Y:S11]  /*4b90*/  ISETP.GE.AND P0, PT, R12, c[0x0][0x27c], PT ;  /* 0x00009f000c007a0c */ /* 0x000ff60003f06270 */
[----:B------:R-:W-:Y:S02]  /*4ba0*/  @!UPT UIADD3 URZ, URZ, URZ, URZ ;  /* 0x0000003f3f3ff290 */ /* 0x000fe4000fffe03f */
[----:B------:R-:W-:Y:S01]  /*4bb0*/  @!P0 HADD2.F32 R30, -RZ, R33.H1_H1 ;  /* 0x30000021ff1e8230 */ /* 0x000fe20000004100 */
[--C-:B------:R-:W-:Y:S01]  /*4bc0*/  @!P0 SHF.R.U32.HI R28, RZ, 0x10, R21.reuse ;  /* 0x00000010ff1c8819 */ /* 0x100fe20000011615 */
[--C-:B------:R-:W-:Y:S01]  /*4bd0*/  @!P0 HADD2.F32 R40, -RZ, R63.reuse.H1_H1 ;  /* 0x3000003fff288230 */ /* 0x100fe20000004100 */
[----:B------:R-:W-:Y:S01]  /*4be0*/  @!P0 SHF.R.U64 R21, R20, 0x10, R21 ;  /* 0x0000001014158819 */ /* 0x000fe20000001215 */
[----:B------:R-:W-:Y:S01]  /*4bf0*/  @!P0 HADD2.F32 R37, -RZ, R63.H0_H0 ;  /* 0x2000003fff258230 */ /* 0x000fe20000004100 */
[--C-:B------:R-:W-:Y:S01]  /*4c00*/  @!P0 SHF.R.U32.HI R20, RZ, 0x10, R23.reuse ;  /* 0x00000010ff148819 */ /* 0x100fe20000011617 */
[--C-:B------:R-:W-:Y:S01]  /*4c10*/  @!P0 HADD2.F32 R44, -RZ, R62.reuse.H1_H1 ;  /* 0x3000003eff2c8230 */ /* 0x100fe20000004100 */
[----:B------:R-:W-:Y:S01]  /*4c20*/  @!P0 SHF.R.U64 R22, R22, 0x10, R23 ;  /* 0x0000001016168819 */ /* 0x000fe20000001217 */
[----:B------:R-:W-:Y:S01]  /*4c30*/  @!P0 HADD2.F32 R47, -RZ, R62.H0_H0 ;  /* 0x2000003eff2f8230 */ /* 0x000fe20000004100 */
        /* <DEDUP_REMOVED lines=8> */
[----:B------:R-:W-:Y:S01]  /*4cc0*/  @!P0 MOV R36, R52 ;  /* 0x0000003400248202 */ /* 0x000fe20000000f00 */
[----:B------:R-:W-:Y:S01]  /*4cd0*/  @!P0 HADD2.F32 R43, -RZ, R43.H0_H0 ;  /* 0x2000002bff2b8230 */ /* 0x000fe20000004100 */
[----:B------:R-:W-:Y:S01]  /*4ce0*/  @!P0 SHF.R.U64 R46, R66, 0x10, R67 ;  /* 0x00000010422e8819 */ /* 0x000fe20000001243 */
[----:B------:R-:W-:Y:S01]  /*4cf0*/  @!P0 HADD2.F32 R38, -RZ, R35.H0_H0 ;  /* 0x20000023ff268230 */ /* 0x000fe20000004100 */
[----:B------:R-:W-:Y:S01]  /*4d00*/  @!P0 MOV R49, R55 ;  /* 0x0000003700318202 */ /* 0x000fe20000000f00 */
[----:B------:R-:W-:Y:S01]  /*4d10*/  @!P0 HADD2.F32 R42, -RZ, R45.H0_H0 ;  /* 0x2000002dff2a8230 */ /* 0x000fe20000004100 */
[----:B--2---:R-:W-:Y:S01]  /*4d20*/  @!P0 MOV R29, R25 ;  /* 0x00000019001d8202 */ /* 0x004fe20000000f00 */
[----:B------:R-:W-:Y:S01]  /*4d30*/  @!P0 HADD2.F32 R50, -RZ, R50.H0_H0 ;  /* 0x20000032ff328230 */ /* 0x000fe20000004100 */
[-C--:B------:R-:W-:Y:S01]  /*4d40*/  @!P0 FMUL.FTZ R51, R38, R30.reuse ;  /* 0x0000001e26338220 */ /* 0x080fe20000410000 */
[----:B------:R-:W-:Y:S02]  /*4d50*/  @!P0 HADD2.F32 R46, -RZ, R46.H0_H0 ;  /* 0x2000002eff2e8230 */ /* 0x000fe40000004100 */
[--C-:B------:R-:W-:Y:S02]  /*4d60*/  @!P0 HADD2.F32 R23, -RZ, R29.reuse.H0_H0 ;  /* 0x2000001dff178230 */ /* 0x100fe40000004100 */
[----:B------:R-:W-:Y:S02]  /*4d70*/  @!P0 HADD2.F32 R34, -RZ, R29.H1_H1 ;  /* 0x3000001dff228230 */ /* 0x000fe40000004100 */
[----:B------:R-:W-:Y:S01]  /*4d80*/  @!P0 HADD2.F32 R41, -RZ, R35.H1_H1 ;  /* 0x30000023ff298230 */ /* 0x000fe20000004100 */
[C---:B------:R-:W-:Y:S01]  /*4d90*/  @!P0 FMUL.FTZ R3, R23.reuse, R30 ;  /* 0x0000001e17038220 */ /* 0x040fe20000410000 */
[----:B------:R-:W-:Y:S01]  /*4da0*/  @!P0 MOV R30, R24 ;  /* 0x00000018001e8202 */ /* 0x000fe20000000f00 */
[----:B------:R-:W-:Y:S01]  /*4db0*/  @!P0 FFMA.FTZ R51, R23, R40, -R51 ;  /* 0x0000002817338223 */ /* 0x000fe20000010833 */
[----:B------:R-:W-:Y:S01]  /*4dc0*/  @!P0 HADD2.F32 R23, -RZ, R33.H0_H0 ;  /* 0x20000021ff178230 */ /* 0x000fe20000004100 */
[-C--:B------:R-:W-:Y:S01]  /*4dd0*/  @!P0 FMUL.FTZ R58, R41, R31.reuse ;  /* 0x0000001f293a8220 */ /* 0x080fe20000410000 */
[----:B------:R-:W-:Y:S01]  /*4de0*/  @!P0 HADD2.F32 R35, -RZ, R36.H0_H0 ;  /* 0x20000024ff238230 */ /* 0x000fe20000004100 */
[C---:B------:R-:W-:Y:S01]  /*4df0*/  @!P0 FMUL.FTZ R4, R34.reuse, R31 ;  /* 0x0000001f22048220 */ /* 0x040fe20000410000 */
[--C-:B------:R-:W-:Y:S01]  /*4e00*/  @!P0 HADD2.F32 R28, -RZ, R30.reuse.H0_H0 ;  /* 0x2000001eff1c8230 */ /* 0x100fe20000004100 */
[----:B------:R-:W-:Y:S01]  /*4e10*/  @!P0 FFMA.FTZ R58, R34, R43, -R58 ;  /* 0x0000002b223a8223 */ /* 0x000fe2000001083a */
[----:B------:R-:W-:Y:S01]  /*4e20*/  @!P0 HADD2.F32 R30, -RZ, R30.H1_H1 ;  /* 0x3000001eff1e8230 */ /* 0x000fe20000004100 */
[CC--:B------:R-:W-:Y:S01]  /*4e30*/  @!P0 FMUL.FTZ R59, R35.reuse, R23.reuse ;  /* 0x00000017233b8220 */ /* 0x0c0fe20000410000 */
[----:B------:R-:W-:Y:S01]  /*4e40*/  @!P0 HADD2.F32 R29, -RZ, R21.H0_H0 ;  /* 0x20000015ff1d8230 */ /* 0x000fe20000004100 */
[C---:B------:R-:W-:Y:S01]  /*4e50*/  @!P0 FMUL.FTZ R0, R28.reuse, R23 ;  /* 0x000000171c008220 */ /* 0x040fe20000410000 */
[----:B------:R-:W-:Y:S01]  /*4e60*/  @!P0 MOV R23, R26 ;  /* 0x0000001a00178202 */ /* 0x000fe20000000f00 */
[----:B------:R-:W-:Y:S01]  /*4e70*/  @!P0 FFMA.FTZ R59, R28, R37, -R59 ;  /* 0x000000251c3b8223 */ /* 0x000fe2000001083b */
[----:B------:R-:W-:Y:S01]  /*4e80*/  @!P0 HADD2.F32 R28, -RZ, R32.H1_H1 ;  /* 0x30000020ff1c8230 */ /* 0x000fe20000004100 */
[----:B------:R-:W-:Y:S01]  /*4e90*/  @!P0 FMUL.FTZ R2, R30, R29 ;  /* 0x0000001d1e028220 */ /* 0x000fe20000410000 */
[----:B------:R-:W-:Y:S01]  /*4ea0*/  @!P0 HADD2.F32 R36, -RZ, R36.H1_H1 ;  /* 0x30000024ff248230 */ /* 0x000fe20000004100 */
[----:B------:R-:W-:Y:S01]  /*4eb0*/  @!P0 FFMA.FTZ R0, R35, R37, R0 ;  /* 0x0000002523008223 */ /* 0x000fe20000010000 */
[--C-:B------:R-:W-:Y:S01]  /*4ec0*/  @!P0 HADD2.F32 R21, -RZ, R23.reuse.H0_H0 ;  /* 0x20000017ff158230 */ /* 0x100fe20000004100 */
[-C--:B------:R-:W-:Y:S01]  /*4ed0*/  @!P0 FMUL.FTZ R61, R42, R28.reuse ;  /* 0x0000001c2a3d8220 */ /* 0x080fe20000410000 */
[----:B------:R-:W-:Y:S01]  /*4ee0*/  @!P0 F2FP.PACK_AB R51, R58, R51 ;  /* 0x000000333a33823e */ /* 0x000fe200000000ff */
[----:B------:R-:W-:Y:S01]  /*4ef0*/  @!P0 FMUL.FTZ R60, R36, R29 ;  /* 0x0000001d243c8220 */ /* 0x000fe20000410000 */
[----:B------:R-:W-:Y:S01]  /*4f00*/  @!P0 HADD2.F32 R29, -RZ, R23.H1_H1 ;  /* 0x30000017ff1d8230 */ /* 0x000fe20000004100 */
[C---:B------:R-:W-:Y:S01]  /*4f10*/  @!P0 FMUL.FTZ R5, R21.reuse, R28 ;  /* 0x0000001c15058220 */ /* 0x040fe20000410000 */
[----:B------:R-:W-:Y:S01]  /*4f20*/  @!P0 MOV R28, R27 ;  /* 0x0000001b001c8202 */ /* 0x000fe20000000f00 */
[----:B------:R-:W-:Y:S01]  /*4f30*/  @!P0 FFMA.FTZ R61, R21, R44, -R61 ;  /* 0x0000002c153d8223 */ /* 0x000fe2000001083d */
[----:B------:R-:W-:Y:S01]  /*4f40*/  @!P0 HADD2.F32 R21, -RZ, R32.H0_H0 ;  /* 0x20000020ff158230 */ /* 0x000fe20000004100 */
[-C--:B------:R-:W-:Y:S01]  /*4f50*/  @!P0 FFMA.FTZ R60, R30, R39.reuse, -R60 ;  /* 0x000000271e3c8223 */ /* 0x080fe2000001083c */
[----:B------:R-:W-:Y:S01]  /*4f60*/  @!P0 HADD2.F32 R22, -RZ, R22.H0_H0 ;  /* 0x20000016ff168230 */ /* 0x000fe20000004100 */
[----:B------:R-:W-:Y:S01]  /*4f70*/  @!P0 FFMA.FTZ R2, R36, R39, R2 ;  /* 0x0000002724028223 */ /* 0x000fe20000010002 */
[--C-:B------:R-:W-:Y:S01]  /*4f80*/  @!P0 HADD2.F32 R48, -RZ, R49.reuse.H0_H0 ;  /* 0x20000031ff308230 */ /* 0x100fe20000004100 */
[----:B------:R-:W-:Y:S01]  /*4f90*/  @!P0 FFMA.FTZ R3, R38, R40, R3 ;  /* 0x0000002826038223 */ /* 0x000fe20000010003 */
[----:B------:R-:W-:Y:S01]  /*4fa0*/  @!P0 HADD2.F32 R49, -RZ, R49.H1_H1 ;  /* 0x30000031ff318230 */ /* 0x000fe20000004100 */
[----:B------:R-:W-:Y:S01]  /*4fb0*/  @!P0 FMUL.FTZ R6, R29, R22 ;  /* 0x000000161d068220 */ /* 0x000fe20000410000 */
[----:B------:R-:W-:Y:S01]  /*4fc0*/  @!P0 HADD2.F32 R45, -RZ, R45.H1_H1 ;  /* 0x3000002dff2d8230 */ /* 0x000fe20000004100 */
[----:B------:R-:W-:Y:S01]  /*4fd0*/  @!P0 FMUL.FTZ R69, R48, R21 ;  /* 0x0000001530458220 */ /* 0x000fe20000410000 */
[----:B------:R-:W-:Y:S01]  /*4fe0*/  @!P0 F2FP.PACK_AB R60, R60, R59 ;  /* 0x0000003b3c3c823e */ /* 0x000fe200000000ff */
[----:B------:R-:W-:Y:S01]  /*4ff0*/  @!P0 FMUL.FTZ R68, R49, R20 ;  /* 0x0000001431448220 */ /* 0x000fe20000410000 */
[----:B------:R-:W-:Y:S01]  /*5000*/  @!P0 MOV R25, R51 ;  /* 0x0000003300198202 */ /* 0x000fe20000000f00 */
[----:B------:R-:W-:Y:S01]  /*5010*/  @!P0 FMUL.FTZ R70, R45, R22 ;  /* 0x000000162d468220 */ /* 0x000fe20000410000 */
[----:B------:R-:W-:Y:S01]  /*5020*/  @!P0 F2FP.PACK_AB R51, R2, R0 ;  /* 0x000000000233823e */ /* 0x000fe200000000ff */
[----:B------:R-:W-:Y:S01]  /*5030*/  @!P0 FFMA.FTZ R4, R41, R43, R4 ;  /* 0x0000002b29048223 */ /* 0x000fe20000010004 */
[--C-:B------:R-:W-:Y:S01]  /*5040*/  @!P0 HADD2.F32 R30, -RZ, R28.reuse.H0_H0 ;  /* 0x2000001cff1e8230 */ /* 0x100fe20000004100 */
[----:B------:R-:W-:Y:S01]  /*5050*/  @!P0 FFMA.FTZ R70, R29, R46, -R70 ;  /* 0x0000002e1d468223 */ /* 0x000fe20000010846 */
[----:B------:R-:W-:Y:S01]  /*5060*/  @!P0 HADD2.F32 R23, -RZ, R28.H1_H1 ;  /* 0x3000001cff178230 */ /* 0x000fe20000004100 */
[----:B------:R-:W-:Y:S01]  /*5070*/  @!P0 FFMA.FTZ R5, R42, R44, R5 ;  /* 0x0000002c2a058223 */ /* 0x000fe20000010005 */
[----:B------:R-:W-:Y:S01]  /*5080*/  @!P0 F2FP.PACK_AB R58, R4, R3 ;  /* 0x00000003043a823e */ /* 0x000fe200000000ff */
[----:B------:R-:W-:Y:S01]  /*5090*/  @!P0 FFMA.FTZ R69, R30, R47, -R69 ;  /* 0x0000002f1e458223 */ /* 0x000fe20000010845 */
[----:B------:R-:W-:Y:S01]  /*50a0*/  @!P0 F2FP.PACK_AB R61, R70, R61 ;  /* 0x0000003d463d823e */ /* 0x000fe200000000ff */
[C---:B------:R-:W-:Y:S01]  /*50b0*/  @!P0 FFMA.FTZ R68, R23.reuse, R50, -R68 ;  /* 0x0000003217448223 */ /* 0x040fe20000010844 */
[----:B------:R-:W-:Y:S01]  /*50c0*/  @!P0 MOV R53, R58 ;  /* 0x0000003a00358202 */ /* 0x000fe20000000f00 */
[----:B------:R-:W-:Y:S01]  /*50d0*/  @!P0 FMUL.FTZ R7, R30, R21 ;  /* 0x000000151e078220 */ /* 0x000fe20000410000 */
[----:B------:R-:W-:Y:S01]  /*50e0*/  @!P0 MOV R26, R61 ;  /* 0x0000003d001a8202 */ /* 0x000fe20000000f00 */
[----:B------:R-:W-:Y:S01]  /*50f0*/  @!P0 IMAD.MOV.U32 R24, RZ, RZ, R60 ;  /* 0x000000ffff188224 */ /* 0x000fe200078e003c */
[----:B------:R-:W-:Y:S01]  /*5100*/  @!P0 F2FP.PACK_AB R68, R68, R69 ;  /* 0x000000454444823e */ /* 0x000fe200000000ff */
[----:B------:R-:W-:Y:S02]  /*5110*/  @!P0 FMUL.FTZ R8, R23, R20 ;  /* 0x0000001417088220 */ /* 0x000fe40000410000 */
[----:B------:R-:W-:Y:S01]  /*5120*/  @!P0 FFMA.FTZ R6, R45, R46, R6 ;  /* 0x0000002e2d068223 */ /* 0x000fe20000010006 */
[----:B------:R-:W-:Y:S01]  /*5130*/  @!P0 MOV R27, R68 ;  /* 0x00000044001b8202 */ /* 0x000fe20000000f00 */
[----:B------:R-:W-:Y:S02]  /*5140*/  @!P0 FFMA.FTZ R7, R48, R47, R7 ;  /* 0x0000002f30078223 */ /* 0x000fe40000010007 */
[----:B------:R-:W-:Y:S01]  /*5150*/  @!P0 FFMA.FTZ R8, R49, R50, R8 ;  /* 0x0000003231088223 */ /* 0x000fe20000010008 */
[----:B------:R-:W-:Y:S01]  /*5160*/  @!P0 F2FP.PACK_AB R59, R6, R5 ;  /* 0x00000005063b823e */ /* 0x000fe200000000ff */
[----:B------:R1:W-:Y:S01]  /*5170*/  STG.E.128 [R56.64], R24 ;  /* 0x0000001838007986 */ /* 0x0003e2000c101d06 */
[----:B------:R-:W-:Y:S02]  /*5180*/  @!P0 IMAD.MOV.U32 R52, RZ, RZ, R51 ;  /* 0x000000ffff348224 */ /* 0x000fe400078e0033 */
[----:B------:R-:W-:Y:S02]  /*5190*/  @!P0 F2FP.PACK_AB R60, R8, R7 ;  /* 0x00000007083c823e */ /* 0x000fe400000000ff */
[----:B------:R-:W-:Y:S02]  /*51a0*/  @!P0 MOV R54, R59 ;  /* 0x0000003b00368202 */ /* 0x000fe40000000f00 */
[----:B------:R-:W-:Y:S02]  /*51b0*/  @!P0 MOV R55, R60 ;  /* 0x0000003c00378202 */ /* 0x000fe40000000f00 */
[----:B------:R-:W-:Y:S11]  /*51c0*/  ISETP.GE.AND P0, PT, R125, c[0x0][0x1d4], PT ;  /* 0x000075007d007a0c */ /* 0x000ff60003f06270 */
[----:B------:R-:W-:Y:S02]  /*51d0*/  @!UPT UIADD3 URZ, URZ, URZ, URZ ;  /* 0x0000003f3f3ff290 */ /* 0x000fe4000fffe03f */
[----:B------:R-:W-:-:S05]  /*51e0*/  @P0 BRA `(.L_x_543) ;  /* 0x0000023000000947 */ /* 0x000fca0003800000 */
[----:B------:R-:W-:Y:S04]  /*51f0*/  IADD3 R143, P1, P0, R158, R143, R125 ;  /* 0x0000008f9e8f7210 */ /* 0x000fe8000783e07d */
[----:B------:R-:W-:Y:S02]  /*5200*/  IADD3.X R88, R97, R88, R114, P1, P0 ;  /* 0x0000005861587210 */ /* 0x000fe40000fe0472 */
[C---:B------:R-:W-:Y:S04]  /*5210*/  LEA R2, P0, R143.reuse, c[0x0][0x1c8], 0x1 ;  /* 0x000072008f027a11 */ /* 0x040fe800078008ff */
[----:B------:R-:W-:Y:S05]  /*5220*/  LEA.HI.X R3, R143, c[0x0][0x1cc], R88, 0x1, P0 ;  /* 0x000073008f037a11 */ /* 0x000fea00000f0c58 */
[----:B------:R2:W-:Y:S01]  /*5230*/  STG.E.128 [R2.64], R52 ;  /* 0x0000003402007986 */ /* 0x0005e2000c101d06 */
[----:B------:R-:W-:-:S05]  /*5240*/  BRA `(.L_x_543) ;  /* 0x000001d000007947 */ /* 0x000fca0003800000 */
.L_x_539:
[----:B------:R-:W-:Y:S05]  /*5250*/  IMAD R0, R135, -0x40, R142 ;  /* 0xffffffc087007824 */ /* 0x000fea00078e028e */
[----:B------:R-:W-:Y:S04]  /*5260*/  IMNMX R0, R0, 0x40, PT ;  /* 0x0000004000007817 */ /* 0x000fe80003800200 */
[----:B------:R-:W-:Y:S11]  /*5270*/  ISETP.GE.AND P0, PT, R139, R0, PT ;  /* 0x000000008b00720c */ /* 0x000ff60003f06270 */
[----:B------:R-:W-:Y:S02]  /*5280*/  @!UPT UIADD3 URZ, URZ, URZ, URZ ;  /* 0x0000003f3f3ff290 */ /* 0x000fe4000fffe03f */
[----:B------:R-:W-:-:S05]  /*5290*/  @P0 BRA `(.L_x_543) ;  /* 0x0000018000000947 */ /* 0x000fca0003800000 */
[----:B------:R-:W-:Y:S11]  /*52a0*/  ISETP.GE.AND P0, PT, R18, c[0x0][0x1d4], PT ;  /* 0x0000750012007a0c */ /* 0x000ff60003f06270 */
[----:B------:R-:W-:Y:S02]  /*52b0*/  @!UPT UIADD3 URZ, URZ, URZ, URZ ;  /* 0x0000003f3f3ff290 */ /* 0x000fe4000fffe03f */
[----:B------:R-:W1:Y:S04]  /*52c0*/  @!P0 LDS.128 R20, [R128+0x6000] ;  /* 0x0060000080148984 */ /* 0x000e680000000c00 */
[----:B-1----:R-:W-:Y:S01]  /*52d0*/  @!P0 STG.E.128 [R64.64], R20 ;  /* 0x0000001440008986 */ /* 0x002fe2000c101d06 */
[----:B------:R-:W-:Y:S11]  /*52e0*/  ISETP.GE.AND P0, PT, R13, c[0x0][0x1d4], PT ;  /* 0x000075000d007a0c */ /* 0x000ff60003f06270 */
[----:B------:R-:W-:Y:S02]  /*52f0*/  @!UPT UIADD3 URZ, URZ, URZ, URZ ;  /* 0x0000003f3f3ff290 */ /* 0x000fe4000fffe03f */
[----:B------:R-:W1:Y:S04]  /*5300*/  @!P0 LDS.128 R4, [R127+0x6000] ;  /* 0x006000007f048984 */ /* 0x000e680000000c00 */
[----:B-1----:R-:W-:Y:S01]  /*5310*/  @!P0 STG.E.128 [R64.64+0x40], R4 ;  /* 0x0000400440008986 */ /* 0x002fe2000c101d06 */
        /* <DEDUP_REMOVED lines=15> */
[----:B-1----:R1:W-:Y:S02]  /*5410*/  @!P0 STG.E.128 [R64.64+0x140], R4 ;  /* 0x0001400440008986 */ /* 0x0023e4000c101d06 */
.L_x_543:
[----:B------:R-:W-:Y:S05]  /*5420*/  BSYNC B1 ;  /* 0x0000000000017941 */ /* 0x000fea0003800000 */
.L_x_538:
[C---:B-12---:R-:W-:Y:S01]  /*5430*/  IMAD.SHL.U32 R3, R135.reuse, 0x40, RZ ;  /* 0x0000004087037824 */ /* 0x046fe200078e00ff */
[----:B------:R-:W-:Y:S01]  /*5440*/  SHF.L.U64.HI R81, R135, 0x6, R81 ;  /* 0x0000000687517819 */ /* 0x000fe20000010251 */
[----:B------:R-:W-:Y:S02]  /*5450*/  BSSY B0, `(.L_x_560) ;  /* 0x000004a000007945 */ /* 0x000fe40003800000 */
[----:B------:R-:W-:Y:S01]  /*5460*/  IMAD.IADD R4, R94, 0x1, -R3 ;  /* 0x000000015e047824 */ /* 0x000fe200078e0a03 */
[----:B------:R-:W-:Y:S04]  /*5470*/  IADD3 R2, P0, R3, R96, RZ ;  /* 0x0000006003027210 */ /* 0x000fe80007f1e0ff */
[----:B------:R-:W-:Y:S02]  /*5480*/  IADD3.X R0, R81, R95, RZ, P0, !PT ;  /* 0x0000005f51007210 */ /* 0x000fe400007fe4ff */
[----:B------:R-:W-:Y:S11]  /*5490*/  ISETP.GE.AND P0, PT, R4, 0x21, PT ;  /* 0x000000210400780c */ /* 0x000ff60003f06270 */
[----:B------:R-:W-:Y:S02]  /*54a0*/  @!UPT UIADD3 URZ, URZ, URZ, URZ ;  /* 0x0000003f3f3ff290 */ /* 0x000fe4000fffe03f */
[----:B------:R-:W-:Y:S05]  /*54b0*/  @P0 IADD3 R6, P1, R2, 0x20, RZ ;  /* 0x0000002002060810 */ /* 0x000fea0007f3e0ff */
[----:B------:R-:W-:Y:S01]  /*54c0*/  @P0 IMAD.X R5, RZ, RZ, R0, P1 ;  /* 0x000000ffff050224 */ /* 0x000fe200008e0600 */
[----:B------:R-:W-:Y:S03]  /*54d0*/  ISETP.GE.AND P1, PT, R4, 0x1, PT ;  /* 0x000000010400780c */ /* 0x000fe60003f26270 */
[----:B------:R-:W-:Y:S04]  /*54e0*/  @P0 IMAD R5, R5, c[0x0][0x258], RZ ;  /* 0x0000960005050a24 */ /* 0x000fe800078e02ff */
[----:B------:R-:W-:Y:S06]  /*54f0*/  @P0 IMAD R5, R6, c[0x0][0x25c], R5 ;  /* 0x0000970006050a24 */ /* 0x000fec00078e0205 */
[-C--:B-----5:R-:W-:Y:S01]  /*5500*/  @P1 MOV R21, R93.reuse ;  /* 0x0000005d00151202 */ /* 0x0a0fe20000000f00 */
[----:B------:R-:W-:Y:S02]  /*5510*/  @P1 IMAD.MOV.U32 R20, RZ, RZ, R154 ;  /* 0x000000ffff141224 */ /* 0x000fe400078e009a */
[----:B------:R-:W-:Y:S01]  /*5520*/  @P1 IMAD R7, R0, c[0x0][0x258], RZ ;  /* 0x0000960000071a24 */ /* 0x000fe200078e02ff */
[----:B------:R-:W-:Y:S01]  /*5530*/  IADD3 R0, -R3, R142, RZ ;  /* 0x0000008e03007210 */ /* 0x000fe20007ffe1ff */
[----:B------:R-:W-:Y:S03]  /*5540*/  @P1 IMAD.WIDE.U32 R20, R2, c[0x0][0x258], R20 ;  /* 0x0000960002141a25 */ /* 0x000fe600078e0014 */
[----:B------:R-:W-:Y:S01]  /*5550*/  IMNMX R0, R0, 0x40, PT ;  /* 0x0000004000007817 */ /* 0x000fe20003800200 */
[----:B------:R-:W-:Y:S01]  /*5560*/  @P1 IMAD R7, R2, c[0x0][0x25c], R7 ;  /* 0x0000970002071a24 */ /* 0x000fe200078e0207 */
[C---:B------:R-:W-:Y:S03]  /*5570*/  @P1 LEA R22, P2, R20.reuse, c[0x0][0x250], 0x1 ;  /* 0x0000940014161a11 */ /* 0x040fe600078408ff */
[----:B------:R-:W-:Y:S01]  /*5580*/  @P1 IMAD.IADD R7, R21, 0x1, R7 ;  /* 0x0000000115071824 */ /* 0x000fe200078e0207 */
[----:B------:R-:W-:Y:S04]  /*5590*/  @P0 MOV R21, R93 ;  /* 0x0000005d00150202 */ /* 0x000fe80000000f00 */
[----:B------:R-:W-:Y:S01]  /*55a0*/  @P1 LEA.HI.X R23, R20, c[0x0][0x254], R7, 0x1, P2 ;  /* 0x0000950014171a11 */ /* 0x000fe200010f0c07 */
[----:B------:R-:W-:Y:S04]  /*55b0*/  @P0 IMAD.MOV.U32 R20, RZ, RZ, R154 ;  /* 0x000000ffff140224 */ /* 0x000fe800078e009a */
[----:B------:R-:W-:Y:S01]  /*55c0*/  @!PT LDS RZ, [RZ] ;  /* 0x00000000fffff984 */ /* 0x000fe20000000800 */
[----:B------:R-:W-:Y:S01]  /*55d0*/  @!PT LDS RZ, [RZ] ;  /* 0x00000000fffff984 */ /* 0x000fe20000000800 */
[----:B------:R-:W-:Y:S01]  /*55e0*/  @!PT LDS RZ, [RZ] ;  /* 0x00000000fffff984 */ /* 0x000fe20000000800 */
[----:B------:R1:W-:Y:S01]  /*55f0*/  @P1 LDGSTS.E.BYPASS.LTC128B.128 [R133+0x100], [R22.64], !P5 ;  /* 0x0010000016851fae */ /* 0x0003e2000e901d46 */
[----:B------:R-:W-:Y:S03]  /*5600*/  @P0 IMAD.WIDE.U32 R20, R6, c[0x0][0x258], R20 ;  /* 0x0000960006140a25 */ /* 0x000fe600078e0014 */
[----:B------:R1:W-:Y:S01]  /*5610*/  @P1 LDGSTS.E.BYPASS.LTC128B.128 [R133+0x2100], [R22.64+0x80], !P4 ;  /* 0x0210008016851fae */ /* 0x0003e2000e101d46 */
[----:B------:R-:W-:Y:S01]  /*5620*/  @P0 IMAD.IADD R5, R21, 0x1, R5 ;  /* 0x0000000115050824 */ /* 0x000fe200078e0205 */
[C---:B------:R-:W-:Y:S02]  /*5630*/  @P0 LEA R6, P2, R20.reuse, c[0x0][0x250], 0x1 ;  /* 0x0000940014060a11 */ /* 0x040fe400078408ff */
[----:B------:R1:W-:Y:S02]  /*5640*/  @P1 LDGSTS.E.BYPASS.LTC128B.128 [R133+0x4100], [R22.64+0x100], !P3 ;  /* 0x0410010016851fae */ /* 0x0003e4000d901d46 */
[----:B------:R-:W-:Y:S05]  /*5650*/  @P0 LEA.HI.X R7, R20, c[0x0][0x254], R5, 0x1, P2 ;  /* 0x0000950014070a11 */ /* 0x000fea00010f0c05 */
        /* <DEDUP_REMOVED lines=9> */
[----:B------:R-:W-:Y:S04]  /*56f0*/  IMAD.MOV.U32 R88, RZ, RZ, R152 ;  /* 0x000000ffff587224 */ /* 0x000fe800078e0098 */
[----:B------:R-:W-:Y:S02]  /*5700*/  IMAD.X R0, R81, 0x1, R90, P0 ;  /* 0x0000000151007824 */ /* 0x000fe400000e065a */
[C---:B------:R-:W-:Y:S04]  /*5710*/  IMAD.WIDE.U32 R24, R3.reuse, c[0x0][0x208], R88 ;  /* 0x0000820003187a25 */ /* 0x040fe800078e0058 */
[----:B------:R-:W-:Y:S01]  /*5720*/  IMAD R0, R0, c[0x0][0x208], RZ ;  /* 0x0000820000007a24 */ /* 0x000fe200078e02ff */
[C---:B------:R-:W-:Y:S03]  /*5730*/  LEA R2, P0, R24.reuse, c[0x0][0x1f8], 0x1 ;  /* 0x00007e0018027a11 */ /* 0x040fe600078008ff */
[----:B------:R-:W-:Y:S04]  /*5740*/  IMAD R0, R3, c[0x0][0x20c], R0 ;  /* 0x0000830003007a24 */ /* 0x000fe800078e0200 */
[----:B------:R-:W-:Y:S05]  /*5750*/  IMAD.IADD R0, R25, 0x1, R0 ;  /* 0x0000000119007824 */ /* 0x000fea00078e0200 */
[----:B------:R-:W-:Y:S02]  /*5760*/  LEA.HI.X R3, R24, c[0x0][0x1fc], R0, 0x1, P0 ;  /* 0x00007f0018037a11 */ /* 0x000fe400000f0c00 */
[----:B------:R-:W-:Y:S11]  /*5770*/  ISETP.GE.AND P0, PT, R18, c[0x0][0x1d4], PT ;  /* 0x0000750012007a0c */ /* 0x000ff60003f06270 */
[----:B------:R-:W-:Y:S02]  /*5780*/  @!UPT UIADD3 URZ, URZ, URZ, URZ ;  /* 0x0000003f3f3ff290 */ /* 0x000fe4000fffe03f */
[----:B------:R-:W1:Y:S04]  /*5790*/  @!P0 LDS.128 R20, [R128] ;  /* 0x0000000080148984 */ /* 0x000e680000000c00 */
[----:B-1----:R-:W-:Y:S01]  /*57a0*/  @!P0 STG.E.128 [R2.64], R20 ;  /* 0x0000001402008986 */ /* 0x002fe2000c101d06 */
[----:B------:R-:W-:Y:S11]  /*57b0*/  ISETP.GE.AND P0, PT, R13, c[0x0][0x1d4], PT ;  /* 0x000075000d007a0c */ /* 0x000ff60003f06270 */
[----:B------:R-:W-:Y:S02]  /*57c0*/  @!UPT UIADD3 URZ, URZ, URZ, URZ ;  /* 0x0000003f3f3ff290 */ /* 0x000fe4000fffe03f */
[----:B------:R-:W1:Y:S04]  /*57d0*/  @!P0 LDS.128 R4, [R127] ;  /* 0x000000007f048984 */ /* 0x000e680000000c00 */
        /* <DEDUP_REMOVED lines=17> */
.L_x_561:
[----:B-1----:R-:W-:Y:S05]  /*58f0*/  BSYNC B0 ;  /* 0x0000000000007941 */ /* 0x002fea0003800000 */
.L_x_560:
        /* <DEDUP_REMOVED lines=25> */
.L_x_537:
[----:B------:R-:W-:Y:S01]  /*5a90*/  ISETP.NE.AND P3, PT, R173, 0x1, PT ;  /* 0x00000001ad00780c */ /* 0x000fe20003f65270 */
[----:B------:R-:W-:Y:S01]  /*5aa0*/  IMAD.IADD R138, R138, 0x1, R141 ;  /* 0x000000018a8a7824 */ /* 0x000fe200078e028d */
[----:B-1----:R-:W-:Y:S01]  /*5ab0*/  IADD3 R2, R92, 0x7f, RZ ;  /* 0x0000007f5c027810 */ /* 0x002fe20007ffe0ff */
[----:B------:R-:W-:Y:S01]  /*5ac0*/  IMAD.MOV.U32 R98, RZ, RZ, RZ ;  /* 0x000000ffff627224 */ /* 0x000fe200078e00ff */
[----:B------:R-:W-:Y:S01]  /*5ad0*/  PLOP3.LUT P2, PT, PT, PT, PT, 0x80, 0x0 ;  /* 0x000000000000781c */ /* 0x000fe20003f4f070 */
[----:B------:R-:W-:Y:S01]  /*5ae0*/  CS2R R96, SRZ ;  /* 0x0000000000607805 */ /* 0x000fe2000001ff00 */
[----:B------:R-:W-:Y:S01]  /*5af0*/  CS2R R94, SRZ ;  /* 0x00000000005e7805 */ /* 0x000fe2000001ff00 */
[----:B------:R-:W-:Y:S01]  /*5b00*/  IMAD.MOV.U32 R93, RZ, RZ, RZ ;  /* 0x000000ffff5d7224 */ /* 0x000fe200078e00ff */
        /* <DEDUP_REMOVED lines=9> */
[----:B------:R-:W-:Y:S01]  /*5ba0*/  IMAD.MOV.U32 R81, RZ, RZ, RZ ;  /* 0x000000ffff517224 */ /* 0x000fe200078e00ff */
[----:B------:R-:W-:Y:S01]  /*5bb0*/  @P3 SHF.R.U32.HI R2, RZ, c[0x0][0x2cc], R0 ;  /* 0x0000b300ff023a19 */ /* 0x000fe20000011600 */
[----:B------:R-:W-:Y:S01]  /*5bc0*/  IMAD.MOV.U32 R6, RZ, RZ, RZ ;  /* 0x000000ffff067224 */ /* 0x000fe200078e00ff */
[----:B------:R-:W-:Y:S01]  /*5bd0*/  CS2R R72, SRZ ;  /* 0x0000000000487805 */ /* 0x000fe2000001ff00 */
[----:B------:R-:W-:Y:S01]  /*5be0*/  IMAD.MOV.U32 R4, RZ, RZ, RZ ;  /* 0x000000ffff047224 */ /* 0x000fe200078e00ff */
[----:B------:R-:W-:Y:S01]  /*5bf0*/  CS2R R70, SRZ ;  /* 0x0000000000467805 */ /* 0x000fe2000001ff00 */
[----:B------:R-:W-:Y:S01]  /*5c00*/  IMAD.IADD R99, R99, 0x1, R2 ;  /* 0x0000000163637824 */ /* 0x000fe200078e0202 */
[----:B------:R-:W-:Y:S01]  /*5c10*/  CS2R R68, SRZ ;  /* 0x0000000000447805 */ /* 0x000fe2000001ff00 */
[----:B------:R-:W-:Y:S01]  /*5c20*/  CS2R R2, SRZ ;  /* 0x0000000000027805 */ /* 0x000fe2000001ff00 */
[----:B------:R-:W-:Y:S01]  /*5c30*/  CS2R R66, SRZ ;  /* 0x0000000000427805 */ /* 0x000fe2000001ff00 */
[----:B------:R-:W-:Y:S01]  /*5c40*/  CS2R R64, SRZ ;  /* 0x0000000000407805 */ /* 0x000fe2000001ff00 */
[----:B------:R-:W-:Y:S01]  /*5c50*/  SHF.R.S32.HI R0, RZ, 0x1f, R99 ;  /* 0x0000001fff007819 */ /* 0x000fe20000011463 */
[----:B------:R-:W-:Y:S01]  /*5c60*/  CS2R R62, SRZ ;  /* 0x00000000003e7805 */ /* 0x000fe2000001ff00 */
[----:B------:R-:W-:Y:S01]  /*5c70*/  CS2R R60, SRZ ;  /* 0x00000000003c7805 */ /* 0x000fe2000001ff00 */
[----:B------:R-:W-:Y:S01]  /*5c80*/  CS2R R58, SRZ ;  /* 0x00000000003a7805 */ /* 0x000fe2000001ff00 */
[----:B------:R-:W-:Y:S01]  /*5c90*/  LEA.HI R0, R0, R99, RZ, 0x6 ;  /* 0x0000006300007211 */ /* 0x000fe200078f30ff */
[----:B------:R-:W-:Y:S01]  /*5ca0*/  CS2R R56, SRZ ;  /* 0x0000000000387805 */ /* 0x000fe2000001ff00 */
[----:B------:R-:W-:Y:S01]  /*5cb0*/  CS2R R54, SRZ ;  /* 0x0000000000367805 */ /* 0x000fe2000001ff00 */
[----:B------:R-:W-:Y:S01]  /*5cc0*/  CS2R R52, SRZ ;  /* 0x0000000000347805 */ /* 0x000fe2000001ff00 */
[----:B------:R-:W-:Y:S01]  /*5cd0*/  SHF.R.S32.HI R7, RZ, 0x6, R0 ;  /* 0x00000006ff077819 */ /* 0x000fe20000011400 */
[----:B------:R-:W-:Y:S01]  /*5ce0*/  CS2R R50, SRZ ;  /* 0x0000000000327805 */ /* 0x000fe2000001ff00 */
[----:B------:R-:W-:Y:S01]  /*5cf0*/  CS2R R48, SRZ ;  /* 0x0000000000307805 */ /* 0x000fe2000001ff00 */
[----:B------:R-:W-:Y:S01]  /*5d00*/  CS2R R46, SRZ ;  /* 0x00000000002e7805 */ /* 0x000fe2000001ff00 */
[----:B------:R-:W-:Y:S01]  /*5d10*/  IMNMX R7, R100, R7, PT ;  /* 0x0000000764077217 */ /* 0x000fe20003800200 */
[----:B------:R-:W-:Y:S01]  /*5d20*/  CS2R R44, SRZ ;  /* 0x00000000002c7805 */ /* 0x000fe2000001ff00 */
[----:B------:R-:W-:Y:S01]  /*5d30*/  CS2R R42, SRZ ;  /* 0x00000000002a7805 */ /* 0x000fe2000001ff00 */
[----:B------:R-:W-:Y:S01]  /*5d40*/  CS2R R40, SRZ ;  /* 0x0000000000287805 */ /* 0x000fe2000001ff00 */
[----:B------:R-:W-:Y:S01]  /*5d50*/  ISETP.GE.AND P0, PT, R7, 0x1, PT ;  /* 0x000000010700780c */ /* 0x000fe20003f06270 */
        /* <DEDUP_REMOVED lines=29> */
[CC--:B------:R-:W-:Y:S01]  /*5f30*/  LEA.HI R3, R77.reuse, R78.reuse, RZ, 0x3 ;  /* 0x0000004e4d037211 */ /* 0x0c0fe200078f18ff */
[----:B------:R-:W-:Y:S01]  /*5f40*/  IMAD R4, R80, c[0x0][0x1b8], RZ ;  /* 0x00006e0050047a24 */ /* 0x000fe200078e02ff */
[----:B------:R-:W-:Y:S01]  /*5f50*/  LEA.HI R9, R77, R78, RZ, 0x4 ;  /* 0x0000004e4d097211 */ /* 0x000fe200078f20ff */
[----:B------:R-:W-:Y:S01]  /*5f60*/  IMAD R5, R5, c[0x0][0x178], RZ ;  /* 0x00005e0005057a24 */ /* 0x000fe200078e02ff */
[----:B------:R-:W-:Y:S02]  /*5f70*/  SHF.R.S32.HI R45, RZ, 0x3, R3 ;  /* 0x00000003ff2d7819 */ /* 0x000fe40000011403 */
[----:B------:R-:W-:Y:S01]  /*5f80*/  LOP3.LUT R3, R3, 0xfffffff8, RZ, 0xc0, !PT ;  /* 0xfffffff803037812 */ /* 0x000fe200078ec0ff */
[----:B------:R-:W-:Y:S01]  /*5f90*/  IMAD R5, R140, c[0x0][0x17c], R5 ;  /* 0x00005f008c057a24 */ /* 0x000fe200078e0205 */
[----:B------:R-:W-:-:S02]  /*5fa0*/  SHF.R.S32.HI R6, RZ, 0x4, R9 ;  /* 0x00000004ff067819 */ /* 0x000fc40000011409 */
[----:B------:R-:W-:Y:S01]  /*5fb0*/  ISETP.NE.U32.AND P2, PT, RZ, c[0x0][0x348], PT ;  /* 0x0000d200ff007a0c */ /* 0x000fe20003f45070 */
[----:B------:R-:W-:Y:S01]  /*5fc0*/  IMAD.IADD R0, R78, 0x1, -R3 ;  /* 0x000000014e007824 */ /* 0x000fe200078e0a03 */
[----:B------:R-:W-:Y:S01]  /*5fd0*/  LEA.HI R47, R9, R6, RZ, 0x1 ;  /* 0x00000006092f7211 */ /* 0x000fe200078f08ff */
[----:B------:R-:W-:Y:S01]  /*5fe0*/  IMAD.IADD R25, R25, 0x1, R5 ;  /* 0x0000000119197824 */ /* 0x000fe200078e0205 */
[----:B------:R-:W-:Y:S01]  /*5ff0*/  LOP3.LUT R9, R9, 0xfffffff0, RZ, 0xc0, !PT ;  /* 0xfffffff009097812 */ /* 0x000fe200078ec0ff */
[C---:B------:R-:W-:Y:S01]  /*6000*/  IMAD R3, R199.reuse, c[0x0][0x1bc], R4 ;  /* 0x00006f00c7037a24 */ /* 0x040fe200078e0204 */
[----:B------:R-:W-:Y:S01]  /*6010*/  SHF.L.U32 R16, R0, 0x3, RZ ;  /* 0x0000000300107819 */ /* 0x000fe200000006ff */
[----:B------:R-:W-:Y:S01]  /*6020*/  IMAD.WIDE.U32 R24, R199, c[0x0][0x1b8], R24 ;  /* 0x00006e00c7187a25 */ /* 0x000fe200078e0018 */
[----:B------:R-:W-:Y:S02]  /*6030*/  LOP3.LUT R47, R47, 0xfffffffe, RZ, 0xc0, !PT ;  /* 0xfffffffe2f2f7812 */ /* 0x000fe400078ec0ff */
[----:B------:R-:W-:Y:S01]  /*6040*/  IADD3 R4, R16, 0x80, RZ ;  /* 0x0000008010047810 */ /* 0x000fe20007ffe0ff */
[----:B-1----:R-:W-:Y:S01]  /*6050*/  IMAD.SHL.U32 R11, R45, 0x40, RZ ;  /* 0x000000402d0b7824 */ /* 0x002fe200078e00ff */
[----:B------:R-:W-:Y:S01]  /*6060*/  ISETP.NE.AND.EX P2, PT, RZ, c[0x0][0x34c], PT, P2 ;  /* 0x0000d300ff007a0c */ /* 0x000fe20003f45320 */
[----:B------:R-:W-:Y:S01]  /*6070*/  IMAD.IADD R25, R25, 0x1, R3 ;  /* 0x0000000119197824 */ /* 0x000fe200078e0203 */
[----:B------:R-:W-:Y:S01]  /*6080*/  ISETP.GE.AND P1, PT, R4, c[0x0][0x1d4], PT ;  /* 0x0000750004007a0c */ /* 0x000fe20003f26270 */
[----:B------:R-:W-:Y:S01]  /*6090*/  IMAD R3, R0, 0x20, R45 ;  /* 0x0000002000037824 */ /* 0x000fe200078e022d */
[----:B------:R-:W-:Y:S01]  /*60a0*/  LOP3.LUT R11, R11, 0x1c0, RZ, 0xc0, !PT ;  /* 0x000001c00b0b7812 */ /* 0x000fe200078ec0ff */
[----:B------:R-:W-:Y:S01]  /*60b0*/  IMAD.IADD R14, R78, 0x1, -R9 ;  /* 0x000000014e0e7824 */ /* 0x000fe200078e0a09 */
[----:B------:R-:W-:Y:S01]  /*60c0*/  P2R R203, PR, RZ, 0x2 ;  /* 0x00000002ffcb7803 */ /* 0x000fe20000000000 */
[----:B------:R-:W-:Y:S01]  /*60d0*/  IMAD.IADD R4, R92, 0x1, R3 ;  /* 0x000000015c047824 */ /* 0x000fe200078e0203 */
[----:B------:R-:W-:Y:S01]  /*60e0*/  LOP3.LUT R5, R11, 0x38, R16, 0xf8, !PT ;  /* 0x000000380b057812 */ /* 0x000fe200078ef810 */
[----:B------:R-:W-:Y:S01]  /*60f0*/  IMAD.IADD R47, R6, 0x1, -R47 ;  /* 0x00000001062f7824 */ /* 0x000fe200078e0a2f */
[----:B------:R-:W-:-:S02]  /*6100*/  SHF.R.U32.HI R44, RZ, 0x3, R11 ;  /* 0x00000003ff2c7819 */ /* 0x000fc4000001160b */
[----:B------:R-:W-:Y:S02]  /*6110*/  SHF.R.S32.HI R9, RZ, 0x1f, R14 ;  /* 0x0000001fff097819 */ /* 0x000fe4000001140e */
[----:B------:R-:W-:Y:S01]  /*6120*/  LOP3.LUT R44, R5, R44, RZ, 0x3c, !PT ;  /* 0x0000002c052c7212 */ /* 0x000fe200078e3cff */
[----:B------:R-:W-:Y:S01]  /*6130*/  @P3 IMAD.HI.U32 R5, R4, c[0x0][0x2c8], RZ ;  /* 0x0000b20004053a27 */ /* 0x000fe200078e00ff */
[----:B------:R-:W-:Y:S02]  /*6140*/  SHF.R.S32.HI R3, RZ, 0x1f, R200 ;  /* 0x0000001fff037819 */ /* 0x000fe400000114c8 */
[----:B------:R-:W-:Y:S02]  /*6150*/  MOV R8, R4 ;  /* 0x0000000400087202 */ /* 0x000fe40000000f00 */
[----:B------:R-:W-:Y:S02]  /*6160*/  SHF.R.S32.HI R6, RZ, 0x1f, R138 ;  /* 0x0000001fff067819 */ /* 0x000fe4000001148a */
[----:B------:R-:W-:-:S02]  /*6170*/  IADD3 R21, P1, R45, R138, RZ ;  /* 0x0000008a2d157210 */ /* 0x000fc40007f3e0ff */
[----:B------:R-:W-:Y:S02]  /*6180*/  @P3 SHF.R.U32.HI R8, RZ, c[0x0][0x2cc], R5 ;  /* 0x0000b300ff083a19 */ /* 0x000fe40000011605 */
[----:B------:R-:W-:Y:S02]  /*6190*/  LEA.HI R9, R9, R14, RZ, 0x3 ;  /* 0x0000000e09097211 */ /* 0x000fe400078f18ff */
[----:B------:R-:W-:Y:S02]  /*61a0*/  SEL R5, R3, RZ, !P2 ;  /* 0x000000ff03057207 */ /* 0x000fe40005000000 */
[----:B------:R-:W-:Y:S02]  /*61b0*/  LEA.HI R11, R77, R78, RZ, 0x6 ;  /* 0x0000004e4d0b7211 */ /* 0x000fe400078f30ff */
[----:B------:R-:W-:Y:S01]  /*61c0*/  LEA.HI.X.SX32 R6, R45, R6, 0x1, P1 ;  /* 0x000000062d067211 */ /* 0x000fe200008f0eff */
[----:B------:R-:W-:Y:S01]  /*61d0*/  IMAD R5, R5, c[0x0][0x1c0], RZ ;  /* 0x0000700005057a24 */ /* 0x000fe200078e02ff */
[----:B------:R-:W-:Y:S01]  /*61e0*/  LOP3.LUT R13, R9, 0xfffffff8, RZ, 0xc0, !PT ;  /* 0xfffffff8090d7812 */ /* 0x000fe200078ec0ff */
[----:B------:R-:W-:Y:S01]  /*61f0*/  IMAD.SHL.U32 R11, R11, 0x8, RZ ;  /* 0x000000080b0b7824 */ /* 0x000fe200078e00ff */
[----:B------:R-:W-:Y:S01]  /*6200*/  SEL R18, R200, RZ, !P2 ;  /* 0x000000ffc8127207 */ /* 0x000fe20005000000 */
[----:B------:R-:W-:Y:S01]  /*6210*/  IMAD R12, R6, c[0x0][0x1e0], RZ ;  /* 0x00007800060c7a24 */ /* 0x000fe200078e02ff */
[----:B------:R-:W-:Y:S01]  /*6220*/  SHF.R.S32.HI R17, RZ, 0x1f, R16 ;  /* 0x0000001fff117819 */ /* 0x000fe20000011410 */
[----:B------:R-:W-:Y:S01]  /*6230*/  IMAD.IADD R13, R14, 0x1, -R13 ;  /* 0x000000010e0d7824 */ /* 0x000fe200078e0a0d */
[----:B------:R-:W-:Y:S01]  /*6240*/  LOP3.LUT R44, R44, 0xfffffe00, R11, 0xf8, !PT ;  /* 0xfffffe002c2c7812 */ /* 0x000fe200078ef80b */
[----:B------:R-:W-:Y:S01]  /*6250*/  IMAD R6, R6, c[0x0][0x208], RZ ;  /* 0x0000820006067a24 */ /* 0x000fe200078e02ff */
[----:B------:R-:W-:Y:S01]  /*6260*/  SHF.R.S32.HI R11, RZ, 0x1f, R8 ;  /* 0x0000001fff0b7819 */ /* 0x000fe20000011408 */
[C---:B------:R-:W-:Y:S01]  /*6270*/  IMAD R10, R18.reuse, c[0x0][0x1c4], R5 ;  /* 0x00007100120a7a24 */ /* 0x040fe200078e0205 */
[C---:B------:R-:W-:Y:S01]  /*6280*/  LOP3.LUT P4, RZ, R13.reuse, 0x4, RZ, 0xc0, !PT ;  /* 0x000000040dff7812 */ /* 0x040fe2000788c0ff */
[----:B------:R-:W-:Y:S01]  /*6290*/  IMAD.WIDE.U32 R18, R18, c[0x0][0x1c0], R24 ;  /* 0x0000700012127a25 */ /* 0x000fe200078e0018 */
[----:B------:R-:W-:-:S02]  /*62a0*/  LOP3.LUT P3, RZ, R13, 0x2, RZ, 0xc0, !PT ;  /* 0x000000020dff7812 */ /* 0x000fc4000786c0ff */
[----:B------:R-:W-:Y:S01]  /*62b0*/  ISETP.NE.U32.AND P1, PT, RZ, c[0x0][0x350], PT ;  /* 0x0000d400ff007a0c */ /* 0x000fe20003f25070 */
[----:B------:R-:W-:Y:S01]  /*62c0*/  IMAD.MOV R5, RZ, RZ, -R8 ;  /* 0x000000ffff057224 */ /* 0x000fe200078e0a08 */
[----:B------:R-:W-:Y:S01]  /*62d0*/  IADD3 R19, R19, R10, RZ ;  /* 0x0000000a13137210 */ /* 0x000fe20007ffe0ff */
[C---:B------:R-:W-:Y:S01]  /*62e0*/  IMAD R12, R21.reuse, c[0x0][0x1e4], R12 ;  /* 0x00007900150c7a24 */ /* 0x040fe200078e020c */
[----:B------:R-:W-:Y:S01]  /*62f0*/  ISETP.NE.AND.EX P1, PT, RZ, c[0x0][0x354], PT, P1 ;  /* 0x0000d500ff007a0c */ /* 0x000fe20003f25310 */
[C---:B------:R-:W-:Y:S01]  /*6300*/  IMAD R6, R21.reuse, c[0x0][0x20c], R6 ;  /* 0x0000830015067a24 */ /* 0x040fe200078e0206 */
[C---:B------:R-:W-:Y:S01]  /*6310*/  IADD3 R14, R16.reuse, 0x40, RZ ;  /* 0x00000040100e7810 */ /* 0x040fe20007ffe0ff */
[C-C-:B------:R-:W-:Y:S01]  /*6320*/  IMAD.WIDE.U32 R22, R21.reuse, c[0x0][0x1e0], R16.reuse ;  /* 0x0000780015167a25 */ /* 0x140fe200078e0010 */
[----:B------:R-:W-:Y:S02]  /*6330*/  ISETP.GE.AND P5, PT, R16, c[0x0][0x1d4], PT ;  /* 0x0000750010007a0c */ /* 0x000fe40003fa6270 */
[----:B------:R-:W-:Y:S01]  /*6340*/  ISETP.GE.AND P6, PT, R14, c[0x0][0x1d4], PT ;  /* 0x000075000e007a0c */ /* 0x000fe20003fc6270 */
[----:B------:R-:W-:-:S04]  /*6350*/  IMAD.WIDE.U32 R20, R21, c[0x0][0x208], R16 ;  /* 0x0000820015147a25 */ /* 0x000fc800078e0010 */
[----:B------:R-:W-:Y:S02]  /*6360*/  IMAD R5, R5, c[0x0][0x2c4], R4 ;  /* 0x0000b10005057a24 */ /* 0x000fe400078e0204 */
[----:B------:R-:W-:Y:S02]  /*6370*/  IMAD.SHL.U32 R13, R13, 0x40, RZ ;  /* 0x000000400d0d7824 */ /* 0x000fe400078e00ff */
[----:B------:R-:W-:Y:S02]  /*6380*/  IMAD R11, R11, c[0x0][0x1b0], RZ ;  /* 0x00006c000b0b7a24 */ /* 0x000fe400078e02ff */
[----:B------:R-:W-:Y:S01]  /*6390*/  IMAD.IADD R23, R23, 0x1, R12 ;  /* 0x0000000117177824 */ /* 0x000fe200078e020c */
[----:B------:R-:W-:Y:S01]  /*63a0*/  LOP3.LUT R13, R13, 0x1c0, RZ, 0xc0, !PT ;  /* 0x000001c00d0d7812 */ /* 0x000fe200078ec0ff */
[----:B------:R-:W-:Y:S02]  /*63b0*/  IMAD R4, R80, c[0x0][0x1e8], RZ ;  /* 0x00007a0050047a24 */ /* 0x000fe400078e02ff */
[----:B------:R-:W-:-:S02]  /*63c0*/  IMAD.SHL.U32 R10, R47, 0x8, RZ ;  /* 0x000000082f0a7824 */ /* 0x000fc400078e00ff */
[----:B------:R-:W-:Y:S01]  /*63d0*/  IMAD.IADD R21, R21, 0x1, R6 ;  /* 0x0000000115157824 */ /* 0x000fe200078e0206 */
[----:B------:R-:W-:Y:S01]  /*63e0*/  SHF.R.S32.HI R6, RZ, 0x1f, R5 ;  /* 0x0000001fff067819 */ /* 0x000fe20000011405 */
[C---:B------:R-:W-:Y:S01]  /*63f0*/  IMAD R11, R8.reuse, c[0x0][0x1b4], R11 ;  /* 0x00006d00080b7a24 */ /* 0x040fe200078e020b */
[----:B------:R-:W-:Y:S01]  /*6400*/  LOP3.LUT R10, R13, 0x8, R10, 0xf8, !PT ;  /* 0x000000080d0a7812 */ /* 0x000fe200078ef80a */
[----:B------:R-:W-:Y:S01]  /*6410*/  IMAD.WIDE.U32 R18, R8, c[0x0][0x1b0], R18 ;  /* 0x00006c0008127a25 */ /* 0x000fe200078e0012 */
[----:B------:R-:W-:-:S03]  /*6420*/  SHF.R.U32.HI R13, RZ, 0x3, R13 ;  /* 0x00000003ff0d7819 */ /* 0x000fc6000001160d */
[C---:B------:R-:W-:Y:S02]  /*6430*/  IMAD R4, R199.reuse, c[0x0][0x1ec], R4 ;  /* 0x00007b00c7047a24 */ /* 0x040fe400078e0204 */
[----:B------:R-:W-:-:S04]  /*6440*/  IMAD.WIDE.U32 R208, R199, c[0x0][0x1e8], R22 ;  /* 0x00007a00c7d07a25 */ /* 0x000fc800078e0016 */
[----:B------:R-:W-:Y:S01]  /*6450*/  IMAD.IADD R19, R19, 0x1, R11 ;  /* 0x0000000113137824 */ /* 0x000fe200078e020b */
[----:B------:R-:W-:Y:S01]  /*6460*/  IADD3 R209, R4, R209, RZ ;  /* 0x000000d104d17210 */ /* 0x000fe20007ffe0ff */
[----:B------:R-:W-:Y:S01]  /*6470*/  IMAD R6, R6, c[0x0][0x1a8], RZ ;  /* 0x00006a0006067a24 */ /* 0x000fe200078e02ff */
[----:B------:R-:W-:Y:S01]  /*6480*/  LOP3.LUT R4, R10, R13, RZ, 0x3c, !PT ;  /* 0x0000000d0a047212 */ /* 0x000fe200078e3cff */
[----:B------:R-:W-:Y:S02]  /*6490*/  IMAD.SHL.U32 R9, R9, 0x40, RZ ;  /* 0x0000004009097824 */ /* 0x000fe400078e00ff */
[C---:B------:R-:W-:Y:S02]  /*64a0*/  IMAD R6, R5.reuse, c[0x0][0x1ac], R6 ;  /* 0x00006b0005067a24 */ /* 0x040fe400078e0206 */
[----:B------:R-:W-:Y:S01]  /*64b0*/  IMAD.WIDE.U32 R18, R5, c[0x0][0x1a8], R18 ;  /* 0x00006a0005127a25 */ /* 0x000fe200078e0012 */
[----:B------:R-:W-:-:S03]  /*64c0*/  LOP3.LUT R4, R4, 0xfffffe00, R9, 0xf8, !PT ;  /* 0xfffffe0004047812 */ /* 0x000fc600078ef809 */
[----:B------:R-:W-:Y:S02]  /*64d0*/  IMAD.IADD R6, R19, 0x1, R6 ;  /* 0x0000000113067824 */ /* 0x000fe400078e0206 */
[----:B------:R-:W-:Y:S02]  /*64e0*/  IMAD R9, R175, c[0x0][0x2c4], RZ ;  /* 0x0000b100af097a24 */ /* 0x000fe400078e02ff */
[----:B------:R-:W-:Y:S02]  /*64f0*/  IMAD.IADD R12, R92, 0x1, R45 ;  /* 0x000000015c0c7824 */ /* 0x000fe400078e022d */
[----:B------:R-:W-:Y:S02]  /*6500*/  IMAD R80, R80, c[0x0][0x210], RZ ;  /* 0x0000840050507a24 */ /* 0x000fe400078e02ff */
[----:B------:R-:W-:-:S04]  /*6510*/  IMAD.WIDE.U32 R20, R199, c[0x0][0x210], R20 ;  /* 0x00008400c7147a25 */ /* 0x000fc800078e0014 */
[----:B------:R-:W-:-:S04]  /*6520*/  IMAD R80, R199, c[0x0][0x214], R80 ;  /* 0x00008500c7507a24 */ /* 0x000fc800078e0250 */
[----:B------:R-:W-:Y:S01]  /*6530*/  IMAD.IADD R81, R80, 0x1, R21 ;  /* 0x0000000150517824 */ /* 0x000fe200078e0215 */
[----:B------:R-:W-:Y:S02]  /*6540*/  MOV R80, R20 ;  /* 0x0000001400507202 */ /* 0x000fe40000000f00 */
[--C-:B--2---:R-:W-:Y:S01]  /*6550*/  @P0 SHF.R.S32.HI R11, RZ, 0x1f, R2.reuse ;  /* 0x0000001fff0b0819 */ /* 0x104fe20000011402 */
[----:B------:R-:W-:Y:S01]  /*6560*/  @P0 IMAD.MOV.U32 R10, RZ, RZ, R2 ;  /* 0x000000ffff0a0224 */ /* 0x000fe200078e0002 */
[----:B------:R-:W-:Y:S01]  /*6570*/  @!P0 MOV R11, R3 ;  /* 0x00000003000b8202 */ /* 0x000fe20000000f00 */
[----:B------:R-:W-:Y:S01]  /*6580*/  @!P0 IMAD.MOV.U32 R10, RZ, RZ, R200 ;  /* 0x000000ffff0a8224 */ /* 0x000fe200078e00c8 */
[C---:B------:R-:W-:Y:S01]  /*6590*/  LEA R13, P0, R18.reuse, c[0x0][0x160], 0x1 ;  /* 0x00005800120d7a11 */ /* 0x040fe200078008ff */
[----:B------:R-:W-:Y:S01]  /*65a0*/  IMAD.MOV.U32 R3, RZ, RZ, 0x20 ;  /* 0x00000020ff037424 */ /* 0x000fe200078e00ff */
[----:B------:R-:W-:Y:S02]  /*65b0*/  SEL R2, R11, RZ, !P1 ;  /* 0x000000ff0b027207 */ /* 0x000fe40004800000 */
[----:B------:R-:W-:-:S02]  /*65c0*/  LEA.HI.X R11, R18, c[0x0][0x164], R6, 0x1, P0 ;  /* 0x00005900120b7a11 */ /* 0x000fc400000f0c06 */
[----:B------:R-:W-:Y:S01]  /*65d0*/  ISETP.GE.AND P0, PT, R12, R9, PT ;  /* 0x000000090c00720c */ /* 0x000fe20003f06270 */
[----:B------:R-:W-:Y:S01]  /*65e0*/  IMAD R6, R2, c[0x0][0x1f0], RZ ;  /* 0x00007c0002067a24 */ /* 0x000fe200078e02ff */
[----:B------:R-:W-:Y:S01]  /*65f0*/  SEL R205, R10, RZ, !P1 ;  /* 0x000000ff0acd7207 */ /* 0x000fe20004800000 */
[----:B------:R-:W-:Y:S01]  /*6600*/  IMAD R2, R2, c[0x0][0x218], RZ ;  /* 0x0000860002027a24 */ /* 0x000fe200078e02ff */
[----:B------:R-:W-:Y:S01]  /*6610*/  SHF.L.U32 R10, R0, 0x3, RZ ;  /* 0x00000003000a7819 */ /* 0x000fe200000006ff */
[----:B------:R1:W2:Y:S01]  /*6620*/  SHFL.IDX PT, R18, R13, RZ, 0x181f ;  /* 0x00181fff0d127589 */ /* 0x0002a200000e0000 */
[----:B------:R-:W-:Y:S01]  /*6630*/  SEL R3, R3, 0xffffffe0, !P4 ;  /* 0xffffffe003037807 */ /* 0x000fe20006000000 */
[C---:B------:R-:W-:Y:S01]  /*6640*/  IMAD R211, R205.reuse, c[0x0][0x21c], R2 ;  /* 0x00008700cdd37a24 */ /* 0x040fe200078e0202 */
[C---:B------:R-:W-:Y:S01]  /*6650*/  IADD3 R5, R10.reuse, 0x80, RZ ;  /* 0x000000800a057810 */ /* 0x040fe20007ffe0ff */
[----:B------:R-:W-:Y:S01]  /*6660*/  IMAD.MOV.U32 R2, RZ, RZ, 0x10 ;  /* 0x00000010ff027424 */ /* 0x000fe200078e00ff */
[----:B------:R1:W3:Y:S01]  /*6670*/  SHFL.IDX PT, R19, R11, RZ, 0x181f ;  /* 0x00181fff0b137589 */ /* 0x0002e200000e0000 */
[C---:B------:R-:W-:Y:S01]  /*6680*/  IMAD R213, R205.reuse, c[0x0][0x1f4], R6 ;  /* 0x00007d00cdd57a24 */ /* 0x040fe200078e0206 */
[----:B------:R-:W-:Y:S01]  /*6690*/  ISETP.GE.AND P2, PT, R10, c[0x0][0x198], PT ;  /* 0x000066000a007a0c */ /* 0x000fe20003f46270 */
[----:B------:R-:W-:Y:S01]  /*66a0*/  IMAD.WIDE.U32 R208, R205, c[0x0][0x1f0], R208 ;  /* 0x00007c00cdd07a25 */ /* 0x000fe200078e00d0 */
[----:B------:R-:W-:-:S02]  /*66b0*/  SEL R2, R2, 0xfffffff0, !P3 ;  /* 0xfffffff002027807 */ /* 0x000fc40005800000 */
[----:B------:R-:W-:Y:S01]  /*66c0*/  ISETP.GE.AND P1, PT, R14, c[0x0][0x198], PT ;  /* 0x000066000e007a0c */ /* 0x000fe20003f26270 */
[----:B------:R-:W-:Y:S01]  /*66d0*/  IMAD.WIDE.U32 R204, R205, c[0x0][0x218], R80 ;  /* 0x00008600cdcc7a25 */ /* 0x000fe200078e0050 */
[----:B------:R-:W-:-:S03]  /*66e0*/  ISETP.GE.AND P3, PT, R5, c[0x0][0x198], PT ;  /* 0x0000660005007a0c */ /* 0x000fc60003f66270 */
[----:B------:R-:W-:Y:S02]  /*66f0*/  IMAD.IADD R213, R209, 0x1, R213 ;  /* 0x00000001d1d57824 */ /* 0x000fe400078e02d5 */
[----:B------:R-:W-:Y:S01]  /*6700*/  IMAD.IADD R211, R205, 0x1, R211 ;  /* 0x00000001cdd37824 */ /* 0x000fe200078e02d3 */
[----:B------:R-:W-:Y:S05]  /*6710*/  @P0 BRA `(.L_x_565) ;  /* 0x000000f000000947 */ /* 0x000fea0003800000 */
[----:B------:R-:W-:Y:S02]  /*6720*/  SHF.R.S32.HI R15, RZ, 0x1f, R14 ;  /* 0x0000001fff0f7819 */ /* 0x000fe4000001140e */
[----:B------:R-:W-:Y:S02]  /*6730*/  SHF.R.S32.HI R6, RZ, 0x1f, R5 ;  /* 0x0000001fff067819 */ /* 0x000fe40000011405 */
[----:B------:R-:W-:Y:S02]  /*6740*/  LEA.HI R8, R15, R14, RZ, 0x3 ;  /* 0x0000000e0f087211 */ /* 0x000fe400078f18ff */
[----:B------:R-:W-:Y:S01]  /*6750*/  LEA.HI R6, R6, R5, RZ, 0x3 ;  /* 0x0000000506067211 */ /* 0x000fe200078f18ff */
[----:B------:R-:W-:Y:S01]  /*6760*/  IMAD.SHL.U32 R5, R44, 0x2, RZ ;  /* 0x000000022c057824 */ /* 0x000fe200078e00ff */
[----:B--2---:R-:W-:-:S02]  /*6770*/  LEA R20, P0, R10, R18, 0x1 ;  /* 0x000000120a147211 */ /* 0x004fc400078008ff */
        /* <DEDUP_REMOVED lines=9> */
.L_x_565:
[----:B------:R-:W-:Y:S05]  /*6810*/  BSYNC B0 ;  /* 0x0000000000007941 */ /* 0x000fea0003800000 */
.L_x_564:
[----:B------:R-:W-:Y:S01]  /*6820*/  IADD3 R6, R12, 0x20, RZ ;  /* 0x000000200c067810 */ /* 0x000fe20007ffe0ff */
[----:B--23--:R2:W3:Y:S01]  /*6830*/  SHFL.IDX PT, R19, R11, 0x1, 0x181f ;  /* 0x00381f000b137f89 */ /* 0x00c4e200000e0000 */
[----:B------:R-:W-:Y:S02]  /*6840*/  BSSY B0, `(.L_x_566) ;  /* 0x0000014000007945 */ /* 0x000fe40003800000 */
[----:B------:R-:W-:Y:S01]  /*6850*/  ISETP.GE.AND P0, PT, R6, R9, PT ;  /* 0x000000090600720c */ /* 0x000fe20003f06270 */
        /* <DEDUP_REMOVED lines=18> */
.L_x_567:
[----:B------:R-:W-:Y:S05]  /*6980*/  BSYNC B0 ;  /* 0x0000000000007941 */ /* 0x000fea0003800000 */
.L_x_566:
[----:B---3--:R-:W-:Y:S01]  /*6990*/  IADD3 R6, R12, 0x40, RZ ;  /* 0x000000400c067810 */ /* 0x008fe20007ffe0ff */
[----:B------:R3:W1:Y:S01]  /*69a0*/  SHFL.IDX PT, R19, R11, 0x2, 0x181f ;  /* 0x00581f000b137f89 */ /* 0x00066200000e0000 */
[----:B------:R-:W-:Y:S02]  /*69b0*/  BSSY B0, `(.L_x_568) ;  /* 0x0000014000007945 */ /* 0x000fe40003800000 */
[----:B------:R-:W-:Y:S01]  /*69c0*/  ISETP.GE.AND P0, PT, R6, R9, PT ;  /* 0x000000090600720c */ /* 0x000fe20003f06270 */
        /* <DEDUP_REMOVED lines=18> */
.L_x_569:
[----:B------:R-:W-:Y:S05]  /*6af0*/  BSYNC B0 ;  /* 0x0000000000007941 */ /* 0x000fea0003800000 */
.L_x_568:
[----:B-1--4-:R-:W1:Y:S01]  /*6b00*/  SHFL.IDX PT, R18, R13, 0x3, 0x181f ;  /* 0x00781f000d127f89 */ /* 0x012e6200000e0000 */
[----:B------:R-:W-:Y:S01]  /*6b10*/  IADD3 R12, R12, 0x60, RZ ;  /* 0x000000600c0c7810 */ /* 0x000fe20007ffe0ff */
[----:B------:R-:W-:Y:S01]  /*6b20*/  IMAD.IADD R6, R172, 0x1, -R45 ;  /* 0x00000001ac067824 */ /* 0x000fe200078e0a2d */
[----:B------:R-:W-:Y:S01]  /*6b30*/  IADD3 R85, R7, -0x1, RZ ;  /* 0xffffffff07557810 */ /* 0x000fe20007ffe0ff */
[----:B------:R4:W2:Y:S01]  /*6b40*/  SHFL.IDX PT, R19, R11, 0x3, 0x181f ;  /* 0x00781f000b137f89 */ /* 0x0008a200000e0000 */
[----:B------:R-:W-:Y:S01]  /*6b50*/  ISETP.GE.AND P0, PT, R12, R9, PT ;  /* 0x000000090c00720c */ /* 0x000fe20003f06270 */
[----:B------:R-:W-:Y:S01]  /*6b60*/  IMAD.MOV.U32 R68, RZ, RZ, 0x6 ;  /* 0x00000006ff447424 */ /* 0x000fe200078e00ff */
[----:B------:R-:W-:Y:S01]  /*6b70*/  SHF.R.S32.HI R52, RZ, 0x1f, R85 ;  /* 0x0000001fff347819 */ /* 0x000fe20000011455 */
[----:B------:R-:W-:Y:S01]  /*6b80*/  IMAD.MOV.U32 R212, RZ, RZ, R208 ;  /* 0x000000ffffd47224 */ /* 0x000fe200078e00d0 */
[----:B------:R-:W-:Y:S01]  /*6b90*/  LEA.HI R84, R77, R78, RZ, 0x5 ;  /* 0x0000004e4d547211 */ /* 0x000fe200078f28ff */
[----:B------:R-:W-:Y:S01]  /*6ba0*/  IMAD.MOV.U32 R201, RZ, RZ, 0x5 ;  /* 0x00000005ffc97424 */ /* 0x000fe200078e00ff */
[----:B------:R-:W-:-:S02]  /*6bb0*/  SEL R46, RZ, 0x1, P5 ;  /* 0x00000001ff2e7807 */ /* 0x000fc40002800000 */
[----:B------:R-:W-:-:S05]  /*6bc0*/  SHF.R.S32.HI R87, RZ, 0x5, R84 ;  /* 0x00000005ff577819 */ /* 0x000fca0000011454 */
[----:B------:R-:W-:Y:S01]  /*6bd0*/  @!P0 SHF.R.S32.HI R15, RZ, 0x1f, R14 ;  /* 0x0000001fff0f8819 */ /* 0x000fe2000001140e */
[----:B------:R-:W-:-:S03]  /*6be0*/  @!P0 IMAD.SHL.U32 R16, R44, 0x2, RZ ;  /* 0x000000022c108824 */ /* 0x000fc600078e00ff */
[----:B------:R-:W-:Y:S02]  /*6bf0*/  @!P0 LEA.HI R14, R15, R14, RZ, 0x3 ;  /* 0x0000000e0f0e8211 */ /* 0x000fe400078f18ff */
[----:B-1----:R-:W-:Y:S02]  /*6c00*/  @!P0 LEA R20, P4, R10, R18, 0x1 ;  /* 0x000000120a148211 */ /* 0x002fe400078808ff */
[----:B--234-:R-:W-:Y:S02]  /*6c10*/  @!P0 LOP3.LUT R11, R14, 0xfffffff8, RZ, 0xc0, !PT ;  /* 0xfffffff80e0b8812 */ /* 0x01cfe400078ec0ff */
[C---:B------:R-:W-:Y:S02]  /*6c20*/  @!P0 LEA.HI.X R21, R10.reuse, R19, R17, 0x1, P4 ;  /* 0x000000130a158211 */ /* 0x040fe400020f0c11 */
[----:B------:R-:W-:Y:S01]  /*6c30*/  @!P0 IADD3 R10, R10, 0x80, RZ ;  /* 0x000000800a0a8810 */ /* 0x000fe20007ffe0ff */
[----:B------:R-:W-:Y:S01]  /*6c40*/  @!P0 IMAD.WIDE R12, R11, 0x2, R18 ;  /* 0x000000020b0c8825 */ /* 0x000fe200078e0212 */
[----:B------:R-:W-:Y:S01]  /*6c50*/  ISETP.NE.AND P4, PT, R203, RZ, PT ;  /* 0x000000ffcb00720c */ /* 0x000fe20003f85270 */
[----:B------:R-:W-:Y:S01]  /*6c60*/  @!PT LDS RZ, [RZ] ;  /* 0x00000000fffff984 */ /* 0x000fe20000000800 */
[----:B------:R1:W-:Y:S01]  /*6c70*/  @!P0 LDGSTS.E.BYPASS.LTC128B.128 [R16+0xf100], [R20.64], !P2 ;  /* 0x0f10000014108fae */ /* 0x0003e2000d101d46 */
[----:B------:R-:W-:Y:S01]  /*6c80*/  @!P0 SHF.R.S32.HI R5, RZ, 0x1f, R10 ;  /* 0x0000001fff058819 */ /* 0x000fe2000001140a */
[----:B------:R-:W-:-:S02]  /*6c90*/  IMAD R11, R85, -0x40, R6 ;  /* 0xffffffc0550b7824 */ /* 0x000fc400078e0206 */
[----:B------:R2:W-:Y:S01]  /*6ca0*/  @!P0 LDGSTS.E.BYPASS.LTC128B.128 [R16+0x13100], [R12.64], !P1 ;  /* 0x131000000c108fae */ /* 0x0005e2000c901d46 */
[----:B------:R-:W-:Y:S01]  /*6cb0*/  @!P0 LEA.HI R5, R5, R10, RZ, 0x3 ;  /* 0x0000000a05058211 */ /* 0x000fe200078f18ff */
[----:B------:R-:W-:Y:S01]  /*6cc0*/  IMAD.MOV.U32 R10, RZ, RZ, c[0x0][0x1e0] ;  /* 0x00007800ff0a7624 */ /* 0x000fe200078e00ff */
[----:B------:R-:W-:Y:S02]  /*6cd0*/  ISETP.GE.AND P1, PT, R11, 0x1, PT ;  /* 0x000000010b00780c */ /* 0x000fe40003f26270 */
[----:B------:R-:W-:Y:S01]  /*6ce0*/  @!P0 LOP3.LUT R5, R5, 0xfffffff8, RZ, 0xc0, !PT ;  /* 0xfffffff805058812 */ /* 0x000fe200078ec0ff */
[C---:B------:R-:W-:Y:S01]  /*6cf0*/  IMAD.SHL.U32 R202, R10.reuse, 0x20, RZ ;  /* 0x000000200aca7824 */ /* 0x040fe200078e00ff */
[C---:B------:R-:W-:Y:S02]  /*6d00*/  SHF.L.U64.HI R6, R10.reuse, R68, c[0x0][0x1e4] ;  /* 0x000079000a067619 */ /* 0x040fe40000010244 */
[----:B------:R-:W-:Y:S01]  /*6d10*/  SHF.L.U64.HI R201, R10, R201, c[0x0][0x1e4] ;  /* 0x000079000ac97619 */ /* 0x000fe200000102c9 */
[----:B------:R-:W-:-:S04]  /*6d20*/  @!P0 IMAD.WIDE R18, R5, 0x2, R18 ;  /* 0x0000000205128825 */ /* 0x000fc800078e0212 */
[----:B------:R-:W-:Y:S01]  /*6d30*/  IMAD.SHL.U32 R5, R10, 0x40, RZ ;  /* 0x000000400a057824 */ /* 0x000fe200078e00ff */
[----:B------:R1:W-:Y:S01]  /*6d40*/  @!P0 LDGSTS.E.BYPASS.LTC128B.128 [R16+0x17100], [R18.64], !P3 ;  /* 0x1710000012108fae */ /* 0x0003e2000d901d46 */
[----:B------:R-:W-:Y:S01]  /*6d50*/  IMAD R8, R6, R85, RZ ;  /* 0x0000005506087224 */ /* 0x000fe200078e02ff */
[----:B------:R-:W-:Y:S01]  /*6d60*/  ISETP.GE.AND P0, PT, R11, 0x21, PT ;  /* 0x000000210b00780c */ /* 0x000fe20003f06270 */
[-C--:B------:R-:W-:Y:S01]  /*6d70*/  IMAD.WIDE.U32 R14, R85, R5.reuse, R212 ;  /* 0x00000005550e7225 */ /* 0x080fe200078e00d4 */
[----:B------:R-:W0:Y:S03]  /*6d80*/  LDGDEPBAR ;  /* 0x00000000000079af */ /* 0x000e260000000000 */
[----:B------:R-:W-:-:S04]  /*6d90*/  IMAD R8, R52, R5, R8 ;  /* 0x0000000534087224 */ /* 0x000fc800078e0208 */
[----:B------:R-:W-:Y:S01]  /*6da0*/  IMAD.IADD R8, R15, 0x1, R8 ;  /* 0x000000010f087824 */ /* 0x000fe200078e0208 */
[----:B------:R-:W-:Y:S01]  /*6db0*/  BAR.SYNC.DEFER_BLOCKING 0x0 ;  /* 0x0000000000007b1d */ /* 0x000fe20000010000 */
[----:B--2---:R-:W-:-:S04]  /*6dc0*/  @P1 LEA R12, P2, R14, c[0x0][0x1c8], 0x1 ;  /* 0x000072000e0c1a11 */ /* 0x004fc800078408ff */
[----:B------:R-:W-:Y:S02]  /*6dd0*/  @P1 LEA.HI.X R13, R14, c[0x0][0x1cc], R8, 0x1, P2 ;  /* 0x000073000e0d1a11 */ /* 0x000fe400010f0c08 */
[----:B------:R-:W-:-:S05]  /*6de0*/  @P0 IADD3 R10, P2, R202, R14, RZ ;  /* 0x0000000eca0a0210 */ /* 0x000fca0007f5e0ff */
[----:B------:R-:W-:Y:S01]  /*6df0*/  @P0 IMAD.X R11, R201, 0x1, R8, P2 ;  /* 0x00000001c90b0824 */ /* 0x000fe200010e0608 */
[----:B------:R-:W-:Y:S01]  /*6e00*/  @P0 LEA R14, P2, R10, c[0x0][0x1c8], 0x1 ;  /* 0x000072000a0e0a11 */ /* 0x000fe200078408ff */
[----:B------:R-:W-:-:S03]  /*6e10*/  @P0 IMAD.SHL.U32 R8, R44, 0x2, RZ ;  /* 0x000000022c080824 */ /* 0x000fc600078e00ff */
[----:B------:R-:W-:Y:S01]  /*6e20*/  @P0 LEA.HI.X R15, R10, c[0x0][0x1cc], R11, 0x1, P2 ;  /* 0x000073000a0f0a11 */ /* 0x000fe200010f0c0b */
[----:B------:R-:W-:-:S05]  /*6e30*/  @P1 IMAD.SHL.U32 R10, R44, 0x2, RZ ;  /* 0x000000022c0a1824 */ /* 0x000fca00078e00ff */
        /* <DEDUP_REMOVED lines=8> */
[----:B------:R1:W-:Y:S01]  /*6ec0*/  @P0 LDGSTS.E.BYPASS.LTC128B.128 [R8+0xb100], [R14.64+0x100], !P4 ;  /* 0x0b1001000e080fae */ /* 0x0003e2000e101d46 */
[----:B------:R-:W-:-:S03]  /*6ed0*/  ISETP.LT.AND P0, PT, RZ, c[0x0][0x27c], PT ;  /* 0x00009f00ff007a0c */ /* 0x000fc60003f01270 */
[----:B------:R-:W0:Y:S10]  /*6ee0*/  LDGDEPBAR ;  /* 0x00000000000079af */ /* 0x000e340000000000 */
[----:B------:R-:W-:Y:S05]  /*6ef0*/  @P0 BRA `(.L_x_570) ;  /* 0x0000002000000947 */ /* 0x000fea0003800000 */
[----:B------:R-:W-:-:S04]  /*6f00*/  DEPBAR.LE SB0, 0x1 ;  /* 0x000080400000791a */ /* 0x000fc80000000000 */
[----:B------:R-:W-:Y:S05]  /*6f10*/  BRA `(.L_x_571) ;  /* 0x00006e6000007947 */ /* 0x000fea0003800000 */
.L_x_570:
[----:B------:R-:W-:Y:S01]  /*6f20*/  ULDC.U8 UR4, c[0x0][0x298] ;  /* 0x0000a60000047ab9 */ /* 0x000fe20000000000 */
[----:B-1---5:R-:W-:Y:S01]  /*6f30*/  SHF.R.S32.HI R18, RZ, 0x1f, R79 ;  /* 0x0000001fff127819 */ /* 0x022fe2000001144f */
[----:B------:R-:W-:Y:S01]  /*6f40*/  IMAD.WIDE.U32 R14, R79, c[0x0][0x280], RZ ;  /* 0x0000a0004f0e7a25 */ /* 0x000fe200078e00ff */
        /* <DEDUP_REMOVED lines=11> */
[----:B------:R-:W-:-:S02]  /*7000*/  IADD3 R8, R92, R89, RZ ;  /* 0x000000595c087210 */ /* 0x000fc40007ffe0ff */
[----:B------:R-:W-:Y:S01]  /*7010*/  IADD3 R17, R17, R15, RZ ;  /* 0x0000000f11117210 */ /* 0x000fe20007ffe0ff */
[----:B------:R-:W-:Y:S01]  /*7020*/  IMAD.IADD R19, R18, 0x1, R21 ;  /* 0x0000000112137824 */ /* 0x000fe200078e0215 */
[C---:B------:R-:W-:Y:S01]  /*7030*/  SHF.L.U32 R57, R90.reuse, 0x3, RZ ;  /* 0x000000035a397819 */ /* 0x040fe200000006ff */
[----:B------:R-:W-:Y:S01]  /*7040*/  IMAD R13, R90, 0x40, R8 ;  /* 0x000000405a0d7824 */ /* 0x000fe200078e0208 */
[----:B------:R-:W-:Y:S05]  /*7050*/  @!P0 BRA `(.L_x_572) ;  /* 0x0000351000008947 */ /* 0x000fea0003800000 */
[----:B------:R-:W-:Y:S01]  /*7060*/  ISETP.NE.AND P1, PT, R173, 0x1, PT ;  /* 0x00000001ad00780c */ /* 0x000fe20003f25270 */
[----:B------:R-:W-:Y:S01]  /*7070*/  IMAD.MOV.U32 R16, RZ, RZ, R14 ;  /* 0x000000ffff107224 */ /* 0x000fe200078e000e */
[----:B------:R-:W-:Y:S01]  /*7080*/  MOV R18, R20 ;  /* 0x0000001400127202 */ /* 0x000fe20000000f00 */
[----:B------:R-:W-:Y:S01]  /*7090*/  BSSY B0, `(.L_x_573) ;  /* 0x0000062000007945 */ /* 0x000fe20003800000 */
        /* <DEDUP_REMOVED lines=14> */
[----:B------:R-:W-:-:S04]  /*7180*/  @P1 SHF.R.U32.HI R13, RZ, c[0x0][0x2cc], R10 ;  /* 0x0000b300ff0d1a19 */ /* 0x000fc8000001160a */
[----:B------:R-:W-:Y:S01]  /*7190*/  SHF.R.S32.HI R12, RZ, 0x1f, R13 ;  /* 0x0000001fff0c7819 */ /* 0x000fe2000001140d */
[----:B------:R-:W-:-:S04]  /*71a0*/  IMAD.WIDE.U32 R18, R13, c[0x0][0x290], R18 ;  /* 0x0000a4000d127a25 */ /* 0x000fc800078e0012 */
[C---:B------:R-:W-:Y:S02]  /*71b0*/  IMAD R10, R12.reuse, c[0x0][0x280], RZ ;  /* 0x0000a0000c0a7a24 */ /* 0x040fe400078e02ff */
[----:B------:R-:W-:Y:S02]  /*71c0*/  IMAD R12, R12, c[0x0][0x290], RZ ;  /* 0x0000a4000c0c7a24 */ /* 0x000fe400078e02ff */
[----:B------:R-:W-:-:S04]  /*71d0*/  IMAD.WIDE.U32 R16, R13, c[0x0][0x280], R16 ;  /* 0x0000a0000d107a25 */ /* 0x000fc800078e0010 */
[C---:B------:R-:W-:Y:S01]  /*71e0*/  IMAD R11, R13.reuse, c[0x0][0x294], R12 ;  /* 0x0000a5000d0b7a24 */ /* 0x040fe200078e020c */
[----:B------:R-:W-:Y:S01]  /*71f0*/  LEA R15, P1, R16, c[0x0][0x270], 0x1 ;  /* 0x00009c00100f7a11 */ /* 0x000fe200078208ff */
[----:B------:R-:W-:Y:S01]  /*7200*/  IMAD R10, R13, c[0x0][0x284], R10 ;  /* 0x0000a1000d0a7a24 */ /* 0x000fe200078e020a */
[C---:B------:R-:W-:Y:S02]  /*7210*/  LEA R13, P0, R18.reuse, c[0x0][0x288], 0x1 ;  /* 0x0000a200120d7a11 */ /* 0x040fe400078008ff */
[----:B------:R-:W-:Y:S01]  /*7220*/  IADD3 R11, R19, R11, RZ ;  /* 0x0000000b130b7210 */ /* 0x000fe20007ffe0ff */
[----:B------:R-:W-:Y:S01]  /*7230*/  IMAD.IADD R10, R17, 0x1, R10 ;  /* 0x00000001110a7824 */ /* 0x000fe200078e020a */
[----:B------:R1:W2:Y:S02]  /*7240*/  SHFL.IDX PT, R24, R15, RZ, 0x1c1f ;  /* 0x001c1fff0f187589 */ /* 0x0002a400000e0000 */
[----:B------:R-:W-:Y:S02]  /*7250*/  LEA.HI.X R14, R18, c[0x0][0x28c], R11, 0x1, P0 ;  /* 0x0000a300120e7a11 */ /* 0x000fe400000f0c0b */
[----:B------:R-:W-:Y:S01]  /*7260*/  ISETP.GE.AND P0, PT, R8, R9, PT ;  /* 0x000000090800720c */ /* 0x000fe20003f06270 */
[----:B------:R1:W3:Y:S01]  /*7270*/  SHFL.IDX PT, R22, R13, RZ, 0x1c1f ;  /* 0x001c1fff0d167589 */ /* 0x0002e200000e0000 */
[----:B------:R-:W-:Y:S01]  /*7280*/  LEA.HI.X R16, R16, c[0x0][0x274], R10, 0x1, P1 ;  /* 0x00009d0010107a11 */ /* 0x000fe200008f0c0a */
[----:B------:R-:W-:-:S02]  /*7290*/  CS2R R18, SRZ ;  /* 0x0000000000127805 */ /* 0x000fc4000001ff00 */
[----:B------:R1:W4:Y:S04]  /*72a0*/  SHFL.IDX PT, R23, R14, RZ, 0x1c1f ;  /* 0x001c1fff0e177589 */ /* 0x00032800000e0000 */
[----:B------:R1:W1:Y:S04]  /*72b0*/  SHFL.IDX PT, R25, R16, RZ, 0x1c1f ;  /* 0x001c1fff10197589 */ /* 0x00026800000e0000 */
[----:B------:R-:W-:Y:S05]  /*72c0*/  @P0 BRA `(.L_x_574) ;  /* 0x000003e000000947 */ /* 0x000fea0003800000 */
[C---:B------:R-:W-:Y:S01]  /*72d0*/  IADD3 R17, R90.reuse, 0x10, RZ ;  /* 0x000000105a117810 */ /* 0x040fe20007ffe0ff */
[----:B------:R-:W-:Y:S01]  /*72e0*/  CS2R R96, SRZ ;  /* 0x0000000000607805 */ /* 0x000fe2000001ff00 */
[----:B------:R-:W-:-:S02]  /*72f0*/  IADD3 R11, R90, 0x20, RZ ;  /* 0x000000205a0b7810 */ /* 0x000fc40007ffe0ff */
[----:B------:R-:W-:Y:S02]  /*7300*/  ISETP.GE.AND P1, PT, R17, c[0x0][0x27c], PT ;  /* 0x00009f0011007a0c */ /* 0x000fe40003f26270 */
        /* <DEDUP_REMOVED lines=9> */
[----:B------:R-:W-:Y:S01]  /*73a0*/  CS2R R94, SRZ ;  /* 0x00000000005e7805 */ /* 0x000fe2000001ff00 */
[----:B------:R-:W-:Y:S01]  /*73b0*/  CS2R R110, SRZ ;  /* 0x00000000006e7805 */ /* 0x000fe2000001ff00 */
[----:B------:R-:W-:Y:S01]  /*73c0*/  CS2R R108, SRZ ;  /* 0x00000000006c7805 */ /* 0x000fe2000001ff00 */
[----:B------:R1:W5:Y:S01]  /*73d0*/  @!P2 LD.E.64 R96, [R26.64] ;  /* 0x000000061a60a980 */ /* 0x000362000c101b00 */
[----:B---34-:R-:W-:Y:S01]  /*73e0*/  @!P2 IMAD.WIDE R32, R90, 0x2, R22 ;  /* 0x000000025a20a825 */ /* 0x018fe200078e0216 */
[----:B------:R-:W-:Y:S01]  /*73f0*/  CS2R R100, SRZ ;  /* 0x0000000000647805 */ /* 0x000fe2000001ff00 */
[----:B------:R-:W-:-:S02]  /*7400*/  CS2R R98, SRZ ;  /* 0x0000000000627805 */ /* 0x000fc4000001ff00 */
[C---:B------:R-:W-:Y:S01]  /*7410*/  @!P1 IMAD.WIDE R20, R17.reuse, 0x2, R24 ;  /* 0x0000000211149825 */ /* 0x040fe200078e0218 */
[C---:B------:R-:W-:Y:S01]  /*7420*/  IADD3 R12, R90.reuse, 0x30, RZ ;  /* 0x000000305a0c7810 */ /* 0x040fe20007ffe0ff */
[----:B------:R2:W5:Y:S02]  /*7430*/  @!P2 LD.E.64 R94, [R32.64] ;  /* 0x00000006205ea980 */ /* 0x000564000c101b00 */
[----:B------:R-:W-:Y:S01]  /*7440*/  @!P1 IMAD.WIDE R30, R17, 0x2, R22 ;  /* 0x00000002111e9825 */ /* 0x000fe200078e0216 */
[----:B------:R-:W-:Y:S01]  /*7450*/  IADD3 R10, R90, 0x50, RZ ;  /* 0x000000505a0a7810 */ /* 0x000fe20007ffe0ff */
[----:B------:R3:W5:Y:S02]  /*7460*/  @!P1 LD.E.64 R110, [R20.64] ;  /* 0x00000006146e9980 */ /* 0x000764000c101b00 */
[C---:B------:R-:W-:Y:S01]  /*7470*/  @!P0 IMAD.WIDE R28, R11.reuse, 0x2, R24 ;  /* 0x000000020b1c8825 */ /* 0x040fe200078e0218 */
[----:B------:R-:W-:Y:S01]  /*7480*/  ISETP.GE.AND P2, PT, R12, c[0x0][0x27c], PT ;  /* 0x00009f000c007a0c */ /* 0x000fe20003f46270 */
[----:B------:R4:W5:Y:S04]  /*7490*/  @!P1 LD.E.64 R108, [R30.64] ;  /* 0x000000061e6c9980 */ /* 0x000968000c101b00 */
[----:B------:R2:W5:Y:S01]  /*74a0*/  @!P0 LD.E.64 R100, [R28.64] ;  /* 0x000000061c648980 */ /* 0x000562000c101b00 */
[----:B-1----:R-:W-:Y:S01]  /*74b0*/  @!P0 IMAD.WIDE R26, R11, 0x2, R22 ;  /* 0x000000020b1a8825 */ /* 0x002fe200078e0216 */
[----:B------:R-:W-:-:S04]  /*74c0*/  IADD3 R11, R90, 0x40, RZ ;  /* 0x000000405a0b7810 */ /* 0x000fc80007ffe0ff */
[----:B------:R1:W5:Y:S01]  /*74d0*/  @!P0 LD.E.64 R98, [R26.64] ;  /* 0x000000061a628980 */ /* 0x000362000c101b00 */
[----:B------:R-:W-:Y:S02]  /*74e0*/  ISETP.GE.AND P1, PT, R11, c[0x0][0x27c], PT ;  /* 0x00009f000b007a0c */ /* 0x000fe40003f26270 */
[----:B------:R-:W-:Y:S02]  /*74f0*/  ISETP.GE.AND P0, PT, R10, c[0x0][0x27c], PT ;  /* 0x00009f000a007a0c */ /* 0x000fe40003f06270 */
[----:B---3--:R-:W-:-:S04]  /*7500*/  @!P2 SHF.R.S32.HI R21, RZ, 0x1f, R12 ;  /* 0x0000001fff15a819 */ /* 0x008fc8000001140c */
[----:B------:R-:W-:-:S05]  /*7510*/  @!P2 LEA.HI R12, R21, R12, RZ, 0x2 ;  /* 0x0000000c150ca211 */ /* 0x000fca00078f10ff */
[----:B------:R-:W-:Y:S02]  /*7520*/  @!P1 SHF.R.S32.HI R20, RZ, 0x1f, R11 ;  /* 0x0000001fff149819 */ /* 0x000fe4000001140b */
[----:B------:R-:W-:Y:S02]  /*7530*/  @!P0 SHF.R.S32.HI R17, RZ, 0x1f, R10 ;  /* 0x0000001fff118819 */ /* 0x000fe4000001140a */
[----:B------:R-:W-:Y:S02]  /*7540*/  @!P1 LEA.HI R11, R20, R11, RZ, 0x2 ;  /* 0x0000000b140b9211 */ /* 0x000fe400078f10ff */
[----:B------:R-:W-:Y:S02]  /*7550*/  @!P0 LEA.HI R10, R17, R10, RZ, 0x2 ;  /* 0x0000000a110a8211 */ /* 0x000fe400078f10ff */
[----:B------:R-:W-:Y:S02]  /*7560*/  @!P2 LOP3.LUT R12, R12, 0xfffffffc, RZ, 0xc0, !PT ;  /* 0xfffffffc0c0ca812 */ /* 0x000fe400078ec0ff */
[----:B------:R-:W-:-:S02]  /*7570*/  @!P1 LOP3.LUT R11, R11, 0xfffffffc, RZ, 0xc0, !PT ;  /* 0xfffffffc0b0b9812 */ /* 0x000fc400078ec0ff */
[----:B------:R-:W-:Y:S01]  /*7580*/  @!P0 LOP3.LUT R10, R10, 0xfffffffc, RZ, 0xc0, !PT ;  /* 0xfffffffc0a0a8812 */ /* 0x000fe200078ec0ff */
[--C-:B----4-:R-:W-:Y:S01]  /*7590*/  @!P2 IMAD.WIDE R30, R12, 0x2, R24.reuse ;  /* 0x000000020c1ea825 */ /* 0x110fe200078e0218 */
[----:B------:R-:W-:Y:S01]  /*75a0*/  CS2R R82, SRZ ;  /* 0x0000000000527805 */ /* 0x000fe2000001ff00 */
[----:B------:R-:W-:Y:S01]  /*75b0*/  CS2R R80, SRZ ;  /* 0x0000000000507805 */ /* 0x000fe2000001ff00 */
[----:B------:R-:W-:Y:S01]  /*75c0*/  CS2R R72, SRZ ;  /* 0x0000000000487805 */ /* 0x000fe2000001ff00 */
[C-C-:B------:R-:W-:Y:S01]  /*75d0*/  @!P1 IMAD.WIDE R20, R11.reuse, 0x2, R24.reuse ;  /* 0x000000020b149825 */ /* 0x140fe200078e0218 */
[----:B------:R-:W-:Y:S01]  /*75e0*/  CS2R R66, SRZ ;  /* 0x0000000000427805 */ /* 0x000fe2000001ff00 */
[----:B------:R-:W-:Y:S01]  /*75f0*/  CS2R R70, SRZ ;  /* 0x0000000000467805 */ /* 0x000fe2000001ff00 */
[----:B------:R-:W-:Y:S01]  /*7600*/  CS2R R64, SRZ ;  /* 0x0000000000407805 */ /* 0x000fe2000001ff00 */
[----:B------:R-:W-:Y:S01]  /*7610*/  @!P0 IMAD.WIDE R24, R10, 0x2, R24 ;  /* 0x000000020a188825 */ /* 0x000fe200078e0218 */
[----:B------:R3:W5:Y:S03]  /*7620*/  @!P2 LD.E.64 R82, [R30.64] ;  /* 0x000000061e52a980 */ /* 0x000766000c101b00 */
[--C-:B--2---:R-:W-:Y:S01]  /*7630*/  @!P1 IMAD.WIDE R28, R11, 0x2, R22.reuse ;  /* 0x000000020b1c9825 */ /* 0x104fe200078e0216 */
[----:B------:R3:W5:Y:S03]  /*7640*/  @!P1 LD.E.64 R72, [R20.64] ;  /* 0x0000000614489980 */ /* 0x000766000c101b00 */
[--C-:B-1----:R-:W-:Y:S01]  /*7650*/  @!P2 IMAD.WIDE R26, R12, 0x2, R22.reuse ;  /* 0x000000020c1aa825 */ /* 0x102fe200078e0216 */
[----:B------:R3:W5:Y:S03]  /*7660*/  @!P0 LD.E.64 R66, [R24.64] ;  /* 0x0000000618428980 */ /* 0x000766000c101b00 */
[----:B------:R-:W-:Y:S01]  /*7670*/  @!P0 IMAD.WIDE R10, R10, 0x2, R22 ;  /* 0x000000020a0a8825 */ /* 0x000fe200078e0216 */
[----:B------:R3:W5:Y:S04]  /*7680*/  @!P2 LD.E.64 R80, [R26.64] ;  /* 0x000000061a50a980 */ /* 0x000768000c101b00 */
[----:B------:R3:W5:Y:S04]  /*7690*/  @!P1 LD.E.64 R70, [R28.64] ;  /* 0x000000061c469980 */ /* 0x000768000c101b00 */
[----:B------:R3:W5:Y:S02]  /*76a0*/  @!P0 LD.E.64 R64, [R10.64] ;  /* 0x000000060a408980 */ /* 0x000764000c101b00 */
.L_x_574:
[----:B------:R-:W-:Y:S05]  /*76b0*/  BSYNC B0 ;  /* 0x0000000000007941 */ /* 0x000fea0003800000 */
.L_x_573:
[----:B---3--:R-:W-:Y:S01]  /*76c0*/  IADD3 R10, R8, 0x40, RZ ;  /* 0x00000040080a7810 */ /* 0x008fe20007ffe0ff */
[----:B-----5:R-:W-:Y:S01]  /*76d0*/  IMAD.MOV.U32 R8, RZ, RZ, R66 ;  /* 0x000000ffff087224 */ /* 0x020fe200078e0042 */
[----:B-1----:R1:W3:Y:S01]  /*76e0*/  SHFL.IDX PT, R25, R16, 0x1, 0x1c1f ;  /* 0x003c1f0010197f89 */ /* 0x0022e200000e0000 */
[----:B------:R-:W-:Y:S01]  /*76f0*/  IMAD.MOV.U32 R12, RZ, RZ, R67 ;  /* 0x000000ffff0c7224 */ /* 0x000fe200078e0043 */
[----:B------:R-:W-:Y:S01]  /*7700*/  ISETP.GE.AND P0, PT, R10, R9, PT ;  /* 0x000000090a00720c */ /* 0x000fe20003f06270 */
[----:B------:R-:W-:Y:S01]  /*7710*/  IMAD.MOV.U32 R11, RZ, RZ, R72 ;  /* 0x000000ffff0b7224 */ /* 0x000fe200078e0048 */
[----:B--2---:R2:W4:Y:S01]  /*7720*/  SHFL.IDX PT, R24, R15, 0x1, 0x1c1f ;  /* 0x003c1f000f187f89 */ /* 0x00452200000e0000 */
[----:B------:R-:W-:Y:S01]  /*7730*/  IMAD.MOV.U32 R10, RZ, RZ, R73 ;  /* 0x000000ffff0a7224 */ /* 0x000fe200078e0049 */
[----:B------:R-:W-:Y:S01]  /*7740*/  PRMT R53, R12, 0x5410, R8 ;  /* 0x000054100c357816 */ /* 0x000fe20000000008 */
[----:B------:R-:W-:Y:S01]  /*7750*/  IMAD.MOV.U32 R8, RZ, RZ, R82 ;  /* 0x000000ffff087224 */ /* 0x000fe200078e0052 */
[----:B------:R2:W1:Y:S01]  /*7760*/  SHFL.IDX PT, R21, R14, 0x1, 0x1c1f ;  /* 0x003c1f000e157f89 */ /* 0x00046200000e0000 */
[----:B------:R-:W-:Y:S01]  /*7770*/  IMAD.MOV.U32 R12, RZ, RZ, R83 ;  /* 0x000000ffff0c7224 */ /* 0x000fe200078e0053 */
[----:B------:R-:W-:Y:S01]  /*7780*/  PRMT R58, R10, 0x5410, R11 ;  /* 0x000054100a3a7816 */ /* 0x000fe2000000000b */
[----:B------:R-:W-:Y:S01]  /*7790*/  IMAD.MOV.U32 R10, RZ, RZ, R101 ;  /* 0x000000ffff0a7224 */ /* 0x000fe200078e0065 */
[----:B------:R-:W-:Y:S01]  /*77a0*/  PRMT R62, R62, 0x5410, R8 ;  /* 0x000054103e3e7816 */ /* 0x000fe20000000008 */
[----:B------:R-:W-:Y:S01]  /*77b0*/  IMAD.MOV.U32 R8, RZ, RZ, R110 ;  /* 0x000000ffff087224 */ /* 0x000fe200078e006e */
[----:B------:R-:W-:Y:S01]  /*77c0*/  MOV R11, R100 ;  /* 0x00000064000b7202 */ /* 0x000fe20000000f00 */
[----:B------:R2:W1:Y:S01]  /*77d0*/  SHFL.IDX PT, R20, R13, 0x1, 0x1c1f ;  /* 0x003c1f000d147f89 */ /* 0x00046200000e0000 */
        /* <DEDUP_REMOVED lines=32> */
[----:B-1----:R-:W-:Y:S01]  /*79e0*/  CS2R R16, SRZ ;  /* 0x0000000000107805 */ /* 0x002fe2000001ff00 */
        /* <DEDUP_REMOVED lines=8> */
[C---:B--23--:R-:W-:Y:S01]  /*7a70*/  IADD3 R13, R90.reuse, 0x10, RZ ;  /* 0x000000105a0d7810 */ /* 0x04cfe20007ffe0ff */
        /* <DEDUP_REMOVED lines=8> */
[----:B------:R-:W-:Y:S01]  /*7b00*/  @!P2 IMAD.WIDE R14, R90, 0x2, R24 ;  /* 0x000000025a0ea825 */ /* 0x000fe200078e0218 */
[----:B------:R-:W-:Y:S02]  /*7b10*/  @!P0 LEA.HI R8, R8, R11, RZ, 0x2 ;  /* 0x0000000b08088211 */ /* 0x000fe400078f10ff */
[----:B------:R-:W-:Y:S02]  /*7b20*/  @!P1 LOP3.LUT R10, R10, 0xfffffffc, RZ, 0xc0, !PT ;  /* 0xfffffffc0a0a9812 */ /* 0x000fe400078ec0ff */
[----:B------:R-:W-:Y:S01]  /*7b30*/  @!P0 LOP3.LUT R8, R8, 0xfffffffc, RZ, 0xc0, !PT ;  /* 0xfffffffc08088812 */ /* 0x000fe200078ec0ff */
[----:B------:R-:W-:Y:S01]  /*7b40*/  CS2R R54, SRZ ;  /* 0x0000000000367805 */ /* 0x000fe2000001ff00 */
[----:B------:R-:W-:Y:S01]  /*7b50*/  CS2R R50, SRZ ;  /* 0x0000000000327805 */ /* 0x000fe2000001ff00 */
[----:B------:R-:W-:Y:S01]  /*7b60*/  CS2R R42, SRZ ;  /* 0x00000000002a7805 */ /* 0x000fe2000001ff00 */
[----:B------:R-:W-:Y:S01]  /*7b70*/  @!P2 IMAD.WIDE R28, R90, 0x2, R20 ;  /* 0x000000025a1ca825 */ /* 0x000fe200078e0214 */
[----:B------:R1:W5:Y:S01]  /*7b80*/  @!P2 LD.E.64 R60, [R14.64] ;  /* 0x000000060e3ca980 */ /* 0x000362000c101b00 */
[----:B------:R-:W-:Y:S01]  /*7b90*/  CS2R R38, SRZ ;  /* 0x0000000000267805 */ /* 0x000fe2000001ff00 */
[----:B------:R-:W-:Y:S01]  /*7ba0*/  CS2R R36, SRZ ;  /* 0x0000000000247805 */ /* 0x000fe2000001ff00 */
[----:B------:R-:W-:Y:S01]  /*7bb0*/  @!P1 IMAD.WIDE R22, R10, 0x2, R24 ;  /* 0x000000020a169825 */ /* 0x000fe200078e0218 */
[----:B------:R-:W-:Y:S01]  /*7bc0*/  IADD3 R13, R90, 0x40, RZ ;  /* 0x000000405a0d7810 */ /* 0x000fe20007ffe0ff */
[----:B------:R2:W5:Y:S02]  /*7bd0*/  @!P2 LD.E.64 R54, [R28.64] ;  /* 0x000000061c36a980 */ /* 0x000564000c101b00 */
[----:B------:R-:W-:Y:S01]  /*7be0*/  @!P1 IMAD.WIDE R26, R10, 0x2, R20 ;  /* 0x000000020a1a9825 */ /* 0x000fe200078e0214 */
[----:B------:R-:W-:Y:S01]  /*7bf0*/  IADD3 R11, R90, 0x50, RZ ;  /* 0x000000505a0b7810 */ /* 0x000fe20007ffe0ff */
[----:B------:R3:W5:Y:S02]  /*7c00*/  @!P1 LD.E.64 R50, [R22.64] ;  /* 0x0000000616329980 */ /* 0x000764000c101b00 */
[----:B------:R-:W-:-:S02]  /*7c10*/  @!P0 IMAD.WIDE R18, R8, 0x2, R24 ;  /* 0x0000000208128825 */ /* 0x000fc400078e0218 */
[----:B------:R4:W5:Y:S02]  /*7c20*/  @!P1 LD.E.64 R42, [R26.64] ;  /* 0x000000061a2a9980 */ /* 0x000964000c101b00 */
[----:B------:R-:W-:Y:S01]  /*7c30*/  @!P0 IMAD.WIDE R16, R8, 0x2, R20 ;  /* 0x0000000208108825 */ /* 0x000fe200078e0214 */
[----:B------:R-:W-:Y:S01]  /*7c40*/  ISETP.GE.AND P1, PT, R13, c[0x0][0x27c], PT ;  /* 0x00009f000d007a0c */ /* 0x000fe20003f26270 */
[----:B------:R2:W5:Y:S04]  /*7c50*/  @!P0 LD.E.64 R38, [R18.64] ;  /* 0x0000000612268980 */ /* 0x000568000c101b00 */
[----:B------:R2:W5:Y:S01]  /*7c60*/  @!P0 LD.E.64 R36, [R16.64] ;  /* 0x0000000610248980 */ /* 0x000562000c101b00 */
[----:B-1----:R-:W-:Y:S02]  /*7c70*/  IADD3 R15, R90, 0x30, RZ ;  /* 0x000000305a0f7810 */ /* 0x002fe40007ffe0ff */
[----:B------:R-:W-:-:S02]  /*7c80*/  ISETP.GE.AND P0, PT, R11, c[0x0][0x27c], PT ;  /* 0x00009f000b007a0c */ /* 0x000fc40003f06270 */
[----:B------:R-:W-:-:S03]  /*7c90*/  ISETP.GE.AND P2, PT, R15, c[0x0][0x27c], PT ;  /* 0x00009f000f007a0c */ /* 0x000fc60003f46270 */
[----:B------:R-:W-:-:S04]  /*7ca0*/  @!P1 SHF.R.S32.HI R10, RZ, 0x1f, R13 ;  /* 0x0000001fff0a9819 */ /* 0x000fc8000001140d */
[----:B------:R-:W-:-:S04]  /*7cb0*/  @!P1 LEA.HI R10, R10, R13, RZ, 0x2 ;  /* 0x0000000d0a0a9211 */ /* 0x000fc800078f10ff */
[----:B------:R-:W-:Y:S02]  /*7cc0*/  @!P0 SHF.R.S32.HI R8, RZ, 0x1f, R11 ;  /* 0x0000001fff088819 */ /* 0x000fe4000001140b */
[----:B------:R-:W-:Y:S02]  /*7cd0*/  @!P2 SHF.R.S32.HI R12, RZ, 0x1f, R15 ;  /* 0x0000001fff0ca819 */ /* 0x000fe4000001140f */
[----:B------:R-:W-:Y:S02]  /*7ce0*/  @!P0 LEA.HI R8, R8, R11, RZ, 0x2 ;  /* 0x0000000b08088211 */ /* 0x000fe400078f10ff */
[----:B------:R-:W-:Y:S02]  /*7cf0*/  @!P2 LEA.HI R12, R12, R15, RZ, 0x2 ;  /* 0x0000000f0c0ca211 */ /* 0x000fe400078f10ff */
[----:B------:R-:W-:Y:S02]  /*7d00*/  @!P1 LOP3.LUT R10, R10, 0xfffffffc, RZ, 0xc0, !PT ;  /* 0xfffffffc0a0a9812 */ /* 0x000fe400078ec0ff */
[----:B------:R-:W-:-:S02]  /*7d10*/  @!P2 LOP3.LUT R11, R12, 0xfffffffc, RZ, 0xc0, !PT ;  /* 0xfffffffc0c0ba812 */ /* 0x000fc400078ec0ff */
[----:B------:R-:W-:Y:S01]  /*7d20*/  @!P0 LOP3.LUT R8, R8, 0xfffffffc, RZ, 0xc0, !PT ;  /* 0xfffffffc08088812 */ /* 0x000fe200078ec0ff */
[C-C-:B------:R-:W-:Y:S01]  /*7d30*/  @!P1 IMAD.WIDE R12, R10.reuse, 0x2, R24.reuse ;  /* 0x000000020a0c9825 */ /* 0x140fe200078e0218 */
[----:B------:R-:W-:Y:S01]  /*7d40*/  CS2R R32, SRZ ;  /* 0x0000000000207805 */ /* 0x000fe2000001ff00 */
[----:B------:R-:W-:Y:S01]  /*7d50*/  CS2R R30, SRZ ;  /* 0x00000000001e7805 */ /* 0x000fe2000001ff00 */
[----:B----4-:R-:W-:Y:S01]  /*7d60*/  CS2R R26, SRZ ;  /* 0x00000000001a7805 */ /* 0x010fe2000001ff00 */
[C---:B--2---:R-:W-:Y:S01]  /*7d70*/  @!P2 IMAD.WIDE R28, R11.reuse, 0x2, R24 ;  /* 0x000000020b1ca825 */ /* 0x044fe200078e0218 */
[----:B------:R-:W-:Y:S01]  /*7d80*/  CS2R R18, SRZ ;  /* 0x0000000000127805 */ /* 0x000fe2000001ff00 */
[----:B---3--:R-:W-:Y:S01]  /*7d90*/  CS2R R22, SRZ ;  /* 0x0000000000167805 */ /* 0x008fe2000001ff00 */
[----:B------:R-:W-:Y:S01]  /*7da0*/  CS2R R16, SRZ ;  /* 0x0000000000107805 */ /* 0x000fe2000001ff00 */
        /* <DEDUP_REMOVED lines=9> */
[----:B------:R1:W5:Y:S02]  /*7e40*/  @!P0 LD.E.64 R16, [R20.64] ;  /* 0x0000000614108980 */ /* 0x000364000c101b00 */
.L_x_576:
[----:B--23--:R-:W-:Y:S05]  /*7e50*/  BSYNC B0 ;  /* 0x0000000000007941 */ /* 0x00cfea0003800000 */
.L_x_575:
[----:B-1---5:R-:W-:Y:S01]  /*7e60*/  IMAD.MOV.U32 R11, RZ, RZ, R18 ;  /* 0x000000ffff0b7224 */ /* 0x022fe200078e0012 */
[----:B------:R-:W-:-:S04]  /*7e70*/  DEPBAR.LE SB0, 0x1 ;  /* 0x000080400000791a */ /* 0x000fc80000000000 */
[----:B------:R-:W-:Y:S01]  /*7e80*/  IMAD.MOV.U32 R8, RZ, RZ, R19 ;  /* 0x000000ffff087224 */ /* 0x000fe200078e0013 */
[----:B------:R-:W-:Y:S01]  /*7e90*/  BSSY B1, `(.L_x_577) ;  /* 0x0000152000017945 */ /* 0x000fe20003800000 */
[----:B------:R-:W-:Y:S02]  /*7ea0*/  IMAD.MOV.U32 R10, RZ, RZ, R26 ;  /* 0x000000ffff0a7224 */ /* 0x000fe400078e001a */
[----:B------:R-:W-:Y:S01]  /*7eb0*/  IMAD.MOV.U32 R12, RZ, RZ, R17 ;  /* 0x000000ffff0c7224 */ /* 0x000fe200078e0011 */
[----:B------:R-:W-:Y:S01]  /*7ec0*/  PRMT R14, R8, 0x5410, R11 ;  /* 0x00005410080e7816 */ /* 0x000fe2000000000b */
[----:B------:R-:W-:Y:S02]  /*7ed0*/  IMAD.MOV.U32 R11, RZ, RZ, R27 ;  /* 0x000000ffff0b7224 */ /* 0x000fe400078e001b */
[----:B------:R-:W-:Y:S02]  /*7ee0*/  IMAD.MOV.U32 R8, RZ, RZ, R32 ;  /* 0x000000ffff087224 */ /* 0x000fe400078e0020 */
[----:B------:R-:W-:Y:S01]  /*7ef0*/  IMAD.IADD R48, R9, 0x1, -R92 ;  /* 0x0000000109307824 */ /* 0x000fe200078e0a5c */
[----:B------:R-:W-:Y:S01]  /*7f00*/  PRMT R21, R11, 0x5410, R10 ;  /* 0x000054100b157816 */ /* 0x000fe2000000000a */
[----:B------:R-:W-:-:S02]  /*7f10*/  IMAD.MOV.U32 R10, RZ, RZ, R33 ;  /* 0x000000ffff0a7224 */ /* 0x000fc400078e0021 */
[----:B------:R-:W-:Y:S01]  /*7f20*/  IMAD.MOV.U32 R11, RZ, RZ, R39 ;  /* 0x000000ffff0b7224 */ /* 0x000fe200078e0027 */
[----:B------:R-:W-:Y:S01]  /*7f30*/  IMNMX R48, R48, 0x80, PT ;  /* 0x0000008030307817 */ /* 0x000fe20003800200 */
[----:B------:R-:W-:Y:S01]  /*7f40*/  IMAD.MOV.U32 R9, RZ, RZ, R54 ;  /* 0x000000ffff097224 */ /* 0x000fe200078e0036 */
[----:B------:R-:W-:Y:S01]  /*7f50*/  PRMT R25, R10, 0x5410, R8 ;  /* 0x000054100a197816 */ /* 0x000fe20000000008 */
[----:B------:R-:W-:Y:S01]  /*7f60*/  IMAD.MOV.U32 R8, RZ, RZ, R38 ;  /* 0x000000ffff087224 */ /* 0x000fe200078e0026 */
[----:B------:R-:W-:Y:S01]  /*7f70*/  PRMT R28, R28, 0x5410, R11 ;  /* 0x000054101c1c7816 */ /* 0x000fe2000000000b */
[----:B------:R-:W-:Y:S01]  /*7f80*/  IMAD.MOV.U32 R10, RZ, RZ, R50 ;  /* 0x000000ffff0a7224 */ /* 0x000fe200078e0032 */
[----:B------:R-:W-:Y:S01]  /*7f90*/  BAR.SYNC.DEFER_BLOCKING 0x0 ;  /* 0x0000000000007b1d */ /* 0x000fe20000010000 */
[----:B------:R-:W-:Y:S01]  /*7fa0*/  IMAD.MOV.U32 R11, RZ, RZ, R61 ;  /* 0x000000ffff0b7224 */ /* 0x000fe200078e003d */
[----:B------:R-:W-:Y:S01]  /*7fb0*/  PRMT R29, R8, 0x7610, R29 ;  /* 0x00007610081d7816 */ /* 0x000fe2000000001d */
[----:B------:R-:W-:Y:S01]  /*7fc0*/  IMAD.MOV.U32 R8, RZ, RZ, R51 ;  /* 0x000000ffff087224 */ /* 0x000fe200078e0033 */
[----:B------:R-:W-:-:S04]  /*7fd0*/  ISETP.GE.AND P0, PT, R89, R48, PT ;  /* 0x000000305900720c */ /* 0x000fc80003f06270 */
        /* <DEDUP_REMOVED lines=18> */
[----:B------:R-:W-:Y:S01]  /*8100*/  LOP3.LUT P1, RZ, R10, 0x4, RZ, 0xc0, !PT ;  /* 0x000000040aff7812 */ /* 0x000fe2000782c0ff */
[----:B------:R-:W-:Y:S01]  /*8110*/  IMAD.MOV.U32 R10, RZ, RZ, R42 ;  /* 0x000000ffff0a7224 */ /* 0x000fe200078e002a */
[----:B------:R-:W-:Y:S01]  /*8120*/  PRMT R28, R11, 0x7610, R28 ;  /* 0x000076100b1c7816 */ /* 0x000fe2000000001c */
[----:B------:R-:W-:Y:S01]  /*8130*/  IMAD.MOV.U32 R11, RZ, RZ, R37 ;  /* 0x000000ffff0b7224 */ /* 0x000fe200078e0025 */
[----:B------:R-:W-:-:S02]  /*8140*/  LOP3.LUT R8, R8, 0x1c0, RZ, 0xc0, !PT ;  /* 0x000001c008087812 */ /* 0x000fc400078ec0ff */
[----:B------:R-:W-:Y:S01]  /*8150*/  PRMT R35, R35, 0x5410, R10 ;  /* 0x0000541023237816 */ /* 0x000fe2000000000a */
[----:B------:R-:W-:Y:S01]  /*8160*/  IMAD.MOV.U32 R10, RZ, RZ, R43 ;  /* 0x000000ffff0a7224 */ /* 0x000fe200078e002b */
[----:B------:R-:W-:Y:S02]  /*8170*/  LOP3.LUT R57, R8, 0x18, R57, 0xf8, !PT ;  /* 0x0000001808397812 */ /* 0x000fe400078ef839 */
[----:B------:R-:W-:Y:S02]  /*8180*/  SHF.R.U32.HI R8, RZ, 0x3, R8 ;  /* 0x00000003ff087819 */ /* 0x000fe40000011608 */
[----:B------:R-:W-:Y:S02]  /*8190*/  PRMT R29, R29, 0x5410, R11 ;  /* 0x000054101d1d7816 */ /* 0x000fe4000000000b */
[----:B------:R-:W-:Y:S02]  /*81a0*/  LOP3.LUT R8, R57, R8, RZ, 0x3c, !PT ;  /* 0x0000000839087212 */ /* 0x000fe400078e3cff */
[----:B------:R-:W-:-:S03]  /*81b0*/  PRMT R35, R10, 0x7610, R35 ;  /* 0x000076100a237816 */ /* 0x000fc60000000023 */
[----:B------:R-:W-:Y:S02]  /*81c0*/  IMAD R15, R87, 0x200, R8 ;  /* 0x00000200570f7824 */ /* 0x000fe400078e0208 */
[----:B------:R-:W-:-:S03]  /*81d0*/  IMAD.MOV.U32 R8, RZ, RZ, R55 ;  /* 0x000000ffff087224 */ /* 0x000fc600078e0037 */
        /* <DEDUP_REMOVED lines=10> */
[----:B------:R-:W-:Y:S01]  /*8280*/  SHF.R.U32.HI R91, RZ, 0x10, R95 ;  /* 0x00000010ff5b7819 */ /* 0x000fe2000001165f */
[--C-:B------:R-:W-:Y:S01]  /*8290*/  HADD2.F32 R103, -RZ, R79.reuse.H1_H1 ;  /* 0x3000004fff677230 */ /* 0x100fe20000004100 */
[--C-:B------:R-:W-:Y:S01]  /*82a0*/  SHF.R.U64 R57, R96, 0x10, R97.reuse ;  /* 0x0000001060397819 */ /* 0x100fe20000001261 */
[----:B------:R-:W-:Y:S01]  /*82b0*/  HADD2.F32 R79, -RZ, R79.H0_H0 ;  /* 0x2000004fff4f7230 */ /* 0x000fe20000004100 */
[----:B------:R-:W-:Y:S01]  /*82c0*/  SHF.R.U32.HI R86, RZ, 0x10, R97 ;  /* 0x00000010ff567819 */ /* 0x000fe20000011661 */
[----:B------:R-:W-:Y:S01]  /*82d0*/  HADD2.F32 R96, -RZ, R91.H0_H0 ;  /* 0x2000005bff607230 */ /* 0x000fe20000004100 */
[----:B------:R-:W-:Y:S01]  /*82e0*/  SHF.R.U64 R88, R94, 0x10, R95 ;  /* 0x000000105e587819 */ /* 0x000fe2000000125f */
[----:B------:R-:W-:Y:S02]  /*82f0*/  HADD2.F32 R97, -RZ, R76.H1_H1 ;  /* 0x3000004cff617230 */ /* 0x000fe40000004100 */
        /* <DEDUP_REMOVED lines=32> */
[----:B------:R1:W-:Y:S02]  /*8500*/  STS.128 [R15], R8 ;  /* 0x000000080f007388 */ /* 0x0003e40000000c00 */
.L_x_580:
[----:B------:R-:W-:Y:S05]  /*8510*/  BSYNC B0 ;  /* 0x0000000000007941 */ /* 0x000fea0003800000 */
.L_x_579:
[----:B-1----:R-:W-:Y:S01]  /*8520*/  IADD3 R8, R90, 0x10, RZ ;  /* 0x000000105a087810 */ /* 0x002fe20007ffe0ff */
[----:B------:R-:W-:Y:S03]  /*8530*/  BSSY B0, `(.L_x_581) ;  /* 0x000002d000007945 */ /* 0x000fe60003800000 */
[----:B------:R-:W-:-:S13]  /*8540*/  ISETP.GE.AND P0, PT, R8, c[0x0][0x27c], PT ;  /* 0x00009f0008007a0c */ /* 0x000fda0003f06270 */
[----:B------:R-:W-:Y:S05]  /*8550*/  @P0 BRA `(.L_x_582) ;  /* 0x000002a000000947 */ /* 0x000fea0003800000 */
[----:B------:R-:W1:Y:S01]  /*8560*/  LDS.128 R8, [R12] ;  /* 0x000000000c087984 */ /* 0x000e620000000c00 */
[--C-:B------:R-:W-:Y:S01]  /*8570*/  SHF.R.U64 R76, R108, 0x10, R109.reuse ;  /* 0x000000106c4c7819 */ /* 0x100fe2000000126d */
[----:B------:R-:W-:Y:S01]  /*8580*/  HADD2.F32 R93, -RZ, R74.H1_H1 ;  /* 0x3000004aff5d7230 */ /* 0x000fe20000004100 */
[----:B------:R-:W-:Y:S01]  /*8590*/  SHF.R.U32.HI R108, RZ, 0x10, R109 ;  /* 0x00000010ff6c7819 */ /* 0x000fe2000001166d */
[--C-:B------:R-:W-:Y:S01]  /*85a0*/  HADD2.F32 R95, -RZ, R75.reuse.H1_H1 ;  /* 0x3000004bff5f7230 */ /* 0x100fe20000004100 */
        /* <DEDUP_REMOVED lines=24> */
[----:B------:R-:W-:Y:S02]  /*8730*/  FMUL.FTZ R79, R8, R79 ;  /* 0x0000004f084f7220 */ /* 0x000fe40000410000 */
        /* <DEDUP_REMOVED lines=12> */
.L_x_582:
[----:B------:R-:W-:Y:S05]  /*8800*/  BSYNC B0 ;  /* 0x0000000000007941 */ /* 0x000fea0003800000 */
.L_x_581:
        /* <DEDUP_REMOVED lines=20> */
[----:B------:R-:W-:Y:S01]  /*8950*/  FMUL.FTZ R94, R11, R98 ;  /* 0x000000620b5e7220 */ /* 0x000fe20000410000 */
[--C-:B------:R-:W-:Y:S01]  /*8960*/  HADD2.F32 R8, -RZ, R10.reuse.H0_H0 ;  /* 0x2000000aff087230 */ /* 0x100fe20000004100 */
[----:B------:R-:W-:Y:S01]  /*8970*/  FMUL.FTZ R93, R79, R88 ;  /* 0x000000584f5d7220 */ /* 0x000fe20000410000 */
[--C-:B------:R-:W-:Y:S01]  /*8980*/  HADD2.F32 R86, -RZ, R9.reuse.H0_H0 ;  /* 0x20000009ff567230 */ /* 0x100fe20000004100 */
[C---:B------:R-:W-:Y:S01]  /*8990*/  FMUL.FTZ R98, R75.reuse, R98 ;  /* 0x000000624b627220 */ /* 0x040fe20000410000 */
[----:B------:R-:W-:Y:S01]  /*89a0*/  HADD2.F32 R10, -RZ, R10.H1_H1 ;  /* 0x3000000aff0a7230 */ /* 0x000fe20000004100 */
[----:B------:R-:W-:Y:S01]  /*89b0*/  FFMA.FTZ R94, R75, R100, -R94 ;  /* 0x000000644b5e7223 */ /* 0x000fe2000001085e */
        /* <DEDUP_REMOVED lines=19> */
.L_x_584:
[----:B------:R-:W-:Y:S05]  /*8af0*/  BSYNC B0 ;  /* 0x0000000000007941 */ /* 0x000fea0003800000 */
.L_x_583:
        /* <DEDUP_REMOVED lines=29> */
[----:B------:R-:W-:Y:S01]  /*8cd0*/  FFMA.FTZ R88, R75, R81, R88 ;  /* 0x000000514b587223 */ /* 0x000fe20000010058 */
[----:B------:R-:W-:Y:S01]  /*8ce0*/  HADD2.F32 R62, -RZ, R57.H0_H0 ;  /* 0x20000039ff3e7230 */ /* 0x000fe20000004100 */
[----:B------:R-:W-:-:S02]  /*8cf0*/  FMUL.FTZ R57, R10, R59 ;  /* 0x0000003b0a397220 */ /* 0x000fc40000410000 */
[----:B------:R-:W-:Y:S02]  /*8d00*/  FMUL.FTZ R75, R9, R63 ;  /* 0x0000003f094b7220 */ /* 0x000fe40000410000 */
[----:B------:R-:W-:Y:S02]  /*8d10*/  FMUL.FTZ R59, R8, R59 ;  /* 0x0000003b083b7220 */ /* 0x000fe40000410000 */
[C---:B------:R-:W-:Y:S02]  /*8d20*/  FMUL.FTZ R63, R76.reuse, R63 ;  /* 0x0000003f4c3f7220 */ /* 0x040fe40000410000 */
[----:B------:R-:W-:Y:S02]  /*8d30*/  FFMA.FTZ R75, R76, R62, -R75 ;  /* 0x0000003e4c4b7223 */ /* 0x000fe4000001084b */
[----:B------:R-:W-:Y:S02]  /*8d40*/  FFMA.FTZ R11, R11, R86, R80 ;  /* 0x000000560b0b7223 */ /* 0x000fe40000010050 */
[----:B------:R-:W-:-:S02]  /*8d50*/  FFMA.FTZ R83, R74, R81, -R83 ;  /* 0x000000514a537223 */ /* 0x000fc40000010853 */
        /* <DEDUP_REMOVED lines=8> */
.L_x_586:
[----:B------:R-:W-:Y:S05]  /*8de0*/  BSYNC B0 ;  /* 0x0000000000007941 */ /* 0x000fea0003800000 */
.L_x_585:
        /* <DEDUP_REMOVED lines=9> */
[--C-:B------:R-:W-:Y:S02]  /*8e80*/  SHF.R.U64 R57, R72, 0x10, R73.reuse ;  /* 0x0000001048397819 */ /* 0x100fe40000001249 */
        /* <DEDUP_REMOVED lines=19> */
[-C--:B------:R-:W-:Y:S01]  /*8fc0*/  FFMA.FTZ R75, R63, R76.reuse, -R75 ;  /* 0x0000004c3f4b7223 */ /* 0x080fe2000001084b */
[----:B------:R-:W-:Y:S01]  /*8fd0*/  HADD2.F32 R59, -RZ, R58.H0_H0 ;  /* 0x2000003aff3b7230 */ /* 0x000fe20000004100 */
[----:B------:R-:W-:Y:S01]  /*8fe0*/  FFMA.FTZ R74, R69, R76, R74 ;  /* 0x0000004c454a7223 */ /* 0x000fe2000001004a */
[----:B------:R-:W-:Y:S01]  /*8ff0*/  HADD2.F32 R58, -RZ, R57.H0_H0 ;  /* 0x20000039ff3a7230 */ /* 0x000fe20000004100 */
[----:B------:R-:W-:-:S02]  /*9000*/  FMUL.FTZ R57, R10, R11 ;  /* 0x0000000b0a397220 */ /* 0x000fc40000410000 */
[-C--:B------:R-:W-:Y:S02]  /*9010*/  FMUL.FTZ R62, R9, R56.reuse ;  /* 0x00000038093e7220 */ /* 0x080fe40000410000 */
[C---:B------:R-:W-:Y:S02]  /*9020*/  FMUL.FTZ R11, R8.reuse, R11 ;  /* 0x0000000b080b7220 */ /* 0x040fe40000410000 */
[C---:B------:R-:W-:Y:S02]  /*9030*/  FMUL.FTZ R56, R71.reuse, R56 ;  /* 0x0000003847387220 */ /* 0x040fe40000410000 */
[----:B------:R-:W-:Y:S01]  /*9040*/  FFMA.FTZ R57, R8, R59, -R57 ;  /* 0x0000003b08397223 */ /* 0x000fe20000010839 */
[----:B------:R-:W-:Y:S01]  /*9050*/  F2FP.PACK_AB R8, R74, R75 ;  /* 0x0000004b4a08723e */ /* 0x000fe200000000ff */
[----:B------:R-:W-:Y:S01]  /*9060*/  FFMA.FTZ R10, R10, R59, R11 ;  /* 0x0000003b0a0a7223 */ /* 0x000fe2000001000b */
[----:B------:R-:W-:Y:S01]  /*9070*/  F2FP.PACK_AB R11, R70, R73 ;  /* 0x00000049460b723e */ /* 0x000fe200000000ff */
[----:B------:R-:W-:-:S02]  /*9080*/  FFMA.FTZ R62, R71, R58, -R62 ;  /* 0x0000003a473e7223 */ /* 0x000fc4000001083e */
[----:B------:R-:W-:Y:S01]  /*9090*/  FFMA.FTZ R9, R9, R58, R56 ;  /* 0x0000003a09097223 */ /* 0x000fe20000010038 */
[----:B------:R-:W-:-:S04]  /*90a0*/  F2FP.PACK_AB R10, R10, R57 ;  /* 0x000000390a0a723e */ /* 0x000fc800000000ff */
[----:B------:R-:W-:-:S05]  /*90b0*/  F2FP.PACK_AB R9, R9, R62 ;  /* 0x0000003e0909723e */ /* 0x000fca00000000ff */
[----:B------:R1:W-:Y:S02]  /*90c0*/  STS.128 [R15+0x8000], R8 ;  /* 0x008000080f007388 */ /* 0x0003e40000000c00 */
.L_x_588:
[----:B------:R-:W-:Y:S05]  /*90d0*/  BSYNC B0 ;  /* 0x0000000000007941 */ /* 0x000fea0003800000 */
.L_x_587:
[----:B-1----:R-:W-:-:S04]  /*90e0*/  IADD3 R8, R90, 0x50, RZ ;  /* 0x000000505a087810 */ /* 0x002fc80007ffe0ff */
        /* <DEDUP_REMOVED lines=21> */
[----:B------:R-:W-:Y:S01]  /*9240*/  HADD2.F32 R10, -RZ, R10.H1_H1 ;  /* 0x3000000aff0a7230 */ /* 0x000fe20000004100 */
[-C--:B------:R-:W-:Y:S01]  /*9250*/  FFMA.FTZ R67, R58, R66.reuse, -R67 ;  /* 0x000000423a437223 */ /* 0x080fe20000010843 */
[--C-:B------:R-:W-:Y:S01]  /*9260*/  HADD2.F32 R63, -RZ, R9.reuse.H0_H0 ;  /* 0x20000009ff3f7230 */ /* 0x100fe20000004100 */
[----:B------:R-:W-:Y:S01]  /*9270*/  FFMA.FTZ R64, R11, R66, R64 ;  /* 0x000000420b407223 */ /* 0x000fe20000010040 */
[----:B------:R-:W-:Y:S01]  /*9280*/  HADD2.F32 R9, -RZ, R9.H1_H1 ;  /* 0x30000009ff097230 */ /* 0x000fe20000004100 */
[----:B------:R-:W-:Y:S01]  /*9290*/  FMUL.FTZ R11, R10, R49 ;  /* 0x000000310a0b7220 */ /* 0x000fe20000410000 */
[----:B------:R-:W-:Y:S01]  /*92a0*/  HADD2.F32 R58, -RZ, R57.H0_H0 ;  /* 0x20000039ff3a7230 */ /* 0x000fe20000004100 */
[----:B------:R-:W-:-:S02]  /*92b0*/  FMUL.FTZ R70, R62, R65 ;  /* 0x000000413e467220 */ /* 0x000fc40000410000 */
[C---:B------:R-:W-:Y:S02]  /*92c0*/  FMUL.FTZ R49, R8.reuse, R49 ;  /* 0x0000003108317220 */ /* 0x040fe40000410000 */
[-C--:B------:R-:W-:Y:S02]  /*92d0*/  FMUL.FTZ R57, R9, R58.reuse ;  /* 0x0000003a09397220 */ /* 0x080fe40000410000 */
[----:B------:R-:W-:Y:S02]  /*92e0*/  FMUL.FTZ R65, R59, R65 ;  /* 0x000000413b417220 */ /* 0x000fe40000410000 */
[----:B------:R-:W-:Y:S02]  /*92f0*/  FMUL.FTZ R58, R63, R58 ;  /* 0x0000003a3f3a7220 */ /* 0x000fe40000410000 */
[----:B------:R-:W-:Y:S01]  /*9300*/  FFMA.FTZ R8, R8, R53, -R11 ;  /* 0x0000003508087223 */ /* 0x000fe2000001080b */
[----:B------:R-:W-:Y:S01]  /*9310*/  F2FP.PACK_AB R11, R64, R67 ;  /* 0x00000043400b723e */ /* 0x000fe200000000ff */
[----:B------:R-:W-:-:S02]  /*9320*/  FFMA.FTZ R49, R10, R53, R49 ;  /* 0x000000350a317223 */ /* 0x000fc40000010031 */
[-C--:B------:R-:W-:Y:S02]  /*9330*/  FFMA.FTZ R70, R59, R69.reuse, -R70 ;  /* 0x000000453b467223 */ /* 0x080fe40000010846 */
[----:B------:R-:W-:Y:S01]  /*9340*/  FFMA.FTZ R65, R62, R69, R65 ;  /* 0x000000453e417223 */ /* 0x000fe20000010041 */
[----:B------:R-:W-:Y:S01]  /*9350*/  F2FP.PACK_AB R10, R49, R8 ;  /* 0x00000008310a723e */ /* 0x000fe200000000ff */
[-C--:B------:R-:W-:Y:S02]  /*9360*/  FFMA.FTZ R57, R63, R56.reuse, -R57 ;  /* 0x000000383f397223 */ /* 0x080fe40000010839 */
[----:B------:R-:W-:Y:S01]  /*9370*/  FFMA.FTZ R58, R9, R56, R58 ;  /* 0x00000038093a7223 */ /* 0x000fe2000001003a */
[----:B------:R-:W-:-:S04]  /*9380*/  F2FP.PACK_AB R8, R65, R70 ;  /* 0x000000464108723e */ /* 0x000fc800000000ff */
[----:B------:R-:W-:-:S05]  /*9390*/  F2FP.PACK_AB R9, R58, R57 ;  /* 0x000000393a09723e */ /* 0x000fca00000000ff */
[----:B------:R1:W-:Y:S02]  /*93a0*/  STS.128 [R12+0x8000], R8 ;  /* 0x008000080c007388 */ /* 0x0003e40000000c00 */
.L_x_578:
[----:B------:R-:W-:Y:S05]  /*93b0*/  BSYNC B1 ;  /* 0x0000000000017941 */ /* 0x000fea0003800000 */
.L_x_577:
[----:B------:R-:W-:-:S04]  /*93c0*/  IADD3 R89, R89, 0x40, RZ ;  /* 0x0000004059597810 */ /* 0x000fc80007ffe0ff */
[----:B------:R-:W-:-:S13]  /*93d0*/  ISETP.GE.AND P0, PT, R89, R48, PT ;  /* 0x000000305900720c */ /* 0x000fda0003f06270 */
        /* <DEDUP_REMOVED lines=46> */
.L_x_591:
[----:B------:R-:W-:Y:S05]  /*96c0*/  BSYNC B0 ;  /* 0x0000000000007941 */ /* 0x000fea0003800000 */
.L_x_590:
        /* <DEDUP_REMOVED lines=46> */
.L_x_593:
[----:B------:R-:W-:Y:S05]  /*99b0*/  BSYNC B0 ;  /* 0x0000000000007941 */ /* 0x000fea0003800000 */
.L_x_592:
        /* <DEDUP_REMOVED lines=46> */
.L_x_595:
[----:B------:R-:W-:Y:S05]  /*9ca0*/  BSYNC B0 ;  /* 0x0000000000007941 */ /* 0x000fea0003800000 */
.L_x_594:
        /* <DEDUP_REMOVED lines=46> */
.L_x_597:
[----:B------:R-:W-:Y:S05]  /*9f90*/  BSYNC B0 ;  /* 0x0000000000007941 */ /* 0x000fea0003800000 */
.L_x_596:
        /* <DEDUP_REMOVED lines=46> */
.L_x_599:
[----:B------:R-:W-:Y:S05]  /*a280*/  BSYNC B0 ;  /* 0x0000000000007941 */ /* 0x000fea0003800000 */
.L_x_598:
[----:B------:R-:W-:-:S04]  /*a290*/  IADD3 R90, R90, 0x50, RZ ;  /* 0x000000505a5a7810 */ /* 0x000fc80007ffe0ff */
[----:B------:R-:W-:-:S13]  /*a2a0*/  ISETP.GE.AND P0, PT, R90, c[0x0][0x27c], PT ;  /* 0x00009f005a007a0c */ /* 0x000fda0003f06270 */
[----:B------:R-:W-:Y:S05]  /*a2b0*/  @P0 BRA `(.L_x_589) ;  /* 0x00003ab000000947 */ /* 0x000fea0003800000 */
[----:B-1----:R-:W1:Y:S01]  /*a2c0*/  LDS.128 R8, [R12+0xa000] ;  /* 0x00a000000c087984 */ /* 0x002e620000000c00 */
        /* <DEDUP_REMOVED lines=42> */
.L_x_572:
[----:B------:R-:W-:Y:S01]  /*a570*/  ISETP.NE.AND P0, PT, R173, 0x1, PT ;  /* 0x00000001ad00780c */ /* 0x000fe20003f05270 */
[----:B------:R-:W-:Y:S01]  /*a580*/  IMAD.MOV.U32 R11, RZ, RZ, R19 ;  /* 0x000000ffff0b7224 */ /* 0x000fe200078e0013 */
[----:B------:R-:W-:Y:S01]  /*a590*/  BSSY B0, `(.L_x_600) ;  /* 0x0000048000007945 */ /* 0x000fe20003800000 */
[----:B------:R-:W-:Y:S01]  /*a5a0*/  IMAD.MOV.U32 R15, RZ, RZ, R17 ;  /* 0x000000ffff0f7224 */ /* 0x000fe200078e0011 */
        /* <DEDUP_REMOVED lines=14> */
[----:B------:R-:W-:-:S02]  /*a690*/  @P0 SHF.R.U32.HI R13, RZ, c[0x0][0x2cc], R10 ;  /* 0x0000b300ff0d0a19 */ /* 0x000fc4000001160a */
[----:B------:R-:W-:Y:S02]  /*a6a0*/  MOV R10, R20 ;  /* 0x00000014000a7202 */ /* 0x000fe40000000f00 */
        /* <DEDUP_REMOVED lines=11> */
[----:B------:R-:W-:Y:S02]  /*a760*/  IADD3 R18, R15, R18, RZ ;  /* 0x000000120f127210 */ /* 0x000fe40007ffe0ff */
[----:B------:R-:W-:Y:S02]  /*a770*/  LEA.HI.X R16, R10, c[0x0][0x28c], R16, 0x1, P0 ;  /* 0x0000a3000a107a11 */ /* 0x000fe400000f0c10 */
[----:B------:R-:W-:Y:S02]  /*a780*/  ISETP.GE.AND P0, PT, R8, R9, PT ;  /* 0x000000090800720c */ /* 0x000fe40003f06270 */
[----:B------:R-:W-:Y:S01]  /*a790*/  LEA.HI.X R18, R14, c[0x0][0x274], R18, 0x1, P1 ;  /* 0x00009d000e127a11 */ /* 0x000fe200008f0c12 */
[----:B------:R1:W3:Y:S04]  /*a7a0*/  SHFL.IDX PT, R15, R16, RZ, 0x1c1f ;  /* 0x001c1fff100f7589 */ /* 0x0002e800000e0000 */
[----:B------:R1:W4:Y:S04]  /*a7b0*/  SHFL.IDX PT, R14, R13, RZ, 0x1c1f ;  /* 0x001c1fff0d0e7589 */ /* 0x00032800000e0000 */
[----:B------:R1:W1:Y:S02]  /*a7c0*/  SHFL.IDX PT, R21, R18, RZ, 0x1c1f ;  /* 0x001c1fff12157589 */ /* 0x00026400000e0000 */
[----:B------:R-:W-:Y:S05]  /*a7d0*/  @P0 BRA `(.L_x_601) ;  /* 0x0000023000000947 */ /* 0x000fea0003800000 */
[C---:B--2---:R-:W-:Y:S01]  /*a7e0*/  IADD3 R12, R57.reuse, 0x20, RZ ;  /* 0x00000020390c7810 */ /* 0x044fe20007ffe0ff */
        /* <DEDUP_REMOVED lines=9> */
[----:B-1----:R-:W-:Y:S01]  /*a880*/  @!P2 IMAD.WIDE R22, R57, 0x2, R20 ;  /* 0x000000023916a825 */ /* 0x002fe200078e0214 */
[----:B------:R-:W-:Y:S02]  /*a890*/  @!P0 LEA.HI R10, R10, R19, RZ, 0x3 ;  /* 0x000000130a0a8211 */ /* 0x000fe400078f18ff */
[----:B------:R-:W-:Y:S02]  /*a8a0*/  @!P1 LOP3.LUT R11, R11, 0xfffffff8, RZ, 0xc0, !PT ;  /* 0xfffffff80b0b9812 */ /* 0x000fe400078ec0ff */
[----:B------:R-:W-:Y:S01]  /*a8b0*/  @!P0 LOP3.LUT R10, R10, 0xfffffff8, RZ, 0xc0, !PT ;  /* 0xfffffff80a0a8812 */ /* 0x000fe200078ec0ff */
[----:B------:R1:W5:Y:S01]  /*a8c0*/  @!P2 LD.E.128 R80, [R22.64] ;  /* 0x000000061650a980 */ /* 0x000362000c101d00 */
[----:B------:R-:W-:Y:S01]  /*a8d0*/  CS2R R74, SRZ ;  /* 0x00000000004a7805 */ /* 0x000fe2000001ff00 */
[----:B---34-:R-:W-:Y:S01]  /*a8e0*/  @!P1 IMAD.WIDE R24, R11, 0x2, R14 ;  /* 0x000000020b189825 */ /* 0x018fe200078e020e */
        /* <DEDUP_REMOVED lines=8> */
[----:B------:R-:W-:-:S02]  /*a970*/  CS2R R40, SRZ ;  /* 0x0000000000287805 */ /* 0x000fc4000001ff00 */
[----:B------:R2:W5:Y:S01]  /*a980*/  @!P1 LD.E.128 R60, [R24.64] ;  /* 0x00000006183c9980 */ /* 0x000562000c101d00 */
[----:B-1----:R-:W-:-:S04]  /*a990*/  @!P1 IMAD.WIDE R22, R11, 0x2, R20 ;  /* 0x000000020b169825 */ /* 0x002fc800078e0214 */
[C---:B------:R-:W-:Y:S01]  /*a9a0*/  @!P0 IMAD.WIDE R20, R10.reuse, 0x2, R20 ;  /* 0x000000020a148825 */ /* 0x040fe200078e0214 */
[----:B------:R2:W5:Y:S03]  /*a9b0*/  @!P1 LD.E.128 R64, [R22.64] ;  /* 0x0000000616409980 */ /* 0x000566000c101d00 */
[--C-:B------:R-:W-:Y:S01]  /*a9c0*/  @!P0 IMAD.WIDE R10, R10, 0x2, R14.reuse ;  /* 0x000000020a0a8825 */ /* 0x100fe200078e020e */
[----:B------:R2:W5:Y:S03]  /*a9d0*/  @!P0 LD.E.128 R48, [R20.64] ;  /* 0x0000000614308980 */ /* 0x000566000c101d00 */
[----:B------:R-:W-:Y:S01]  /*a9e0*/  @!P2 IMAD.WIDE R14, R57, 0x2, R14 ;  /* 0x00000002390ea825 */ /* 0x000fe200078e020e */
[----:B------:R2:W5:Y:S04]  /*a9f0*/  @!P0 LD.E.128 R40, [R10.64] ;  /* 0x000000060a288980 */ /* 0x000568000c101d00 */
[----:B------:R2:W5:Y:S02]  /*aa00*/  @!P2 LD.E.128 R72, [R14.64] ;  /* 0x000000060e48a980 */ /* 0x000564000c101d00 */
.L_x_601:
[----:B--2---:R-:W-:Y:S05]  /*aa10*/  BSYNC B0 ;  /* 0x0000000000007941 */ /* 0x004fea0003800000 */
.L_x_600:
[----:B------:R-:W-:Y:S01]  /*aa20*/  IADD3 R10, R8, 0x40, RZ ;  /* 0x00000040080a7810 */ /* 0x000fe20007ffe0ff */
[----:B-----5:R-:W-:Y:S01]  /*aa30*/  IMAD.MOV.U32 R8, RZ, RZ, R50 ;  /* 0x000000ffff087224 */ /* 0x020fe200078e0032 */
[----:B------:R2:W4:Y:S01]  /*aa40*/  SHFL.IDX PT, R55, R18, 0x1, 0x1c1f ;  /* 0x003c1f0012377f89 */ /* 0x00052200000e0000 */
[----:B------:R-:W-:Y:S01]  /*aa50*/  IMAD.MOV.U32 R12, RZ, RZ, R51 ;  /* 0x000000ffff0c7224 */ /* 0x000fe200078e0033 */
[----:B------:R-:W-:Y:S01]  /*aa60*/  ISETP.GE.AND P0, PT, R10, R9, PT ;  /* 0x000000090a00720c */ /* 0x000fe20003f06270 */
[----:B------:R-:W-:Y:S01]  /*aa70*/  IMAD.MOV.U32 R11, RZ, RZ, R48 ;  /* 0x000000ffff0b7224 */ /* 0x000fe200078e0030 */
[----:B------:R-:W3:Y:S01]  /*aa80*/  SHFL.IDX PT, R54, R17, 0x1, 0x1c1f ;  /* 0x003c1f0011367f89 */ /* 0x000ee200000e0000 */
[----:B------:R-:W-:Y:S01]  /*aa90*/  IMAD.MOV.U32 R10, RZ, RZ, R49 ;  /* 0x000000ffff0a7224 */ /* 0x000fe200078e0031 */
[----:B------:R-:W-:Y:S01]  /*aaa0*/  PRMT R95, R12, 0x5410, R8 ;  /* 0x000054100c5f7816 */ /* 0x000fe20000000008 */
[----:B------:R-:W-:Y:S01]  /*aab0*/  IMAD.MOV.U32 R8, RZ, RZ, R66 ;  /* 0x000000ffff087224 */ /* 0x000fe200078e0042 */
[----:B---3--:R3:W1:Y:S01]  /*aac0*/  SHFL.IDX PT, R15, R16, 0x1, 0x1c1f ;  /* 0x003c1f00100f7f89 */ /* 0x00866200000e0000 */
[----:B------:R-:W-:Y:S01]  /*aad0*/  IMAD.MOV.U32 R12, RZ, RZ, R67 ;  /* 0x000000ffff0c7224 */ /* 0x000fe200078e0043 */
[----:B------:R-:W-:Y:S01]  /*aae0*/  PRMT R94, R10, 0x5410, R11 ;  /* 0x000054100a5e7816 */ /* 0x000fe2000000000b */
[----:B------:R-:W-:Y:S01]  /*aaf0*/  IMAD.MOV.U32 R10, RZ, RZ, R65 ;  /* 0x000000ffff0a7224 */ /* 0x000fe200078e0041 */
[----:B------:R-:W-:Y:S01]  /*ab00*/  PRMT R99, R99, 0x5410, R8 ;  /* 0x0000541063637816 */ /* 0x000fe20000000008 */
[----:B------:R-:W-:Y:S01]  /*ab10*/  IMAD.MOV.U32 R8, RZ, RZ, R82 ;  /* 0x000000ffff087224 */ /* 0x000fe200078e0052 */
[----:B------:R-:W-:Y:S01]  /*ab20*/  MOV R11, R64 ;  /* 0x00000040000b7202 */ /* 0x000fe20000000f00 */
[----:B----4-:R4:W1:Y:S01]  /*ab30*/  SHFL.IDX PT, R14, R13, 0x1, 0x1c1f ;  /* 0x003c1f000d0e7f89 */ /* 0x01086200000e0000 */
        /* <DEDUP_REMOVED lines=33> */
[----:B-1----:R-:W-:Y:S01]  /*ad50*/  CS2R R20, SRZ ;  /* 0x0000000000147805 */ /* 0x002fe2000001ff00 */
[----:B------:R-:W-:Y:S01]  /*ad60*/  PRMT R103, R11, 0x5410, R12 ;  /* 0x000054100b677816 */ /* 0x000fe2000000000c */
[----:B--2---:R-:W-:Y:S01]  /*ad70*/  CS2R R18, SRZ ;  /* 0x0000000000127805 */ /* 0x004fe2000001ff00 */
[----:B------:R-:W-:Y:S01]  /*ad80*/  PRMT R102, R8, 0x5410, R10 ;  /* 0x0000541008667816 */ /* 0x000fe2000000000a */
[----:B---3--:R-:W-:Y:S01]  /*ad90*/  CS2R R16, SRZ ;  /* 0x0000000000107805 */ /* 0x008fe2000001ff00 */
[----:B------:R-:W-:Y:S01]  /*ada0*/  CS2R R34, SRZ ;  /* 0x0000000000227805 */ /* 0x000fe2000001ff00 */
[----:B------:R-:W-:Y:S01]  /*adb0*/  CS2R R32, SRZ ;  /* 0x0000000000207805 */ /* 0x000fe2000001ff00 */
[----:B------:R-:W-:Y:S05]  /*adc0*/  @P0 BRA `(.L_x_603) ;  /* 0x0000023000000947 */ /* 0x000fea0003800000 */
[C---:B----4-:R-:W-:Y:S01]  /*add0*/  IADD3 R13, R57.reuse, 0x20, RZ ;  /* 0x00000020390d7810 */ /* 0x050fe20007ffe0ff */
        /* <DEDUP_REMOVED lines=9> */
[C-C-:B------:R-:W-:Y:S01]  /*ae70*/  @!P2 IMAD.WIDE R20, R57.reuse, 0x2, R54.reuse ;  /* 0x000000023914a825 */ /* 0x140fe200078e0236 */
[----:B------:R-:W-:Y:S02]  /*ae80*/  @!P0 LEA.HI R8, R8, R11, RZ, 0x3 ;  /* 0x0000000b08088211 */ /* 0x000fe400078f18ff */
[----:B------:R-:W-:Y:S02]  /*ae90*/  @!P1 LOP3.LUT R10, R10, 0xfffffff8, RZ, 0xc0, !PT ;  /* 0xfffffff80a0a9812 */ /* 0x000fe400078ec0ff */
[----:B------:R-:W-:Y:S01]  /*aea0*/  @!P0 LOP3.LUT R8, R8, 0xfffffff8, RZ, 0xc0, !PT ;  /* 0xfffffff808088812 */ /* 0x000fe200078ec0ff */
[----:B------:R1:W5:Y:S01]  /*aeb0*/  @!P2 LD.E.128 R36, [R20.64] ;  /* 0x000000061424a980 */ /* 0x000362000c101d00 */
[----:B------:R-:W-:Y:S01]  /*aec0*/  CS2R R34, SRZ ;  /* 0x0000000000227805 */ /* 0x000fe2000001ff00 */
[C---:B------:R-:W-:Y:S01]  /*aed0*/  @!P1 IMAD.WIDE R12, R10.reuse, 0x2, R54 ;  /* 0x000000020a0c9825 */ /* 0x040fe200078e0236 */
[----:B------:R-:W-:Y:S01]  /*aee0*/  CS2R R32, SRZ ;  /* 0x0000000000207805 */ /* 0x000fe2000001ff00 */
[----:B------:R-:W-:Y:S01]  /*aef0*/  CS2R R26, SRZ ;  /* 0x00000000001a7805 */ /* 0x000fe2000001ff00 */
[----:B------:R-:W-:Y:S01]  /*af00*/  CS2R R24, SRZ ;  /* 0x0000000000187805 */ /* 0x000fe2000001ff00 */
[----:B------:R-:W-:Y:S01]  /*af10*/  CS2R R18, SRZ ;  /* 0x0000000000127805 */ /* 0x000fe2000001ff00 */
[----:B------:R-:W-:Y:S01]  /*af20*/  CS2R R16, SRZ ;  /* 0x0000000000107805 */ /* 0x000fe2000001ff00 */
[--C-:B------:R-:W-:Y:S01]  /*af30*/  @!P1 IMAD.WIDE R10, R10, 0x2, R14.reuse ;  /* 0x000000020a0a9825 */ /* 0x100fe200078e020e */
[----:B------:R-:W-:Y:S01]  /*af40*/  CS2R R30, SRZ ;  /* 0x00000000001e7805 */ /* 0x000fe2000001ff00 */
[----:B------:R-:W-:Y:S01]  /*af50*/  CS2R R28, SRZ ;  /* 0x00000000001c7805 */ /* 0x000fe2000001ff00 */
[----:B------:R-:W-:Y:S01]  /*af60*/  CS2R R22, SRZ ;  /* 0x0000000000167805 */ /* 0x000fe2000001ff00 */
[C---:B------:R-:W-:Y:S01]  /*af70*/  @!P0 IMAD.WIDE R58, R8.reuse, 0x2, R14 ;  /* 0x00000002083a8825 */ /* 0x040fe200078e020e */
[----:B------:R2:W5:Y:S03]  /*af80*/  @!P1 LD.E.128 R24, [R12.64] ;  /* 0x000000060c189980 */ /* 0x000566000c101d00 */
[----:B------:R-:W-:Y:S01]  /*af90*/  @!P0 IMAD.WIDE R54, R8, 0x2, R54 ;  /* 0x0000000208368825 */ /* 0x000fe200078e0236 */
[----:B------:R2:W5:Y:S03]  /*afa0*/  @!P1 LD.E.128 R16, [R10.64] ;  /* 0x000000060a109980 */ /* 0x000566000c101d00 */
[----:B------:R-:W-:Y:S01]  /*afb0*/  @!P2 IMAD.WIDE R14, R57, 0x2, R14 ;  /* 0x00000002390ea825 */ /* 0x000fe200078e020e */
[----:B------:R2:W5:Y:S01]  /*afc0*/  @!P0 LD.E.128 R28, [R54.64] ;  /* 0x00000006361c8980 */ /* 0x000562000c101d00 */
[----:B-1----:R-:W-:-:S03]  /*afd0*/  CS2R R20, SRZ ;  /* 0x0000000000147805 */ /* 0x002fc6000001ff00 */
[----:B------:R2:W5:Y:S04]  /*afe0*/  @!P2 LD.E.128 R32, [R14.64] ;  /* 0x000000060e20a980 */ /* 0x000568000c101d00 */
[----:B------:R2:W5:Y:S02]  /*aff0*/  @!P0 LD.E.128 R20, [R58.64] ;  /* 0x000000063a148980 */ /* 0x000564000c101d00 */
.L_x_603:
[----:B----4-:R-:W-:Y:S05]  /*b000*/  BSYNC B0 ;  /* 0x0000000000007941 */ /* 0x010fea0003800000 */
.L_x_602:
[----:B-----5:R-:W-:Y:S01]  /*b010*/  IMAD.MOV.U32 R8, RZ, RZ, R30 ;  /* 0x000000ffff087224 */ /* 0x020fe200078e001e */
[----:B------:R-:W-:-:S04]  /*b020*/  DEPBAR.LE SB0, 0x1 ;  /* 0x000080400000791a */ /* 0x000fc80000000000 */
[----:B--2---:R-:W-:Y:S01]  /*b030*/  IMAD.MOV.U32 R12, RZ, RZ, R31 ;  /* 0x000000ffff0c7224 */ /* 0x004fe200078e001f */
[----:B------:R-:W-:Y:S01]  /*b040*/  BSSY B1, `(.L_x_604) ;  /* 0x000017a000017945 */ /* 0x000fe20003800000 */
[----:B------:R-:W-:Y:S02]  /*b050*/  IMAD.MOV.U32 R11, RZ, RZ, R28 ;  /* 0x000000ffff0b7224 */ /* 0x000fe400078e001c */
[----:B------:R-:W-:Y:S01]  /*b060*/  IMAD.MOV.U32 R10, RZ, RZ, R29 ;  /* 0x000000ffff0a7224 */ /* 0x000fe200078e001d */
[----:B------:R-:W-:Y:S01]  /*b070*/  PRMT R56, R12, 0x5410, R8 ;  /* 0x000054100c387816 */ /* 0x000fe20000000008 */
[----:B------:R-:W-:Y:S01]  /*b080*/  IMAD.MOV.U32 R8, RZ, RZ, R26 ;  /* 0x000000ffff087224 */ /* 0x000fe200078e001a */
[----:B------:R-:W-:Y:S01]  /*b090*/  MOV R12, R27 ;  /* 0x0000001b000c7202 */ /* 0x000fe20000000f00 */
[----:B------:R-:W-:Y:S01]  /*b0a0*/  IMAD.IADD R88, R9, 0x1, -R92 ;  /* 0x0000000109587824 */ /* 0x000fe200078e0a5c */
[----:B------:R-:W-:Y:S01]  /*b0b0*/  PRMT R55, R10, 0x5410, R11 ;  /* 0x000054100a377816 */ /* 0x000fe2000000000b */
[----:B------:R-:W-:Y:S01]  /*b0c0*/  IMAD.MOV.U32 R11, RZ, RZ, R24 ;  /* 0x000000ffff0b7224 */ /* 0x000fe200078e0018 */
[----:B------:R-:W-:Y:S01]  /*b0d0*/  PRMT R70, R70, 0x5410, R8 ;  /* 0x0000541046467816 */ /* 0x000fe20000000008 */
[----:B------:R-:W-:Y:S01]  /*b0e0*/  IMAD.MOV.U32 R10, RZ, RZ, R25 ;  /* 0x000000ffff0a7224 */ /* 0x000fe200078e0019 */
[----:B------:R-:W-:Y:S01]  /*b0f0*/  IMNMX R88, R88, 0x80, PT ;  /* 0x0000008058587817 */ /* 0x000fe20003800200 */
        /* <DEDUP_REMOVED lines=9> */
[----:B------:R-:W-:Y:S01]  /*b190*/  BAR.SYNC.DEFER_BLOCKING 0x0 ;  /* 0x0000000000007b1d */ /* 0x000fe20000010000 */
[----:B------:R-:W-:-:S02]  /*b1a0*/  ISETP.GE.AND P0, PT, R89, R88, PT ;  /* 0x000000585900720c */ /* 0x000fc40003f06270 */
        /* <DEDUP_REMOVED lines=17> */
[----:B------:R-:W-:Y:S02]  /*b2c0*/  PRMT R54, R12, 0x7610, R54 ;  /* 0x000076100c367816 */ /* 0x000fe40000000036 */
        /* <DEDUP_REMOVED lines=108> */
.L_x_607:
[----:B------:R-:W-:Y:S05]  /*b990*/  BSYNC B0 ;  /* 0x0000000000007941 */ /* 0x000fea0003800000 */
.L_x_606:
[----:B-1----:R-:W-:Y:S01]  /*b9a0*/  IADD3 R12, R57, 0x20, RZ ;  /* 0x00000020390c7810 */ /* 0x002fe20007ffe0ff */
[----:B------:R-:W-:Y:S03]  /*b9b0*/  BSSY B0, `(.L_x_608) ;  /* 0x0000071000007945 */ /* 0x000fe60003800000 */
[----:B------:R-:W-:-:S13]  /*b9c0*/  ISETP.GE.AND P0, PT, R12, c[0x0][0x27c], PT ;  /* 0x00009f000c007a0c */ /* 0x000fda0003f06270 */
[----:B------:R-:W-:Y:S05]  /*b9d0*/  @P0 BRA `(.L_x_609) ;  /* 0x000006e000000947 */ /* 0x000fea0003800000 */
[----:B------:R-:W-:Y:S01]  /*b9e0*/  SHF.R.S32.HI R11, RZ, 0x1f, R12 ;  /* 0x0000001fff0b7819 */ /* 0x000fe2000001140c */
[----:B------:R-:W-:Y:S01]  /*b9f0*/  HADD2.F32 R108, -RZ, R97.H0_H0 ;  /* 0x20000061ff6c7230 */ /* 0x000fe20000004100 */
[----:B------:R-:W-:Y:S01]  /*ba00*/  MOV R8, c[0x0][0x27c] ;  /* 0x00009f0000087a02 */ /* 0x000fe20000000f00 */
[--C-:B------:R-:W-:Y:S01]  /*ba10*/  HADD2.F32 R82, -RZ, R96.reuse.H0_H0 ;  /* 0x20000060ff527230 */ /* 0x100fe20000004100 */
[CC--:B------:R-:W-:Y:S01]  /*ba20*/  LEA.HI R10, R11.reuse, R12.reuse, RZ, 0x3 ;  /* 0x0000000c0b0a7211 */ /* 0x0c0fe200078f18ff */
[----:B------:R-:W-:Y:S01]  /*ba30*/  HADD2.F32 R114, -RZ, R99.H0_H0 ;  /* 0x20000063ff727230 */ /* 0x000fe20000004100 */
        /* <DEDUP_REMOVED lines=8> */
[----:B------:R-:W-:Y:S01]  /*bac0*/  LOP3.LUT R9, R9, 0x1c0, RZ, 0xc0, !PT ;  /* 0x000001c009097812 */ /* 0x000fe200078ec0ff */
[----:B------:R-:W-:Y:S01]  /*bad0*/  HADD2.F32 R97, -RZ, R97.H1_H1 ;  /* 0x30000061ff617230 */ /* 0x000fe20000004100 */
[----:B------:R-:W-:Y:S01]  /*bae0*/  SHF.R.S32.HI R13, RZ, 0x1f, R8 ;  /* 0x0000001fff0d7819 */ /* 0x000fe20000011408 */
[----:B------:R-:W-:Y:S01]  /*baf0*/  HADD2.F32 R99, -RZ, R99.H1_H1 ;  /* 0x30000063ff637230 */ /* 0x000fe20000004100 */
[----:B------:R-:W-:-:S02]  /*bb00*/  LOP3.LUT R15, R9, 0x38, R10, 0xf8, !PT ;  /* 0x00000038090f7812 */ /* 0x000fc400078ef80a */
[----:B------:R-:W-:Y:S01]  /*bb10*/  LEA.HI R13, R13, R8, RZ, 0x3 ;  /* 0x000000080d0d7211 */ /* 0x000fe200078f18ff */
[----:B------:R-:W-:Y:S01]  /*bb20*/  IMAD.SHL.U32 R8, R8, 0x8, RZ ;  /* 0x0000000808087824 */ /* 0x000fe200078e00ff */
[----:B------:R-:W-:Y:S02]  /*bb30*/  SHF.R.U32.HI R10, RZ, 0x3, R9 ;  /* 0x00000003ff0a7819 */ /* 0x000fe40000011609 */
[----:B------:R-:W-:Y:S02]  /*bb40*/  SHF.L.U32 R13, R13, 0xa, RZ ;  /* 0x0000000a0d0d7819 */ /* 0x000fe400000006ff */
[----:B------:R-:W-:Y:S02]  /*bb50*/  LOP3.LUT R12, R11, 0x7fffe000, RZ, 0xc0, !PT ;  /* 0x7fffe0000b0c7812 */ /* 0x000fe400078ec0ff */
[----:B------:R-:W-:Y:S02]  /*bb60*/  LOP3.LUT R9, R9, 0x38, R8, 0xf8, !PT ;  /* 0x0000003809097812 */ /* 0x000fe400078ef808 */
[----:B------:R-:W-:-:S02]  /*bb70*/  LOP3.LUT R14, R13, 0x7fffe000, RZ, 0xc0, !PT ;  /* 0x7fffe0000d0e7812 */ /* 0x000fc400078ec0ff */
[----:B------:R-:W-:Y:S02]  /*bb80*/  LOP3.LUT R15, R15, R10, RZ, 0x3c, !PT ;  /* 0x0000000a0f0f7212 */ /* 0x000fe400078e3cff */
[----:B------:R-:W-:Y:S02]  /*bb90*/  LEA R12, R87, R12, 0x9 ;  /* 0x0000000c570c7211 */ /* 0x000fe400078e48ff */
[----:B------:R-:W-:Y:S01]  /*bba0*/  LOP3.LUT R8, R9, R10, RZ, 0x3c, !PT ;  /* 0x0000000a09087212 */ /* 0x000fe200078e3cff */
[----:B------:R-:W-:Y:S01]  /*bbb0*/  IMAD R9, R87, 0x200, R14 ;  /* 0x0000020057097824 */ /* 0x000fe200078e020e */
[----:B------:R-:W-:Y:S01]  /*bbc0*/  SHF.R.U32.HI R74, RZ, 0x10, R61 ;  /* 0x00000010ff4a7819 */ /* 0x000fe2000001163d */
[----:B------:R-:W-:Y:S01]  /*bbd0*/  IMAD.IADD R12, R12, 0x1, R15 ;  /* 0x000000010c0c7824 */ /* 0x000fe200078e020f */
[--C-:B------:R-:W-:Y:S02]  /*bbe0*/  SHF.R.U64 R64, R64, 0x10, R65.reuse ;  /* 0x0000001040407819 */ /* 0x100fe40000001241 */
        /* <DEDUP_REMOVED lines=12> */
[----:B------:R-:W-:-:S02]  /*bcb0*/  SHF.R.U64 R62, R62, 0x10, R63 ;  /* 0x000000103e3e7819 */ /* 0x000fc4000000123f */
[----:B------:R-:W-:Y:S01]  /*bcc0*/  SHF.R.U32.HI R63, RZ, 0x10, R63 ;  /* 0x00000010ff3f7819 */ /* 0x000fe2000001163f */
[----:B------:R-:W-:Y:S02]  /*bcd0*/  HADD2.F32 R116, -RZ, R66.H0_H0 ;  /* 0x20000042ff747230 */ /* 0x000fe40000004100 */
        /* <DEDUP_REMOVED lines=16> */
[----:B------:R-:W-:Y:S01]  /*bde0*/  HADD2.F32 R101, -RZ, R8.H0_H0 ;  /* 0x20000008ff657230 */ /* 0x000fe20000004100 */
[----:B------:R-:W-:Y:S01]  /*bdf0*/  FMUL.FTZ R9, R80, R96 ;  /* 0x0000006050097220 */ /* 0x000fe20000410000 */
[----:B------:R-:W-:Y:S01]  /*be00*/  HADD2.F32 R81, -RZ, R12.H1_H1 ;  /* 0x3000000cff517230 */ /* 0x000fe20000004100 */
[----:B------:R-:W-:Y:S01]  /*be10*/  FMUL.FTZ R66, R15, R100 ;  /* 0x000000640f427220 */ /* 0x000fe20000410000 */
[----:B------:R-:W-:Y:S01]  /*be20*/  HADD2.F32 R11, -RZ, R11.H1_H1 ;  /* 0x3000000bff0b7230 */ /* 0x000fe20000004100 */
[C---:B------:R-:W-:Y:S01]  /*be30*/  FMUL.FTZ R63, R101.reuse, R96 ;  /* 0x00000060653f7220 */ /* 0x040fe20000410000 */
[----:B------:R-:W-:Y:S01]  /*be40*/  HADD2.F32 R12, -RZ, R14.H0_H0 ;  /* 0x2000000eff0c7230 */ /* 0x000fe20000004100 */
[----:B------:R-:W-:Y:S01]  /*be50*/  FFMA.FTZ R101, R101, R98, R9 ;  /* 0x0000006265657223 */ /* 0x000fe20000010009 */
[----:B------:R-:W-:Y:S01]  /*be60*/  HADD2.F32 R102, -RZ, R8.H1_H1 ;  /* 0x30000008ff667230 */ /* 0x000fe20000004100 */
[----:B------:R-:W-:Y:S01]  /*be70*/  FMUL.FTZ R100, R11, R100 ;  /* 0x000000640b647220 */ /* 0x000fe20000410000 */
[----:B------:R-:W-:Y:S01]  /*be80*/  HADD2.F32 R8, -RZ, R10.H0_H0 ;  /* 0x2000000aff087230 */ /* 0x000fe20000004100 */
[C---:B------:R-:W-:Y:S01]  /*be90*/  FMUL.FTZ R82, R83.reuse, R82 ;  /* 0x0000005253527220 */ /* 0x040fe20000410000 */
[----:B------:R-:W-:Y:S01]  /*bea0*/  HADD2.F32 R14, -RZ, R14.H1_H1 ;  /* 0x3000000eff0e7230 */ /* 0x000fe20000004100 */
[----:B------:R-:W-:Y:S01]  /*beb0*/  FFMA.FTZ R104, R83, R106, R104 ;  /* 0x0000006a53687223 */ /* 0x000fe20000010068 */
[----:B------:R-:W-:Y:S01]  /*bec0*/  HADD2.F32 R83, -RZ, R62.H0_H0 ;  /* 0x2000003eff537230 */ /* 0x000fe20000004100 */
[----:B------:R-:W-:Y:S01]  /*bed0*/  FFMA.FTZ R11, R11, R116, R66 ;  /* 0x000000740b0b7223 */ /* 0x000fe20000010042 */
[----:B------:R-:W-:Y:S01]  /*bee0*/  HADD2.F32 R66, -RZ, R60.H0_H0 ;  /* 0x2000003cff427230 */ /* 0x000fe20000004100 */
[-C--:B------:R-:W-:Y:S01]  /*bef0*/  FMUL.FTZ R9, R12, R97.reuse ;  /* 0x000000610c097220 */ /* 0x080fe20000410000 */
[----:B------:R-:W-:Y:S01]  /*bf00*/  HADD2.F32 R10, -RZ, R10.H1_H1 ;  /* 0x3000000aff0a7230 */ /* 0x000fe20000004100 */
[C---:B------:R-:W-:Y:S01]  /*bf10*/  FMUL.FTZ R97, R8.reuse, R97 ;  /* 0x0000006108617220 */ /* 0x040fe20000410000 */
[----:B------:R-:W-:Y:S01]  /*bf20*/  F2FP.PACK_AB R11, R11, R112 ;  /* 0x000000700b0b723e */ /* 0x000fe200000000ff */
[----:B------:R-:W-:Y:S01]  /*bf30*/  FFMA.FTZ R60, R8, R99, R9 ;  /* 0x00000063083c7223 */ /* 0x000fe20000010009 */
[----:B------:R-:W-:Y:S01]  /*bf40*/  HADD2.F32 R9, -RZ, R61.H0_H0 ;  /* 0x2000003dff097230 */ /* 0x000fe20000004100 */
[----:B------:R-:W-:-:S02]  /*bf50*/  FMUL.FTZ R103, R81, R66 ;  /* 0x0000004251677220 */ /* 0x000fc40000410000 */
[-C--:B------:R-:W-:Y:S02]  /*bf60*/  FMUL.FTZ R61, R14, R83.reuse ;  /* 0x000000530e3d7220 */ /* 0x080fe40000410000 */
[----:B------:R-:W-:Y:S02]  /*bf70*/  FMUL.FTZ R66, R102, R66 ;  /* 0x0000004266427220 */ /* 0x000fe40000410000 */
[----:B------:R-:W-:Y:S02]  /*bf80*/  FMUL.FTZ R83, R10, R83 ;  /* 0x000000530a537220 */ /* 0x000fe40000410000 */
[----:B------:R-:W-:Y:S02]  /*bf90*/  FFMA.FTZ R97, R12, R99, -R97 ;  /* 0x000000630c617223 */ /* 0x000fe40000010861 */
        /* <DEDUP_REMOVED lines=15> */
[----:B------:R1:W-:Y:S01]  /*c090*/  STS.128 [R73+0xc100], R12 ;  /* 0x00c1000c49007388 */ /* 0x0003e20000000c00 */
[----:B------:R-:W-:-:S05]  /*c0a0*/  F2FP.PACK_AB R10, R61, R60 ;  /* 0x0000003c3d0a723e */ /* 0x000fca00000000ff */
[----:B------:R1:W-:Y:S02]  /*c0b0*/  STS.128 [R72+0xc100], R8 ;  /* 0x00c1000848007388 */ /* 0x0003e40000000c00 */
.L_x_609:
[----:B------:R-:W-:Y:S05]  /*c0c0*/  BSYNC B0 ;  /* 0x0000000000007941 */ /* 0x000fea0003800000 */
.L_x_608:
        /* <DEDUP_REMOVED lines=33> */
[----:B------:R-:W-:Y:S01]  /*c2e0*/  SHF.R.U64 R40, R40, 0x10, R41 ;  /* 0x0000001028287819 */ /* 0x000fe20000001229 */
[----:B------:R-:W-:Y:S01]  /*c2f0*/  IMAD.IADD R12, R12, 0x1, R15 ;  /* 0x000000010c0c7824 */ /* 0x000fe200078e020f */
[----:B------:R-:W-:Y:S02]  /*c300*/  SHF.R.U32.HI R62, RZ, 0x10, R41 ;  /* 0x00000010ff3e7819 */ /* 0x000fe40000011629 */
[----:B------:R-:W-:-:S02]  /*c310*/  IADD3 R8, R9, R8, RZ ;  /* 0x0000000809087210 */ /* 0x000fc40007ffe0ff */
[----:B------:R-:W-:Y:S01]  /*c320*/  SHF.L.U32 R61, R12, 0x1, RZ ;  /* 0x000000010c3d7819 */ /* 0x000fe200000006ff */
[----:B------:R-:W-:Y:S01]  /*c330*/  HADD2.F32 R62, -RZ, R62.H0_H0 ;  /* 0x2000003eff3e7230 */ /* 0x000fe20000004100 */
[--C-:B------:R-:W-:Y:S01]  /*c340*/  SHF.R.U64 R41, R50, 0x10, R51.reuse ;  /* 0x0000001032297819 */ /* 0x100fe20000001233 */
[----:B------:R-:W-:Y:S01]  /*c350*/  IMAD.SHL.U32 R60, R8, 0x2, RZ ;  /* 0x00000002083c7824 */ /* 0x000fe200078e00ff */
[----:B------:R-:W-:Y:S01]  /*c360*/  SHF.R.U32.HI R50, RZ, 0x10, R51 ;  /* 0x00000010ff327819 */ /* 0x000fe20000011633 */
[----:B------:R-:W1:Y:S01]  /*c370*/  LDS.128 R12, [R61+0xc100] ;  /* 0x00c100003d0c7984 */ /* 0x000e620000000c00 */
[--C-:B------:R-:W-:Y:S02]  /*c380*/  SHF.R.U64 R48, R48, 0x10, R49.reuse ;  /* 0x0000001030307819 */ /* 0x100fe40000001231 */
[----:B------:R-:W-:Y:S01]  /*c390*/  SHF.R.U32.HI R49, RZ, 0x10, R49 ;  /* 0x00000010ff317819 */ /* 0x000fe20000011631 */
[----:B------:R-:W2:Y:S01]  /*c3a0*/  LDS.128 R8, [R60+0xc100] ;  /* 0x00c100003c087984 */ /* 0x000ea20000000c00 */
[--C-:B------:R-:W-:Y:S01]  /*c3b0*/  SHF.R.U64 R42, R42, 0x10, R43.reuse ;  /* 0x000000102a2a7819 */ /* 0x100fe2000000122b */
[----:B------:R-:W-:Y:S01]  /*c3c0*/  HADD2.F32 R104, -RZ, R50.H0_H0 ;  /* 0x20000032ff687230 */ /* 0x000fe20000004100 */
[----:B------:R-:W-:Y:S01]  /*c3d0*/  SHF.R.U32.HI R43, RZ, 0x10, R43 ;  /* 0x00000010ff2b7819 */ /* 0x000fe2000001162b */
[----:B------:R-:W-:-:S02]  /*c3e0*/  HADD2.F32 R98, -RZ, R49.H0_H0 ;  /* 0x20000031ff627230 */ /* 0x000fc40000004100 */
        /* <DEDUP_REMOVED lines=26> */
[----:B------:R-:W-:Y:S01]  /*c590*/  FFMA.FTZ R80, R67, R82, R80 ;  /* 0x0000005243507223 */ /* 0x000fe20000010050 */
[----:B------:R-:W-:Y:S01]  /*c5a0*/  HADD2.F32 R14, -RZ, R14.H1_H1 ;  /* 0x3000000eff0e7230 */ /* 0x000fe20000004100 */
[----:B------:R-:W-:Y:S01]  /*c5b0*/  FMUL.FTZ R9, R12, R93 ;  /* 0x0000005d0c097220 */ /* 0x000fe20000410000 */
[----:B------:R-:W-:Y:S01]  /*c5c0*/  HADD2.F32 R43, -RZ, R40.H0_H0 ;  /* 0x20000028ff2b7230 */ /* 0x000fe20000004100 */
[----:B------:R-:W-:Y:S01]  /*c5d0*/  FMUL.FTZ R50, R15, R72 ;  /* 0x000000480f327220 */ /* 0x000fe20000410000 */
[----:B------:R-:W-:Y:S01]  /*c5e0*/  HADD2.F32 R67, -RZ, R42.H0_H0 ;  /* 0x2000002aff437230 */ /* 0x000fe20000004100 */
[C---:B------:R-:W-:Y:S01]  /*c5f0*/  FFMA.FTZ R40, R8.reuse, R95, R9 ;  /* 0x0000005f08287223 */ /* 0x040fe20000010009 */
[----:B------:R-:W-:Y:S01]  /*c600*/  HADD2.F32 R11, -RZ, R11.H1_H1 ;  /* 0x3000000bff0b7230 */ /* 0x000fe20000004100 */
[----:B------:R-:W-:Y:S01]  /*c610*/  FMUL.FTZ R93, R8, R93 ;  /* 0x0000005d085d7220 */ /* 0x000fe20000410000 */
[----:B------:R-:W-:Y:S01]  /*c620*/  HADD2.F32 R10, -RZ, R10.H1_H1 ;  /* 0x3000000aff0a7230 */ /* 0x000fe20000004100 */
[----:B------:R-:W-:Y:S01]  /*c630*/  FMUL.FTZ R75, R65, R43 ;  /* 0x0000002b414b7220 */ /* 0x000fe20000410000 */
[----:B------:R-:W-:Y:S01]  /*c640*/  HADD2.F32 R9, -RZ, R41.H0_H0 ;  /* 0x20000029ff097230 */ /* 0x000fe20000004100 */
[----:B------:R-:W-:-:S02]  /*c650*/  FMUL.FTZ R41, R14, R67 ;  /* 0x000000430e297220 */ /* 0x000fc40000410000 */
[----:B------:R-:W-:Y:S02]  /*c660*/  FMUL.FTZ R72, R11, R72 ;  /* 0x000000480b487220 */ /* 0x000fe40000410000 */
        /* <DEDUP_REMOVED lines=23> */
.L_x_605:
[----:B------:R-:W-:Y:S05]  /*c7e0*/  BSYNC B1 ;  /* 0x0000000000017941 */ /* 0x000fea0003800000 */
.L_x_604:
[----:B------:R-:W-:-:S04]  /*c7f0*/  IADD3 R89, R89, 0x40, RZ ;  /* 0x0000004059597810 */ /* 0x000fc80007ffe0ff */
[----:B------:R-:W-:-:S13]  /*c800*/  ISETP.GE.AND P0, PT, R89, R88, PT ;  /* 0x000000585900720c */ /* 0x000fda0003f06270 */
        /* <DEDUP_REMOVED lines=21> */
[----:B------:R-:W-:Y:S02]  /*c960*/  LOP3.LUT R12, R10, 0x38, R57, 0xf8, !PT ;  /* 0x000000380a0c7812 */ /* 0x000fe400078ef839 */
        /* <DEDUP_REMOVED lines=87> */
.L_x_611:
[----:B------:R-:W-:Y:S05]  /*cee0*/  BSYNC B0 ;  /* 0x0000000000007941 */ /* 0x000fea0003800000 */
.L_x_610:
        /* <DEDUP_REMOVED lines=13> */
[----:B------:R-:W-:Y:S01]  /*cfc0*/  HADD2.F32 R66, -RZ, R70.H0_H0 ;  /* 0x20000046ff427230 */ /* 0x000fe20000004100 */
[----:B------:R-:W-:Y:S01]  /*cfd0*/  LEA.HI R9, R8, R89, RZ, 0x3 ;  /* 0x0000005908097211 */ /* 0x000fe200078f18ff */
[----:B------:R-:W-:Y:S01]  /*cfe0*/  HADD2.F32 R50, -RZ, R69.H0_H0 ;  /* 0x20000045ff327230 */ /* 0x000fe20000004100 */
[----:B------:R-:W-:Y:S01]  /*cff0*/  LEA.HI R13, R13, R10, RZ, 0x1d ;  /* 0x0000000a0d0d7211 */ /* 0x000fe200078fe8ff */
[----:B------:R-:W-:Y:S01]  /*d000*/  HADD2.F32 R58, -RZ, R58.H1_H1 ;  /* 0x3000003aff3a7230 */ /* 0x000fe20000004100 */
[----:B------:R-:W-:Y:S01]  /*d010*/  LOP3.LUT R14, R14, 0x1c0, RZ, 0xc0, !PT ;  /* 0x000001c00e0e7812 */ /* 0x000fe200078ec0ff */
[----:B------:R-:W-:Y:S01]  /*d020*/  IMAD.SHL.U32 R9, R9, 0x40, RZ ;  /* 0x0000004009097824 */ /* 0x000fe200078e00ff */
[----:B------:R-:W-:Y:S01]  /*d030*/  SHF.R.S32.HI R8, RZ, 0x1f, R13 ;  /* 0x0000001fff087819 */ /* 0x000fe2000001140d */
[----:B------:R-:W-:Y:S01]  /*d040*/  IMAD.SHL.U32 R11, R13, 0x8, RZ ;  /* 0x000000080d0b7824 */ /* 0x000fe200078e00ff */
[----:B------:R-:W-:Y:S01]  /*d050*/  SHF.L.U32 R12, R12, 0x7, RZ ;  /* 0x000000070c0c7819 */ /* 0x000fe200000006ff */
[----:B------:R-:W-:Y:S01]  /*d060*/  HADD2.F32 R59, -RZ, R59.H1_H1 ;  /* 0x3000003bff3b7230 */ /* 0x000fe20000004100 */
[----:B------:R-:W-:Y:S01]  /*d070*/  LOP3.LUT R15, R14, 0x38, R15, 0xf8, !PT ;  /* 0x000000380e0f7812 */ /* 0x000fe200078ef80f */
[----:B------:R-:W-:Y:S01]  /*d080*/  HADD2.F32 R69, -RZ, R69.H1_H1 ;  /* 0x30000045ff457230 */ /* 0x000fe20000004100 */
[----:B------:R-:W-:-:S02]  /*d090*/  SHF.R.U32.HI R10, RZ, 0x3, R14 ;  /* 0x00000003ff0a7819 */ /* 0x000fc4000001160e */
[----:B------:R-:W-:Y:S02]  /*d0a0*/  LEA.HI R8, R8, R13, RZ, 0x3 ;  /* 0x0000000d08087211 */ /* 0x000fe400078f18ff */
[----:B------:R-:W-:Y:S02]  /*d0b0*/  LOP3.LUT R12, R12, 0x7fffe000, RZ, 0xc0, !PT ;  /* 0x7fffe0000c0c7812 */ /* 0x000fe400078ec0ff */
[----:B------:R-:W-:Y:S02]  /*d0c0*/  LOP3.LUT R15, R15, R10, RZ, 0x3c, !PT ;  /* 0x0000000a0f0f7212 */ /* 0x000fe400078e3cff */
[----:B------:R-:W-:Y:S02]  /*d0d0*/  LOP3.LUT R9, R9, 0xfffffe00, RZ, 0xc0, !PT ;  /* 0xfffffe0009097812 */ /* 0x000fe400078ec0ff */
[----:B------:R-:W-:Y:S02]  /*d0e0*/  LOP3.LUT R11, R14, 0x38, R11, 0xf8, !PT ;  /* 0x000000380e0b7812 */ /* 0x000fe400078ef80b */
[----:B------:R-:W-:-:S02]  /*d0f0*/  SHF.L.U32 R8, R8, 0xa, RZ ;  /* 0x0000000a08087819 */ /* 0x000fc400000006ff */
[----:B------:R-:W-:Y:S02]  /*d100*/  IADD3 R12, R15, R12, R9 ;  /* 0x0000000c0f0c7210 */ /* 0x000fe40007ffe009 */
[----:B------:R-:W-:Y:S02]  /*d110*/  LOP3.LUT R10, R11, R10, RZ, 0x3c, !PT ;  /* 0x0000000a0b0a7212 */ /* 0x000fe400078e3cff */
[----:B------:R-:W-:Y:S01]  /*d120*/  LOP3.LUT R8, R8, 0x7fffe000, RZ, 0xc0, !PT ;  /* 0x7fffe00008087812 */ /* 0x000fe200078ec0ff */
[----:B------:R-:W-:Y:S01]  /*d130*/  IMAD.SHL.U32 R33, R12, 0x2, RZ ;  /* 0x000000020c217824 */ /* 0x000fe200078e00ff */
[----:B------:R-:W-:Y:S02]  /*d140*/  SHF.R.U32.HI R34, RZ, 0x10, R17 ;  /* 0x00000010ff227819 */ /* 0x000fe40000011611 */
[----:B------:R-:W-:Y:S02]  /*d150*/  IADD3 R8, R10, R8, R9 ;  /* 0x000000080a087210 */ /* 0x000fe40007ffe009 */
[----:B------:R-:W1:Y:S01]  /*d160*/  LDS.128 R12, [R33+0xc100] ;  /* 0x00c10000210c7984 */ /* 0x000e620000000c00 */
[----:B------:R-:W-:Y:S01]  /*d170*/  SHF.R.U64 R24, R24, 0x10, R25 ;  /* 0x0000001018187819 */ /* 0x000fe20000001219 */
[----:B------:R-:W-:Y:S01]  /*d180*/  HADD2.F32 R34, -RZ, R34.H0_H0 ;  /* 0x20000022ff227230 */ /* 0x000fe20000004100 */
[----:B------:R-:W-:-:S02]  /*d190*/  SHF.L.U32 R32, R8, 0x1, RZ ;  /* 0x0000000108207819 */ /* 0x000fc400000006ff */
[----:B------:R-:W-:Y:S01]  /*d1a0*/  SHF.R.U32.HI R25, RZ, 0x10, R25 ;  /* 0x00000010ff197819 */ /* 0x000fe20000011619 */
[----:B------:R-:W-:Y:S01]  /*d1b0*/  HADD2.F32 R24, -RZ, R24.H0_H0 ;  /* 0x20000018ff187230 */ /* 0x000fe20000004100 */
[----:B------:R-:W-:Y:S01]  /*d1c0*/  SHF.R.U64 R18, R18, 0x10, R19 ;  /* 0x0000001012127819 */ /* 0x000fe20000001213 */
[----:B------:R-:W2:Y:S01]  /*d1d0*/  LDS.128 R8, [R32+0xc100] ;  /* 0x00c1000020087984 */ /* 0x000ea20000000c00 */
[----:B------:R-:W-:Y:S01]  /*d1e0*/  SHF.R.U64 R16, R16, 0x10, R17 ;  /* 0x0000001010107819 */ /* 0x000fe20000001211 */
[----:B------:R-:W-:Y:S01]  /*d1f0*/  HADD2.F32 R62, -RZ, R25.H0_H0 ;  /* 0x20000019ff3e7230 */ /* 0x000fe20000004100 */
[----:B------:R-:W-:Y:S02]  /*d200*/  SHF.R.U32.HI R19, RZ, 0x10, R19 ;  /* 0x00000010ff137819 */ /* 0x000fe40000011613 */
[--C-:B------:R-:W-:Y:S02]  /*d210*/  SHF.R.U64 R17, R26, 0x10, R27.reuse ;  /* 0x000000101a117819 */ /* 0x100fe4000000121b */
[----:B------:R-:W-:-:S05]  /*d220*/  SHF.R.U32.HI R26, RZ, 0x10, R27 ;  /* 0x00000010ff1a7819 */ /* 0x000fca000001161b */
[----:B------:R-:W-:Y:S02]  /*d230*/  HADD2.F32 R72, -RZ, R26.H0_H0 ;  /* 0x2000001aff487230 */ /* 0x000fe40000004100 */
[--C-:B-1----:R-:W-:Y:S02]  /*d240*/  HADD2.F32 R35, -RZ, R13.reuse.H1_H1 ;  /* 0x3000000dff237230 */ /* 0x102fe40000004100 */
[----:B------:R-:W-:Y:S02]  /*d250*/  HADD2.F32 R27, -RZ, R13.H0_H0 ;  /* 0x2000000dff1b7230 */ /* 0x000fe40000004100 */
[--C-:B------:R-:W-:Y:S01]  /*d260*/  HADD2.F32 R13, -RZ, R15.reuse.H0_H0 ;  /* 0x2000000fff0d7230 */ /* 0x100fe20000004100 */
[----:B------:R-:W-:Y:S01]  /*d270*/  FMUL.FTZ R25, R35, R34 ;  /* 0x0000002223197220 */ /* 0x000fe20000410000 */
[----:B------:R-:W-:Y:S01]  /*d280*/  HADD2.F32 R15, -RZ, R15.H1_H1 ;  /* 0x3000000fff0f7230 */ /* 0x000fe20000004100 */
[----:B------:R-:W-:Y:S01]  /*d290*/  FMUL.FTZ R48, R27, R38 ;  /* 0x000000261b307220 */ /* 0x000fe20000410000 */
[--C-:B--2---:R-:W-:Y:S01]  /*d2a0*/  HADD2.F32 R40, -RZ, R9.reuse.H1_H1 ;  /* 0x30000009ff287230 */ /* 0x104fe20000004100 */
[----:B------:R-:W-:Y:S01]  /*d2b0*/  FMUL.FTZ R64, R13, R60 ;  /* 0x0000003c0d407220 */ /* 0x000fe20000410000 */
[----:B------:R-:W-:-:S02]  /*d2c0*/  HADD2.F32 R39, -RZ, R9.H0_H0 ;  /* 0x20000009ff277230 */ /* 0x000fc40000004100 */
[--C-:B------:R-:W-:Y:S01]  /*d2d0*/  HADD2.F32 R9, -RZ, R11.reuse.H0_H0 ;  /* 0x2000000bff097230 */ /* 0x100fe20000004100 */
[C---:B------:R-:W-:Y:S01]  /*d2e0*/  FMUL.FTZ R34, R40.reuse, R34 ;  /* 0x0000002228227220 */ /* 0x040fe20000410000 */
[----:B------:R-:W-:Y:S01]  /*d2f0*/  HADD2.F32 R11, -RZ, R11.H1_H1 ;  /* 0x3000000bff0b7230 */ /* 0x000fe20000004100 */
[----:B------:R-:W-:Y:S01]  /*d300*/  FFMA.FTZ R25, R40, R62, R25 ;  /* 0x0000003e28197223 */ /* 0x000fe20000010019 */
[----:B------:R-:W-:Y:S01]  /*d310*/  HADD2.F32 R40, -RZ, R19.H0_H0 ;  /* 0x20000013ff287230 */ /* 0x000fe20000004100 */
[C---:B------:R-:W-:Y:S01]  /*d320*/  FMUL.FTZ R60, R9.reuse, R60 ;  /* 0x0000003c093c7220 */ /* 0x040fe20000410000 */
[--C-:B------:R-:W-:Y:S01]  /*d330*/  HADD2.F32 R36, -RZ, R12.reuse.H0_H0 ;  /* 0x2000000cff247230 */ /* 0x100fe20000004100 */
[----:B------:R-:W-:Y:S01]  /*d340*/  FFMA.FTZ R64, R9, R66, R64 ;  /* 0x0000004209407223 */ /* 0x000fe20000010040 */
[----:B------:R-:W-:Y:S01]  /*d350*/  HADD2.F32 R37, -RZ, R12.H1_H1 ;  /* 0x3000000cff257230 */ /* 0x000fe20000004100 */
[-C--:B------:R-:W-:Y:S01]  /*d360*/  FMUL.FTZ R26, R15, R40.reuse ;  /* 0x000000280f1a7220 */ /* 0x080fe20000410000 */
[----:B------:R-:W-:Y:S01]  /*d370*/  HADD2.F32 R12, -RZ, R14.H0_H0 ;  /* 0x2000000eff0c7230 */ /* 0x000fe20000004100 */
[----:B------:R-:W-:Y:S01]  /*d380*/  FMUL.FTZ R40, R11, R40 ;  /* 0x000000280b287220 */ /* 0x000fe20000410000 */
[--C-:B------:R-:W-:Y:S01]  /*d390*/  HADD2.F32 R41, -RZ, R8.reuse.H0_H0 ;  /* 0x20000008ff297230 */ /* 0x100fe20000004100 */
[C---:B------:R-:W-:Y:S01]  /*d3a0*/  FMUL.FTZ R38, R39.reuse, R38 ;  /* 0x0000002627267220 */ /* 0x040fe20000410000 */
[----:B------:R-:W-:Y:S01]  /*d3b0*/  HADD2.F32 R42, -RZ, R8.H1_H1 ;  /* 0x30000008ff2a7230 */ /* 0x000fe20000004100 */
[----:B------:R-:W-:Y:S01]  /*d3c0*/  FFMA.FTZ R48, R39, R50, R48 ;  /* 0x0000003227307223 */ /* 0x000fe20000010030 */
[----:B------:R-:W-:Y:S01]  /*d3d0*/  HADD2.F32 R8, -RZ, R10.H0_H0 ;  /* 0x2000000aff087230 */ /* 0x000fe20000004100 */
[----:B------:R-:W-:Y:S01]  /*d3e0*/  FMUL.FTZ R74, R36, R58 ;  /* 0x0000003a244a7220 */ /* 0x000fe20000410000 */
[----:B------:R-:W-:Y:S01]  /*d3f0*/  HADD2.F32 R9, -RZ, R70.H1_H1 ;  /* 0x30000046ff097230 */ /* 0x000fe20000004100 */
[----:B------:R-:W-:Y:S01]  /*d400*/  FFMA.FTZ R11, R11, R72, R26 ;  /* 0x000000480b0b7223 */ /* 0x000fe2000001001a */
[----:B------:R-:W-:Y:S01]  /*d410*/  HADD2.F32 R14, -RZ, R14.H1_H1 ;  /* 0x3000000eff0e7230 */ /* 0x000fe20000004100 */
[----:B------:R-:W-:Y:S01]  /*d420*/  FMUL.FTZ R19, R12, R59 ;  /* 0x0000003b0c137220 */ /* 0x000fe20000410000 */
[----:B------:R-:W-:Y:S01]  /*d430*/  HADD2.F32 R26, -RZ, R16.H0_H0 ;  /* 0x20000010ff1a7230 */ /* 0x000fe20000004100 */
[C---:B------:R-:W-:Y:S01]  /*d440*/  FMUL.FTZ R58, R41.reuse, R58 ;  /* 0x0000003a293a7220 */ /* 0x040fe20000410000 */
[----:B------:R-:W-:Y:S01]  /*d450*/  HADD2.F32 R39, -RZ, R18.H0_H0 ;  /* 0x20000012ff277230 */ /* 0x000fe20000004100 */
[----:B------:R-:W-:Y:S01]  /*d460*/  FFMA.FTZ R74, R41, R69, R74 ;  /* 0x00000045294a7223 */ /* 0x000fe2000001004a */
        /* <DEDUP_REMOVED lines=8> */
[----:B------:R-:W-:Y:S02]  /*d4f0*/  FMUL.FTZ R39, R10, R39 ;  /* 0x000000270a277220 */ /* 0x000fe40000410000 */
        /* <DEDUP_REMOVED lines=8> */
[----:B------:R-:W-:Y:S01]  /*d580*/  FFMA.FTZ R37, R37, R24, -R26 ;  /* 0x0000001825257223 */ /* 0x000fe2000001081a */
[----:B------:R-:W-:Y:S01]  /*d590*/  F2FP.PACK_AB R9, R25, R48 ;  /* 0x000000301909723e */ /* 0x000fe200000000ff */
[-C--:B------:R-:W-:Y:S02]  /*d5a0*/  FFMA.FTZ R14, R14, R41.reuse, -R39 ;  /* 0x000000290e0e7223 */ /* 0x080fe40000010827 */
        /* <DEDUP_REMOVED lines=8> */
.L_x_613:
[----:B------:R-:W-:Y:S05]  /*d630*/  BSYNC B0 ;  /* 0x0000000000007941 */ /* 0x000fea0003800000 */
.L_x_612:
[----:B-1----:R-:W-:-:S04]  /*d640*/  IADD3 R14, R57, 0x40, RZ ;  /* 0x00000040390e7810 */ /* 0x002fc80007ffe0ff */
[----:B------:R-:W-:-:S13]  /*d650*/  ISETP.GE.AND P0, PT, R14, c[0x0][0x27c], PT ;  /* 0x00009f000e007a0c */ /* 0x000fda0003f06270 */
[----:B------:R-:W-:Y:S05]  /*d660*/  @P0 BRA `(.L_x_589) ;  /* 0x0000070000000947 */ /* 0x000fea0003800000 */
[----:B------:R-:W-:Y:S01]  /*d670*/  SHF.R.S32.HI R13, RZ, 0x1f, R14 ;  /* 0x0000001fff0d7819 */ /* 0x000fe2000001140e */
[----:B------:R-:W-:Y:S01]  /*d680*/  IMAD.MOV.U32 R11, RZ, RZ, c[0x0][0x27c] ;  /* 0x00009f00ff0b7624 */ /* 0x000fe200078e00ff */
[----:B------:R-:W-:Y:S01]  /*d690*/  SHF.R.S32.HI R8, RZ, 0x1f, R89 ;  /* 0x0000001fff087819 */ /* 0x000fe20000011459 */
[----:B------:R-:W-:Y:S01]  /*d6a0*/  IMAD.SHL.U32 R12, R89, 0x40, RZ ;  /* 0x00000040590c7824 */ /* 0x000fe200078e00ff */
[----:B------:R-:W-:Y:S01]  /*d6b0*/  LEA.HI R9, R13, R14, RZ, 0x3 ;  /* 0x0000000e0d097211 */ /* 0x000fe200078f18ff */
[----:B------:R-:W-:Y:S01]  /*d6c0*/  HADD2.F32 R37, -RZ, R56.H0_H0 ;  /* 0x20000038ff257230 */ /* 0x000fe20000004100 */
[----:B------:R-:W-:Y:S01]  /*d6d0*/  LEA.HI R8, R8, R89, RZ, 0x3 ;  /* 0x0000005908087211 */ /* 0x000fe200078f18ff */
[----:B------:R-:W-:Y:S01]  /*d6e0*/  HADD2.F32 R38, -RZ, R53.H0_H0 ;  /* 0x20000035ff267230 */ /* 0x000fe20000004100 */
[----:B------:R-:W-:Y:S01]  /*d6f0*/  SHF.R.S32.HI R10, RZ, 0x3, R9 ;  /* 0x00000003ff0a7819 */ /* 0x000fe20000011409 */
[----:B------:R-:W-:Y:S01]  /*d700*/  HADD2.F32 R42, -RZ, R55.H0_H0 ;  /* 0x20000037ff2a7230 */ /* 0x000fe20000004100 */
[----:B------:R-:W-:Y:S01]  /*d710*/  LOP3.LUT R12, R12, 0x1c0, RZ, 0xc0, !PT ;  /* 0x000001c00c0c7812 */ /* 0x000fe200078ec0ff */
[----:B------:R-:W-:Y:S01]  /*d720*/  IMAD.SHL.U32 R8, R8, 0x40, RZ ;  /* 0x0000004008087824 */ /* 0x000fe200078e00ff */
[----:B------:R-:W-:Y:S01]  /*d730*/  LEA.HI R11, R11, R10, RZ, 0x1d ;  /* 0x0000000a0b0b7211 */ /* 0x000fe200078fe8ff */
[----:B------:R-:W-:Y:S01]  /*d740*/  HADD2.F32 R53, -RZ, R53.H1_H1 ;  /* 0x30000035ff357230 */ /* 0x000fe20000004100 */
[----:B------:R-:W-:Y:S01]  /*d750*/  LEA.HI R13, R13, R14, RZ, 0x6 ;  /* 0x0000000e0d0d7211 */ /* 0x000fe200078f30ff */
[----:B------:R-:W-:Y:S01]  /*d760*/  HADD2.F32 R55, -RZ, R55.H1_H1 ;  /* 0x30000037ff377230 */ /* 0x000fe20000004100 */
[----:B------:R-:W-:Y:S01]  /*d770*/  SHF.R.S32.HI R10, RZ, 0x1f, R11 ;  /* 0x0000001fff0a7819 */ /* 0x000fe2000001140b */
[----:B------:R-:W-:Y:S01]  /*d780*/  IMAD.SHL.U32 R15, R11, 0x8, RZ ;  /* 0x000000080b0f7824 */ /* 0x000fe200078e00ff */
[----:B------:R-:W-:-:S02]  /*d790*/  LOP3.LUT R14, R12, 0x38, R9, 0xf8, !PT ;  /* 0x000000380c0e7812 */ /* 0x000fc400078ef809 */
[----:B------:R-:W-:Y:S02]  /*d7a0*/  SHF.L.U32 R13, R13, 0x7, RZ ;  /* 0x000000070d0d7819 */ /* 0x000fe400000006ff */
[----:B------:R-:W-:Y:S02]  /*d7b0*/  SHF.R.U32.HI R9, RZ, 0x3, R12 ;  /* 0x00000003ff097819 */ /* 0x000fe4000001160c */
[----:B------:R-:W-:Y:S02]  /*d7c0*/  LEA.HI R10, R10, R11, RZ, 0x3 ;  /* 0x0000000b0a0a7211 */ /* 0x000fe400078f18ff */
[----:B------:R-:W-:Y:S02]  /*d7d0*/  LOP3.LUT R13, R13, 0x7fffe000, RZ, 0xc0, !PT ;  /* 0x7fffe0000d0d7812 */ /* 0x000fe400078ec0ff */
[----:B------:R-:W-:Y:S02]  /*d7e0*/  LOP3.LUT R8, R8, 0xfffffe00, RZ, 0xc0, !PT ;  /* 0xfffffe0008087812 */ /* 0x000fe400078ec0ff */
[----:B------:R-:W-:-:S02]  /*d7f0*/  LOP3.LUT R14, R14, R9, RZ, 0x3c, !PT ;  /* 0x000000090e0e7212 */ /* 0x000fc400078e3cff */
[----:B------:R-:W-:Y:S02]  /*d800*/  LOP3.LUT R12, R12, 0x38, R15, 0xf8, !PT ;  /* 0x000000380c0c7812 */ /* 0x000fe400078ef80f */
[----:B------:R-:W-:Y:S02]  /*d810*/  SHF.L.U32 R11, R10, 0xa, RZ ;  /* 0x0000000a0a0b7819 */ /* 0x000fe400000006ff */
[----:B------:R-:W-:Y:S02]  /*d820*/  IADD3 R13, R14, R13, R8 ;  /* 0x0000000d0e0d7210 */ /* 0x000fe40007ffe008 */
[----:B------:R-:W-:Y:S02]  /*d830*/  LOP3.LUT R10, R12, R9, RZ, 0x3c, !PT ;  /* 0x000000090c0a7212 */ /* 0x000fe400078e3cff */
[----:B------:R-:W-:Y:S01]  /*d840*/  LOP3.LUT R9, R11, 0x7fffe000, RZ, 0xc0, !PT ;  /* 0x7fffe0000b097812 */ /* 0x000fe200078ec0ff */
[----:B------:R-:W-:Y:S01]  /*d850*/  IMAD.SHL.U32 R17, R13, 0x2, RZ ;  /* 0x000000020d117824 */ /* 0x000fe200078e00ff */
[----:B------:R-:W-:-:S02]  /*d860*/  SHF.R.U64 R19, R22, 0x10, R23 ;  /* 0x0000001016137819 */ /* 0x000fc40000001217 */
[----:B------:R-:W-:Y:S02]  /*d870*/  IADD3 R9, R10, R9, R8 ;  /* 0x000000090a097210 */ /* 0x000fe40007ffe008 */
[----:B------:R-:W1:Y:S01]  /*d880*/  LDS.128 R12, [R17+0xc100] ;  /* 0x00c10000110c7984 */ /* 0x000e620000000c00 */
[--C-:B------:R-:W-:Y:S02]  /*d890*/  SHF.R.U64 R22, R28, 0x10, R29.reuse ;  /* 0x000000101c167819 */ /* 0x100fe4000000121d */
[----:B------:R-:W-:Y:S02]  /*d8a0*/  SHF.L.U32 R16, R9, 0x1, RZ ;  /* 0x0000000109107819 */ /* 0x000fe400000006ff */
[----:B------:R-:W-:Y:S01]  /*d8b0*/  SHF.R.U32.HI R28, RZ, 0x10, R29 ;  /* 0x00000010ff1c7819 */ /* 0x000fe2000001161d */
[----:B------:R-:W-:Y:S01]  /*d8c0*/  HADD2.F32 R29, -RZ, R54.H0_H0 ;  /* 0x20000036ff1d7230 */ /* 0x000fe20000004100 */
[----:B------:R-:W-:Y:S01]  /*d8d0*/  SHF.R.U32.HI R23, RZ, 0x10, R23 ;  /* 0x00000010ff177819 */ /* 0x000fe20000011617 */
[----:B------:R-:W2:Y:S01]  /*d8e0*/  LDS.128 R8, [R16+0xc100] ;  /* 0x00c1000010087984 */ /* 0x000ea20000000c00 */
[--C-:B------:R-:W-:Y:S01]  /*d8f0*/  SHF.R.U64 R18, R30, 0x10, R31.reuse ;  /* 0x000000101e127819 */ /* 0x100fe2000000121f */
[----:B------:R-:W-:Y:S01]  /*d900*/  HADD2.F32 R50, -RZ, R28.H0_H0 ;  /* 0x2000001cff327230 */ /* 0x000fe20000004100 */
[----:B------:R-:W-:Y:S01]  /*d910*/  SHF.R.U32.HI R30, RZ, 0x10, R31 ;  /* 0x00000010ff1e7819 */ /* 0x000fe2000001161f */
[----:B------:R-:W-:Y:S01]  /*d920*/  HADD2.F32 R36, -RZ, R23.H0_H0 ;  /* 0x20000017ff247230 */ /* 0x000fe20000004100 */
[--C-:B------:R-:W-:Y:S01]  /*d930*/  SHF.R.U64 R20, R20, 0x10, R21.reuse ;  /* 0x0000001014147819 */ /* 0x100fe20000001215 */
[----:B------:R-:W-:Y:S01]  /*d940*/  HADD2.F32 R22, -RZ, R22.H0_H0 ;  /* 0x20000016ff167230 */ /* 0x000fe20000004100 */
[----:B------:R-:W-:-:S03]  /*d950*/  SHF.R.U32.HI R21, RZ, 0x10, R21 ;  /* 0x00000010ff157819 */ /* 0x000fc60000011615 */
[----:B------:R-:W-:Y:S02]  /*d960*/  HADD2.F32 R20, -RZ, R20.H0_H0 ;  /* 0x20000014ff147230 */ /* 0x000fe40000004100 */
[----:B------:R-:W-:Y:S02]  /*d970*/  HADD2.F32 R48, -RZ, R21.H0_H0 ;  /* 0x20000015ff307230 */ /* 0x000fe40000004100 */
[----:B------:R-:W-:Y:S02]  /*d980*/  HADD2.F32 R21, -RZ, R56.H1_H1 ;  /* 0x30000038ff157230 */ /* 0x000fe40000004100 */
[--C-:B-1----:R-:W-:Y:S02]  /*d990*/  HADD2.F32 R24, -RZ, R15.reuse.H0_H0 ;  /* 0x2000000fff187230 */ /* 0x102fe40000004100 */
[----:B------:R-:W-:Y:S02]  /*d9a0*/  HADD2.F32 R15, -RZ, R15.H1_H1 ;  /* 0x3000000fff0f7230 */ /* 0x000fe40000004100 */
[----:B------:R-:W-:Y:S01]  /*d9b0*/  HADD2.F32 R25, -RZ, R13.H0_H0 ;  /* 0x2000000dff197230 */ /* 0x000fe20000004100 */
[----:B------:R-:W-:Y:S01]  /*d9c0*/  FMUL.FTZ R35, R24, R29 ;  /* 0x0000001d18237220 */ /* 0x000fe20000410000 */
[----:B------:R-:W-:-:S02]  /*d9d0*/  HADD2.F32 R26, -RZ, R12.H0_H0 ;  /* 0x2000000cff1a7230 */ /* 0x000fc40000004100 */
[--C-:B--2---:R-:W-:Y:S01]  /*d9e0*/  HADD2.F32 R32, -RZ, R11.reuse.H0_H0 ;  /* 0x2000000bff207230 */ /* 0x104fe20000004100 */
[----:B------:R-:W-:Y:S01]  /*d9f0*/  FMUL.FTZ R40, R25, R38 ;  /* 0x0000002619287220 */ /* 0x000fe20000410000 */
[----:B------:R-:W-:Y:S02]  /*da00*/  HADD2.F32 R11, -RZ, R11.H1_H1 ;  /* 0x3000000bff0b7230 */ /* 0x000fe40000004100 */
[----:B------:R-:W-:Y:S01]  /*da10*/  HADD2.F32 R27, -RZ, R12.H1_H1 ;  /* 0x3000000cff1b7230 */ /* 0x000fe20000004100 */
[C---:B------:R-:W-:Y:S01]  /*da20*/  FMUL.FTZ R29, R32.reuse, R29 ;  /* 0x0000001d201d7220 */ /* 0x040fe20000410000 */
[----:B------:R-:W-:Y:S01]  /*da30*/  HADD2.F32 R31, -RZ, R9.H0_H0 ;  /* 0x20000009ff1f7230 */ /* 0x000fe20000004100 */
[----:B------:R-:W-:Y:S01]  /*da40*/  FFMA.FTZ R35, R32, R37, R35 ;  /* 0x0000002520237223 */ /* 0x000fe20000010023 */
[----:B------:R-:W-:Y:S01]  /*da50*/  HADD2.F32 R32, -RZ, R30.H0_H0 ;  /* 0x2000001eff207230 */ /* 0x000fe20000004100 */
        /* <DEDUP_REMOVED lines=22> */
[----:B------:R-:W-:-:S02]  /*dbc0*/  FMUL.FTZ R28, R13, R48 ;  /* 0x000000300d1c7220 */ /* 0x000fc40000410000 */
[----:B------:R-:W-:Y:S02]  /*dbd0*/  FMUL.FTZ R23, R27, R20 ;  /* 0x000000141b177220 */ /* 0x000fe40000410000 */
[-C--:B------:R-:W-:Y:S02]  /*dbe0*/  FMUL.FTZ R8, R14, R31.reuse ;  /* 0x0000001f0e087220 */ /* 0x080fe40000410000 */
[----:B------:R-:W-:Y:S02]  /*dbf0*/  FMUL.FTZ R48, R9, R48 ;  /* 0x0000003009307220 */ /* 0x000fe40000410000 */
[----:B------:R-:W-:Y:S02]  /*dc00*/  FMUL.FTZ R20, R34, R20 ;  /* 0x0000001422147220 */ /* 0x000fe40000410000 */
[----:B------:R-:W-:Y:S02]  /*dc10*/  FMUL.FTZ R31, R10, R31 ;  /* 0x0000001f0a1f7220 */ /* 0x000fe40000410000 */
[----:B------:R-:W-:Y:S01]  /*dc20*/  FFMA.FTZ R21, R12, R21, -R11 ;  /* 0x000000150c157223 */ /* 0x000fe2000001080b */
[----:B------:R-:W-:Y:S01]  /*dc30*/  F2FP.PACK_AB R11, R30, R35 ;  /* 0x000000231e0b723e */ /* 0x000fe200000000ff */
[----:B------:R-:W-:-:S02]  /*dc40*/  FFMA.FTZ R29, R24, R37, -R29 ;  /* 0x00000025181d7223 */ /* 0x000fc4000001081d */
[----:B------:R-:W-:Y:S02]  /*dc50*/  FFMA.FTZ R36, R15, R32, -R36 ;  /* 0x000000200f247223 */ /* 0x000fe40000010824 */
[----:B------:R-:W-:Y:S02]  /*dc60*/  FFMA.FTZ R38, R25, R42, -R38 ;  /* 0x0000002a19267223 */ /* 0x000fe40000010826 */
[----:B------:R-:W-:Y:S01]  /*dc70*/  FFMA.FTZ R13, R13, R50, -R48 ;  /* 0x000000320d0d7223 */ /* 0x000fe20000010830 */
[----:B------:R-:W-:Y:S01]  /*dc80*/  F2FP.PACK_AB R15, R36, R29 ;  /* 0x0000001d240f723e */ /* 0x000fe200000000ff */
[----:B------:R-:W-:Y:S02]  /*dc90*/  FFMA.FTZ R53, R26, R55, -R53 ;  /* 0x000000371a357223 */ /* 0x000fe40000010835 */
[----:B------:R-:W-:Y:S01]  /*dca0*/  FFMA.FTZ R12, R27, R22, -R20 ;  /* 0x000000161b0c7223 */ /* 0x000fe20000010814 */
[----:B------:R-:W-:Y:S01]  /*dcb0*/  F2FP.PACK_AB R13, R13, R38 ;  /* 0x000000260d0d723e */ /* 0x000fe200000000ff */
[----:B------:R-:W-:-:S02]  /*dcc0*/  FFMA.FTZ R14, R14, R33, -R31 ;  /* 0x000000210e0e7223 */ /* 0x000fc4000001081f */
[----:B------:R-:W-:Y:S01]  /*dcd0*/  FFMA.FTZ R9, R9, R50, R28 ;  /* 0x0000003209097223 */ /* 0x000fe2000001001c */
[----:B------:R-:W-:Y:S01]  /*dce0*/  F2FP.PACK_AB R12, R12, R53 ;  /* 0x000000350c0c723e */ /* 0x000fe200000000ff */
[----:B------:R-:W-:Y:S01]  /*dcf0*/  FFMA.FTZ R23, R34, R22, R23 ;  /* 0x0000001622177223 */ /* 0x000fe20000010017 */
[----:B------:R-:W-:Y:S01]  /*dd00*/  F2FP.PACK_AB R14, R14, R21 ;  /* 0x000000150e0e723e */ /* 0x000fe200000000ff */
[----:B------:R-:W-:Y:S01]  /*dd10*/  FFMA.FTZ R10, R10, R33, R8 ;  /* 0x000000210a0a7223 */ /* 0x000fe20000010008 */
[----:B------:R-:W-:Y:S02]  /*dd20*/  F2FP.PACK_AB R9, R9, R40 ;  /* 0x000000280909723e */ /* 0x000fe400000000ff */
[----:B------:R-:W-:Y:S01]  /*dd30*/  F2FP.PACK_AB R8, R23, R54 ;  /* 0x000000361708723e */ /* 0x000fe200000000ff */
[----:B------:R1:W-:Y:S01]  /*dd40*/  STS.128 [R17+0xc100], R12 ;  /* 0x00c1000c11007388 */ /* 0x0003e20000000c00 */
[----:B------:R-:W-:-:S05]  /*dd50*/  F2FP.PACK_AB R10, R10, R19 ;  /* 0x000000130a0a723e */ /* 0x000fca00000000ff */
[----:B------:R1:W-:Y:S02]  /*dd60*/  STS.128 [R16+0xc100], R8 ;  /* 0x00c1000810007388 */ /* 0x0003e40000000c00 */
.L_x_589:
[----:B------:R-:W-:Y:S05]  /*dd70*/  BSYNC B2 ;  /* 0x0000000000027941 */ /* 0x000fea0003800000 */
.L_x_571:
[----:B-1----:R-:W-:Y:S01]  /*dd80*/  IMAD.SHL.U32 R8, R0, 0x40, RZ ;  /* 0x0000004000087824 */ /* 0x002fe200078e00ff */
[----:B------:R-:W-:-:S04]  /*dd90*/  DEPBAR.LE SB0, 0x0 ;  /* 0x000080000000791a */ /* 0x000fc80000000000 */
[----:B------:R-:W-:Y:S01]  /*dda0*/  IMAD.SHL.U32 R9, R45, 0x8, RZ ;  /* 0x000000082d097824 */ /* 0x000fe200078e00ff */
[----:B------:R-:W-:Y:S01]  /*ddb0*/  LOP3.LUT R8, R8, 0x1c0, RZ, 0xc0, !PT ;  /* 0x000001c008087812 */ /* 0x000fe200078ec0ff */
[----:B------:R-:W-:Y:S01]  /*ddc0*/  IMAD R52, R52, c[0x0][0x208], RZ ;  /* 0x0000820034347a24 */ /* 0x000fe200078e02ff */
[----:B------:R-:W-:Y:S01]  /*ddd0*/  LOP3.LUT P1, RZ, R0, 0x2, RZ, 0xc0, !PT ;  /* 0x0000000200ff7812 */ /* 0x000fe2000782c0ff */
[C---:B------:R-:W-:Y:S01]  /*dde0*/  IMAD.WIDE.U32 R12, R85.reuse, c[0x0][0x208], RZ ;  /* 0x00008200550c7a25 */ /* 0x040fe200078e00ff */
[----:B------:R-:W-:Y:S02]  /*ddf0*/  LOP3.LUT R9, R8, 0x8, R9, 0xf8, !PT ;  /* 0x0000000808097812 */ /* 0x000fe400078ef809 */
[----:B------:R-:W-:Y:S01]  /*de00*/  SHF.R.U32.HI R8, RZ, 0x3, R8 ;  /* 0x00000003ff087819 */ /* 0x000fe20000011608 */
[C---:B------:R-:W-:Y:S01]  /*de10*/  IMAD R15, R85.reuse, c[0x0][0x20c], R52 ;  /* 0x00008300550f7a24 */ /* 0x040fe200078e0234 */
[----:B------:R-:W-:Y:S01]  /*de20*/  SEL R11, RZ, 0x2, P6 ;  /* 0x00000002ff0b7807 */ /* 0x000fe20003000000 */
[----:B------:R-:W-:Y:S01]  /*de30*/  IMAD R76, R85, -0x40, R172 ;  /* 0xffffffc0554c7824 */ /* 0x000fe200078e02ac */
[----:B------:R-:W-:Y:S01]  /*de40*/  LOP3.LUT R8, R9, R8, RZ, 0x3c, !PT ;  /* 0x0000000809087212 */ /* 0x000fe200078e3cff */
[----:B------:R-:W-:Y:S01]  /*de50*/  IMAD.IADD R13, R13, 0x1, R15 ;  /* 0x000000010d0d7824 */ /* 0x000fe200078e020f */
[----:B------:R-:W-:Y:S01]  /*de60*/  SEL R9, RZ, 0x4, P4 ;  /* 0x00000004ff097807 */ /* 0x000fe20002000000 */
[----:B------:R-:W-:Y:S01]  /*de70*/  IMAD R198, R87, 0x400, R4 ;  /* 0x0000040057c67824 */ /* 0x000fe200078e0204 */
[----:B------:R-:W-:Y:S01]  /*de80*/  LEA.HI R77, R77, R78, RZ, 0x2 ;  /* 0x0000004e4d4d7211 */ /* 0x000fe200078f10ff */
[----:B------:R-:W-:Y:S01]  /*de90*/  IMAD R197, R47, 0x200, R8 ;  /* 0x000002002fc57824 */ /* 0x000fe200078e0208 */
[----:B------:R-:W-:Y:S01]  /*dea0*/  LEA R8, P0, R12, R204, 0x6 ;  /* 0x000000cc0c087211 */ /* 0x000fe200078030ff */
[----:B------:R-:W-:Y:S01]  /*deb0*/  IMAD.SHL.U32 R198, R198, 0x2, RZ ;  /* 0x00000002c6c67824 */ /* 0x000fe200078e00ff */
[----:B------:R-:W-:Y:S01]  /*dec0*/  BAR.SYNC.DEFER_BLOCKING 0x0 ;  /* 0x0000000000007b1d */ /* 0x000fe20000010000 */
[----:B------:R-:W-:Y:S01]  /*ded0*/  IMAD.SHL.U32 R197, R197, 0x2, RZ ;  /* 0x00000002c5c57824 */ /* 0x000fe200078e00ff */
[----:B------:R-:W-:Y:S01]  /*dee0*/  IADD3 R46, R9, R11, R46 ;  /* 0x0000000b092e7210 */ /* 0x000fe20007ffe02e */
[--C-:B------:R-:W-:Y:S01]  /*def0*/  IMAD R194, R2, 0x2, R198.reuse ;  /* 0x0000000202c27824 */ /* 0x100fe200078e02c6 */
[----:B------:R-:W-:Y:S01]  /*df00*/  LEA.HI.X R9, R12, R211, R13, 0x6, P0 ;  /* 0x000000d30c097211 */ /* 0x000fe200000f340d */
[----:B------:R-:W-:Y:S01]  /*df10*/  IMAD.IADD R12, R76, 0x1, -R45 ;  /* 0x000000014c0c7824 */ /* 0x000fe200078e0a2d */
[----:B------:R-:W-:Y:S01]  /*df20*/  IADD3 R10, R197, 0x6100, RZ ;  /* 0x00006100c50a7810 */ /* 0x000fe20007ffe0ff */
[----:B------:R-:W-:Y:S01]  /*df30*/  IMAD.SHL.U32 R206, R44, 0x2, RZ ;  /* 0x000000022cce7824 */ /* 0x000fe200078e00ff */
[----:B------:R-:W-:Y:S01]  /*df40*/  LEA R14, P0, R8, c[0x0][0x1f8], 0x1 ;  /* 0x00007e00080e7a11 */ /* 0x000fe200078008ff */
[----:B------:R-:W-:Y:S01]  /*df50*/  IMAD.MOV.U32 R207, RZ, RZ, c[0x0][0x208] ;  /* 0x00008200ffcf7624 */ /* 0x000fe200078e00ff */
[----:B------:R-:W-:Y:S01]  /*df60*/  LOP3.LUT P4, RZ, R46, 0x2, RZ, 0xc0, !PT ;  /* 0x000000022eff7812 */ /* 0x000fe2000788c0ff */
[----:B------:R-:W-:Y:S01]  /*df70*/  IMAD R193, R3, 0x2, R198 ;  /* 0x0000000203c17824 */ /* 0x000fe200078e02c6 */
[----:B------:R-:W-:Y:S01]  /*df80*/  IADD3 R196, R197, 0x6120, RZ ;  /* 0x00006120c5c47810 */ /* 0x000fe20007ffe0ff */
[----:B------:R-:W-:Y:S01]  /*df90*/  IMAD.SHL.U32 R80, R207, 0x40, RZ ;  /* 0x00000040cf507824 */ /* 0x000fe200078e00ff */
[----:B------:R-:W-:Y:S01]  /*dfa0*/  @P1 IADD3 R196, R10, -0x20, RZ ;  /* 0xffffffe00ac41810 */ /* 0x000fe20007ffe0ff */
[----:B------:R-:W-:Y:S01]  /*dfb0*/  IMAD R191, R3, 0x2, R194 ;  /* 0x0000000203bf7824 */ /* 0x000fe200078e02c2 */
[----:B------:R-:W-:Y:S01]  /*dfc0*/  ISETP.LT.OR P1, PT, R12, 0x1, P5 ;  /* 0x000000010c00780c */ /* 0x000fe20002f21670 */
[----:B------:R-:W-:Y:S01]  /*dfd0*/  IMAD.SHL.U32 R195, R4, 0x2, RZ ;  /* 0x0000000204c37824 */ /* 0x000fe200078e00ff */
[----:B------:R-:W-:-:S02]  /*dfe0*/  LEA.HI.X R15, R8, c[0x0][0x1fc], R9, 0x1, P0 ;  /* 0x00007f00080f7a11 */ /* 0x000fc400000f0c09 */
[----:B------:R-:W-:Y:S01]  /*dff0*/  ISETP.LT.OR P0, PT, R12, 0x1, !P4 ;  /* 0x000000010c00780c */ /* 0x000fe20006701670 */
[--C-:B------:R-:W-:Y:S01]  /*e000*/  IMAD R190, R2, 0x2, R195.reuse ;  /* 0x0000000202be7824 */ /* 0x100fe200078e02c3 */
[----:B------:R-:W-:Y:S01]  /*e010*/  LOP3.LUT P2, RZ, R46, 0x4, RZ, 0xc0, !PT ;  /* 0x000000042eff7812 */ /* 0x000fe2000784c0ff */
[----:B------:R-:W-:Y:S01]  /*e020*/  IMAD R189, R3, 0x2, R195 ;  /* 0x0000000203bd7824 */ /* 0x000fe200078e02c3 */
[----:B------:R-:W-:Y:S01]  /*e030*/  LDSM.16.M88.4 R48, [R198+0xc100] ;  /* 0x00c10000c630783b */ /* 0x000fe20000000200 */
[----:B------:R-:W-:Y:S01]  /*e040*/  SHF.L.U64.HI R207, R207, R68, c[0x0][0x20c] ;  /* 0x00008300cfcf7619 */ /* 0x000fe20000010244 */
[----:B------:R-:W-:Y:S01]  /*e050*/  IMAD R188, R3, 0x2, R190 ;  /* 0x0000000203bc7824 */ /* 0x000fe200078e02be */
[----:B------:R-:W-:Y:S01]  /*e060*/  ISETP.LT.OR P3, PT, R12, 0x21, P5 ;  /* 0x000000210c00780c */ /* 0x000fe20002f61670 */
[----:B------:R-:W1:Y:S01]  /*e070*/  LDSM.16.M88.4 R40, [R197+0x6100] ;  /* 0x00610000c528783b */ /* 0x000e620000000200 */
[----:B------:R-:W-:Y:S02]  /*e080*/  LOP3.LUT R77, R77, 0xfffffffc, RZ, 0xc0, !PT ;  /* 0xfffffffc4d4d7812 */ /* 0x000fe400078ec0ff */
[----:B------:R-:W-:Y:S01]  /*e090*/  IADD3 R217, R7, -0x2, RZ ;  /* 0xfffffffe07d97810 */ /* 0x000fe20007ffe0ff */
[----:B------:R-:W-:Y:S01]  /*e0a0*/  LDSM.16.M88.4 R56, [R194+0xc100] ;  /* 0x00c10000c238783b */ /* 0x000fe20000000200 */
[----:B------:R-:W-:-:S02]  /*e0b0*/  IADD3 R186, R196, 0x1000, RZ ;  /* 0x00001000c4ba7810 */ /* 0x000fc40007ffe0ff */
[C---:B------:R-:W-:Y:S01]  /*e0c0*/  IADD3 R182, R196.reuse, 0x2800, RZ ;  /* 0x00002800c4b67810 */ /* 0x040fe20007ffe0ff */
[----:B------:R-:W2:Y:S01]  /*e0d0*/  LDSM.16.M88.4 R32, [R197+0x6900] ;  /* 0x00690000c520783b */ /* 0x000ea20000000200 */
[C---:B------:R-:W-:Y:S02]  /*e0e0*/  IADD3 R180, R196.reuse, 0x3800, RZ ;  /* 0x00003800c4b47810 */ /* 0x040fe40007ffe0ff */
[C---:B------:R-:W-:Y:S01]  /*e0f0*/  IADD3 R178, R196.reuse, 0x4800, RZ ;  /* 0x00004800c4b27810 */ /* 0x040fe20007ffe0ff */
[----:B------:R-:W3:Y:S01]  /*e100*/  LDSM.16.M88.4 R24, [R197+0x7100] ;  /* 0x00710000c518783b */ /* 0x000ee20000000200 */
[----:B------:R-:W-:-:S03]  /*e110*/  IADD3 R176, R196, 0x5800, RZ ;  /* 0x00005800c4b07810 */ /* 0x000fc60007ffe0ff */
[----:B------:R-:W4:Y:S04]  /*e120*/  LDSM.16.M88.4 R60, [R197+0x7900] ;  /* 0x00790000c53c783b */ /* 0x000f280000000200 */
[----:B------:R-:W3:Y:S04]  /*e130*/  LDSM.16.M88.4 R8, [R196] ;  /* 0x00000000c408783b */ /* 0x000ee80000000200 */
[----:B------:R-:W3:Y:S04]  /*e140*/  LDSM.16.M88.4 R52, [R196+0x800] ;  /* 0x00080000c434783b */ /* 0x000ee80000000200 */
[----:B------:R-:W3:Y:S04]  /*e150*/  LDSM.16.M88.4 R72, [R196+0x1000] ;  /* 0x00100000c448783b */ /* 0x000ee80000000200 */
[----:B------:R-:W3:Y:S04]  /*e160*/  LDSM.16.M88.4 R64, [R196+0x1800] ;  /* 0x00180000c440783b */ /* 0x000ee80000000200 */
[----:B------:R-:W-:Y:S01]  /*e170*/  @!PT LDS RZ, [RZ] ;  /* 0x00000000fffff984 */ /* 0x000fe20000000800 */
[----:B------:R-:W-:Y:S01]  /*e180*/  @!PT LDS RZ, [RZ] ;  /* 0x00000000fffff984 */ /* 0x000fe20000000800 */
[----:B------:R-:W-:Y:S01]  /*e190*/  @!PT LDS RZ, [RZ] ;  /* 0x00000000fffff984 */ /* 0x000fe20000000800 */
[----:B------:R3:W-:Y:S01]  /*e1a0*/  LDGSTS.E.BYPASS.LTC128B.128 [R206+0x100], [R14.64], !P1 ;  /* 0x001000000ece7fae */ /* 0x0007e2000c901d46 */
[----:B------:R-:W-:-:S02]  /*e1b0*/  ISETP.LT.OR P1, PT, R12, 0x21, !P4 ;  /* 0x000000210c00780c */ /* 0x000fc40006721670 */
[----:B------:R-:W-:Y:S01]  /*e1c0*/  ISETP.NE.AND P4, PT, R173, 0x1, PT ;  /* 0x00000001ad00780c */ /* 0x000fe20003f85270 */
[----:B------:R3:W-:Y:S01]  /*e1d0*/  LDGSTS.E.BYPASS.LTC128B.128 [R206+0x2100], [R14.64+0x80], !P0 ;  /* 0x021000800ece7fae */ /* 0x0007e2000c101d46 */
[----:B------:R-:W-:Y:S01]  /*e1e0*/  ISETP.LT.OR P0, PT, R12, 0x1, !P2 ;  /* 0x000000010c00780c */ /* 0x000fe20005701670 */
[C---:B-1----:R-:W-:Y:S08]  /*e1f0*/  HMMA.16816.F32 R44, R48.reuse, R40, RZ ;  /* 0x00000028302c723c */ /* 0x042ff000000018ff */
[----:B------:R-:W-:Y:S04]  /*e200*/  HMMA.16816.F32 R40, R48, R42, RZ ;  /* 0x0000002a3028723c */ /* 0x000fe800000018ff */
[----:B------:R1:W-:Y:S01]  /*e210*/  LDGSTS.E.BYPASS.LTC128B.128 [R206+0x4100], [R14.64+0x100], !P0 ;  /* 0x041001000ece7fae */ /* 0x0003e2000c101d46 */
[----:B------:R-:W-:-:S03]  /*e220*/  IADD3 R80, P0, R80, R14, RZ ;  /* 0x0000000e50507210 */ /* 0x000fc60007f1e0ff */
[----:B--2---:R-:W-:Y:S02]  /*e230*/  HMMA.16816.F32 R36, R48, R32, RZ ;  /* 0x000000203024723c */ /* 0x004fe400000018ff */
[----:B------:R-:W-:Y:S01]  /*e240*/  IMAD.X R81, R207, 0x1, R15, P0 ;  /* 0x00000001cf517824 */ /* 0x000fe200000e060f */
[----:B------:R-:W-:Y:S01]  /*e250*/  LOP3.LUT P0, RZ, R0, 0x4, RZ, 0xc0, !PT ;  /* 0x0000000400ff7812 */ /* 0x000fe2000780c0ff */
[----:B------:R-:W-:-:S03]  /*e260*/  IMAD.MOV.U32 R0, RZ, RZ, 0x40 ;  /* 0x00000040ff007424 */ /* 0x000fc600078e00ff */
[----:B------:R2:W-:Y:S01]  /*e270*/  LDGSTS.E.BYPASS.LTC128B.128 [R206+0x1100], [R80.64], !P3 ;  /* 0x0110000050ce7fae */ /* 0x0005e2000d901d46 */
[C---:B------:R-:W-:Y:S01]  /*e280*/  HMMA.16816.F32 R32, R48.reuse, R34, RZ ;  /* 0x000000223020723c */ /* 0x040fe200000018ff */
[----:B------:R-:W-:Y:S02]  /*e290*/  SEL R0, R0, 0xffffffc0, !P0 ;  /* 0xffffffc000007807 */ /* 0x000fe40004000000 */
[----:B------:R-:W-:Y:S01]  /*e2a0*/  ISETP.LT.OR P0, PT, R12, 0x21, !P2 ;  /* 0x000000210c00780c */ /* 0x000fe20005701670 */
[----:B------:R2:W-:Y:S02]  /*e2b0*/  LDGSTS.E.BYPASS.LTC128B.128 [R206+0x3100], [R80.64+0x80], !P1 ;  /* 0x0310008050ce7fae */ /* 0x0005e4000c901d46 */
[----:B------:R-:W-:Y:S02]  /*e2c0*/  IMAD.IADD R192, R197, 0x1, R0 ;  /* 0x00000001c5c07824 */ /* 0x000fe400078e0200 */
[----:B---3--:R-:W-:Y:S01]  /*e2d0*/  HMMA.16816.F32 R28, R48, R24, RZ ;  /* 0x00000018301c723c */ /* 0x008fe200000018ff */
[----:B------:R-:W-:-:S07]  /*e2e0*/  IMAD.IADD R184, R0, 0x1, R196 ;  /* 0x0000000100b87824 */ /* 0x000fce00078e02c4 */
[----:B------:R2:W-:Y:S01]  /*e2f0*/  LDGSTS.E.BYPASS.LTC128B.128 [R206+0x5100], [R80.64+0x100], !P0 ;  /* 0x0510010050ce7fae */ /* 0x0005e2000c101d46 */
[C---:B------:R-:W-:Y:S03]  /*e300*/  HMMA.16816.F32 R24, R48.reuse, R26, RZ ;  /* 0x0000001a3018723c */ /* 0x040fe600000018ff */
[----:B------:R-:W-:Y:S04]  /*e310*/  LDSM.16.M88.4 R68, [R193+0xc100] ;  /* 0x00c10000c144783b */ /* 0x000fe80000000200 */
[----:B-1----:R-:W1:Y:S01]  /*e320*/  LDSM.16.M88.4 R12, [R192+0x6100] ;  /* 0x00610000c00c783b */ /* 0x002e620000000200 */
[C---:B----4-:R-:W-:Y:S03]  /*e330*/  HMMA.16816.F32 R20, R48.reuse, R60, RZ ;  /* 0x0000003c3014723c */ /* 0x050fe600000018ff */
[----:B------:R-:W3:Y:S04]  /*e340*/  LDSM.16.M88.4 R16, [R192+0x6900] ;  /* 0x00690000c010783b */ /* 0x000ee80000000200 */
[----:B------:R-:W0:Y:S01]  /*e350*/  LDGDEPBAR ;  /* 0x00000000000079af */ /* 0x000e220000000000 */
[----:B------:R-:W-:Y:S03]  /*e360*/  HMMA.16816.F32 R48, R48, R62, RZ ;  /* 0x0000003e3030723c */ /* 0x000fe600000018ff */
[----:B------:R-:W-:Y:S05]  /*e370*/  LDSM.16.M88.4 R60, [R192+0x7900] ;  /* 0x00790000c03c783b */ /* 0x000fea0000000200 */
[C---:B------:R-:W-:Y:S01]  /*e380*/  HMMA.16816.F32 R44, R56.reuse, R8, R44 ;  /* 0x00000008382c723c */ /* 0x040fe2000000182c */
[----:B--2---:R-:W-:Y:S07]  /*e390*/  LDSM.16.M88.4 R80, [R184] ;  /* 0x00000000b850783b */ /* 0x004fee0000000200 */
[C---:B------:R-:W-:Y:S01]  /*e3a0*/  HMMA.16816.F32 R40, R56.reuse, R10, R40 ;  /* 0x0000000a3828723c */ /* 0x040fe20000001828 */
[----:B------:R-:W2:Y:S07]  /*e3b0*/  LDSM.16.M88.4 R8, [R192+0x7100] ;  /* 0x00710000c008783b */ /* 0x000eae0000000200 */
[C---:B------:R-:W-:Y:S08]  /*e3c0*/  HMMA.16816.F32 R36, R56.reuse, R52, R36 ;  /* 0x000000343824723c */ /* 0x040ff00000001824 */
[C---:B------:R-:W-:Y:S01]  /*e3d0*/  HMMA.16816.F32 R32, R56.reuse, R54, R32 ;  /* 0x000000363820723c */ /* 0x040fe20000001820 */
[----:B------:R-:W4:Y:S07]  /*e3e0*/  LDSM.16.M88.4 R52, [R191+0xc100] ;  /* 0x00c10000bf34783b */ /* 0x000f2e0000000200 */
[C---:B------:R-:W-:Y:S08]  /*e3f0*/  HMMA.16816.F32 R28, R56.reuse, R72, R28 ;  /* 0x00000048381c723c */ /* 0x040ff0000000181c */
[C---:B------:R-:W-:Y:S01]  /*e400*/  HMMA.16816.F32 R24, R56.reuse, R74, R24 ;  /* 0x0000004a3818723c */ /* 0x040fe20000001818 */
[----:B------:R-:W-:Y:S07]  /*e410*/  LDSM.16.M88.4 R72, [R184+0x1800] ;  /* 0x00180000b848783b */ /* 0x000fee0000000200 */
[C---:B------:R-:W-:Y:S08]  /*e420*/  HMMA.16816.F32 R20, R56.reuse, R64, R20 ;  /* 0x000000403814723c */ /* 0x040ff00000001814 */
[----:B------:R-:W-:Y:S01]  /*e430*/  HMMA.16816.F32 R48, R56, R66, R48 ;  /* 0x000000423830723c */ /* 0x000fe20000001830 */
[----:B------:R-:W4:Y:S04]  /*e440*/  LDSM.16.M88.4 R56, [R184+0x800] ;  /* 0x00080000b838783b */ /* 0x000f280000000200 */
[----:B------:R-:W-:Y:S03]  /*e450*/  LDSM.16.M88.4 R64, [R197+0x8900] ;  /* 0x00890000c540783b */ /* 0x000fe60000000200 */
[C---:B-1----:R-:W-:Y:S08]  /*e460*/  HMMA.16816.F32 R44, R68.reuse, R12, R44 ;  /* 0x0000000c442c723c */ /* 0x042ff0000000182c */
[C---:B------:R-:W-:Y:S01]  /*e470*/  HMMA.16816.F32 R40, R68.reuse, R14, R40 ;  /* 0x0000000e4428723c */ /* 0x040fe20000001828 */
[----:B------:R-:W1:Y:S07]  /*e480*/  LDSM.16.M88.4 R12, [R184+0x1000] ;  /* 0x00100000b80c783b */ /* 0x000e6e0000000200 */
[C---:B---3--:R-:W-:Y:S08]  /*e490*/  HMMA.16816.F32 R36, R68.reuse, R16, R36 ;  /* 0x000000104424723c */ /* 0x048ff00000001824 */
[C---:B------:R-:W-:Y:S01]  /*e4a0*/  HMMA.16816.F32 R32, R68.reuse, R18, R32 ;  /* 0x000000124420723c */ /* 0x040fe20000001820 */
[----:B------:R-:W-:Y:S07]  /*e4b0*/  LDSM.16.M88.4 R16, [R197+0x8100] ;  /* 0x00810000c510783b */ /* 0x000fee0000000200 */
[C---:B--2---:R-:W-:Y:S08]  /*e4c0*/  HMMA.16816.F32 R28, R68.reuse, R8, R28 ;  /* 0x00000008441c723c */ /* 0x044ff0000000181c */
[C---:B------:R-:W-:Y:S01]  /*e4d0*/  HMMA.16816.F32 R24, R68.reuse, R10, R24 ;  /* 0x0000000a4418723c */ /* 0x040fe20000001818 */
[----:B------:R-:W2:Y:S07]  /*e4e0*/  LDSM.16.M88.4 R8, [R198+0x10100] ;  /* 0x01010000c608783b */ /* 0x000eae0000000200 */
[C---:B------:R-:W-:Y:S08]  /*e4f0*/  HMMA.16816.F32 R20, R68.reuse, R60, R20 ;  /* 0x0000003c4414723c */ /* 0x040ff00000001814 */
[----:B------:R-:W-:Y:S01]  /*e500*/  HMMA.16816.F32 R68, R68, R62, R48 ;  /* 0x0000003e4444723c */ /* 0x000fe20000001830 */
[----:B------:R-:W3:Y:S04]  /*e510*/  LDSM.16.M88.4 R60, [R197+0x9100] ;  /* 0x00910000c53c783b */ /* 0x000ee80000000200 */
[----:B------:R-:W2:Y:S03]  /*e520*/  LDSM.16.M88.4 R48, [R197+0x9900] ;  /* 0x00990000c530783b */ /* 0x000ea60000000200 */
[C---:B----4-:R-:W-:Y:S08]  /*e530*/  HMMA.16816.F32 R44, R52.reuse, R80, R44 ;  /* 0x00000050342c723c */ /* 0x050ff0000000182c */
[C---:B------:R-:W-:Y:S01]  /*e540*/  HMMA.16816.F32 R40, R52.reuse, R82, R40 ;  /* 0x000000523428723c */ /* 0x040fe20000001828 */
[----:B------:R-:W-:Y:S07]  /*e550*/  LDSM.16.M88.4 R80, [R184+0x3800] ;  /* 0x00380000b850783b */ /* 0x000fee0000000200 */
[C---:B------:R-:W-:Y:S08]  /*e560*/  HMMA.16816.F32 R36, R52.reuse, R56, R36 ;  /* 0x000000383424723c */ /* 0x040ff00000001824 */
[C---:B------:R-:W-:Y:S01]  /*e570*/  HMMA.16816.F32 R32, R52.reuse, R58, R32 ;  /* 0x0000003a3420723c */ /* 0x040fe20000001820 */
[----:B------:R-:W-:Y:S07]  /*e580*/  LDSM.16.M88.4 R56, [R196+0x2000] ;  /* 0x00200000c438783b */ /* 0x000fee0000000200 */
[C---:B-1----:R-:W-:Y:S08]  /*e590*/  HMMA.16816.F32 R28, R52.reuse, R12, R28 ;  /* 0x0000000c341c723c */ /* 0x042ff0000000181c */
[C---:B------:R-:W-:Y:S01]  /*e5a0*/  HMMA.16816.F32 R24, R52.reuse, R14, R24 ;  /* 0x0000000e3418723c */ /* 0x040fe20000001818 */
[----:B------:R-:W1:Y:S07]  /*e5b0*/  LDSM.16.M88.4 R12, [R194+0x10100] ;  /* 0x01010000c20c783b */ /* 0x000e6e0000000200 */
[C---:B------:R-:W-:Y:S08]  /*e5c0*/  HMMA.16816.F32 R20, R52.reuse, R72, R20 ;  /* 0x000000483414723c */ /* 0x040ff00000001814 */
[----:B------:R-:W-:Y:S01]  /*e5d0*/  HMMA.16816.F32 R68, R52, R74, R68 ;  /* 0x0000004a3444723c */ /* 0x000fe20000001844 */
[----:B------:R-:W4:Y:S04]  /*e5e0*/  LDSM.16.M88.4 R52, [R196+0x2800] ;  /* 0x00280000c434783b */ /* 0x000f280000000200 */
[----:B------:R-:W-:Y:S03]  /*e5f0*/  LDSM.16.M88.4 R72, [R191+0x10100] ;  /* 0x01010000bf48783b */ /* 0x000fe60000000200 */
        /* <DEDUP_REMOVED lines=8> */
[----:B------:R-:W-:Y:S07]  /*e680*/  LDSM.16.M88.4 R60, [R192+0x8900] ;  /* 0x00890000c03c783b */ /* 0x000fee0000000200 */
[C---:B------:R-:W-:Y:S08]  /*e690*/  HMMA.16816.F32 R20, R8.reuse, R48, R20 ;  /* 0x000000300814723c */ /* 0x040ff00000001814 */
[----:B------:R-:W-:Y:S01]  /*e6a0*/  HMMA.16816.F32 R68, R8, R50, R68 ;  /* 0x000000320844723c */ /* 0x000fe20000001844 */
[----:B------:R-:W-:Y:S04]  /*e6b0*/  LDSM.16.M88.4 R48, [R193+0x10100] ;  /* 0x01010000c130783b */ /* 0x000fe80000000200 */
[----:B------:R-:W3:Y:S03]  /*e6c0*/  LDSM.16.M88.4 R8, [R192+0x8100] ;  /* 0x00810000c008783b */ /* 0x000ee60000000200 */
        /* <DEDUP_REMOVED lines=9> */
[C---:B------:R-:W-:Y:S08]  /*e760*/  HMMA.16816.F32 R20, R12.reuse, R64, R20 ;  /* 0x000000400c14723c */ /* 0x040ff00000001814 */
[----:B------:R-:W-:Y:S01]  /*e770*/  HMMA.16816.F32 R68, R12, R66, R68 ;  /* 0x000000420c44723c */ /* 0x000fe20000001844 */
[----:B------:R-:W2:Y:S04]  /*e780*/  LDSM.16.M88.4 R12, [R184+0x2800] ;  /* 0x00280000b80c783b */ /* 0x000ea80000000200 */
[----:B------:R-:W-:Y:S03]  /*e790*/  LDSM.16.M88.4 R64, [R198+0x14100] ;  /* 0x01410000c640783b */ /* 0x000fe60000000200 */
[C---:B---3--:R-:W-:Y:S08]  /*e7a0*/  HMMA.16816.F32 R44, R48.reuse, R8, R44 ;  /* 0x00000008302c723c */ /* 0x048ff0000000182c */
[C---:B------:R-:W-:Y:S01]  /*e7b0*/  HMMA.16816.F32 R40, R48.reuse, R10, R40 ;  /* 0x0000000a3028723c */ /* 0x040fe20000001828 */
[----:B------:R-:W3:Y:S07]  /*e7c0*/  LDSM.16.M88.4 R8, [R184+0x3000] ;  /* 0x00300000b808783b */ /* 0x000eee0000000200 */
[C---:B------:R-:W-:Y:S08]  /*e7d0*/  HMMA.16816.F32 R36, R48.reuse, R60, R36 ;  /* 0x0000003c3024723c */ /* 0x040ff00000001824 */
[C---:B------:R-:W-:Y:S01]  /*e7e0*/  HMMA.16816.F32 R32, R48.reuse, R62, R32 ;  /* 0x0000003e3020723c */ /* 0x040fe20000001820 */
[----:B------:R-:W3:Y:S07]  /*e7f0*/  LDSM.16.M88.4 R60, [R197+0xa100] ;  /* 0x00a10000c53c783b */ /* 0x000eee0000000200 */
[C---:B-1----:R-:W-:Y:S08]  /*e800*/  HMMA.16816.F32 R28, R48.reuse, R56, R28 ;  /* 0x00000038301c723c */ /* 0x042ff0000000181c */
[C---:B------:R-:W-:Y:S01]  /*e810*/  HMMA.16816.F32 R24, R48.reuse, R58, R24 ;  /* 0x0000003a3018723c */ /* 0x040fe20000001818 */
[----:B------:R-:W1:Y:S07]  /*e820*/  LDSM.16.M88.4 R56, [R197+0xa900] ;  /* 0x00a90000c538783b */ /* 0x000e6e0000000200 */
[----:B----4-:R-:W-:Y:S08]  /*e830*/  HMMA.16816.F32 R20, R48, R52, R20 ;  /* 0x000000343014723c */ /* 0x010ff00000001814 */
[C---:B--2---:R-:W-:Y:S08]  /*e840*/  HMMA.16816.F32 R44, R72.reuse, R16, R44 ;  /* 0x00000010482c723c */ /* 0x044ff0000000182c */
[----:B------:R-:W-:Y:S01]  /*e850*/  HMMA.16816.F32 R40, R72, R18, R40 ;  /* 0x000000124828723c */ /* 0x000fe20000001828 */
[----:B------:R-:W-:Y:S07]  /*e860*/  LDSM.16.M88.4 R16, [R194+0x14100] ;  /* 0x01410000c210783b */ /* 0x000fee0000000200 */
[----:B------:R-:W-:Y:S01]  /*e870*/  HMMA.16816.F32 R68, R48, R54, R68 ;  /* 0x000000363044723c */ /* 0x000fe20000001844 */
[----:B------:R-:W2:Y:S04]  /*e880*/  LDSM.16.M88.4 R48, [R197+0xb900] ;  /* 0x00b90000c530783b */ /* 0x000ea80000000200 */
[----:B------:R-:W4:Y:S03]  /*e890*/  LDSM.16.M88.4 R52, [R197+0xb100] ;  /* 0x00b10000c534783b */ /* 0x000f260000000200 */
[C---:B------:R-:W-:Y:S08]  /*e8a0*/  HMMA.16816.F32 R36, R72.reuse, R12, R36 ;  /* 0x0000000c4824723c */ /* 0x040ff00000001824 */
[C---:B------:R-:W-:Y:S01]  /*e8b0*/  HMMA.16816.F32 R32, R72.reuse, R14, R32 ;  /* 0x0000000e4820723c */ /* 0x040fe20000001820 */
[----:B------:R-:W1:Y:S07]  /*e8c0*/  LDSM.16.M88.4 R12, [R196+0x4000] ;  /* 0x00400000c40c783b */ /* 0x000e6e0000000200 */
[C---:B---3--:R-:W-:Y:S08]  /*e8d0*/  HMMA.16816.F32 R28, R72.reuse, R8, R28 ;  /* 0x00000008481c723c */ /* 0x048ff0000000181c */
[C---:B------:R-:W-:Y:S01]  /*e8e0*/  HMMA.16816.F32 R24, R72.reuse, R10, R24 ;  /* 0x0000000a4818723c */ /* 0x040fe20000001818 */
[----:B------:R-:W3:Y:S07]  /*e8f0*/  LDSM.16.M88.4 R8, [R196+0x4800] ;  /* 0x00480000c408783b */ /* 0x000eee0000000200 */
[----:B------:R-:W-:Y:S08]  /*e900*/  HMMA.16816.F32 R20, R72, R80, R20 ;  /* 0x000000504814723c */ /* 0x000ff00000001814 */
[C---:B------:R-:W-:Y:S08]  /*e910*/  HMMA.16816.F32 R44, R64.reuse, R60, R44 ;  /* 0x0000003c402c723c */ /* 0x040ff0000000182c */
[C---:B------:R-:W-:Y:S01]  /*e920*/  HMMA.16816.F32 R40, R64.reuse, R62, R40 ;  /* 0x0000003e4028723c */ /* 0x040fe20000001828 */
[----:B------:R-:W-:Y:S07]  /*e930*/  LDSM.16.M88.4 R60, [R193+0x14100] ;  /* 0x01410000c13c783b */ /* 0x000fee0000000200 */
[C---:B-1----:R-:W-:Y:S08]  /*e940*/  HMMA.16816.F32 R36, R64.reuse, R56, R36 ;  /* 0x000000384024723c */ /* 0x042ff00000001824 */
[----:B------:R-:W-:Y:S01]  /*e950*/  HMMA.16816.F32 R32, R64, R58, R32 ;  /* 0x0000003a4020723c */ /* 0x000fe20000001820 */
[----:B------:R-:W1:Y:S07]  /*e960*/  LDSM.16.M88.4 R56, [R196+0x5800] ;  /* 0x00580000c438783b */ /* 0x000e6e0000000200 */
[----:B------:R-:W-:Y:S08]  /*e970*/  HMMA.16816.F32 R68, R72, R82, R68 ;  /* 0x000000524844723c */ /* 0x000ff00000001844 */
[C---:B--2---:R-:W-:Y:S08]  /*e980*/  HMMA.16816.F32 R20, R64.reuse, R48, R20 ;  /* 0x000000304014723c */ /* 0x044ff00000001814 */
[C---:B----4-:R-:W-:Y:S08]  /*e990*/  HMMA.16816.F32 R28, R64.reuse, R52, R28 ;  /* 0x00000034401c723c */ /* 0x050ff0000000181c */
[----:B------:R-:W-:Y:S01]  /*e9a0*/  HMMA.16816.F32 R24, R64, R54, R24 ;  /* 0x000000364018723c */ /* 0x000fe20000001818 */
[----:B------:R-:W2:Y:S07]  /*e9b0*/  LDSM.16.M88.4 R52, [R196+0x5000] ;  /* 0x00500000c434783b */ /* 0x000eae0000000200 */
[C---:B------:R-:W-:Y:S08]  /*e9c0*/  HMMA.16816.F32 R44, R16.reuse, R12, R44 ;  /* 0x0000000c102c723c */ /* 0x040ff0000000182c */
[C---:B------:R-:W-:Y:S01]  /*e9d0*/  HMMA.16816.F32 R40, R16.reuse, R14, R40 ;  /* 0x0000000e1028723c */ /* 0x040fe20000001828 */
[----:B------:R-:W4:Y:S07]  /*e9e0*/  LDSM.16.M88.4 R12, [R192+0xa900] ;  /* 0x00a90000c00c783b */ /* 0x000f2e0000000200 */
[C---:B---3--:R-:W-:Y:S08]  /*e9f0*/  HMMA.16816.F32 R36, R16.reuse, R8, R36 ;  /* 0x000000081024723c */ /* 0x048ff00000001824 */
[----:B------:R-:W-:Y:S01]  /*ea00*/  HMMA.16816.F32 R32, R16, R10, R32 ;  /* 0x0000000a1020723c */ /* 0x000fe20000001820 */
[----:B------:R-:W3:Y:S07]  /*ea10*/  LDSM.16.M88.4 R8, [R192+0xb900] ;  /* 0x00b90000c008783b */ /* 0x000eee0000000200 */
[----:B------:R-:W-:Y:S01]  /*ea20*/  HMMA.16816.F32 R68, R64, R50, R68 ;  /* 0x000000324044723c */ /* 0x000fe20000001844 */
[----:B------:R-:W3:Y:S04]  /*ea30*/  LDSM.16.M88.4 R48, [R192+0xa100] ;  /* 0x00a10000c030783b */ /* 0x000ee80000000200 */
[----:B------:R-:W3:Y:S03]  /*ea40*/  LDSM.16.M88.4 R64, [R192+0xb100] ;  /* 0x00b10000c040783b */ /* 0x000ee60000000200 */
[C---:B-1----:R-:W-:Y:S01]  /*ea50*/  HMMA.16816.F32 R72, R16.reuse, R56, R20 ;  /* 0x000000381048723c */ /* 0x042fe20000001814 */
[----:B------:R-:W-:Y:S07]  /*ea60*/  LDSM.16.M88.4 R20, [R191+0x14100] ;  /* 0x01410000bf14783b */ /* 0x000fee0000000200 */
[C---:B--2---:R-:W-:Y:S08]  /*ea70*/  HMMA.16816.F32 R28, R16.reuse, R52, R28 ;  /* 0x00000034101c723c */ /* 0x044ff0000000181c */
[C---:B------:R-:W-:Y:S01]  /*ea80*/  HMMA.16816.F32 R24, R16.reuse, R54, R24 ;  /* 0x000000361018723c */ /* 0x040fe20000001818 */
[----:B------:R-:W-:Y:S07]  /*ea90*/  LDSM.16.M88.4 R52, [R184+0x4000] ;  /* 0x00400000b834783b */ /* 0x000fee0000000200 */
[----:B------:R-:W-:Y:S07]  /*eaa0*/  HMMA.16816.F32 R68, R16, R58, R68 ;  /* 0x0000003a1044723c */ /* 0x000fee0000001844 */
[----:B------:R-:W-:Y:S01]  /*eab0*/  LOP3.LUT R17, R84, 0xffffffe0, RZ, 0xc0, !PT ;  /* 0xffffffe054117812 */ /* 0x000fe200078ec0ff */
[----:B----4-:R-:W-:Y:S04]  /*eac0*/  HMMA.16816.F32 R36, R60, R12, R36 ;  /* 0x0000000c3c24723c */ /* 0x010fe80000001824 */
[----:B------:R-:W-:-:S02]  /*ead0*/  IMAD.IADD R0, R78, 0x1, -R17 ;  /* 0x000000014e007824 */ /* 0x000fc400078e0a11 */
[----:B------:R-:W-:Y:S02]  /*eae0*/  IMAD.IADD R78, R78, 0x1, -R77 ;  /* 0x000000014e4e7824 */ /* 0x000fe400078e0a4d */
[----:B------:R-:W-:Y:S01]  /*eaf0*/  HMMA.16816.F32 R32, R60, R14, R32 ;  /* 0x0000000e3c20723c */ /* 0x000fe20000001820 */
[----:B------:R-:W1:Y:S02]  /*eb00*/  LDSM.16.M88.4 R12, [R184+0x4800] ;  /* 0x00480000b80c783b */ /* 0x000e640000000200 */
[----:B------:R-:W-:-:S04]  /*eb10*/  LEA.HI R17, R78, R78, RZ, 0x1 ;  /* 0x0000004e4e117211 */ /* 0x000fc800078f08ff */
[----:B------:R-:W-:Y:S01]  /*eb20*/  LOP3.LUT R17, R17, 0x1ffffffe, RZ, 0xc0, !PT ;  /* 0x1ffffffe11117812 */ /* 0x000fe200078ec0ff */
[----:B---3--:R-:W-:Y:S04]  /*eb30*/  HMMA.16816.F32 R72, R60, R8, R72 ;  /* 0x000000083c48723c */ /* 0x008fe80000001848 */
[----:B------:R-:W-:-:S03]  /*eb40*/  IMAD.IADD R17, R78, 0x1, -R17 ;  /* 0x000000014e117824 */ /* 0x000fc600078e0a11 */
[----:B------:R-:W-:Y:S01]  /*eb50*/  SHF.R.S32.HI R8, RZ, 0x1f, R87 ;  /* 0x0000001fff087819 */ /* 0x000fe20000011457 */
[----:B------:R-:W-:Y:S03]  /*eb60*/  HMMA.16816.F32 R44, R60, R48, R44 ;  /* 0x000000303c2c723c */ /* 0x000fe6000000182c */
[----:B------:R-:W-:-:S04]  /*eb70*/  LEA.HI R8, R8, R87, RZ, 0x3 ;  /* 0x0000005708087211 */ /* 0x000fc800078f18ff */
[----:B------:R-:W-:Y:S01]  /*eb80*/  SHF.R.S32.HI R49, RZ, 0x1f, R0 ;  /* 0x0000001fff317819 */ /* 0x000fe20000011400 */
[C---:B------:R-:W-:Y:S01]  /*eb90*/  HMMA.16816.F32 R68, R60.reuse, R10, R68 ;  /* 0x0000000a3c44723c */ /* 0x040fe20000001844 */
[----:B------:R-:W-:Y:S02]  /*eba0*/  LOP3.LUT R16, R8, 0xffffff8, RZ, 0xc0, !PT ;  /* 0x0ffffff808107812 */ /* 0x000fe400078ec0ff */
[----:B------:R-:W-:Y:S01]  /*ebb0*/  LEA.HI R49, R49, R0, RZ, 0x2 ;  /* 0x0000000031317211 */ /* 0x000fe200078f10ff */
[----:B------:R-:W-:Y:S02]  /*ebc0*/  LDSM.16.M88.4 R8, [R184+0x5000] ;  /* 0x00500000b808783b */ /* 0x000fe40000000200 */
[----:B------:R-:W-:Y:S01]  /*ebd0*/  IMAD.IADD R87, R87, 0x1, -R16 ;  /* 0x0000000157577824 */ /* 0x000fe200078e0a10 */
[C---:B------:R-:W-:Y:S01]  /*ebe0*/  LEA.HI.SX32 R16, R49.reuse, R92, 0x1e ;  /* 0x0000005c31107211 */ /* 0x040fe200078ff2ff */
[----:B------:R-:W-:Y:S01]  /*ebf0*/  HMMA.16816.F32 R40, R60, R50, R40 ;  /* 0x000000323c28723c */ /* 0x000fe20000001828 */
[----:B------:R-:W-:-:S03]  /*ec00*/  LOP3.LUT R219, R49, 0x7ffffffc, RZ, 0xc0, !PT ;  /* 0x7ffffffc31db7812 */ /* 0x000fc600078ec0ff */
[----:B------:R-:W-:Y:S02]  /*ec10*/  IMAD R16, R87, 0x10, R16 ;  /* 0x0000001057107824 */ /* 0x000fe400078e0210 */
[----:B------:R-:W-:Y:S02]  /*ec20*/  IMAD.IADD R219, R0, 0x1, -R219 ;  /* 0x0000000100db7824 */ /* 0x000fe400078e0adb */
[----:B------:R-:W-:Y:S01]  /*ec30*/  IMAD R174, R17, 0x8, R16 ;  /* 0x0000000811ae7824 */ /* 0x000fe200078e0210 */
[----:B------:R-:W-:Y:S01]  /*ec40*/  HMMA.16816.F32 R28, R60, R64, R28 ;  /* 0x000000403c1c723c */ /* 0x000fe2000000181c */
[----:B------:R-:W-:Y:S01]  /*ec50*/  LDSM.16.M88.4 R16, [R184+0x5800] ;  /* 0x00580000b810783b */ /* 0x000fe20000000200 */
[----:B------:R-:W-:Y:S01]  /*ec60*/  IMAD.SHL.U32 R219, R219, 0x2, RZ ;  /* 0x00000002dbdb7824 */ /* 0x000fe200078e00ff */
[----:B------:R-:W-:-:S04]  /*ec70*/  DEPBAR.LE SB0, 0x0 ;  /* 0x000080000000791a */ /* 0x000fc80000000000 */
[----:B------:R-:W-:Y:S01]  /*ec80*/  @P4 IMAD.HI.U32 R50, R174, c[0x0][0x2c8], RZ ;  /* 0x0000b200ae324a27 */ /* 0x000fe200078e00ff */
[----:B-1----:R-:W-:Y:S03]  /*ec90*/  HMMA.16816.F32 R36, R20, R12, R36 ;  /* 0x0000000c1424723c */ /* 0x002fe60000001824 */
[----:B------:R-:W-:Y:S01]  /*eca0*/  IMAD.MOV.U32 R48, RZ, RZ, R174 ;  /* 0x000000ffff307224 */ /* 0x000fe200078e00ae */
[----:B------:R-:W-:Y:S01]  /*ecb0*/  @P4 SHF.R.U32.HI R48, RZ, c[0x0][0x2cc], R50 ;  /* 0x0000b300ff304a19 */ /* 0x000fe20000011632 */
[----:B------:R-:W-:-:S03]  /*ecc0*/  IMAD.IADD R76, R76, 0x1, -R219 ;  /* 0x000000014c4c7824 */ /* 0x000fc600078e0adb */
[C---:B------:R-:W-:Y:S01]  /*ecd0*/  HMMA.16816.F32 R32, R20.reuse, R14, R32 ;  /* 0x0000000e1420723c */ /* 0x040fe20000001820 */
[----:B------:R-:W-:Y:S04]  /*ece0*/  SHFL.IDX PT, R12, R48, RZ, 0x1c1f ;  /* 0x001c1fff300c7589 */ /* 0x000fe800000e0000 */
[----:B------:R-:W1:Y:S02]  /*ecf0*/  SHFL.IDX PT, R13, R48, 0x1, 0x1c1f ;  /* 0x003c1f00300d7f89 */ /* 0x000e6400000e0000 */
[----:B------:R-:W-:Y:S01]  /*ed00*/  IMAD.MOV.U32 R14, RZ, RZ, -0x40 ;  /* 0xffffffc0ff0e7424 */ /* 0x000fe200078e00ff */
[----:B------:R-:W-:Y:S03]  /*ed10*/  HMMA.16816.F32 R44, R20, R52, R44 ;  /* 0x00000034142c723c */ /* 0x000fe6000000182c */
[----:B------:R-:W-:-:S05]  /*ed20*/  IMAD R85, R85, R14, 0x1 ;  /* 0x0000000155557424 */ /* 0x000fca00078e020e */
[----:B------:R-:W-:Y:S01]  /*ed30*/  IADD3 R0, -R219, R85, R172 ;  /* 0x00000055db007210 */ /* 0x000fe20007ffe1ac */
[----:B------:R-:W-:Y:S04]  /*ed40*/  HMMA.16816.F32 R24, R60, R66, R24 ;  /* 0x000000423c18723c */ /* 0x000fe80000001818 */
[----:B------:R-:W-:-:S04]  /*ed50*/  IMAD.IADD R0, R0, 0x1, -R175 ;  /* 0x0000000100007824 */ /* 0x000fc800078e0aaf */
[----:B------:R-:W-:Y:S01]  /*ed60*/  HMMA.16816.F32 R40, R20, R54, R40 ;  /* 0x000000361428723c */ /* 0x000fe20000001828 */
[----:B-1----:R-:W-:-:S07]  /*ed70*/  IMAD.IADD R13, R0, 0x1, R13 ;  /* 0x00000001000d7824 */ /* 0x002fce00078e020d */
[C---:B------:R-:W-:Y:S07]  /*ed80*/  HMMA.16816.F32 R28, R20.reuse, R8, R28 ;  /* 0x00000008141c723c */ /* 0x040fee000000181c */
[----:B------:R-:W-:Y:S01]  /*ed90*/  IMAD.IADD R9, R0, 0x1, R12 ;  /* 0x0000000100097824 */ /* 0x000fe200078e020c */
[C---:B------:R-:W-:Y:S01]  /*eda0*/  IMNMX R0, R76.reuse, R13, PT ;  /* 0x0000000d4c007217 */ /* 0x040fe20003800200 */
[----:B------:R-:W-:Y:S03]  /*edb0*/  HMMA.16816.F32 R24, R20, R10, R24 ;  /* 0x0000000a1418723c */ /* 0x000fe60000001818 */
[----:B------:R-:W-:Y:S01]  /*edc0*/  IMNMX R8, R76, R9, PT ;  /* 0x000000094c087217 */ /* 0x000fe20003800200 */
[----:B------:R-:W-:Y:S01]  /*edd0*/  BAR.SYNC.DEFER_BLOCKING 0x0 ;  /* 0x0000000000007b1d */ /* 0x000fe20000010000 */
[----:B------:R-:W-:-:S02]  /*ede0*/  ISETP.GT.AND P2, PT, R0, RZ, PT ;  /* 0x000000ff0000720c */ /* 0x000fc40003f44270 */
[C---:B------:R-:W-:Y:S01]  /*edf0*/  ISETP.GT.AND P0, PT, R8.reuse, RZ, PT ;  /* 0x000000ff0800720c */ /* 0x040fe20003f04270 */
[C---:B------:R-:W-:Y:S01]  /*ee00*/  HMMA.16816.F32 R72, R20.reuse, R16, R72 ;  /* 0x000000101448723c */ /* 0x040fe20000001848 */
[----:B------:R-:W-:Y:S02]  /*ee10*/  ISETP.GT.AND P1, PT, R8, 0x1, PT ;  /* 0x000000010800780c */ /* 0x000fe40003f24270 */
[----:B------:R-:W-:Y:S02]  /*ee20*/  FSEL R44, R44, -INF , P0 ;  /* 0xff8000002c2c7808 */ /* 0x000fe40000000000 */
[C---:B------:R-:W-:Y:S02]  /*ee30*/  ISETP.GT.AND P3, PT, R8.reuse, 0x8, PT ;  /* 0x000000080800780c */ /* 0x040fe40003f64270 */
[----:B------:R-:W-:Y:S01]  /*ee40*/  ISETP.GT.AND P0, PT, R8, 0x9, PT ;  /* 0x000000090800780c */ /* 0x000fe20003f04270 */
[----:B------:R-:W-:Y:S01]  /*ee50*/  HMMA.16816.F32 R68, R20, R18, R68 ;  /* 0x000000121444723c */ /* 0x000fe20000001844 */
[----:B------:R-:W-:-:S02]  /*ee60*/  FSEL R49, R45, -INF , P1 ;  /* 0xff8000002d317808 */ /* 0x000fc40000800000 */
[----:B------:R-:W-:Y:S02]  /*ee70*/  FSEL R45, R40, -INF , P3 ;  /* 0xff800000282d7808 */ /* 0x000fe40001800000 */
[----:B------:R-:W-:Y:S02]  /*ee80*/  FSEL R41, R41, -INF , P0 ;  /* 0xff80000029297808 */ /* 0x000fe40000000000 */
[----:B------:R-:W-:Y:S02]  /*ee90*/  FMNMX.FTZ R10, R44, R49, !PT ;  /* 0x000000312c0a7209 */ /* 0x000fe40007810000 */
[----:B------:R-:W-:Y:S02]  /*eea0*/  ISETP.GT.AND P0, PT, R0, 0x9, PT ;  /* 0x000000090000780c */ /* 0x000fe40003f04270 */
[----:B------:R-:W-:Y:S02]  /*eeb0*/  FSEL R46, R46, -INF , P2 ;  /* 0xff8000002e2e7808 */ /* 0x000fe40001000000 */
[----:B------:R-:W-:-:S02]  /*eec0*/  ISETP.GT.AND P2, PT, R8, 0x10, PT ;  /* 0x000000100800780c */ /* 0x000fc40003f44270 */
[----:B------:R-:W-:Y:S02]  /*eed0*/  FMNMX.FTZ R10, R45, R10, !PT ;  /* 0x0000000a2d0a7209 */ /* 0x000fe40007810000 */
[----:B------:R-:W-:Y:S02]  /*eee0*/  FSEL R43, R43, -INF , P0 ;  /* 0xff8000002b2b7808 */ /* 0x000fe40000000000 */
[----:B------:R-:W-:Y:S02]  /*eef0*/  ISETP.GT.AND P0, PT, R8, 0x11, PT ;  /* 0x000000110800780c */ /* 0x000fe40003f04270 */
[----:B------:R-:W-:Y:S02]  /*ef00*/  FSEL R21, R36, -INF , P2 ;  /* 0xff80000024157808 */ /* 0x000fe40001000000 */
[----:B------:R-:W-:Y:S02]  /*ef10*/  FMNMX.FTZ R10, R41, R10, !PT ;  /* 0x0000000a290a7209 */ /* 0x000fe40007810000 */
[----:B------:R-:W-:-:S02]  /*ef20*/  ISETP.GT.AND P1, PT, R0, 0x8, PT ;  /* 0x000000080000780c */ /* 0x000fc40003f24270 */
[----:B------:R-:W-:Y:S02]  /*ef30*/  FSEL R19, R37, -INF , P0 ;  /* 0xff80000025137808 */ /* 0x000fe40000000000 */
[----:B------:R-:W-:Y:S02]  /*ef40*/  ISETP.GT.AND P0, PT, R0, 0x11, PT ;  /* 0x000000110000780c */ /* 0x000fe40003f04270 */
[----:B------:R-:W-:Y:S02]  /*ef50*/  ISETP.GT.AND P2, PT, R8, 0x18, PT ;  /* 0x000000180800780c */ /* 0x000fe40003f44270 */
[----:B------:R-:W-:Y:S02]  /*ef60*/  FMNMX.FTZ R10, R21, R10, !PT ;  /* 0x0000000a150a7209 */ /* 0x000fe40007810000 */
[----:B------:R-:W-:Y:S02]  /*ef70*/  FSEL R23, R42, -INF , P1 ;  /* 0xff8000002a177808 */ /* 0x000fe40000800000 */
[----:B------:R-:W-:-:S02]  /*ef80*/  ISETP.GT.AND P1, PT, R0, 0x10, PT ;  /* 0x000000100000780c */ /* 0x000fc40003f24270 */
[----:B------:R-:W-:Y:S02]  /*ef90*/  FSEL R13, R39, -INF , P0 ;  /* 0xff800000270d7808 */ /* 0x000fe40000000000 */
[----:B------:R-:W-:Y:S02]  /*efa0*/  ISETP.GT.AND P0, PT, R8, 0x19, PT ;  /* 0x000000190800780c */ /* 0x000fe40003f04270 */
[----:B------:R-:W-:Y:S02]  /*efb0*/  FSEL R17, R32, -INF , P2 ;  /* 0xff80000020117808 */ /* 0x000fe40001000000 */
[----:B------:R-:W-:Y:S02]  /*efc0*/  FMNMX.FTZ R10, R19, R10, !PT ;  /* 0x0000000a130a7209 */ /* 0x000fe40007810000 */
[----:B------:R-:W-:Y:S02]  /*efd0*/  ISETP.GT.AND P3, PT, R0, 0x1, PT ;  /* 0x000000010000780c */ /* 0x000fe40003f64270 */
[----:B------:R-:W-:-:S02]  /*efe0*/  FSEL R15, R38, -INF , P1 ;  /* 0xff800000260f7808 */ /* 0x000fc40000800000 */
[C---:B------:R-:W-:Y:S02]  /*eff0*/  ISETP.GT.AND P1, PT, R8.reuse, 0x20, PT ;  /* 0x000000200800780c */ /* 0x040fe40003f24270 */
[----:B------:R-:W-:Y:S02]  /*f000*/  FSEL R33, R33, -INF , P0 ;  /* 0xff80000021217808 */ /* 0x000fe40000000000 */
[----:B------:R-:W-:Y:S02]  /*f010*/  FMNMX.FTZ R10, R17, R10, !PT ;  /* 0x0000000a110a7209 */ /* 0x000fe40007810000 */
[----:B------:R-:W-:Y:S02]  /*f020*/  FSEL R47, R47, -INF , P3 ;  /* 0xff8000002f2f7808 */ /* 0x000fe40001800000 */
        /* <DEDUP_REMOVED lines=8> */
[----:B------:R-:W-:Y:S02]  /*f0b0*/  ISETP.GT.AND P0, PT, R8, 0x29, PT ;  /* 0x000000290800780c */ /* 0x000fe40003f04270 */
[----:B------:R-:W-:Y:S02]  /*f0c0*/  FSEL R157, R24, -INF , P1 ;  /* 0xff800000189d7808 */ /* 0x000fe40000800000 */
[----:B------:R-:W-:Y:S02]  /*f0d0*/  ISETP.GT.AND P1, PT, R8, 0x30, PT ;  /* 0x000000300800780c */ /* 0x000fe40003f24270 */
[----:B------:R-:W-:Y:S02]  /*f0e0*/  FMNMX.FTZ R12, R215, R10, !PT ;  /* 0x0000000ad70c7209 */ /* 0x000fe40007810000 */
[----:B------:R-:W-:Y:S02]  /*f0f0*/  FMNMX.FTZ R10, R43, R14, !PT ;  /* 0x0000000e2b0a7209 */ /* 0x000fe40007810000 */
[----:B------:R-:W-:-:S02]  /*f100*/  FSEL R187, R25, -INF , P0 ;  /* 0xff80000019bb7808 */ /* 0x000fc40000000000 */
[----:B------:R-:W-:Y:S02]  /*f110*/  ISETP.GT.AND P0, PT, R8, 0x31, PT ;  /* 0x000000310800780c */ /* 0x000fe40003f04270 */
[----:B------:R-:W-:Y:S02]  /*f120*/  FSEL R181, R72, -INF , P1 ;  /* 0xff80000048b57808 */ /* 0x000fe40000800000 */
[C---:B------:R-:W-:Y:S02]  /*f130*/  ISETP.GT.AND P1, PT, R0.reuse, 0x18, PT ;  /* 0x000000180000780c */ /* 0x040fe40003f24270 */
[----:B------:R-:W-:Y:S02]  /*f140*/  FMNMX.FTZ R10, R15, R10, !PT ;  /* 0x0000000a0f0a7209 */ /* 0x000fe40007810000 */
[----:B------:R-:W-:Y:S02]  /*f150*/  FSEL R179, R73, -INF , P0 ;  /* 0xff80000049b37808 */ /* 0x000fe40000000000 */
[----:B------:R-:W-:-:S02]  /*f160*/  ISETP.GT.AND P0, PT, R0, 0x19, PT ;  /* 0x000000190000780c */ /* 0x000fc40003f04270 */
[----:B------:R-:W-:Y:S02]  /*f170*/  FSEL R11, R34, -INF , P1 ;  /* 0xff800000220b7808 */ /* 0x000fe40000800000 */
[----:B------:R-:W-:Y:S02]  /*f180*/  FMNMX.FTZ R10, R13, R10, !PT ;  /* 0x0000000a0d0a7209 */ /* 0x000fe40007810000 */
[----:B------:R-:W-:Y:S02]  /*f190*/  FSEL R9, R35, -INF , P0 ;  /* 0xff80000023097808 */ /* 0x000fe40000000000 */
[----:B------:R-:W-:Y:S02]  /*f1a0*/  ISETP.GT.AND P1, PT, R0, 0x20, PT ;  /* 0x000000200000780c */ /* 0x000fe40003f24270 */
[----:B------:R-:W-:Y:S02]  /*f1b0*/  FMNMX.FTZ R10, R11, R10, !PT ;  /* 0x0000000a0b0a7209 */ /* 0x000fe40007810000 */
[----:B------:R-:W-:-:S02]  /*f1c0*/  FMNMX.FTZ R12, R157, R12, !PT ;  /* 0x0000000c9d0c7209 */ /* 0x000fc40007810000 */
[C---:B------:R-:W-:Y:S02]  /*f1d0*/  ISETP.GT.AND P3, PT, R8.reuse, 0x38, PT ;  /* 0x000000380800780c */ /* 0x040fe40003f64270 */
[----:B------:R-:W-:Y:S02]  /*f1e0*/  ISETP.GT.AND P2, PT, R8, 0x39, PT ;  /* 0x000000390800780c */ /* 0x000fe40003f44270 */
[----:B------:R-:W-:Y:S02]  /*f1f0*/  ISETP.GT.AND P0, PT, R0, 0x21, PT ;  /* 0x000000210000780c */ /* 0x000fe40003f04270 */
[----:B------:R-:W-:Y:S02]  /*f200*/  FSEL R163, R30, -INF , P1 ;  /* 0xff8000001ea37808 */ /* 0x000fe40000800000 */
[----:B------:R-:W-:Y:S02]  /*f210*/  FMNMX.FTZ R10, R9, R10, !PT ;  /* 0x0000000a090a7209 */ /* 0x000fe40007810000 */
[----:B------:R-:W-:-:S02]  /*f220*/  FMNMX.FTZ R8, R187, R12, !PT ;  /* 0x0000000cbb087209 */ /* 0x000fc40007810000 */
[----:B------:R-:W-:Y:S02]  /*f230*/  FSEL R185, R31, -INF , P0 ;  /* 0xff8000001fb97808 */ /* 0x000fe40000000000 */
[C---:B------:R-:W-:Y:S02]  /*f240*/  ISETP.GT.AND P1, PT, R0.reuse, 0x28, PT ;  /* 0x000000280000780c */ /* 0x040fe40003f24270 */
[----:B------:R-:W-:Y:S02]  /*f250*/  FMNMX.FTZ R10, R163, R10, !PT ;  /* 0x0000000aa30a7209 */ /* 0x000fe40007810000 */
[----:B------:R-:W-:Y:S02]  /*f260*/  FMNMX.FTZ R8, R181, R8, !PT ;  /* 0x00000008b5087209 */ /* 0x000fe40007810000 */
[----:B------:R-:W-:Y:S02]  /*f270*/  ISETP.GT.AND P0, PT, R0, 0x29, PT ;  /* 0x000000290000780c */ /* 0x000fe40003f04270 */
[----:B------:R-:W-:-:S02]  /*f280*/  FSEL R183, R26, -INF , P1 ;  /* 0xff8000001ab77808 */ /* 0x000fc40000800000 */
[----:B------:R-:W-:Y:S02]  /*f290*/  FMNMX.FTZ R10, R185, R10, !PT ;  /* 0x0000000ab90a7209 */ /* 0x000fe40007810000 */
[----:B------:R-:W-:Y:S02]  /*f2a0*/  FSEL R171, R68, -INF , P3 ;  /* 0xff80000044ab7808 */ /* 0x000fe40001800000 */
[----:B------:R-:W-:Y:S02]  /*f2b0*/  FMNMX.FTZ R8, R179, R8, !PT ;  /* 0x00000008b3087209 */ /* 0x000fe40007810000 */
[----:B------:R-:W-:Y:S02]  /*f2c0*/  FSEL R177, R27, -INF , P0 ;  /* 0xff8000001bb17808 */ /* 0x000fe40000000000 */
[----:B------:R-:W-:Y:S02]  /*f2d0*/  ISETP.GT.AND P1, PT, R0, 0x30, PT ;  /* 0x000000300000780c */ /* 0x000fe40003f24270 */
[----:B------:R-:W-:-:S02]  /*f2e0*/  FMNMX.FTZ R10, R183, R10, !PT ;  /* 0x0000000ab70a7209 */ /* 0x000fc40007810000 */
[----:B------:R-:W-:Y:S02]  /*f2f0*/  FSEL R169, R69, -INF , P2 ;  /* 0xff80000045a97808 */ /* 0x000fe40001000000 */
[----:B------:R-:W-:Y:S02]  /*f300*/  FMNMX.FTZ R8, R171, R8, !PT ;  /* 0x00000008ab087209 */ /* 0x000fe40007810000 */
[----:B------:R-:W-:Y:S02]  /*f310*/  ISETP.GT.AND P0, PT, R0, 0x31, PT ;  /* 0x000000310000780c */ /* 0x000fe40003f04270 */
[----:B------:R-:W-:Y:S02]  /*f320*/  FSEL R167, R74, -INF , P1 ;  /* 0xff8000004aa77808 */ /* 0x000fe40000800000 */
[----:B------:R-:W-:Y:S02]  /*f330*/  FMNMX.FTZ R10, R177, R10, !PT ;  /* 0x0000000ab10a7209 */ /* 0x000fe40007810000 */
[----:B------:R-:W-:-:S02]  /*f340*/  FMNMX.FTZ R8, R169, R8, !PT ;  /* 0x00000008a9087209 */ /* 0x000fc40007810000 */
[----:B------:R-:W-:Y:S02]  /*f350*/  FSEL R165, R75, -INF , P0 ;  /* 0xff8000004ba57808 */ /* 0x000fe40000000000 */
[C---:B------:R-:W-:Y:S01]  /*f360*/  ISETP.GT.AND P1, PT, R0.reuse, 0x38, PT ;  /* 0x000000380000780c */ /* 0x040fe20003f24270 */
[----:B------:R-:W1:Y:S01]  /*f370*/  SHFL.BFLY PT, R25, R8, 0x2, 0x1f ;  /* 0x0c401f0008197f89 */ /* 0x000e6200000e0000 */
[----:B------:R-:W-:Y:S02]  /*f380*/  FMNMX.FTZ R10, R167, R10, !PT ;  /* 0x0000000aa70a7209 */ /* 0x000fe40007810000 */
[----:B------:R-:W-:Y:S02]  /*f390*/  ISETP.GT.AND P0, PT, R0, 0x39, PT ;  /* 0x000000390000780c */ /* 0x000fe40003f04270 */
[----:B------:R-:W-:Y:S02]  /*f3a0*/  FSEL R161, R70, -INF , P1 ;  /* 0xff80000046a17808 */ /* 0x000fe40000800000 */
[----:B------:R-:W-:-:S02]  /*f3b0*/  FMNMX.FTZ R10, R165, R10, !PT ;  /* 0x0000000aa50a7209 */ /* 0x000fc40007810000 */
[----:B------:R-:W-:Y:S02]  /*f3c0*/  FSEL R159, R71, -INF , P0 ;  /* 0xff800000479f7808 */ /* 0x000fe40000000000 */
[----:B------:R-:W-:Y:S02]  /*f3d0*/  FMNMX.FTZ R10, R161, R10, !PT ;  /* 0x0000000aa10a7209 */ /* 0x000fe40007810000 */
[----:B------:R-:W-:Y:S02]  /*f3e0*/  ISETP.GE.AND P0, PT, R7, 0x2, PT ;  /* 0x000000020700780c */ /* 0x000fe40003f06270 */
[----:B------:R-:W-:Y:S02]  /*f3f0*/  FMNMX.FTZ R10, R159, R10, !PT ;  /* 0x0000000a9f0a7209 */ /* 0x000fe40007810000 */
[----:B------:R-:W-:-:S03]  /*f400*/  ISETP.NE.AND P3, PT, R203, RZ, PT ;  /* 0x000000ffcb00720c */ /* 0x000fc60003f65270 */
[----:B------:R-:W2:Y:S01]  /*f410*/  SHFL.BFLY PT, R27, R10, 0x2, 0x1f ;  /* 0x0c401f000a1b7f89 */ /* 0x000ea200000e0000 */
[----:B-1----:R-:W-:-:S05]  /*f420*/  FMNMX.FTZ R25, R8, R25, !PT ;  /* 0x0000001908197209 */ /* 0x002fca0007810000 */
[----:B------:R-:W-:Y:S01]  /*f430*/  @P0 SHF.R.S32.HI R8, RZ, 0x1f, R217 ;  /* 0x0000001fff080819 */ /* 0x000fe200000114d9 */
[----:B------:R-:W-:Y:S01]  /*f440*/  @P0 IMAD R6, R6, R217, RZ ;  /* 0x000000d906060224 */ /* 0x000fe200078e02ff */
[----:B------:R-:W1:Y:S03]  /*f450*/  SHFL.BFLY PT, R0, R25, 0x1, 0x1f ;  /* 0x0c201f0019007f89 */ /* 0x000e6600000e0000 */
[----:B------:R-:W-:Y:S01]  /*f460*/  @P0 IMAD R6, R8, R5, R6 ;  /* 0x0000000508060224 */ /* 0x000fe200078e0206 */
[----:B--2---:R-:W-:-:S05]  /*f470*/  FMNMX.FTZ R132, R10, R27, !PT ;  /* 0x0000001b0a847209 */ /* 0x004fca0007810000 */
[----:B------:R-:W2:Y:S01]  /*f480*/  SHFL.BFLY PT, R7, R132, 0x1, 0x1f ;  /* 0x0c201f0084077f89 */ /* 0x000ea200000e0000 */
[----:B-1----:R-:W-:Y:S01]  /*f490*/  FMNMX.FTZ R0, R25, R0, !PT ;  /* 0x0000000019007209 */ /* 0x002fe20007810000 */
[----:B------:R-:W-:-:S03]  /*f4a0*/  @P0 IMAD.WIDE.U32 R24, R217, R5, R212 ;  /* 0x00000005d9180225 */ /* 0x000fc600078e00d4 */
[C---:B------:R-:W-:Y:S01]  /*f4b0*/  FSETP.NEU.FTZ.AND P1, PT, R0.reuse, -INF , PT ;  /* 0xff8000000000780b */ /* 0x040fe20003f3d000 */
[----:B------:R-:W-:Y:S02]  /*f4c0*/  FMUL.FTZ R166, R0, c[0x0][0x2d0] ;  /* 0x0000b40000a67a20 */ /* 0x000fe40000410000 */
[----:B------:R-:W-:-:S03]  /*f4d0*/  @P0 IMAD.IADD R5, R25, 0x1, R6 ;  /* 0x0000000119050824 */ /* 0x000fc600078e0206 */
[----:B------:R-:W-:Y:S02]  /*f4e0*/  FSEL R166, R166, RZ, P1 ;  /* 0x000000ffa6a67208 */ /* 0x000fe40000800000 */
[----:B------:R-:W-:-:S03]  /*f4f0*/  @P0 LEA R26, P1, R24, c[0x0][0x1c8], 0x1 ;  /* 0x00007200181a0a11 */ /* 0x000fc600078208ff */
[--C-:B------:R-:W-:Y:S01]  /*f500*/  FFMA.FTZ R135, R41, c[0x0][0x2d0], -R166.reuse ;  /* 0x0000b40029877a23 */ /* 0x100fe200000108a6 */
[----:B------:R-:W-:Y:S01]  /*f510*/  @P0 LEA.HI.X R27, R24, c[0x0][0x1cc], R5, 0x1, P1 ;  /* 0x00007300181b0a11 */ /* 0x000fe200008f0c05 */
[--C-:B------:R-:W-:Y:S01]  /*f520*/  FFMA.FTZ R154, R44, c[0x0][0x2d0], -R166.reuse ;  /* 0x0000b4002c9a7a23 */ /* 0x100fe200000108a6 */
[----:B------:R-:W-:Y:S01]  /*f530*/  @P0 LEA R6, P1, R202, R26, 0x1 ;  /* 0x0000001aca060211 */ /* 0x000fe200078208ff */
[--C-:B------:R-:W-:Y:S01]  /*f540*/  FFMA.FTZ R151, R49, c[0x0][0x2d0], -R166.reuse ;  /* 0x0000b40031977a23 */ /* 0x100fe200000108a6 */
[----:B--2---:R-:W-:Y:S01]  /*f550*/  FMNMX.FTZ R132, R132, R7, !PT ;  /* 0x0000000784847209 */ /* 0x004fe20007810000 */
[----:B------:R1:W-:Y:S01]  /*f560*/  @P0 LDGSTS.E.BYPASS.LTC128B.128 [R206+0x6100], [R26.64], !P5 ;  /* 0x061000001ace0fae */ /* 0x0003e2000e901d46 */
[----:B------:R-:W-:Y:S01]  /*f570*/  @P0 LEA.HI.X R7, R202, R27, R201, 0x1, P1 ;  /* 0x0000001bca070211 */ /* 0x000fe200008f0cc9 */
[--C-:B------:R-:W-:Y:S01]  /*f580*/  FFMA.FTZ R152, R45, c[0x0][0x2d0], -R166.reuse ;  /* 0x0000b4002d987a23 */ /* 0x100fe200000108a6 */
[C---:B------:R-:W-:Y:S01]  /*f590*/  FSETP.NEU.FTZ.AND P1, PT, R132.reuse, -INF , PT ;  /* 0xff8000008400780b */ /* 0x040fe20003f3d000 */
[----:B------:R-:W-:Y:S01]  /*f5a0*/  FMUL.FTZ R158, R132, c[0x0][0x2d0] ;  /* 0x0000b400849e7a20 */ /* 0x000fe20000410000 */
[----:B------:R1:W-:Y:S01]  /*f5b0*/  @P0 LDGSTS.E.BYPASS.LTC128B.128 [R206+0x8100], [R26.64+0x80], !P6 ;  /* 0x081000801ace0fae */ /* 0x0003e2000f101d46 */
[----:B------:R-:W-:Y:S01]  /*f5c0*/  MUFU.EX2 R154, R154 ;  /* 0x0000009a009a7308 */ /* 0x000fe20000000800 */
[----:B------:R-:W-:-:S02]  /*f5d0*/  FFMA.FTZ R133, R19, c[0x0][0x2d0], -R166 ;  /* 0x0000b40013857a23 */ /* 0x000fc400000108a6 */
[----:B------:R-:W-:Y:S01]  /*f5e0*/  FSEL R158, R158, RZ, P1 ;  /* 0x000000ff9e9e7208 */ /* 0x000fe20000800000 */
[----:B------:R1:W-:Y:S01]  /*f5f0*/  @P0 LDGSTS.E.BYPASS.LTC128B.128 [R206+0xa100], [R26.64+0x100], !P3 ;  /* 0x0a1001001ace0fae */ /* 0x0003e2000d901d46 */
[--C-:B------:R-:W-:Y:S02]  /*f600*/  FFMA.FTZ R3, R17, c[0x0][0x2d0], -R166.reuse ;  /* 0x0000b40011037a23 */ /* 0x100fe400000108a6 */
[----:B------:R-:W-:Y:S01]  /*f610*/  FFMA.FTZ R148, R21, c[0x0][0x2d0], -R166 ;  /* 0x0000b40015947a23 */ /* 0x000fe200000108a6 */
[----:B------:R2:W-:Y:S01]  /*f620*/  @P0 LDGSTS.E.BYPASS.LTC128B.128 [R206+0x7100], [R6.64], !P5 ;  /* 0x0710000006ce0fae */ /* 0x0005e2000e901d46 */
[--C-:B------:R-:W-:Y:S01]  /*f630*/  FFMA.FTZ R149, R43, c[0x0][0x2d0], -R158.reuse ;  /* 0x0000b4002b957a23 */ /* 0x100fe2000001089e */
[----:B------:R-:W3:Y:S01]  /*f640*/  MUFU.EX2 R151, R151 ;  /* 0x0000009700977308 */ /* 0x000ee20000000800 */
[--C-:B------:R-:W-:Y:S01]  /*f650*/  FFMA.FTZ R153, R46, c[0x0][0x2d0], -R158.reuse ;  /* 0x0000b4002e997a23 */ /* 0x100fe2000001089e */
[----:B------:R2:W-:Y:S01]  /*f660*/  @P0 LDGSTS.E.BYPASS.LTC128B.128 [R206+0x9100], [R6.64+0x80], !P6 ;  /* 0x0910008006ce0fae */ /* 0x0005e2000f101d46 */
[----:B------:R-:W-:-:S02]  /*f670*/  FFMA.FTZ R156, R47, c[0x0][0x2d0], -R158 ;  /* 0x0000b4002f9c7a23 */ /* 0x000fc4000001089e */
[----:B------:R-:W-:Y:S01]  /*f680*/  FFMA.FTZ R150, R23, c[0x0][0x2d0], -R158 ;  /* 0x0000b40017967a23 */ /* 0x000fe2000001089e */
[----:B------:R2:W-:Y:S01]  /*f690*/  @P0 LDGSTS.E.BYPASS.LTC128B.128 [R206+0xb100], [R6.64+0x100], !P3 ;  /* 0x0b10010006ce0fae */ /* 0x0005e2000d901d46 */
[----:B------:R-:W-:Y:S01]  /*f6a0*/  FFMA.FTZ R2, R33, c[0x0][0x2d0], -R166 ;  /* 0x0000b40021027a23 */ /* 0x000fe200000108a6 */
[----:B------:R-:W-:Y:S01]  /*f6b0*/  MUFU.EX2 R152, R152 ;  /* 0x0000009800987308 */ /* 0x000fe20000000800 */
[--C-:B------:R-:W-:Y:S01]  /*f6c0*/  FFMA.FTZ R134, R15, c[0x0][0x2d0], -R158.reuse ;  /* 0x0000b4000f867a23 */ /* 0x100fe2000001089e */
[----:B------:R-:W4:Y:S01]  /*f6d0*/  LDSM.16.MT88.4 R40, [R195+0x2100] ;  /* 0x00210000c328783b */ /* 0x000f220000004200 */
[--C-:B------:R-:W-:Y:S02]  /*f6e0*/  FFMA.FTZ R95, R13, c[0x0][0x2d0], -R158.reuse ;  /* 0x0000b4000d5f7a23 */ /* 0x100fe4000001089e */
[--C-:B------:R-:W-:Y:S01]  /*f6f0*/  FFMA.FTZ R93, R11, c[0x0][0x2d0], -R158.reuse ;  /* 0x0000b4000b5d7a23 */ /* 0x100fe2000001089e */
[----:B------:R-:W1:Y:S01]  /*f700*/  LDSM.16.MT88.4 R124, [R195+0x100] ;  /* 0x00010000c37c783b */ /* 0x000e620000004200 */
[----:B------:R-:W-:Y:S01]  /*f710*/  FFMA.FTZ R94, R9, c[0x0][0x2d0], -R158 ;  /* 0x0000b400095e7a23 */ /* 0x000fe2000001089e */
[----:B------:R-:W2:Y:S01]  /*f720*/  MUFU.EX2 R135, R135 ;  /* 0x0000008700877308 */ /* 0x000ea20000000800 */
[----:B---3--:R-:W-:Y:S01]  /*f730*/  F2FP.PACK_AB R96, R151, R154 ;  /* 0x0000009a9760723e */ /* 0x008fe200000000ff */
[----:B------:R-:W3:Y:S01]  /*f740*/  LDSM.16.MT88.4 R104, [R190+0x100] ;  /* 0x00010000be68783b */ /* 0x000ee20000004200 */
[----:B------:R-:W-:-:S02]  /*f750*/  FFMA.FTZ R155, R155, c[0x0][0x2d0], -R166 ;  /* 0x0000b4009b9b7a23 */ /* 0x000fc400000108a6 */
[--C-:B------:R-:W-:Y:S01]  /*f760*/  FFMA.FTZ R160, R215, c[0x0][0x2d0], -R166.reuse ;  /* 0x0000b400d7a07a23 */ /* 0x100fe200000108a6 */
[----:B------:R-:W1:Y:S01]  /*f770*/  LDSM.16.MT88.4 R112, [R189+0x100] ;  /* 0x00010000bd70783b */ /* 0x000e620000004200 */
[--C-:B------:R-:W-:Y:S01]  /*f780*/  FFMA.FTZ R157, R157, c[0x0][0x2d0], -R166.reuse ;  /* 0x0000b4009d9d7a23 */ /* 0x100fe200000108a6 */
[----:B------:R-:W-:Y:S01]  /*f790*/  MUFU.EX2 R153, R153 ;  /* 0x0000009900997308 */ /* 0x000fe20000000800 */
[----:B------:R-:W-:Y:S01]  /*f7a0*/  FFMA.FTZ R162, R187, c[0x0][0x2d0], -R166 ;  /* 0x0000b400bba27a23 */ /* 0x000fe200000108a6 */
[----:B------:R-:W1:Y:S01]  /*f7b0*/  LDSM.16.MT88.4 R120, [R188+0x100] ;  /* 0x00010000bc78783b */ /* 0x000e620000004200 */
[--C-:B------:R-:W-:Y:S01]  /*f7c0*/  FFMA.FTZ R163, R163, c[0x0][0x2d0], -R158.reuse ;  /* 0x0000b400a3a37a23 */ /* 0x100fe2000001089e */
[C---:B------:R-:W-:Y:S01]  /*f7d0*/  IADD3 R187, R196.reuse, 0x800, RZ ;  /* 0x00000800c4bb7810 */ /* 0x040fe20007ffe0ff */
[--C-:B------:R-:W-:Y:S01]  /*f7e0*/  FFMA.FTZ R168, R185, c[0x0][0x2d0], -R158.reuse ;  /* 0x0000b400b9a87a23 */ /* 0x100fe2000001089e */
[----:B------:R-:W1:Y:S01]  /*f7f0*/  LDSM.16.MT88.4 R48, [R190+0x2100] ;  /* 0x00210000be30783b */ /* 0x000e620000004200 */
[--C-:B------:R-:W-:Y:S01]  /*f800*/  FFMA.FTZ R164, R183, c[0x0][0x2d0], -R158.reuse ;  /* 0x0000b400b7a47a23 */ /* 0x100fe2000001089e */
[----:B------:R-:W4:Y:S01]  /*f810*/  MUFU.EX2 R156, R156 ;  /* 0x0000009c009c7308 */ /* 0x000f220000000800 */
[----:B--2---:R-:W-:Y:S01]  /*f820*/  F2FP.PACK_AB R98, R135, R152 ;  /* 0x000000988762723e */ /* 0x004fe200000000ff */
[----:B------:R-:W2:Y:S01]  /*f830*/  LDSM.16.MT88.4 R56, [R189+0x2100] ;  /* 0x00210000bd38783b */ /* 0x000ea20000004200 */
[----:B------:R-:W-:Y:S01]  /*f840*/  FFMA.FTZ R177, R177, c[0x0][0x2d0], -R158 ;  /* 0x0000b400b1b17a23 */ /* 0x000fe2000001089e */
[C---:B------:R-:W-:Y:S01]  /*f850*/  IADD3 R185, R196.reuse, 0x1800, RZ ;  /* 0x00001800c4b97810 */ /* 0x040fe20007ffe0ff */
[--C-:B------:R-:W-:Y:S01]  /*f860*/  FFMA.FTZ R170, R181, c[0x0][0x2d0], -R166.reuse ;  /* 0x0000b400b5aa7a23 */ /* 0x100fe200000108a6 */
[----:B------:R-:W1:Y:S01]  /*f870*/  LDSM.16.MT88.4 R64, [R188+0x2100] ;  /* 0x00210000bc40783b */ /* 0x000e620000004200 */
[--C-:B------:R-:W-:Y:S01]  /*f880*/  FFMA.FTZ R179, R179, c[0x0][0x2d0], -R166.reuse ;  /* 0x0000b400b3b37a23 */ /* 0x100fe200000108a6 */
[----:B------:R-:W-:Y:S01]  /*f890*/  MUFU.EX2 R150, R150 ;  /* 0x0000009600967308 */ /* 0x000fe20000000800 */
[--C-:B------:R-:W-:Y:S01]  /*f8a0*/  FFMA.FTZ R171, R171, c[0x0][0x2d0], -R166.reuse ;  /* 0x0000b400abab7a23 */ /* 0x100fe200000108a6 */
[----:B------:R-:W1:Y:S01]  /*f8b0*/  LDSM.16.MT88.4 R72, [R195+0x4100] ;  /* 0x00410000c348783b */ /* 0x000e620000004200 */
[----:B------:R-:W-:Y:S01]  /*f8c0*/  FFMA.FTZ R214, R169, c[0x0][0x2d0], -R166 ;  /* 0x0000b400a9d67a23 */ /* 0x000fe200000108a6 */
[----:B------:R-:W-:Y:S01]  /*f8d0*/  IADD3 R183, R196, 0x2000, RZ ;  /* 0x00002000c4b77810 */ /* 0x000fe20007ffe0ff */
[--C-:B------:R-:W-:Y:S01]  /*f8e0*/  FFMA.FTZ R166, R167, c[0x0][0x2d0], -R158.reuse ;  /* 0x0000b400a7a67a23 */ /* 0x100fe2000001089e */
[----:B------:R-:W1:Y:S01]  /*f8f0*/  LDSM.16.MT88.4 R80, [R190+0x4100] ;  /* 0x00410000be50783b */ /* 0x000e620000004200 */
[--C-:B------:R-:W-:Y:S01]  /*f900*/  FFMA.FTZ R165, R165, c[0x0][0x2d0], -R158.reuse ;  /* 0x0000b400a5a57a23 */ /* 0x100fe2000001089e */
[----:B------:R-:W3:Y:S01]  /*f910*/  MUFU.EX2 R149, R149 ;  /* 0x0000009500957308 */ /* 0x000ee20000000800 */
[----:B----4-:R-:W-:Y:S01]  /*f920*/  F2FP.PACK_AB R97, R156, R153 ;  /* 0x000000999c61723e */ /* 0x010fe200000000ff */
[----:B------:R-:W4:Y:S01]  /*f930*/  LDSM.16.MT88.4 R88, [R189+0x4100] ;  /* 0x00410000bd58783b */ /* 0x000f220000004200 */
[--C-:B------:R-:W-:Y:S01]  /*f940*/  FFMA.FTZ R161, R161, c[0x0][0x2d0], -R158.reuse ;  /* 0x0000b400a1a17a23 */ /* 0x100fe2000001089e */
[----:B------:R-:W-:Y:S01]  /*f950*/  IADD3 R181, R196, 0x3000, RZ ;  /* 0x00003000c4b57810 */ /* 0x000fe20007ffe0ff */
[----:B------:R-:W-:Y:S01]  /*f960*/  FFMA.FTZ R158, R159, c[0x0][0x2d0], -R158 ;  /* 0x0000b4009f9e7a23 */ /* 0x000fe2000001089e */
[----:B------:R-:W2:Y:S01]  /*f970*/  LDSM.16.MT88.4 R4, [R188+0x4100] ;  /* 0x00410000bc04783b */ /* 0x000ea20000004200 */
[----:B------:R-:W-:Y:S01]  /*f980*/  FADD.FTZ R151, R154, R151 ;  /* 0x000000979a977221 */ /* 0x000fe20000010000 */
[----:B------:R-:W-:Y:S01]  /*f990*/  MUFU.EX2 R148, R148 ;  /* 0x0000009400947308 */ /* 0x000fe20000000800 */
[----:B------:R-:W-:Y:S01]  /*f9a0*/  FADD.FTZ R153, R153, R156 ;  /* 0x0000009c99997221 */ /* 0x000fe20000010000 */
[----:B------:R-:W2:Y:S01]  /*f9b0*/  LDSM.16.MT88.4 R16, [R195+0x2900] ;  /* 0x00290000c310783b */ /* 0x000ea20000004200 */
[----:B------:R-:W-:-:S03]  /*f9c0*/  FADD.FTZ R152, R152, R151 ;  /* 0x0000009798987221 */ /* 0x000fc60000010000 */
[----:B------:R-:W2:Y:S01]  /*f9d0*/  LDSM.16.MT88.4 R20, [R195+0x4900] ;  /* 0x00490000c314783b */ /* 0x000ea20000004200 */
[----:B------:R-:W-:Y:S01]  /*f9e0*/  FADD.FTZ R135, R135, R152 ;  /* 0x0000009887877221 */ /* 0x000fe20000010000 */
[----:B---3--:R-:W-:Y:S01]  /*f9f0*/  F2FP.PACK_AB R99, R149, R150 ;  /* 0x000000969563723e */ /* 0x008fe200000000ff */
[----:B------:R-:W3:Y:S01]  /*fa00*/  MUFU.EX2 R133, R133 ;  /* 0x0000008500857308 */ /* 0x000ee20000000800 */
[----:B------:R-:W2:Y:S01]  /*fa10*/  LDSM.16.MT88.4 R12, [R188+0x2900] ;  /* 0x00290000bc0c783b */ /* 0x000ea20000004200 */
[----:B------:R-:W-:-:S03]  /*fa20*/  FADD.FTZ R150, R150, R153 ;  /* 0x0000009996967221 */ /* 0x000fc60000010000 */
[----:B------:R-:W2:Y:S01]  /*fa30*/  LDSM.16.MT88.4 R144, [R195+0x900] ;  /* 0x00090000c390783b */ /* 0x000ea20000004200 */
[C---:B------:R-:W-:Y:S01]  /*fa40*/  HMMA.16816.F32 R36, R96.reuse, R40, RZ ;  /* 0x000000286024723c */ /* 0x040fe200000018ff */
[----:B------:R-:W-:Y:S01]  /*fa50*/  FADD.FTZ R149, R149, R150 ;  /* 0x0000009695957221 */ /* 0x000fe20000010000 */
[----:B------:R-:W-:Y:S01]  /*fa60*/  MUFU.EX2 R3, R3 ;  /* 0x0000000300037308 */ /* 0x000fe20000000800 */
[----:B------:R-:W-:Y:S04]  /*fa70*/  LDSM.16.MT88.4 R140, [R190+0x900] ;  /* 0x00090000be8c783b */ /* 0x000fe80000004200 */
[----:B------:R-:W-:Y:S01]  /*fa80*/  LDSM.16.MT88.4 R136, [R189+0x900] ;  /* 0x00090000bd88783b */ /* 0x000fe20000004200 */
[C---:B------:R-:W-:Y:S02]  /*fa90*/  HMMA.16816.F32 R40, R96.reuse, R42, RZ ;  /* 0x0000002a6028723c */ /* 0x040fe400000018ff */
[----:B------:R-:W-:Y:S01]  /*faa0*/  MUFU.EX2 R2, R2 ;  /* 0x0000000200027308 */ /* 0x000fe20000000800 */
[----:B------:R-:W-:Y:S04]  /*fab0*/  LDSM.16.MT88.4 R32, [R188+0x900] ;  /* 0x00090000bc20783b */ /* 0x000fe80000004200 */
[----:B------:R-:W-:Y:S01]  /*fac0*/  LDSM.16.MT88.4 R28, [R190+0x2900] ;  /* 0x00290000be1c783b */ /* 0x000fe20000004200 */
[C---:B-1----:R-:W-:Y:S02]  /*fad0*/  HMMA.16816.F32 R128, R96.reuse, R124, RZ ;  /* 0x0000007c6080723c */ /* 0x042fe400000018ff */
[----:B------:R-:W-:Y:S01]  /*fae0*/  MUFU.EX2 R134, R134 ;  /* 0x0000008600867308 */ /* 0x000fe20000000800 */
[----:B------:R-:W-:Y:S04]  /*faf0*/  LDSM.16.MT88.4 R24, [R189+0x2900] ;  /* 0x00290000bd18783b */ /* 0x000fe80000004200 */
[----:B------:R-:W0:Y:S01]  /*fb00*/  LDGDEPBAR ;  /* 0x00000000000079af */ /* 0x000e220000000000 */
        /* <DEDUP_REMOVED lines=8> */
[C---:B--2---:R-:W-:Y:S02]  /*fb90*/  HMMA.16816.F32 R52, R96.reuse, R56, RZ ;  /* 0x000000386034723c */ /* 0x044fe400000018ff */
[----:B------:R-:W2:Y:S06]  /*fba0*/  MUFU.EX2 R160, R160 ;  /* 0x000000a000a07308 */ /* 0x000eac0000000800 */
[C---:B------:R-:W-:Y:S02]  /*fbb0*/  HMMA.16816.F32 R60, R96.reuse, R64, RZ ;  /* 0x00000040603c723c */ /* 0x040fe400000018ff */
[----:B------:R-:W-:Y:S06]  /*fbc0*/  MUFU.EX2 R157, R157 ;  /* 0x0000009d009d7308 */ /* 0x000fec0000000800 */
[C---:B------:R-:W-:Y:S02]  /*fbd0*/  HMMA.16816.F32 R68, R96.reuse, R72, RZ ;  /* 0x000000486044723c */ /* 0x040fe400000018ff */
[----:B------:R-:W1:Y:S06]  /*fbe0*/  MUFU.EX2 R162, R162 ;  /* 0x000000a200a27308 */ /* 0x000e6c0000000800 */
[C---:B-----5:R-:W-:Y:S02]  /*fbf0*/  HMMA.16816.F32 R76, R96.reuse, R80, RZ ;  /* 0x00000050604c723c */ /* 0x060fe400000018ff */
[----:B------:R-:W-:Y:S06]  /*fc00*/  MUFU.EX2 R163, R163 ;  /* 0x000000a300a37308 */ /* 0x000fec0000000800 */
[C---:B----4-:R-:W-:Y:S02]  /*fc10*/  HMMA.16816.F32 R84, R96.reuse, R88, RZ ;  /* 0x000000586054723c */ /* 0x050fe400000018ff */
        /* <DEDUP_REMOVED lines=20> */
[----:B------:R-:W2:Y:S06]  /*fd60*/  MUFU.EX2 R158, R158 ;  /* 0x0000009e009e7308 */ /* 0x000eac0000000800 */
[C---:B------:R-:W-:Y:S07]  /*fd70*/  HMMA.16816.F32 R8, R96.reuse, R4, RZ ;  /* 0x000000046008723c */ /* 0x040fee00000018ff */
[----:B---3--:R-:W-:Y:S01]  /*fd80*/  F2FP.PACK_AB R4, R133, R148 ;  /* 0x000000948504723e */ /* 0x008fe200000000ff */
[----:B------:R-:W-:Y:S01]  /*fd90*/  HMMA.16816.F32 R96, R96, R6, RZ ;  /* 0x000000066060723c */ /* 0x000fe200000018ff */
[----:B-1----:R-:W-:-:S06]  /*fda0*/  F2FP.PACK_AB R5, R95, R134 ;  /* 0x000000865f05723e */ /* 0x002fcc00000000ff */
[----:B------:R-:W-:Y:S02]  /*fdb0*/  F2FP.PACK_AB R6, R2, R3 ;  /* 0x000000030206723e */ /* 0x000fe400000000ff */
[----:B------:R-:W-:-:S07]  /*fdc0*/  F2FP.PACK_AB R7, R94, R93 ;  /* 0x0000005d5e07723e */ /* 0x000fce00000000ff */
[C---:B------:R-:W-:Y:S08]  /*fdd0*/  HMMA.16816.F32 R36, R4.reuse, R16, R36 ;  /* 0x000000100424723c */ /* 0x040ff00000001824 */
[C---:B------:R-:W-:Y:S01]  /*fde0*/  HMMA.16816.F32 R40, R4.reuse, R18, R40 ;  /* 0x000000120428723c */ /* 0x040fe20000001828 */
[----:B------:R-:W1:Y:S07]  /*fdf0*/  LDSM.16.MT88.4 R16, [R190+0x4900] ;  /* 0x00490000be10783b */ /* 0x000e6e0000004200 */
[C---:B------:R-:W-:Y:S08]  /*fe00*/  HMMA.16816.F32 R68, R4.reuse, R20, R68 ;  /* 0x000000140444723c */ /* 0x040ff00000001844 */
[C---:B------:R-:W-:Y:S01]  /*fe10*/  HMMA.16816.F32 R72, R4.reuse, R22, R72 ;  /* 0x000000160448723c */ /* 0x040fe20000001848 */
[----:B------:R-:W3:Y:S07]  /*fe20*/  LDSM.16.MT88.4 R20, [R188+0x4900] ;  /* 0x00490000bc14783b */ /* 0x000eee0000004200 */
[C---:B------:R-:W-:Y:S08]  /*fe30*/  HMMA.16816.F32 R60, R4.reuse, R12, R60 ;  /* 0x0000000c043c723c */ /* 0x040ff0000000183c */
[C---:B------:R-:W-:Y:S01]  /*fe40*/  HMMA.16816.F32 R64, R4.reuse, R14, R64 ;  /* 0x0000000e0440723c */ /* 0x040fe20000001840 */
[----:B------:R-:W2:Y:S07]  /*fe50*/  LDSM.16.MT88.4 R12, [R189+0x4900] ;  /* 0x00490000bd0c783b */ /* 0x000eae0000004200 */
[C---:B------:R-:W-:Y:S08]  /*fe60*/  HMMA.16816.F32 R128, R4.reuse, R144, R128 ;  /* 0x000000900480723c */ /* 0x040ff00000001880 */
[C---:B-1----:R-:W-:Y:S08]  /*fe70*/  HMMA.16816.F32 R76, R4.reuse, R16, R76 ;  /* 0x00000010044c723c */ /* 0x042ff0000000184c */
[C---:B------:R-:W-:Y:S01]  /*fe80*/  HMMA.16816.F32 R80, R4.reuse, R18, R80 ;  /* 0x000000120450723c */ /* 0x040fe20000001850 */
[----:B------:R-:W1:Y:S07]  /*fe90*/  LDSM.16.MT88.4 R16, [R195+0x3100] ;  /* 0x00310000c310783b */ /* 0x000e6e0000004200 */
        /* <DEDUP_REMOVED lines=21> */
[----:B------:R-:W-:Y:S01]  /*fff0*/  HMMA.16816.F32 R88, R4, R14, R88 ;  /* 0x0000000e0458723c */ /* 0x000fe20000001858 */
[----:B------:R-:W2:Y:S06]  /*10000*/  LDSM.16.MT88.4 R12, [R188+0x3100] ;  /* 0x00310000bc0c783b */ /* 0x000eac0000004200 */
[----:B------:R-:W-:-:S02]  /*10010*/  F2FP.PACK_AB R4, R160, R155 ;  /* 0x0000009ba004723e */ /* 0x000fc400000000ff */
[----:B------:R-:W-:Y:S02]  /*10020*/  F2FP.PACK_AB R6, R162, R157 ;  /* 0x0000009da206723e */ /* 0x000fe400000000ff */
[----:B----4-:R-:W-:Y:S02]  /*10030*/  F2FP.PACK_AB R5, R168, R163 ;  /* 0x000000a3a805723e */ /* 0x010fe400000000ff */
[----:B------:R-:W-:-:S07]  /*10040*/  F2FP.PACK_AB R7, R177, R164 ;  /* 0x000000a4b107723e */ /* 0x000fce00000000ff */
        /* <DEDUP_REMOVED lines=9> */
[C---:B------:R-:W-:Y:S08]  /*100e0*/  HMMA.16816.F32 R108, R4.reuse, R136, R108 ;  /* 0x00000088046c723c */ /* 0x040ff0000000186c */
[C---:B-1----:R-:W-:Y:S08]  /*100f0*/  HMMA.16816.F32 R76, R4.reuse, R16, R76 ;  /* 0x00000010044c723c */ /* 0x042ff0000000184c */
[C---:B------:R-:W-:Y:S01]  /*10100*/  HMMA.16816.F32 R80, R4.reuse, R18, R80 ;  /* 0x000000120450723c */ /* 0x040fe20000001850 */
[----:B------:R-:W1:Y:S07]  /*10110*/  LDSM.16.MT88.4 R16, [R189+0x1900] ;  /* 0x00190000bd10783b */ /* 0x000e6e0000004200 */
[C---:B------:R-:W-:Y:S01]  /*10120*/  HMMA.16816.F32 R112, R4.reuse, R138, R112 ;  /* 0x0000008a0470723c */ /* 0x040fe20000001870 */
[----:B------:R-:W-:Y:S07]  /*10130*/  LDSM.16.MT88.4 R136, [R188+0x1900] ;  /* 0x00190000bc88783b */ /* 0x000fee0000004200 */
        /* <DEDUP_REMOVED lines=18> */
[C---:B--2---:R-:W-:Y:S08]  /*10260*/  HMMA.16816.F32 R84, R4.reuse, R12, R84 ;  /* 0x0000000c0454723c */ /* 0x044ff00000001854 */
[----:B------:R-:W-:Y:S01]  /*10270*/  HMMA.16816.F32 R88, R4, R14, R88 ;  /* 0x0000000e0458723c */ /* 0x000fe20000001858 */
[----:B------:R-:W2:Y:S06]  /*10280*/  LDSM.16.MT88.4 R12, [R189+0x3900] ;  /* 0x00390000bd0c783b */ /* 0x000eac0000004200 */
[----:B------:R-:W-:-:S02]  /*10290*/  F2FP.PACK_AB R4, R179, R170 ;  /* 0x000000aab304723e */ /* 0x000fc400000000ff */
[----:B------:R-:W-:Y:S02]  /*102a0*/  F2FP.PACK_AB R6, R214, R171 ;  /* 0x000000abd606723e */ /* 0x000fe400000000ff */
[----:B------:R-:W-:Y:S02]  /*102b0*/  F2FP.PACK_AB R5, R165, R166 ;  /* 0x000000a6a505723e */ /* 0x000fe400000000ff */
[----:B------:R-:W-:-:S07]  /*102c0*/  F2FP.PACK_AB R7, R158, R161 ;  /* 0x000000a19e07723e */ /* 0x000fce00000000ff */
[C---:B-1----:R-:W-:Y:S08]  /*102d0*/  HMMA.16816.F32 R108, R4.reuse, R16, R108 ;  /* 0x00000010046c723c */ /* 0x042ff0000000186c */
[C---:B------:R-:W-:Y:S01]  /*102e0*/  HMMA.16816.F32 R112, R4.reuse, R18, R112 ;  /* 0x000000120470723c */ /* 0x040fe20000001870 */
[----:B------:R-:W1:Y:S07]  /*102f0*/  LDSM.16.MT88.4 R16, [R190+0x5900] ;  /* 0x00590000be10783b */ /* 0x000e6e0000004200 */
[C---:B---3--:R-:W-:Y:S08]  /*10300*/  HMMA.16816.F32 R68, R4.reuse, R20, R68 ;  /* 0x000000140444723c */ /* 0x048ff00000001844 */
[C---:B------:R-:W-:Y:S01]  /*10310*/  HMMA.16816.F32 R72, R4.reuse, R22, R72 ;  /* 0x000000160448723c */ /* 0x040fe20000001848 */
[----:B------:R-:W3:Y:S07]  /*10320*/  LDSM.16.MT88.4 R20, [R188+0x5900] ;  /* 0x00590000bc14783b */ /* 0x000eee0000004200 */
[C---:B----4-:R-:W-:Y:S07]  /*10330*/  HMMA.16816.F32 R60, R4.reuse, R24, R60 ;  /* 0x00000018043c723c */ /* 0x050fee000000183c */
[----:B------:R-:W-:Y:S01]  /*10340*/  FADD.FTZ R24, R134, R149 ;  /* 0x0000009586187221 */ /* 0x000fe20000010000 */
[----:B--2---:R-:W-:Y:S03]  /*10350*/  HMMA.16816.F32 R52, R4, R12, R52 ;  /* 0x0000000c0434723c */ /* 0x004fe60000001834 */
[----:B------:R-:W-:-:S04]  /*10360*/  FADD.FTZ R24, R95, R24 ;  /* 0x000000185f187221 */ /* 0x000fc80000010000 */
[----:B------:R-:W-:Y:S01]  /*10370*/  FADD.FTZ R93, R93, R24 ;  /* 0x000000185d5d7221 */ /* 0x000fe20000010000 */
[----:B------:R-:W-:Y:S01]  /*10380*/  HMMA.16816.F32 R56, R4, R14, R56 ;  /* 0x0000000e0438723c */ /* 0x000fe20000001838 */
[----:B------:R-:W2:Y:S02]  /*10390*/  LDSM.16.MT88.4 R12, [R189+0x5900] ;  /* 0x00590000bd0c783b */ /* 0x000ea40000004200 */
[----:B------:R-:W-:-:S05]  /*103a0*/  FADD.FTZ R94, R94, R93 ;  /* 0x0000005d5e5e7221 */ /* 0x000fca0000010000 */
[C---:B-1----:R-:W-:Y:S07]  /*103b0*/  HMMA.16816.F32 R76, R4.reuse, R16, R76 ;  /* 0x00000010044c723c */ /* 0x042fee000000184c */
[----:B------:R-:W-:Y:S01]  /*103c0*/  FADD.FTZ R16, R148, R135 ;  /* 0x0000008794107221 */ /* 0x000fe20000010000 */
[----:B------:R-:W-:Y:S03]  /*103d0*/  HMMA.16816.F32 R128, R4, R144, R128 ;  /* 0x000000900480723c */ /* 0x000fe60000001880 */
[----:B------:R-:W-:-:S04]  /*103e0*/  FADD.FTZ R16, R133, R16 ;  /* 0x0000001085107221 */ /* 0x000fc80000010000 */
[----:B------:R-:W-:Y:S01]  /*103f0*/  FADD.FTZ R3, R3, R16 ;  /* 0x0000001003037221 */ /* 0x000fe20000010000 */
[C---:B------:R-:W-:Y:S03]  /*10400*/  HMMA.16816.F32 R124, R4.reuse, R146, R124 ;  /* 0x00000092047c723c */ /* 0x040fe6000000187c */
[----:B------:R-:W-:Y:S02]  /*10410*/  FADD.FTZ R2, R2, R3 ;  /* 0x0000000302027221 */ /* 0x000fe40000010000 */
[----:B------:R-:W-:Y:S02]  /*10420*/  FADD.FTZ R3, R163, R94 ;  /* 0x0000005ea3037221 */ /* 0x000fe40000010000 */
[----:B------:R-:W-:Y:S01]  /*10430*/  FADD.FTZ R155, R155, R2 ;  /* 0x000000029b9b7221 */ /* 0x000fe20000010000 */
[----:B------:R-:W-:Y:S01]  /*10440*/  HMMA.16816.F32 R100, R4, R140, R100 ;  /* 0x0000008c0464723c */ /* 0x000fe20000001864 */
[----:B------:R-:W-:-:S04]  /*10450*/  @P4 IMAD.HI.U32 R2, R92, c[0x0][0x2c8], RZ ;  /* 0x0000b2005c024a27 */ /* 0x000fc800078e00ff */
[----:B------:R-:W-:Y:S01]  /*10460*/  FADD.FTZ R160, R160, R155 ;  /* 0x0000009ba0a07221 */ /* 0x000fe20000010000 */
[----:B------:R-:W-:Y:S01]  /*10470*/  @P4 SHF.R.U32.HI R92, RZ, c[0x0][0x2cc], R2 ;  /* 0x0000b300ff5c4a19 */ /* 0x000fe20000011602 */
[----:B------:R-:W-:Y:S01]  /*10480*/  FADD.FTZ R3, R168, R3 ;  /* 0x00000003a8037221 */ /* 0x000fe20000010000 */
[C---:B------:R-:W-:Y:S01]  /*10490*/  HMMA.16816.F32 R104, R4.reuse, R142, R104 ;  /* 0x0000008e0468723c */ /* 0x040fe20000001868 */
[----:B------:R-:W-:Y:S01]  /*104a0*/  FADD.FTZ R157, R157, R160 ;  /* 0x000000a09d9d7221 */ /* 0x000fe20000010000 */
[----:B------:R-:W-:Y:S01]  /*104b0*/  IADD3 R2, R92, R172, -R175 ;  /* 0x000000ac5c027210 */ /* 0x000fe20007ffe8af */
[----:B------:R-:W-:Y:S02]  /*104c0*/  FADD.FTZ R164, R164, R3 ;  /* 0x00000003a4a47221 */ /* 0x000fe40000010000 */
[----:B------:R-:W-:Y:S02]  /*104d0*/  FADD.FTZ R3, R162, R157 ;  /* 0x0000009da2037221 */ /* 0x000fe40000010000 */
[----:B------:R-:W-:Y:S01]  /*104e0*/  FADD.FTZ R177, R177, R164 ;  /* 0x000000a4b1b17221 */ /* 0x000fe20000010000 */
[C---:B---3--:R-:W-:Y:S07]  /*104f0*/  HMMA.16816.F32 R92, R4.reuse, R20, R8 ;  /* 0x00000014045c723c */ /* 0x048fee0000001808 */
[----:B------:R-:W-:Y:S01]  /*10500*/  FADD.FTZ R8, R170, R3 ;  /* 0x00000003aa087221 */ /* 0x000fe20000010000 */
[----:B------:R-:W-:Y:S01]  /*10510*/  SHF.R.S32.HI R3, RZ, 0x1f, R2 ;  /* 0x0000001fff037819 */ /* 0x000fe20000011402 */
[----:B------:R-:W-:Y:S01]  /*10520*/  FADD.FTZ R10, R166, R177 ;  /* 0x000000b1a60a7221 */ /* 0x000fe20000010000 */
[C---:B------:R-:W-:Y:S01]  /*10530*/  HMMA.16816.F32 R116, R4.reuse, R136, R116 ;  /* 0x000000880474723c */ /* 0x040fe20000001874 */
[----:B------:R-:W-:Y:S01]  /*10540*/  FADD.FTZ R8, R179, R8 ;  /* 0x00000008b3087221 */ /* 0x000fe20000010000 */
[----:B------:R-:W-:Y:S01]  /*10550*/  LEA.HI R2, R3, R2, RZ, 0x6 ;  /* 0x0000000203027211 */ /* 0x000fe200078f30ff */
[----:B------:R-:W-:Y:S01]  /*10560*/  FADD.FTZ R10, R165, R10 ;  /* 0x0000000aa50a7221 */ /* 0x000fe20000010000 */
[----:B------:R-:W-:Y:S01]  /*10570*/  IADD3 R179, R196, 0x4000, RZ ;  /* 0x00004000c4b37810 */ /* 0x000fe20007ffe0ff */
[----:B------:R-:W-:Y:S01]  /*10580*/  FADD.FTZ R171, R171, R8 ;  /* 0x00000008abab7221 */ /* 0x000fe20000010000 */
[----:B------:R-:W-:Y:S01]  /*10590*/  SHF.R.S32.HI R2, RZ, 0x6, R2 ;  /* 0x00000006ff027819 */ /* 0x000fe20000011402 */
[----:B------:R-:W-:Y:S01]  /*105a0*/  FADD.FTZ R161, R161, R10 ;  /* 0x0000000aa1a17221 */ /* 0x000fe20000010000 */
[----:B------:R-:W-:Y:S01]  /*105b0*/  HMMA.16816.F32 R120, R4, R138, R120 ;  /* 0x0000008a0478723c */ /* 0x000fe20000001878 */
[----:B------:R-:W-:Y:S01]  /*105c0*/  FADD.FTZ R214, R214, R171 ;  /* 0x000000abd6d67221 */ /* 0x000fe20000010000 */
[----:B------:R-:W-:Y:S01]  /*105d0*/  IMNMX R230, RZ, R2, !PT ;  /* 0x00000002ffe67217 */ /* 0x000fe20007800200 */
[----:B------:R-:W-:Y:S01]  /*105e0*/  FADD.FTZ R215, R158, R161 ;  /* 0x000000a19ed77221 */ /* 0x000fe20000010000 */
[----:B------:R-:W-:-:S02]  /*105f0*/  IADD3 R177, R196, 0x5000, RZ ;  /* 0x00005000c4b17810 */ /* 0x000fc40007ffe0ff */
[----:B------:R-:W-:Y:S02]  /*10600*/  ISETP.GE.AND P0, PT, R217, R230, PT ;  /* 0x000000e6d900720c */ /* 0x000fe40003f06270 */
[C---:B------:R-:W-:Y:S08]  /*10610*/  HMMA.16816.F32 R36, R4.reuse, R32, R36 ;  /* 0x000000200424723c */ /* 0x040ff00000001824 */
[C---:B------:R-:W-:Y:S08]  /*10620*/  HMMA.16816.F32 R40, R4.reuse, R34, R40 ;  /* 0x000000220428723c */ /* 0x040ff00000001828 */
[C---:B------:R-:W-:Y:S08]  /*10630*/  HMMA.16816.F32 R44, R4.reuse, R28, R44 ;  /* 0x0000001c042c723c */ /* 0x040ff0000000182c */
[C---:B------:R-:W-:Y:S08]  /*10640*/  HMMA.16816.F32 R48, R4.reuse, R30, R48 ;  /* 0x0000001e0430723c */ /* 0x040ff00000001830 */
[C---:B------:R-:W-:Y:S08]  /*10650*/  HMMA.16816.F32 R64, R4.reuse, R26, R64 ;  /* 0x0000001a0440723c */ /* 0x040ff00000001840 */
[C---:B------:R-:W-:Y:S08]  /*10660*/  HMMA.16816.F32 R80, R4.reuse, R18, R80 ;  /* 0x000000120450723c */ /* 0x040ff00000001850 */
[C---:B--2---:R-:W-:Y:S08]  /*10670*/  HMMA.16816.F32 R84, R4.reuse, R12, R84 ;  /* 0x0000000c0454723c */ /* 0x044ff00000001854 */
[C---:B------:R-:W-:Y:S08]  /*10680*/  HMMA.16816.F32 R88, R4.reuse, R14, R88 ;  /* 0x0000000e0458723c */ /* 0x040ff00000001858 */
[----:B------:R-:W-:Y:S01]  /*10690*/  HMMA.16816.F32 R96, R4, R22, R96 ;  /* 0x000000160460723c */ /* 0x000fe20000001860 */
[----:B------:R-:W-:Y:S07]  /*106a0*/  @!P0 BRA `(.L_x_614) ;  /* 0x00002ed000008947 */ /* 0x000fee0003800000 */
[----:B------:R-:W-:Y:S01]  /*106b0*/  IADD3 RZ, P0, R208, 0x80, RZ ;  /* 0x00000080d0ff7810 */ /* 0x000fe20007f1e0ff */
[----:B------:R-:W-:Y:S01]  /*106c0*/  IMAD.MOV.U32 R2, RZ, RZ, R132 ;  /* 0x000000ffff027224 */ /* 0x000fe200078e0084 */
[----:B------:R-:W-:Y:S01]  /*106d0*/  IADD3 R222, P1, R204, 0x40, RZ ;  /* 0x00000040ccde7810 */ /* 0x000fe20007f3e0ff */
[----:B------:R-:W-:Y:S01]  /*106e0*/  IMAD.MOV.U32 R3, RZ, RZ, R0 ;  /* 0x000000ffff037224 */ /* 0x000fe200078e0000 */
[----:B------:R-:W-:Y:S01]  /*106f0*/  IADD3 R224, P2, R208, 0x40, RZ ;  /* 0x00000040d0e07810 */ /* 0x000fe20007f5e0ff */
[----:B------:R-:W-:Y:S01]  /*10700*/  IMAD.X R228, RZ, RZ, R213, P0 ;  /* 0x000000ffffe47224 */ /* 0x000fe200000e06d5 */
[----:B------:R-:W-:Y:S01]  /*10710*/  IADD3 R221, P0, R204, 0x80, RZ ;  /* 0x00000080ccdd7810 */ /* 0x000fe20007f1e0ff */
[----:B------:R-:W-:Y:S01]  /*10720*/  IMAD.MOV.U32 R227, RZ, RZ, c[0x0][0x208] ;  /* 0x00008200ffe37624 */ /* 0x000fe200078e00ff */
[----:B------:R-:W-:Y:S01]  /*10730*/  MOV R229, R217 ;  /* 0x000000d900e57202 */ /* 0x000fe20000000f00 */
[----:B------:R-:W-:Y:S01]  /*10740*/  @P4 IMAD.HI.U32 R226, R174, c[0x0][0x2c8], RZ ;  /* 0x0000b200aee24a27 */ /* 0x000fe200078e00ff */
[----:B------:R-:W-:-:S02]  /*10750*/  IADD3 R220, R208, 0x80, RZ ;  /* 0x00000080d0dc7810 */ /* 0x000fc40007ffe0ff */
[----:B------:R-:W-:Y:S01]  /*10760*/  MOV R232, c[0x0][0x20c] ;  /* 0x0000830000e87a02 */ /* 0x000fe20000000f00 */
[----:B------:R-:W-:Y:S01]  /*10770*/  IMAD.MOV.U32 R225, RZ, RZ, -0x40 ;  /* 0xffffffc0ffe17424 */ /* 0x000fe200078e00ff */
[----:B------:R-:W-:Y:S01]  /*10780*/  IADD3.X R223, RZ, R213, RZ, P2, !PT ;  /* 0x000000d5ffdf7210 */ /* 0x000fe200017fe4ff */
[----:B------:R-:W-:Y:S01]  /*10790*/  IMAD.X R218, RZ, RZ, R211, P1 ;  /* 0x000000ffffda7224 */ /* 0x000fe200008e06d3 */
[----:B------:R-:W-:Y:S02]  /*107a0*/  IADD3.X R216, RZ, R211, RZ, P0, !PT ;  /* 0x000000d3ffd87210 */ /* 0x000fe400007fe4ff */
.L_x_615:
[----:B------:R-:W-:Y:S04]  /*107b0*/  DEPBAR.LE SB0, 0x0 ;  /* 0x000080000000791a */ /* 0x000fe80000000000 */
[----:B------:R-:W-:Y:S01]  /*107c0*/  BAR.SYNC.DEFER_BLOCKING 0x0 ;  /* 0x0000000000007b1d */ /* 0x000fe20000010000 */
[----:B------:R-:W-:Y:S02]  /*107d0*/  ISETP.GE.AND P0, PT, R229, RZ, PT ;  /* 0x000000ffe500720c */ /* 0x000fe40003f06270 */
[----:B------:R-:W-:Y:S11]  /*107e0*/  ISETP.NE.AND P4, PT, R203, RZ, PT ;  /* 0x000000ffcb00720c */ /* 0x000ff60003f85270 */
[----:B------:R-:W-:Y:S01]  /*107f0*/  @P0 SHF.R.S32.HI R17, RZ, 0x1f, R229 ;  /* 0x0000001fff110819 */ /* 0x000fe200000114e5 */
[----:B------:R-:W-:Y:S04]  /*10800*/  @P0 IMAD.WIDE.U32 R8, R229, c[0x0][0x208], RZ ;  /* 0x00008200e5080a25 */ /* 0x000fe800078e00ff */
[----:B------:R-:W-:Y:S02]  /*10810*/  @P0 IMAD R17, R17, c[0x0][0x208], RZ ;  /* 0x0000820011110a24 */ /* 0x000fe400078e02ff */
[C---:B------:R-:W-:Y:S02]  /*10820*/  @P0 IMAD.SHL.U32 R15, R8.reuse, 0x40, RZ ;  /* 0x00000040080f0824 */ /* 0x040fe400078e00ff */
[----:B------:R-:W-:Y:S01]  /*10830*/  @P0 IMAD R17, R229, c[0x0][0x20c], R17 ;  /* 0x00008300e5110a24 */ /* 0x000fe200078e0211 */
[----:B------:R-:W-:Y:S02]  /*10840*/  LDSM.16.M88.4 R136, [R198+0xc100] ;  /* 0x00c10000c688783b */ /* 0x000fe40000000200 */
[----:B------:R-:W-:Y:S01]  /*10850*/  @P0 IADD3 R11, P1, R15, R222, RZ ;  /* 0x000000de0f0b0210 */ /* 0x000fe20007f3e0ff */
[----:B------:R-:W-:Y:S01]  /*10860*/  @P0 IMAD.IADD R17, R9, 0x1, R17 ;  /* 0x0000000109110824 */ /* 0x000fe200078e0211 */
[-C--:B------:R-:W-:Y:S04]  /*10870*/  @P0 IADD3 R9, P2, R15, R204.reuse, RZ ;  /* 0x000000cc0f090210 */ /* 0x080fe80007f5e0ff */
[----:B------:R-:W1:Y:S01]  /*10880*/  LDSM.16.M88.4 R140, [R197+0x6100] ;  /* 0x00610000c58c783b */ /* 0x000e620000000200 */
[----:B------:R-:W-:Y:S02]  /*10890*/  @P0 SHF.L.U64.HI R17, R8, 0x6, R17 ;  /* 0x0000000608110819 */ /* 0x000fe40000010211 */
[----:B------:R-:W-:Y:S02]  /*108a0*/  @P0 LEA R28, P3, R9, c[0x0][0x1f8], 0x1 ;  /* 0x00007e00091c0a11 */ /* 0x000fe400078608ff */
[C---:B------:R-:W-:Y:S01]  /*108b0*/  @P0 IADD3.X R8, R17.reuse, R211, RZ, P2, !PT ;  /* 0x000000d311080210 */ /* 0x040fe200017fe4ff */
[----:B------:R-:W-:Y:S01]  /*108c0*/  @P0 IMAD.X R0, R17, 0x1, R218, P1 ;  /* 0x0000000111000824 */ /* 0x000fe200008e06da */
[----:B------:R-:W-:Y:S01]  /*108d0*/  @P0 LEA R32, P2, R11, c[0x0][0x1f8], 0x1 ;  /* 0x00007e000b200a11 */ /* 0x000fe200078408ff */
[----:B------:R-:W2:Y:S01]  /*108e0*/  LDSM.16.M88.4 R144, [R197+0x6900] ;  /* 0x00690000c590783b */ /* 0x000ea20000000200 */
[----:B------:R-:W-:Y:S02]  /*108f0*/  @P0 LEA.HI.X R29, R9, c[0x0][0x1fc], R8, 0x1, P3 ;  /* 0x00007f00091d0a11 */ /* 0x000fe400018f0c08 */
[----:B------:R-:W-:Y:S02]  /*10900*/  @P0 LEA R9, P1, R227, R15, 0x5 ;  /* 0x0000000fe3090211 */ /* 0x000fe400078228ff */
[----:B------:R-:W-:Y:S02]  /*10910*/  @P0 LEA.HI.X R33, R11, c[0x0][0x1fc], R0, 0x1, P2 ;  /* 0x00007f000b210a11 */ /* 0x000fe400010f0c00 */
[----:B------:R-:W-:Y:S01]  /*10920*/  @P0 LEA.HI.X R13, R227, R17, R232, 0x5, P1 ;  /* 0x00000011e30d0211 */ /* 0x000fe200008f2ce8 */
[----:B------:R-:W3:Y:S01]  /*10930*/  LDSM.16.M88.4 R148, [R197+0x7100] ;  /* 0x00710000c594783b */ /* 0x000ee20000000200 */
[----:B------:R-:W-:Y:S02]  /*10940*/  @P0 IADD3 R11, P1, R9, R204, RZ ;  /* 0x000000cc090b0210 */ /* 0x000fe40007f3e0ff */
[-C--:B------:R-:W-:Y:S02]  /*10950*/  @P0 IADD3 R15, P2, R15, R221.reuse, RZ ;  /* 0x000000dd0f0f0210 */ /* 0x080fe40007f5e0ff */
[----:B------:R-:W-:Y:S01]  /*10960*/  ISETP.NE.AND P3, PT, R173, 0x1, PT ;  /* 0x00000001ad00780c */ /* 0x000fe20003f65270 */
[----:B------:R-:W-:Y:S01]  /*10970*/  @P0 IMAD.X R0, R13, 0x1, R211, P1 ;  /* 0x000000010d000824 */ /* 0x000fe200008e06d3 */
[----:B------:R-:W-:Y:S01]  /*10980*/  @P0 LEA R238, P1, R11, c[0x0][0x1f8], 0x1 ;  /* 0x00007e000bee0a11 */ /* 0x000fe200078208ff */
[----:B------:R-:W4:Y:S01]  /*10990*/  LDSM.16.M88.4 R152, [R197+0x7900] ;  /* 0x00790000c598783b */ /* 0x000f220000000200 */
[----:B------:R-:W-:Y:S02]  /*109a0*/  @P0 IADD3.X R8, R17, R216, RZ, P2, !PT ;  /* 0x000000d811080210 */ /* 0x000fe400017fe4ff */
[----:B------:R-:W-:Y:S02]  /*109b0*/  @P0 LEA R240, P2, R15, c[0x0][0x1f8], 0x1 ;  /* 0x00007e000ff00a11 */ /* 0x000fe400078408ff */
[----:B------:R-:W-:Y:S02]  /*109c0*/  @P0 LEA.HI.X R239, R11, c[0x0][0x1fc], R0, 0x1, P1 ;  /* 0x00007f000bef0a11 */ /* 0x000fe400008f0c00 */
[----:B------:R-:W-:Y:S01]  /*109d0*/  @P0 LEA.HI.X R241, R15, c[0x0][0x1fc], R8, 0x1, P2 ;  /* 0x00007f000ff10a11 */ /* 0x000fe200010f0c08 */
[----:B------:R-:W-:Y:S01]  /*109e0*/  LDSM.16.M88.4 R132, [R194+0xc100] ;  /* 0x00c10000c284783b */ /* 0x000fe20000000200 */
[C---:B------:R-:W-:Y:S02]  /*109f0*/  @P0 IADD3 R12, P1, R9.reuse, R221, RZ ;  /* 0x000000dd090c0210 */ /* 0x040fe40007f3e0ff */
[----:B------:R-:W-:Y:S04]  /*10a00*/  @P0 IADD3 R0, P2, R9, R222, RZ ;  /* 0x000000de09000210 */ /* 0x000fe80007f5e0ff */
[C---:B------:R-:W-:Y:S01]  /*10a10*/  @P0 IADD3.X R15, R13.reuse, R218, RZ, P2, !PT ;  /* 0x000000da0d0f0210 */ /* 0x040fe200017fe4ff */
[C---:B-1----:R-:W-:Y:S01]  /*10a20*/  HMMA.16816.F32 R4, R136.reuse, R140, RZ ;  /* 0x0000008c8804723c */ /* 0x042fe200000018ff */
[----:B------:R-:W1:Y:S02]  /*10a30*/  LDSM.16.M88.4 R156, [R196] ;  /* 0x00000000c49c783b */ /* 0x000e640000000200 */
[----:B------:R-:W-:Y:S01]  /*10a40*/  @P0 LEA R236, P2, R0, c[0x0][0x1f8], 0x1 ;  /* 0x00007e0000ec0a11 */ /* 0x000fe200078408ff */
[----:B------:R-:W-:Y:S01]  /*10a50*/  @P0 IMAD.X R13, R13, 0x1, R216, P1 ;  /* 0x000000010d0d0824 */ /* 0x000fe200008e06d8 */
[----:B------:R-:W-:Y:S02]  /*10a60*/  @P0 LEA R234, P1, R12, c[0x0][0x1f8], 0x1 ;  /* 0x00007e000cea0a11 */ /* 0x000fe400078208ff */
[----:B------:R-:W-:Y:S01]  /*10a70*/  @P0 LEA.HI.X R237, R0, c[0x0][0x1fc], R15, 0x1, P2 ;  /* 0x00007f0000ed0a11 */ /* 0x000fe200010f0c0f */
[C---:B------:R-:W-:Y:S01]  /*10a80*/  HMMA.16816.F32 R8, R136.reuse, R142, RZ ;  /* 0x0000008e8808723c */ /* 0x040fe200000018ff */
[----:B------:R-:W5:Y:S03]  /*10a90*/  LDSM.16.M88.4 R160, [R187] ;  /* 0x00000000bba0783b */ /* 0x000f660000000200 */
[----:B------:R-:W-:Y:S04]  /*10aa0*/  @P0 LEA.HI.X R235, R12, c[0x0][0x1fc], R13, 0x1, P1 ;  /* 0x00007f000ceb0a11 */ /* 0x000fe800008f0c0d */
[C---:B--2---:R-:W-:Y:S01]  /*10ab0*/  HMMA.16816.F32 R12, R136.reuse, R144, RZ ;  /* 0x00000090880c723c */ /* 0x044fe200000018ff */
[----:B------:R-:W2:Y:S07]  /*10ac0*/  LDSM.16.M88.4 R140, [R186] ;  /* 0x00000000ba8c783b */ /* 0x000eae0000000200 */
[C---:B------:R-:W-:Y:S01]  /*10ad0*/  HMMA.16816.F32 R16, R136.reuse, R146, RZ ;  /* 0x000000928810723c */ /* 0x040fe200000018ff */
[----:B------:R-:W1:Y:S07]  /*10ae0*/  LDSM.16.M88.4 R164, [R185] ;  /* 0x00000000b9a4783b */ /* 0x000e6e0000000200 */
[C---:B---3--:R-:W-:Y:S01]  /*10af0*/  HMMA.16816.F32 R20, R136.reuse, R148, RZ ;  /* 0x000000948814723c */ /* 0x048fe200000018ff */
[----:B------:R-:W-:Y:S01]  /*10b00*/  @!PT LDS RZ, [RZ] ;  /* 0x00000000fffff984 */ /* 0x000fe20000000800 */
[----:B------:R-:W-:Y:S01]  /*10b10*/  @!PT LDS RZ, [RZ] ;  /* 0x00000000fffff984 */ /* 0x000fe20000000800 */
[----:B------:R-:W-:Y:S01]  /*10b20*/  @!PT LDS RZ, [RZ] ;  /* 0x00000000fffff984 */ /* 0x000fe20000000800 */
[----:B------:R4:W-:Y:S07]  /*10b30*/  @P0 LDGSTS.E.BYPASS.LTC128B.128 [R206+0x100], [R28.64], !P5 ;  /* 0x001000001cce0fae */ /* 0x0009ee000e901d46 */
[C---:B------:R-:W-:Y:S01]  /*10b40*/  HMMA.16816.F32 R24, R136.reuse, R150, RZ ;  /* 0x000000968818723c */ /* 0x040fe200000018ff */
[----:B------:R3:W-:Y:S08]  /*10b50*/  @P0 LDGSTS.E.BYPASS.LTC128B.128 [R206+0x2100], [R32.64], !P6 ;  /* 0x0210000020ce0fae */ /* 0x0007f0000f101d46 */
[----:B------:R1:W-:Y:S08]  /*10b60*/  @P0 LDGSTS.E.BYPASS.LTC128B.128 [R206+0x4100], [R240.64], !P4 ;  /* 0x04100000f0ce0fae */ /* 0x0003f0000e101d46 */
[----:B------:R2:W-:Y:S01]  /*10b70*/  @P0 LDGSTS.E.BYPASS.LTC128B.128 [R206+0x1100], [R238.64], !P5 ;  /* 0x01100000eece0fae */ /* 0x0005e2000e901d46 */
[C---:B----4-:R-:W-:Y:S07]  /*10b80*/  HMMA.16816.F32 R28, R136.reuse, R152, RZ ;  /* 0x00000098881c723c */ /* 0x050fee00000018ff */
[----:B------:R4:W-:Y:S01]  /*10b90*/  @P0 LDGSTS.E.BYPASS.LTC128B.128 [R206+0x3100], [R236.64], !P6 ;  /* 0x03100000ecce0fae */ /* 0x0009e2000f101d46 */
[----:B---3--:R-:W-:Y:S07]  /*10ba0*/  HMMA.16816.F32 R32, R136, R154, RZ ;  /* 0x0000009a8820723c */ /* 0x008fee00000018ff */
[----:B------:R3:W-:Y:S01]  /*10bb0*/  @P0 LDGSTS.E.BYPASS.LTC128B.128 [R206+0x5100], [R234.64], !P4 ;  /* 0x05100000eace0fae */ /* 0x0007e2000e101d46 */
[C---:B-1----:R-:W-:Y:S07]  /*10bc0*/  HMMA.16816.F32 R4, R132.reuse, R156, R4 ;  /* 0x0000009c8404723c */ /* 0x042fee0000001804 */
[----:B------:R-:W-:Y:S01]  /*10bd0*/  LDSM.16.M88.4 R144, [R193+0xc100] ;  /* 0x00c10000c190783b */ /* 0x000fe20000000200 */
[C---:B------:R-:W-:Y:S07]  /*10be0*/  HMMA.16816.F32 R8, R132.reuse, R158, R8 ;  /* 0x0000009e8408723c */ /* 0x040fee0000001808 */
[----:B------:R-:W0:Y:S01]  /*10bf0*/  LDGDEPBAR ;  /* 0x00000000000079af */ /* 0x000e220000000000 */
[C---:B-----5:R-:W-:Y:S07]  /*10c00*/  HMMA.16816.F32 R12, R132.reuse, R160, R12 ;  /* 0x000000a0840c723c */ /* 0x060fee000000180c */
[----:B------:R-:W1:Y:S01]  /*10c10*/  LDSM.16.M88.4 R168, [R192+0x6100] ;  /* 0x00610000c0a8783b */ /* 0x000e620000000200 */
[C---:B------:R-:W-:Y:S07]  /*10c20*/  HMMA.16816.F32 R16, R132.reuse, R162, R16 ;  /* 0x000000a28410723c */ /* 0x040fee0000001810 */
[----:B------:R-:W5:Y:S01]  /*10c30*/  LDSM.16.M88.4 R136, [R192+0x6900] ;  /* 0x00690000c088783b */ /* 0x000f620000000200 */
[C---:B--2---:R-:W-:Y:S07]  /*10c40*/  HMMA.16816.F32 R20, R132.reuse, R140, R20 ;  /* 0x0000008c8414723c */ /* 0x044fee0000001814 */
[----:B------:R-:W2:Y:S01]  /*10c50*/  LDSM.16.M88.4 R148, [R192+0x7100] ;  /* 0x00710000c094783b */ /* 0x000ea20000000200 */
[C---:B------:R-:W-:Y:S07]  /*10c60*/  HMMA.16816.F32 R24, R132.reuse, R142, R24 ;  /* 0x0000008e8418723c */ /* 0x040fee0000001818 */
[----:B------:R-:W2:Y:S01]  /*10c70*/  LDSM.16.M88.4 R152, [R192+0x7900] ;  /* 0x00790000c098783b */ /* 0x000ea20000000200 */
[C---:B------:R-:W-:Y:S07]  /*10c80*/  HMMA.16816.F32 R28, R132.reuse, R164, R28 ;  /* 0x000000a4841c723c */ /* 0x040fee000000181c */
[----:B------:R-:W-:Y:S01]  /*10c90*/  LDSM.16.M88.4 R156, [R191+0xc100] ;  /* 0x00c10000bf9c783b */ /* 0x000fe20000000200 */
[----:B------:R-:W-:Y:S07]  /*10ca0*/  HMMA.16816.F32 R32, R132, R166, R32 ;  /* 0x000000a68420723c */ /* 0x000fee0000001820 */
[----:B------:R-:W3:Y:S01]  /*10cb0*/  LDSM.16.M88.4 R160, [R184] ;  /* 0x00000000b8a0783b */ /* 0x000ee20000000200 */
[C---:B-1----:R-:W-:Y:S07]  /*10cc0*/  HMMA.16816.F32 R4, R144.reuse, R168, R4 ;  /* 0x000000a89004723c */ /* 0x042fee0000001804 */
[----:B------:R-:W1:Y:S01]  /*10cd0*/  LDSM.16.M88.4 R132, [R184+0x800] ;  /* 0x00080000b884783b */ /* 0x000e620000000200 */
[C---:B------:R-:W-:Y:S07]  /*10ce0*/  HMMA.16816.F32 R8, R144.reuse, R170, R8 ;  /* 0x000000aa9008723c */ /* 0x040fee0000001808 */
[----:B------:R-:W1:Y:S01]  /*10cf0*/  LDSM.16.M88.4 R140, [R184+0x1000] ;  /* 0x00100000b88c783b */ /* 0x000e620000000200 */
[C---:B-----5:R-:W-:Y:S07]  /*10d00*/  HMMA.16816.F32 R12, R144.reuse, R136, R12 ;  /* 0x00000088900c723c */ /* 0x060fee000000180c */
[----:B------:R-:W5:Y:S01]  /*10d10*/  LDSM.16.M88.4 R164, [R184+0x1800] ;  /* 0x00180000b8a4783b */ /* 0x000f620000000200 */
[C---:B------:R-:W-:Y:S07]  /*10d20*/  HMMA.16816.F32 R16, R144.reuse, R138, R16 ;  /* 0x0000008a9010723c */ /* 0x040fee0000001810 */
[----:B------:R-:W-:Y:S01]  /*10d30*/  LDSM.16.M88.4 R136, [R198+0x10100] ;  /* 0x01010000c688783b */ /* 0x000fe20000000200 */
[C---:B--2---:R-:W-:Y:S07]  /*10d40*/  HMMA.16816.F32 R20, R144.reuse, R148, R20 ;  /* 0x000000949014723c */ /* 0x044fee0000001814 */
[----:B------:R-:W-:Y:S01]  /*10d50*/  LDSM.16.M88.4 R168, [R182] ;  /* 0x00000000b6a8783b */ /* 0x000fe20000000200 */
[C---:B------:R-:W-:Y:S07]  /*10d60*/  HMMA.16816.F32 R24, R144.reuse, R150, R24 ;  /* 0x000000969018723c */ /* 0x040fee0000001818 */
[----:B------:R-:W-:Y:S01]  /*10d70*/  LDSM.16.M88.4 R148, [R197+0x8900] ;  /* 0x00890000c594783b */ /* 0x000fe20000000200 */
[C---:B------:R-:W-:Y:S08]  /*10d80*/  HMMA.16816.F32 R28, R144.reuse, R152, R28 ;  /* 0x00000098901c723c */ /* 0x040ff0000000181c */
[----:B------:R-:W-:Y:S01]  /*10d90*/  HMMA.16816.F32 R32, R144, R154, R32 ;  /* 0x0000009a9020723c */ /* 0x000fe20000001820 */
[----:B------:R-:W2:Y:S07]  /*10da0*/  LDSM.16.M88.4 R144, [R197+0x8100] ;  /* 0x00810000c590783b */ /* 0x000eae0000000200 */
[C---:B---3--:R-:W-:Y:S01]  /*10db0*/  HMMA.16816.F32 R4, R156.reuse, R160, R4 ;  /* 0x000000a09c04723c */ /* 0x048fe20000001804 */
[----:B------:R-:W3:Y:S07]  /*10dc0*/  LDSM.16.M88.4 R152, [R197+0x9100] ;  /* 0x00910000c598783b */ /* 0x000eee0000000200 */
[C---:B------:R-:W-:Y:S01]  /*10dd0*/  HMMA.16816.F32 R8, R156.reuse, R162, R8 ;  /* 0x000000a29c08723c */ /* 0x040fe20000001808 */
[----:B------:R-:W2:Y:S07]  /*10de0*/  LDSM.16.M88.4 R160, [R197+0x9900] ;  /* 0x00990000c5a0783b */ /* 0x000eae0000000200 */
[C---:B-1----:R-:W-:Y:S08]  /*10df0*/  HMMA.16816.F32 R12, R156.reuse, R132, R12 ;  /* 0x000000849c0c723c */ /* 0x042ff0000000180c */
[C---:B------:R-:W-:Y:S01]  /*10e00*/  HMMA.16816.F32 R16, R156.reuse, R134, R16 ;  /* 0x000000869c10723c */ /* 0x040fe20000001810 */
[----:B------:R-:W-:Y:S07]  /*10e10*/  LDSM.16.M88.4 R132, [R194+0x10100] ;  /* 0x01010000c284783b */ /* 0x000fee0000000200 */
[C---:B------:R-:W-:Y:S08]  /*10e20*/  HMMA.16816.F32 R20, R156.reuse, R140, R20 ;  /* 0x0000008c9c14723c */ /* 0x040ff00000001814 */
[C---:B------:R-:W-:Y:S01]  /*10e30*/  HMMA.16816.F32 R24, R156.reuse, R142, R24 ;  /* 0x0000008e9c18723c */ /* 0x040fe20000001818 */
[----:B------:R-:W1:Y:S07]  /*10e40*/  LDSM.16.M88.4 R140, [R183] ;  /* 0x00000000b78c783b */ /* 0x000e6e0000000200 */
[C---:B-----5:R-:W-:Y:S08]  /*10e50*/  HMMA.16816.F32 R28, R156.reuse, R164, R28 ;  /* 0x000000a49c1c723c */ /* 0x060ff0000000181c */
[----:B------:R-:W-:Y:S01]  /*10e60*/  HMMA.16816.F32 R32, R156, R166, R32 ;  /* 0x000000a69c20723c */ /* 0x000fe20000001820 */
[----:B------:R-:W-:Y:S07]  /*10e70*/  LDSM.16.M88.4 R156, [R192+0x9100] ;  /* 0x00910000c09c783b */ /* 0x000fee0000000200 */
[C---:B--2---:R-:W-:Y:S01]  /*10e80*/  HMMA.16816.F32 R4, R136.reuse, R144, R4 ;  /* 0x000000908804723c */ /* 0x044fe20000001804 */
[----:B------:R-:W-:Y:S07]  /*10e90*/  LDSM.16.M88.4 R164, [R184+0x3000] ;  /* 0x00300000b8a4783b */ /* 0x000fee0000000200 */
[C---:B------:R-:W-:Y:S01]  /*10ea0*/  HMMA.16816.F32 R8, R136.reuse, R146, R8 ;  /* 0x000000928808723c */ /* 0x040fe20000001808 */
[----:B------:R-:W2:Y:S07]  /*10eb0*/  LDSM.16.M88.4 R144, [R181] ;  /* 0x00000000b590783b */ /* 0x000eae0000000200 */
[C---:B------:R-:W-:Y:S08]  /*10ec0*/  HMMA.16816.F32 R12, R136.reuse, R148, R12 ;  /* 0x00000094880c723c */ /* 0x040ff0000000180c */
[C---:B------:R-:W-:Y:S01]  /*10ed0*/  HMMA.16816.F32 R16, R136.reuse, R150, R16 ;  /* 0x000000968810723c */ /* 0x040fe20000001810 */
[----:B------:R-:W5:Y:S07]  /*10ee0*/  LDSM.16.M88.4 R148, [R180] ;  /* 0x00000000b494783b */ /* 0x000f6e0000000200 */
[C---:B---3--:R-:W-:Y:S08]  /*10ef0*/  HMMA.16816.F32 R20, R136.reuse, R152, R20 ;  /* 0x000000988814723c */ /* 0x048ff00000001814 */
[C---:B------:R-:W-:Y:S01]  /*10f00*/  HMMA.16816.F32 R24, R136.reuse, R154, R24 ;  /* 0x0000009a8818723c */ /* 0x040fe20000001818 */
[----:B------:R-:W-:Y:S07]  /*10f10*/  LDSM.16.M88.4 R152, [R192+0x8100] ;  /* 0x00810000c098783b */ /* 0x000fee0000000200 */
[C---:B------:R-:W-:Y:S08]  /*10f20*/  HMMA.16816.F32 R28, R136.reuse, R160, R28 ;  /* 0x000000a0881c723c */ /* 0x040ff0000000181c */
[----:B------:R-:W-:Y:S01]  /*10f30*/  HMMA.16816.F32 R32, R136, R162, R32 ;  /* 0x000000a28820723c */ /* 0x000fe20000001820 */
[----:B------:R-:W3:Y:S07]  /*10f40*/  LDSM.16.M88.4 R136, [R193+0x10100] ;  /* 0x01010000c188783b */ /* 0x000eee0000000200 */
[C---:B-1----:R-:W-:Y:S01]  /*10f50*/  HMMA.16816.F32 R4, R132.reuse, R140, R4 ;  /* 0x0000008c8404723c */ /* 0x042fe20000001804 */
[----:B------:R-:W-:Y:S07]  /*10f60*/  LDSM.16.M88.4 R160, [R192+0x9900] ;  /* 0x00990000c0a0783b */ /* 0x000fee0000000200 */
[C---:B------:R-:W-:Y:S01]  /*10f70*/  HMMA.16816.F32 R8, R132.reuse, R142, R8 ;  /* 0x0000008e8408723c */ /* 0x040fe20000001808 */
[----:B------:R-:W1:Y:S07]  /*10f80*/  LDSM.16.M88.4 R140, [R192+0x8900] ;  /* 0x00890000c08c783b */ /* 0x000e6e0000000200 */
[C---:B------:R-:W-:Y:S08]  /*10f90*/  HMMA.16816.F32 R12, R132.reuse, R168, R12 ;  /* 0x000000a8840c723c */ /* 0x040ff0000000180c */
[C---:B------:R-:W-:Y:S08]  /*10fa0*/  HMMA.16816.F32 R16, R132.reuse, R170, R16 ;  /* 0x000000aa8410723c */ /* 0x040ff00000001810 */
[C---:B--2---:R-:W-:Y:S08]  /*10fb0*/  HMMA.16816.F32 R20, R132.reuse, R144, R20 ;  /* 0x000000908414723c */ /* 0x044ff00000001814 */
[C---:B------:R-:W-:Y:S01]  /*10fc0*/  HMMA.16816.F32 R24, R132.reuse, R146, R24 ;  /* 0x000000928418723c */ /* 0x040fe20000001818 */
[----:B------:R-:W-:Y:S07]  /*10fd0*/  LDSM.16.M88.4 R144, [R184+0x2000] ;  /* 0x00200000b890783b */ /* 0x000fee0000000200 */
[C---:B-----5:R-:W-:Y:S08]  /*10fe0*/  HMMA.16816.F32 R28, R132.reuse, R148, R28 ;  /* 0x00000094841c723c */ /* 0x060ff0000000181c */
[----:B------:R-:W-:Y:S01]  /*10ff0*/  HMMA.16816.F32 R32, R132, R150, R32 ;  /* 0x000000968420723c */ /* 0x000fe20000001820 */
[----:B------:R-:W2:Y:S07]  /*11000*/  LDSM.16.M88.4 R132, [R191+0x10100] ;  /* 0x01010000bf84783b */ /* 0x000eae0000000200 */
[C---:B---3--:R-:W-:Y:S01]  /*11010*/  HMMA.16816.F32 R4, R136.reuse, R152, R4 ;  /* 0x000000988804723c */ /* 0x048fe20000001804 */
[----:B------:R-:W3:Y:S07]  /*11020*/  LDSM.16.M88.4 R148, [R184+0x2800] ;  /* 0x00280000b894783b */ /* 0x000eee0000000200 */
[C---:B------:R-:W-:Y:S01]  /*11030*/  HMMA.16816.F32 R8, R136.reuse, R154, R8 ;  /* 0x0000009a8808723c */ /* 0x040fe20000001808 */
[----:B------:R-:W-:Y:S07]  /*11040*/  LDSM.16.M88.4 R152, [R198+0x14100] ;  /* 0x01410000c698783b */ /* 0x000fee0000000200 */
        /* <DEDUP_REMOVED lines=10> */
[----:B------:R-:W-:Y:S07]  /*110f0*/  LDSM.16.M88.4 R160, [R194+0x14100] ;  /* 0x01410000c2a0783b */ /* 0x000fee0000000200 */
[C---:B------:R-:W-:Y:S01]  /*11100*/  HMMA.16816.F32 R8, R132.reuse, R146, R8 ;  /* 0x000000928408723c */ /* 0x040fe20000001808 */
[----:B------:R-:W2:Y:S07]  /*11110*/  LDSM.16.M88.4 R144, [R197+0xb100] ;  /* 0x00b10000c590783b */ /* 0x000eae0000000200 */
[C---:B---3--:R-:W-:Y:S08]  /*11120*/  HMMA.16816.F32 R12, R132.reuse, R148, R12 ;  /* 0x00000094840c723c */ /* 0x048ff0000000180c */
[C---:B------:R-:W-:Y:S01]  /*11130*/  HMMA.16816.F32 R16, R132.reuse, R150, R16 ;  /* 0x000000968410723c */ /* 0x040fe20000001810 */
[----:B------:R-:W3:Y:S07]  /*11140*/  LDSM.16.M88.4 R148, [R197+0xb900] ;  /* 0x00b90000c594783b */ /* 0x000eee0000000200 */
[C---:B------:R-:W-:Y:S08]  /*11150*/  HMMA.16816.F32 R20, R132.reuse, R164, R20 ;  /* 0x000000a48414723c */ /* 0x040ff00000001814 */
[C---:B------:R-:W-:Y:S01]  /*11160*/  HMMA.16816.F32 R24, R132.reuse, R166, R24 ;  /* 0x000000a68418723c */ /* 0x040fe20000001818 */
[----:B------:R-:W2:Y:S07]  /*11170*/  LDSM.16.M88.4 R164, [R179] ;  /* 0x00000000b3a4783b */ /* 0x000eae0000000200 */
[C---:B-1----:R-:W-:Y:S08]  /*11180*/  HMMA.16816.F32 R28, R132.reuse, R140, R28 ;  /* 0x0000008c841c723c */ /* 0x042ff0000000181c */
[----:B------:R-:W-:Y:S01]  /*11190*/  HMMA.16816.F32 R32, R132, R142, R32 ;  /* 0x0000008e8420723c */ /* 0x000fe20000001820 */
[----:B------:R-:W1:Y:S07]  /*111a0*/  LDSM.16.M88.4 R132, [R178] ;  /* 0x00000000b284783b */ /* 0x000e6e0000000200 */
[C---:B-----5:R-:W-:Y:S01]  /*111b0*/  HMMA.16816.F32 R4, R152.reuse, R156, R4 ;  /* 0x0000009c9804723c */ /* 0x060fe20000001804 */
[----:B------:R-:W5:Y:S07]  /*111c0*/  LDSM.16.M88.4 R140, [R177] ;  /* 0x00000000b18c783b */ /* 0x000f6e0000000200 */
[C---:B------:R-:W-:Y:S01]  /*111d0*/  HMMA.16816.F32 R8, R152.reuse, R158, R8 ;  /* 0x0000009e9808723c */ /* 0x040fe20000001808 */
[----:B------:R-:W-:Y:S07]  /*111e0*/  LDSM.16.M88.4 R156, [R192+0xb900] ;  /* 0x00b90000c09c783b */ /* 0x000fee0000000200 */
[C---:B------:R-:W-:Y:S08]  /*111f0*/  HMMA.16816.F32 R12, R152.reuse, R136, R12 ;  /* 0x00000088980c723c */ /* 0x040ff0000000180c */
[C---:B------:R-:W-:Y:S01]  /*11200*/  HMMA.16816.F32 R16, R152.reuse, R138, R16 ;  /* 0x0000008a9810723c */ /* 0x040fe20000001810 */
[----:B------:R-:W1:Y:S07]  /*11210*/  LDSM.16.M88.4 R136, [R176] ;  /* 0x00000000b088783b */ /* 0x000e6e0000000200 */
[C---:B--2---:R-:W-:Y:S08]  /*11220*/  HMMA.16816.F32 R20, R152.reuse, R144, R20 ;  /* 0x000000909814723c */ /* 0x044ff00000001814 */
[C---:B------:R-:W-:Y:S01]  /*11230*/  HMMA.16816.F32 R24, R152.reuse, R146, R24 ;  /* 0x000000929818723c */ /* 0x040fe20000001818 */
[----:B------:R-:W-:Y:S07]  /*11240*/  LDSM.16.M88.4 R144, [R193+0x14100] ;  /* 0x01410000c190783b */ /* 0x000fee0000000200 */
[C---:B---3--:R-:W-:Y:S08]  /*11250*/  HMMA.16816.F32 R28, R152.reuse, R148, R28 ;  /* 0x00000094981c723c */ /* 0x048ff0000000181c */
[----:B------:R-:W-:Y:S01]  /*11260*/  HMMA.16816.F32 R32, R152, R150, R32 ;  /* 0x000000969820723c */ /* 0x000fe20000001820 */
[----:B------:R-:W2:Y:S07]  /*11270*/  LDSM.16.M88.4 R148, [R192+0xa100] ;  /* 0x00a10000c094783b */ /* 0x000eae0000000200 */
[C---:B------:R-:W-:Y:S01]  /*11280*/  HMMA.16816.F32 R4, R160.reuse, R164, R4 ;  /* 0x000000a4a004723c */ /* 0x040fe20000001804 */
[----:B------:R-:W3:Y:S07]  /*11290*/  LDSM.16.M88.4 R152, [R192+0xa900] ;  /* 0x00a90000c098783b */ /* 0x000eee0000000200 */
[C---:B------:R-:W-:Y:S01]  /*112a0*/  HMMA.16816.F32 R8, R160.reuse, R166, R8 ;  /* 0x000000a6a008723c */ /* 0x040fe20000001808 */
[----:B------:R-:W-:Y:S07]  /*112b0*/  LDSM.16.M88.4 R164, [R184+0x4000] ;  /* 0x00400000b8a4783b */ /* 0x000fee0000000200 */
[C---:B-1----:R-:W-:Y:S08]  /*112c0*/  HMMA.16816.F32 R12, R160.reuse, R132, R12 ;  /* 0x00000084a00c723c */ /* 0x042ff0000000180c */
[C---:B------:R-:W-:Y:S01]  /*112d0*/  HMMA.16816.F32 R16, R160.reuse, R134, R16 ;  /* 0x00000086a010723c */ /* 0x040fe20000001810 */
[----:B------:R-:W1:Y:S07]  /*112e0*/  LDSM.16.M88.4 R132, [R192+0xb100] ;  /* 0x00b10000c084783b */ /* 0x000e6e0000000200 */
[C---:B-----5:R-:W-:Y:S08]  /*112f0*/  HMMA.16816.F32 R20, R160.reuse, R140, R20 ;  /* 0x0000008ca014723c */ /* 0x060ff00000001814 */
[C---:B------:R-:W-:Y:S01]  /*11300*/  HMMA.16816.F32 R24, R160.reuse, R142, R24 ;  /* 0x0000008ea018723c */ /* 0x040fe20000001818 */
[----:B------:R-:W5:Y:S07]  /*11310*/  LDSM.16.M88.4 R140, [R191+0x14100] ;  /* 0x01410000bf8c783b */ /* 0x000f6e0000000200 */
[C---:B------:R-:W-:Y:S08]  /*11320*/  HMMA.16816.F32 R28, R160.reuse, R136, R28 ;  /* 0x00000088a01c723c */ /* 0x040ff0000000181c */
[----:B------:R-:W-:Y:S01]  /*11330*/  HMMA.16816.F32 R32, R160, R138, R32 ;  /* 0x0000008aa020723c */ /* 0x000fe20000001820 */
[----:B------:R-:W-:Y:S07]  /*11340*/  LDSM.16.M88.4 R136, [R184+0x5000] ;  /* 0x00500000b888783b */ /* 0x000fee0000000200 */
[C---:B--2---:R-:W-:Y:S08]  /*11350*/  HMMA.16816.F32 R4, R144.reuse, R148, R4 ;  /* 0x000000949004723c */ /* 0x044ff00000001804 */
[C---:B------:R-:W-:Y:S08]  /*11360*/  HMMA.16816.F32 R8, R144.reuse, R150, R8 ;  /* 0x000000969008723c */ /* 0x040ff00000001808 */
[C---:B---3--:R-:W-:Y:S08]  /*11370*/  HMMA.16816.F32 R12, R144.reuse, R152, R12 ;  /* 0x00000098900c723c */ /* 0x048ff0000000180c */
[C---:B------:R-:W-:Y:S08]  /*11380*/  HMMA.16816.F32 R16, R144.reuse, R154, R16 ;  /* 0x0000009a9010723c */ /* 0x040ff00000001810 */
[C---:B-1----:R-:W-:Y:S08]  /*11390*/  HMMA.16816.F32 R20, R144.reuse, R132, R20 ;  /* 0x000000849014723c */ /* 0x042ff00000001814 */
[C---:B------:R-:W-:Y:S01]  /*113a0*/  HMMA.16816.F32 R24, R144.reuse, R134, R24 ;  /* 0x000000869018723c */ /* 0x040fe20000001818 */
[----:B------:R-:W1:Y:S07]  /*113b0*/  LDSM.16.M88.4 R132, [R184+0x4800] ;  /* 0x00480000b884783b */ /* 0x000e6e0000000200 */
[C---:B------:R-:W-:Y:S07]  /*113c0*/  HMMA.16816.F32 R28, R144.reuse, R156, R28 ;  /* 0x0000009c901c723c */ /* 0x040fee000000181c */
[----:B------:R-:W-:Y:S01]  /*113d0*/  MOV R157, R174 ;  /* 0x000000ae009d7202 */ /* 0x000fe20000000f00 */
[----:B------:R-:W-:Y:S01]  /*113e0*/  HMMA.16816.F32 R32, R144, R158, R32 ;  /* 0x0000009e9020723c */ /* 0x000fe20000001820 */
[----:B------:R-:W-:Y:S01]  /*113f0*/  LDSM.16.M88.4 R144, [R184+0x5800] ;  /* 0x00580000b890783b */ /* 0x000fe20000000200 */
[----:B------:R-:W-:Y:S04]  /*11400*/  DEPBAR.LE SB0, 0x0 ;  /* 0x000080000000791a */ /* 0x000fe80000000000 */
[----:B------:R-:W-:Y:S01]  /*11410*/  @P3 SHF.R.U32.HI R157, RZ, c[0x0][0x2cc], R226 ;  /* 0x0000b300ff9d3a19 */ /* 0x000fe200000116e2 */
[----:B------:R-:W-:Y:S01]  /*11420*/  IMAD R158, R229, R225, 0x1 ;  /* 0x00000001e59e7424 */ /* 0x000fe200078e02e1 */
[C---:B-----5:R-:W-:Y:S03]  /*11430*/  HMMA.16816.F32 R4, R140.reuse, R164, R4 ;  /* 0x000000a48c04723c */ /* 0x060fe60000001804 */
[----:B------:R-:W2:Y:S02]  /*11440*/  SHFL.IDX PT, R156, R157, RZ, 0x1c1f ;  /* 0x001c1fff9d9c7589 */ /* 0x000ea400000e0000 */
[----:B------:R-:W-:Y:S03]  /*11450*/  IADD3 R158, R172, R158, -R219 ;  /* 0x0000009eac9e7210 */ /* 0x000fe60007ffe8db */
[C---:B------:R-:W-:Y:S03]  /*11460*/  HMMA.16816.F32 R8, R140.reuse, R166, R8 ;  /* 0x000000a68c08723c */ /* 0x040fe60000001808 */
[----:B------:R-:W3:Y:S01]  /*11470*/  SHFL.IDX PT, R0, R157, 0x1, 0x1c1f ;  /* 0x003c1f009d007f89 */ /* 0x000ee200000e0000 */
[----:B------:R-:W-:Y:S04]  /*11480*/  IMAD.IADD R159, R158, 0x1, -R175 ;  /* 0x000000019e9f7824 */ /* 0x000fe800078e0aaf */
[C---:B-1----:R-:W-:Y:S03]  /*11490*/  HMMA.16816.F32 R12, R140.reuse, R132, R12 ;  /* 0x000000848c0c723c */ /* 0x042fe6000000180c */
[----:B------:R-:W-:Y:S05]  /*114a0*/  BAR.SYNC.DEFER_BLOCKING 0x0 ;  /* 0x0000000000007b1d */ /* 0x000fea0000010000 */
[C---:B------:R-:W-:Y:S04]  /*114b0*/  HMMA.16816.F32 R16, R140.reuse, R134, R16 ;  /* 0x000000868c10723c */ /* 0x040fe80000001810 */
[C---:B--2---:R-:W-:Y:S04]  /*114c0*/  IADD3 R132, R159.reuse, R156, RZ ;  /* 0x0000009c9f847210 */ /* 0x044fe80007ffe0ff */
[C---:B------:R-:W-:Y:S03]  /*114d0*/  HMMA.16816.F32 R20, R140.reuse, R136, R20 ;  /* 0x000000888c14723c */ /* 0x040fe60000001814 */
[C---:B------:R-:W-:Y:S01]  /*114e0*/  ISETP.GT.AND P0, PT, R132.reuse, RZ, PT ;  /* 0x000000ff8400720c */ /* 0x040fe20003f04270 */
[----:B---3--:R-:W-:Y:S01]  /*114f0*/  IMAD.IADD R0, R159, 0x1, R0 ;  /* 0x000000019f007824 */ /* 0x008fe200078e0200 */
[----:B------:R-:W-:Y:S02]  /*11500*/  ISETP.GT.AND P2, PT, R132, 0x1, PT ;  /* 0x000000018400780c */ /* 0x000fe40003f44270 */
[----:B------:R-:W-:Y:S01]  /*11510*/  FSEL R134, R4, -INF , P0 ;  /* 0xff80000004867808 */ /* 0x000fe20000000000 */
[C---:B------:R-:W-:Y:S03]  /*11520*/  HMMA.16816.F32 R24, R140.reuse, R138, R24 ;  /* 0x0000008a8c18723c */ /* 0x040fe60000001818 */
[C---:B------:R-:W-:Y:S02]  /*11530*/  ISETP.GT.AND P1, PT, R0.reuse, RZ, PT ;  /* 0x000000ff0000720c */ /* 0x040fe40003f24270 */
[----:B------:R-:W-:Y:S02]  /*11540*/  ISETP.GT.AND P0, PT, R0, 0x1, PT ;  /* 0x000000010000780c */ /* 0x000fe40003f04270 */
[----:B------:R-:W-:Y:S01]  /*11550*/  FSEL R161, R6, -INF , P1 ;  /* 0xff80000006a17808 */ /* 0x000fe20000800000 */
[C---:B------:R-:W-:Y:S03]  /*11560*/  HMMA.16816.F32 R28, R140.reuse, R144, R28 ;  /* 0x000000908c1c723c */ /* 0x040fe6000000181c */
[----:B------:R-:W-:Y:S02]  /*11570*/  ISETP.GT.AND P1, PT, R0, 0x8, PT ;  /* 0x000000080000780c */ /* 0x000fe40003f24270 */
[----:B------:R-:W-:Y:S02]  /*11580*/  FSEL R135, R7, -INF , P0 ;  /* 0xff80000007877808 */ /* 0x000fe40000000000 */
[----:B------:R-:W-:Y:S01]  /*11590*/  FSEL R163, R5, -INF , P2 ;  /* 0xff80000005a37808 */ /* 0x000fe20001000000 */
[----:B------:R-:W-:Y:S03]  /*115a0*/  HMMA.16816.F32 R32, R140, R146, R32 ;  /* 0x000000928c20723c */ /* 0x000fe60000001820 */
[C---:B------:R-:W-:Y:S02]  /*115b0*/  ISETP.GT.AND P2, PT, R132.reuse, 0x9, PT ;  /* 0x000000098400780c */ /* 0x040fe40003f44270 */
[C---:B------:R-:W-:Y:S02]  /*115c0*/  ISETP.GT.AND P0, PT, R132.reuse, 0x8, PT ;  /* 0x000000088400780c */ /* 0x040fe40003f04270 */
[----:B------:R-:W-:Y:S02]  /*115d0*/  ISETP.GT.AND P3, PT, R132, 0x28, PT ;  /* 0x000000288400780c */ /* 0x000fe40003f64270 */
[----:B------:R-:W-:Y:S02]  /*115e0*/  FSEL R156, R8, -INF , P0 ;  /* 0xff800000089c7808 */ /* 0x000fe40000000000 */
[----:B------:R-:W-:Y:S02]  /*115f0*/  ISETP.GT.AND P0, PT, R0, 0x9, PT ;  /* 0x000000090000780c */ /* 0x000fe40003f04270 */
[----:B------:R-:W-:Y:S02]  /*11600*/  FSEL R8, R9, -INF , P2 ;  /* 0xff80000009087808 */ /* 0x000fe40001000000 */
[----:B------:R-:W-:Y:S02]  /*11610*/  FSEL R9, R10, -INF , P1 ;  /* 0xff8000000a097808 */ /* 0x000fe40000800000 */
[----:B------:R-:W-:Y:S02]  /*11620*/  FMNMX.FTZ R10, R134, R3, !PT ;  /* 0x00000003860a7209 */ /* 0x000fe40007810000 */
[----:B------:R-:W-:Y:S02]  /*11630*/  ISETP.GT.AND P2, PT, R132, 0x11, PT ;  /* 0x000000118400780c */ /* 0x000fe40003f44270 */
[----:B------:R-:W-:Y:S02]  /*11640*/  FMNMX.FTZ R133, R163, R10, !PT ;  /* 0x0000000aa3857209 */ /* 0x000fe40007810000 */
[----:B------:R-:W-:Y:S02]  /*11650*/  FSEL R11, R11, -INF , P0 ;  /* 0xff8000000b0b7808 */ /* 0x000fe40000000000 */
[----:B------:R-:W-:Y:S02]  /*11660*/  FSEL R231, R13, -INF , P2 ;  /* 0xff8000000de77808 */ /* 0x000fe40001000000 */
[----:B------:R-:W-:Y:S02]  /*11670*/  FMNMX.FTZ R13, R156, R133, !PT ;  /* 0x000000859c0d7209 */ /* 0x000fe40007810000 */
[----:B------:R-:W-:Y:S02]  /*11680*/  ISETP.GT.AND P0, PT, R132, 0x10, PT ;  /* 0x000000108400780c */ /* 0x000fe40003f04270 */
[----:B------:R-:W-:Y:S02]  /*11690*/  FMNMX.FTZ R13, R8, R13, !PT ;  /* 0x0000000d080d7209 */ /* 0x000fe40007810000 */
[----:B------:R-:W-:Y:S02]  /*116a0*/  FSEL R168, R12, -INF , P0 ;  /* 0xff8000000ca87808 */ /* 0x000fe40000000000 */
[C---:B------:R-:W-:Y:S02]  /*116b0*/  ISETP.GT.AND P0, PT, R0.reuse, 0x11, PT ;  /* 0x000000110000780c */ /* 0x040fe40003f04270 */
[----:B------:R-:W-:Y:S02]  /*116c0*/  ISETP.GT.AND P1, PT, R0, 0x10, PT ;  /* 0x000000100000780c */ /* 0x000fe40003f24270 */
[----:B------:R-:W-:Y:S02]  /*116d0*/  FSEL R233, R15, -INF , P0 ;  /* 0xff8000000fe97808 */ /* 0x000fe40000000000 */
[----:B------:R-:W-:Y:S02]  /*116e0*/  FMNMX.FTZ R10, R168, R13, !PT ;  /* 0x0000000da80a7209 */ /* 0x000fe40007810000 */
[----:B------:R-:W-:Y:S02]  /*116f0*/  ISETP.GT.AND P0, PT, R132, 0x18, PT ;  /* 0x000000188400780c */ /* 0x000fe40003f04270 */
[----:B------:R-:W-:Y:S02]  /*11700*/  FSEL R170, R14, -INF , P1 ;  /* 0xff8000000eaa7808 */ /* 0x000fe40000800000 */
[----:B------:R-:W-:Y:S02]  /*11710*/  ISETP.GT.AND P1, PT, R0, 0x18, PT ;  /* 0x000000180000780c */ /* 0x000fe40003f24270 */
[----:B------:R-:W-:Y:S02]  /*11720*/  ISETP.GT.AND P2, PT, R132, 0x19, PT ;  /* 0x000000198400780c */ /* 0x000fe40003f44270 */
[----:B------:R-:W-:Y:S02]  /*11730*/  FSEL R234, R16, -INF , P0 ;  /* 0xff80000010ea7808 */ /* 0x000fe40000000000 */
[----:B------:R-:W-:Y:S02]  /*11740*/  FMNMX.FTZ R13, R231, R10, !PT ;  /* 0x0000000ae70d7209 */ /* 0x000fe40007810000 */
[----:B----4-:R-:W-:Y:S02]  /*11750*/  FSEL R236, R18, -INF , P1 ;  /* 0xff80000012ec7808 */ /* 0x010fe40000800000 */
[----:B------:R-:W-:Y:S02]  /*11760*/  ISETP.GT.AND P0, PT, R0, 0x19, PT ;  /* 0x000000190000780c */ /* 0x000fe40003f04270 */
[----:B------:R-:W-:Y:S02]  /*11770*/  FSEL R235, R17, -INF , P2 ;  /* 0xff80000011eb7808 */ /* 0x000fe40001000000 */
[----:B------:R-:W-:Y:S02]  /*11780*/  FMNMX.FTZ R10, R234, R13, !PT ;  /* 0x0000000dea0a7209 */ /* 0x000fe40007810000 */
[----:B------:R-:W-:Y:S02]  /*11790*/  ISETP.GT.AND P1, PT, R132, 0x20, PT ;  /* 0x000000208400780c */ /* 0x000fe40003f24270 */
[----:B------:R-:W-:Y:S02]  /*117a0*/  FMNMX.FTZ R12, R161, R2, !PT ;  /* 0x00000002a10c7209 */ /* 0x000fe40007810000 */
[----:B------:R-:W-:Y:S02]  /*117b0*/  FSEL R238, R20, -INF , P1 ;  /* 0xff80000014ee7808 */ /* 0x000fe40000800000 */
[----:B------:R-:W-:Y:S02]  /*117c0*/  FSEL R237, R19, -INF , P0 ;  /* 0xff80000013ed7808 */ /* 0x000fe40000000000 */
[----:B------:R-:W-:Y:S02]  /*117d0*/  ISETP.GT.AND P0, PT, R132, 0x21, PT ;  /* 0x000000218400780c */ /* 0x000fe40003f04270 */
[----:B------:R-:W-:Y:S02]  /*117e0*/  FMNMX.FTZ R13, R235, R10, !PT ;  /* 0x0000000aeb0d7209 */ /* 0x000fe40007810000 */
[----:B------:R-:W-:Y:S02]  /*117f0*/  FMNMX.FTZ R12, R135, R12, !PT ;  /* 0x0000000c870c7209 */ /* 0x000fe40007810000 */
[----:B------:R-:W-:Y:S02]  /*11800*/  FSEL R251, R21, -INF , P0 ;  /* 0xff80000015fb7808 */ /* 0x000fe40000000000 */
[----:B------:R-:W-:Y:S02]  /*11810*/  FMNMX.FTZ R12, R9, R12, !PT ;  /* 0x0000000c090c7209 */ /* 0x000fe40007810000 */
[----:B------:R-:W-:Y:S02]  /*11820*/  FMNMX.FTZ R10, R238, R13, !PT ;  /* 0x0000000dee0a7209 */ /* 0x000fe40007810000 */
[----:B------:R-:W-:Y:S02]  /*11830*/  FSEL R245, R24, -INF , P3 ;  /* 0xff80000018f57808 */ /* 0x000fe40001800000 */
[----:B------:R-:W-:Y:S02]  /*11840*/  FMNMX.FTZ R13, R11, R12, !PT ;  /* 0x0000000c0b0d7209 */ /* 0x000fe40007810000 */
[C---:B------:R-:W-:Y:S02]  /*11850*/  ISETP.GT.AND P1, PT, R132.reuse, 0x29, PT ;  /* 0x000000298400780c */ /* 0x040fe40003f24270 */
[----:B------:R-:W-:Y:S02]  /*11860*/  FMNMX.FTZ R10, R251, R10, !PT ;  /* 0x0000000afb0a7209 */ /* 0x000fe40007810000 */
[----:B------:R-:W-:Y:S02]  /*11870*/  FSEL R241, R25, -INF , P1 ;  /* 0xff80000019f17808 */ /* 0x000fe40000800000 */
[----:B------:R-:W-:Y:S02]  /*11880*/  ISETP.GT.AND P0, PT, R132, 0x30, PT ;  /* 0x000000308400780c */ /* 0x000fe40003f04270 */
[----:B------:R-:W-:Y:S02]  /*11890*/  FMNMX.FTZ R12, R170, R13, !PT ;  /* 0x0000000daa0c7209 */ /* 0x000fe40007810000 */
[----:B------:R-:W-:Y:S02]  /*118a0*/  FMNMX.FTZ R10, R245, R10, !PT ;  /* 0x0000000af50a7209 */ /* 0x000fe40007810000 */
[----:B------:R-:W-:Y:S02]  /*118b0*/  FSEL R217, R28, -INF , P0 ;  /* 0xff8000001cd97808 */ /* 0x000fe40000000000 */
[----:B------:R-:W-:Y:S02]  /*118c0*/  FMNMX.FTZ R10, R241, R10, !PT ;  /* 0x0000000af10a7209 */ /* 0x000fe40007810000 */
[----:B------:R-:W-:Y:S02]  /*118d0*/  FMNMX.FTZ R13, R233, R12, !PT ;  /* 0x0000000ce90d7209 */ /* 0x000fe40007810000 */
[----:B------:R-:W-:Y:S02]  /*118e0*/  ISETP.GT.AND P2, PT, R0, 0x20, PT ;  /* 0x000000200000780c */ /* 0x000fe40003f44270 */
[----:B------:R-:W-:Y:S02]  /*118f0*/  FMNMX.FTZ R12, R217, R10, !PT ;  /* 0x0000000ad90c7209 */ /* 0x000fe40007810000 */
[----:B------:R-:W-:Y:S02]  /*11900*/  FMNMX.FTZ R10, R236, R13, !PT ;  /* 0x0000000dec0a7209 */ /* 0x000fe40007810000 */
[----:B------:R-:W-:Y:S02]  /*11910*/  ISETP.GT.AND P3, PT, R132, 0x31, PT ;  /* 0x000000318400780c */ /* 0x000fe40003f64270 */
[----:B------:R-:W-:Y:S02]  /*11920*/  FSEL R249, R22, -INF , P2 ;  /* 0xff80000016f97808 */ /* 0x000fe40001000000 */
[----:B------:R-:W-:Y:S02]  /*11930*/  ISETP.GT.AND P1, PT, R132, 0x39, PT ;  /* 0x000000398400780c */ /* 0x000fe40003f24270 */
[----:B------:R-:W-:Y:S02]  /*11940*/  ISETP.GT.AND P0, PT, R0, 0x21, PT ;  /* 0x000000210000780c */ /* 0x000fe40003f04270 */
[----:B------:R-:W-:Y:S02]  /*11950*/  FMNMX.FTZ R10, R237, R10, !PT ;  /* 0x0000000aed0a7209 */ /* 0x000fe40007810000 */
[----:B------:R-:W-:Y:S02]  /*11960*/  FSEL R169, R29, -INF , P3 ;  /* 0xff8000001da97808 */ /* 0x000fe40001800000 */
[----:B------:R-:W-:Y:S02]  /*11970*/  ISETP.GT.AND P2, PT, R132, 0x38, PT ;  /* 0x000000388400780c */ /* 0x000fe40003f44270 */
[----:B------:R-:W-:Y:S02]  /*11980*/  FSEL R157, R33, -INF , P1 ;  /* 0xff800000219d7808 */ /* 0x000fe40000800000 */
[----:B------:R-:W-:Y:S02]  /*11990*/  FSEL R247, R23, -INF , P0 ;  /* 0xff80000017f77808 */ /* 0x000fe40000000000 */
        /* <DEDUP_REMOVED lines=8> */
[----:B------:R-:W-:Y:S02]  /*11a20*/  ISETP.GE.AND P2, PT, R229, 0x1, PT ;  /* 0x00000001e500780c */ /* 0x000fe40003f46270 */
[----:B------:R-:W-:Y:S02]  /*11a30*/  ISETP.GT.AND P1, PT, R0, 0x30, PT ;  /* 0x000000300000780c */ /* 0x000fe40003f24270 */
[----:B------:R-:W-:Y:S02]  /*11a40*/  FSEL R239, R27, -INF , P0 ;  /* 0xff8000001bef7808 */ /* 0x000fe40000000000 */
[----:B------:R-:W-:Y:S02]  /*11a50*/  FMNMX.FTZ R14, R243, R14, !PT ;  /* 0x0000000ef30e7209 */ /* 0x000fe40007810000 */
[----:B------:R-:W-:Y:S02]  /*11a60*/  FMNMX.FTZ R19, R157, R12, !PT ;  /* 0x0000000c9d137209 */ /* 0x000fe40007810000 */
[----:B------:R-:W-:Y:S02]  /*11a70*/  FSEL R171, R30, -INF , P1 ;  /* 0xff8000001eab7808 */ /* 0x000fe40000800000 */
[C---:B------:R-:W-:Y:S01]  /*11a80*/  ISETP.GT.AND P0, PT, R0.reuse, 0x31, PT ;  /* 0x000000310000780c */ /* 0x040fe20003f04270 */
[----:B------:R-:W1:Y:S01]  /*11a90*/  SHFL.BFLY PT, R10, R19, 0x2, 0x1f ;  /* 0x0c401f00130a7f89 */ /* 0x000e6200000e0000 */
[----:B------:R-:W-:Y:S02]  /*11aa0*/  FMNMX.FTZ R14, R239, R14, !PT ;  /* 0x0000000eef0e7209 */ /* 0x000fe40007810000 */
[----:B------:R-:W-:Y:S02]  /*11ab0*/  FSEL R167, R31, -INF , P0 ;  /* 0xff8000001fa77808 */ /* 0x000fe40000000000 */
[----:B------:R-:W-:Y:S02]  /*11ac0*/  ISETP.GT.AND P1, PT, R0, 0x38, PT ;  /* 0x000000380000780c */ /* 0x000fe40003f24270 */
[----:B------:R-:W-:Y:S02]  /*11ad0*/  FMNMX.FTZ R14, R171, R14, !PT ;  /* 0x0000000eab0e7209 */ /* 0x000fe40007810000 */
[----:B------:R-:W-:Y:S02]  /*11ae0*/  IADD3 R12, R229, -0x1, RZ ;  /* 0xffffffffe50c7810 */ /* 0x000fe40007ffe0ff */
[----:B------:R-:W-:Y:S02]  /*11af0*/  FSEL R159, R34, -INF , P1 ;  /* 0xff800000229f7808 */ /* 0x000fe40000800000 */
[----:B------:R-:W-:Y:S01]  /*11b00*/  FMNMX.FTZ R14, R167, R14, !PT ;  /* 0x0000000ea70e7209 */ /* 0x000fe20007810000 */
[----:B------:R-:W-:Y:S01]  /*11b10*/  @P2 IMAD.WIDE.U32 R16, R12, c[0x0][0x1e0], RZ ;  /* 0x000078000c102a25 */ /* 0x000fe200078e00ff */
[----:B------:R-:W-:Y:S02]  /*11b20*/  ISETP.GT.AND P0, PT, R0, 0x39, PT ;  /* 0x000000390000780c */ /* 0x000fe40003f04270 */
[----:B------:R-:W-:Y:S02]  /*11b30*/  @P2 SHF.R.S32.HI R13, RZ, 0x1f, R12 ;  /* 0x0000001fff0d2819 */ /* 0x000fe4000001140c */
[----:B------:R-:W-:Y:S02]  /*11b40*/  FMNMX.FTZ R4, R159, R14, !PT ;  /* 0x0000000e9f047209 */ /* 0x000fe40007810000 */
[----:B------:R-:W-:Y:S01]  /*11b50*/  FSEL R133, R35, -INF , P0 ;  /* 0xff80000023857808 */ /* 0x000fe20000000000 */
[----:B------:R-:W-:Y:S01]  /*11b60*/  @P2 IMAD R13, R13, c[0x0][0x1e0], RZ ;  /* 0x000078000d0d2a24 */ /* 0x000fe200078e02ff */
[----:B------:R-:W-:Y:S02]  /*11b70*/  @P2 SHF.L.U32 R15, R16, 0x6, RZ ;  /* 0x00000006100f2819 */ /* 0x000fe400000006ff */
[----:B------:R-:W-:Y:S01]  /*11b80*/  FMNMX.FTZ R0, R133, R4, !PT ;  /* 0x0000000485007209 */ /* 0x000fe20007810000 */
[----:B------:R-:W-:Y:S01]  /*11b90*/  @P2 IMAD R13, R12, c[0x0][0x1e4], R13 ;  /* 0x000079000c0d2a24 */ /* 0x000fe200078e020d */
[----:B-1----:R-:W-:Y:S03]  /*11ba0*/  FMNMX.FTZ R19, R19, R10, !PT ;  /* 0x0000000a13137209 */ /* 0x002fe60007810000 */
[----:B------:R-:W1:Y:S01]  /*11bb0*/  SHFL.BFLY PT, R5, R0, 0x2, 0x1f ;  /* 0x0c401f0000057f89 */ /* 0x000e6200000e0000 */
[----:B------:R-:W-:Y:S01]  /*11bc0*/  @P2 IMAD.IADD R13, R17, 0x1, R13 ;  /* 0x00000001110d2824 */ /* 0x000fe200078e020d */
[----:B------:R-:W-:Y:S04]  /*11bd0*/  @P2 IADD3 R17, P0, R15, R208, RZ ;  /* 0x000000d00f112210 */ /* 0x000fe80007f1e0ff */
[----:B------:R-:W-:Y:S02]  /*11be0*/  @P2 SHF.L.U64.HI R23, R16, 0x6, R13 ;  /* 0x0000000610172819 */ /* 0x000fe4000001020d */
[----:B------:R-:W-:Y:S01]  /*11bf0*/  @P2 LEA R24, P1, R17, c[0x0][0x1c8], 0x1 ;  /* 0x0000720011182a11 */ /* 0x000fe200078208ff */
[----:B------:R-:W2:Y:S01]  /*11c00*/  SHFL.BFLY PT, R14, R19, 0x1, 0x1f ;  /* 0x0c201f00130e7f89 */ /* 0x000ea200000e0000 */
[----:B------:R-:W-:Y:S02]  /*11c10*/  @P2 IADD3.X R10, R23, R213, RZ, P0, !PT ;  /* 0x000000d5170a2210 */ /* 0x000fe400007fe4ff */
[----:B------:R-:W-:Y:S02]  /*11c20*/  @P2 IADD3 R13, P0, R15, R224, RZ ;  /* 0x000000e00f0d2210 */ /* 0x000fe40007f1e0ff */
[----:B------:R-:W-:Y:S02]  /*11c30*/  @P2 LEA.HI.X R25, R17, c[0x0][0x1cc], R10, 0x1, P1 ;  /* 0x0000730011192a11 */ /* 0x000fe400008f0c0a */
[----:B------:R-:W-:Y:S01]  /*11c40*/  @P2 LEA R12, P1, R13, c[0x0][0x1c8], 0x1 ;  /* 0x000072000d0c2a11 */ /* 0x000fe200078208ff */
[----:B------:R-:W-:Y:S01]  /*11c50*/  @P2 IMAD.X R10, R23, 0x1, R223, P0 ;  /* 0x00000001170a2824 */ /* 0x000fe200000e06df */
[----:B------:R-:W-:Y:S01]  /*11c60*/  @P2 IADD3 R17, P0, R15, R220, RZ ;  /* 0x000000dc0f112210 */ /* 0x000fe20007f1e0ff */
[----:B------:R3:W-:Y:S03]  /*11c70*/  @P2 LDGSTS.E.BYPASS.LTC128B.128 [R206+0x6100], [R24.64], !P5 ;  /* 0x0610000018ce2fae */ /* 0x0007e6000e901d46 */
[----:B------:R-:W-:Y:S02]  /*11c80*/  @P2 LEA.HI.X R13, R13, c[0x0][0x1cc], R10, 0x1, P1 ;  /* 0x000073000d0d2a11 */ /* 0x000fe400008f0c0a */
[----:B------:R-:W-:Y:S02]  /*11c90*/  @P2 IADD3.X R10, R23, R228, RZ, P0, !PT ;  /* 0x000000e4170a2210 */ /* 0x000fe400007fe4ff */
[----:B------:R-:W-:Y:S01]  /*11ca0*/  @P2 IADD3 R15, P0, R202, R15, RZ ;  /* 0x0000000fca0f2210 */ /* 0x000fe20007f1e0ff */
[----:B------:R4:W-:Y:S01]  /*11cb0*/  @P2 LDGSTS.E.BYPASS.LTC128B.128 [R206+0x8100], [R12.64], !P6 ;  /* 0x081000000cce2fae */ /* 0x0009e2000f101d46 */
[----:B------:R-:W-:Y:S02]  /*11cc0*/  @P2 LEA R20, P1, R17, c[0x0][0x1c8], 0x1 ;  /* 0x0000720011142a11 */ /* 0x000fe400078208ff */
[----:B-1----:R-:W-:Y:S01]  /*11cd0*/  FMNMX.FTZ R5, R0, R5, !PT ;  /* 0x0000000500057209 */ /* 0x002fe20007810000 */
[----:B------:R-:W-:Y:S01]  /*11ce0*/  @P2 IMAD.X R23, R201, 0x1, R23, P0 ;  /* 0x00000001c9172824 */ /* 0x000fe200000e0617 */
[----:B------:R-:W-:Y:S02]  /*11cf0*/  @P2 LEA.HI.X R21, R17, c[0x0][0x1cc], R10, 0x1, P1 ;  /* 0x0000730011152a11 */ /* 0x000fe400008f0c0a */
[----:B------:R-:W-:Y:S01]  /*11d00*/  @P2 IADD3 R17, P3, R15, R208, RZ ;  /* 0x000000d00f112210 */ /* 0x000fe20007f7e0ff */
[----:B------:R-:W1:Y:S01]  /*11d10*/  SHFL.BFLY PT, R132, R5, 0x1, 0x1f ;  /* 0x0c201f0005847f89 */ /* 0x000e6200000e0000 */
[----:B--2---:R-:W-:Y:S02]  /*11d20*/  FMNMX.FTZ R0, R19, R14, !PT ;  /* 0x0000000e13007209 */ /* 0x004fe40007810000 */
[----:B------:R-:W-:Y:S02]  /*11d30*/  @P2 LEA R18, P0, R17, c[0x0][0x1c8], 0x1 ;  /* 0x0000720011122a11 */ /* 0x000fe400078008ff */
[----:B------:R-:W-:Y:S01]  /*11d40*/  @P2 IADD3.X R10, R23, R213, RZ, P3, !PT ;  /* 0x000000d5170a2210 */ /* 0x000fe20001ffe4ff */
[C---:B------:R-:W-:Y:S01]  /*11d50*/  FMUL.FTZ R166, R0.reuse, c[0x0][0x2d0] ;  /* 0x0000b40000a67a20 */ /* 0x040fe20000410000 */
[----:B------:R-:W-:Y:S01]  /*11d60*/  FSETP.NEU.FTZ.AND P1, PT, R0, -INF , PT ;  /* 0xff8000000000780b */ /* 0x000fe20003f3d000 */
[----:B------:R2:W-:Y:S01]  /*11d70*/  @P2 LDGSTS.E.BYPASS.LTC128B.128 [R206+0xa100], [R20.64], !P4 ;  /* 0x0a10000014ce2fae */ /* 0x0005e2000e101d46 */
[----:B------:R-:W-:Y:S02]  /*11d80*/  @P2 LEA.HI.X R19, R17, c[0x0][0x1cc], R10, 0x1, P0 ;  /* 0x0000730011132a11 */ /* 0x000fe400000f0c0a */
[----:B------:R-:W-:Y:S02]  /*11d90*/  @P2 IADD3 R17, P0, R15, R224, RZ ;  /* 0x000000e00f112210 */ /* 0x000fe40007f1e0ff */
[----:B------:R-:W-:Y:S02]  /*11da0*/  FSEL R166, R166, RZ, P1 ;  /* 0x000000ffa6a67208 */ /* 0x000fe40000800000 */
[----:B------:R-:W-:Y:S01]  /*11db0*/  FSEL R4, R0, RZ, P1 ;  /* 0x000000ff00047208 */ /* 0x000fe20000800000 */
[----:B------:R-:W-:Y:S01]  /*11dc0*/  @P2 IMAD.X R10, R23, 0x1, R223, P0 ;  /* 0x00000001170a2824 */ /* 0x000fe200000e06df */
[C---:B------:R-:W-:Y:S01]  /*11dd0*/  @P2 LEA R16, P0, R17.reuse, c[0x0][0x1c8], 0x1 ;  /* 0x0000720011102a11 */ /* 0x040fe200078008ff */
[----:B------:R5:W-:Y:S01]  /*11de0*/  @P2 LDGSTS.E.BYPASS.LTC128B.128 [R206+0x7100], [R18.64], !P5 ;  /* 0x0710000012ce2fae */ /* 0x000be2000e901d46 */
[----:B------:R-:W-:Y:S02]  /*11df0*/  FFMA.FTZ R164, R156, c[0x0][0x2d0], -R166 ;  /* 0x0000b4009ca47a23 */ /* 0x000fe400000108a6 */
[----:B------:R-:W-:Y:S01]  /*11e00*/  @P2 LEA.HI.X R17, R17, c[0x0][0x1cc], R10, 0x1, P0 ;  /* 0x0000730011112a11 */ /* 0x000fe200000f0c0a */
[----:B------:R-:W-:Y:S01]  /*11e10*/  FADD.FTZ R4, -R4, R3 ;  /* 0x0000000304047221 */ /* 0x000fe20000010100 */
[----:B------:R-:W-:Y:S01]  /*11e20*/  @P2 IADD3 R15, P0, R15, R220, RZ ;  /* 0x000000dc0f0f2210 */ /* 0x000fe20007f1e0ff */
[--C-:B------:R-:W-:Y:S01]  /*11e30*/  FFMA.FTZ R165, R134, c[0x0][0x2d0], -R166.reuse ;  /* 0x0000b40086a57a23 */ /* 0x100fe200000108a6 */
[----:B-1----:R-:W-:Y:S01]  /*11e40*/  FMNMX.FTZ R132, R5, R132, !PT ;  /* 0x0000008405847209 */ /* 0x002fe20007810000 */
[----:B------:R1:W-:Y:S01]  /*11e50*/  @P2 LDGSTS.E.BYPASS.LTC128B.128 [R206+0x9100], [R16.64], !P6 ;  /* 0x0910000010ce2fae */ /* 0x0003e2000f101d46 */
[----:B------:R-:W-:Y:S01]  /*11e60*/  @P2 IADD3.X R10, R23, R228, RZ, P0, !PT ;  /* 0x000000e4170a2210 */ /* 0x000fe200007fe4ff */
[--C-:B------:R-:W-:Y:S01]  /*11e70*/  FFMA.FTZ R134, R163, c[0x0][0x2d0], -R166.reuse ;  /* 0x0000b400a3867a23 */ /* 0x100fe200000108a6 */
[C---:B------:R-:W-:Y:S01]  /*11e80*/  @P2 LEA R26, P0, R15.reuse, c[0x0][0x1c8], 0x1 ;  /* 0x000072000f1a2a11 */ /* 0x040fe200078008ff */
[----:B------:R-:W-:Y:S01]  /*11e90*/  FMUL.FTZ R156, R132, c[0x0][0x2d0] ;  /* 0x0000b400849c7a20 */ /* 0x000fe20000410000 */
[----:B------:R-:W-:Y:S01]  /*11ea0*/  MUFU.EX2 R165, R165 ;  /* 0x000000a500a57308 */ /* 0x000fe20000000800 */
[----:B------:R-:W-:Y:S01]  /*11eb0*/  FFMA.FTZ R163, R8, c[0x0][0x2d0], -R166 ;  /* 0x0000b40008a37a23 */ /* 0x000fe200000108a6 */
[----:B------:R-:W-:Y:S01]  /*11ec0*/  @P2 LEA.HI.X R27, R15, c[0x0][0x1cc], R10, 0x1, P0 ;  /* 0x000073000f1b2a11 */ /* 0x000fe200000f0c0a */
[----:B------:R-:W-:Y:S01]  /*11ed0*/  FMUL.FTZ R3, R4, c[0x0][0x2d0] ;  /* 0x0000b40004037a20 */ /* 0x000fe20000410000 */
[----:B------:R-:W-:Y:S01]  /*11ee0*/  FSETP.NEU.FTZ.AND P0, PT, R132, -INF , PT ;  /* 0xff8000008400780b */ /* 0x000fe20003f1d000 */
[--C-:B------:R-:W-:Y:S02]  /*11ef0*/  FFMA.FTZ R168, R168, c[0x0][0x2d0], -R166.reuse ;  /* 0x0000b400a8a87a23 */ /* 0x100fe400000108a6 */
[----:B------:R1:W-:Y:S01]  /*11f00*/  @P2 LDGSTS.E.BYPASS.LTC128B.128 [R206+0xb100], [R26.64], !P4 ;  /* 0x0b1000001ace2fae */ /* 0x0003e2000e101d46 */
[----:B------:R-:W-:Y:S01]  /*11f10*/  FSEL R5, R132, RZ, P0 ;  /* 0x000000ff84057208 */ /* 0x000fe20000000000 */
[--C-:B------:R-:W-:Y:S01]  /*11f20*/  FFMA.FTZ R231, R231, c[0x0][0x2d0], -R166.reuse ;  /* 0x0000b400e7e77a23 */ /* 0x100fe200000108a6 */
[----:B------:R-:W-:Y:S01]  /*11f30*/  FSEL R156, R156, RZ, P0 ;  /* 0x000000ff9c9c7208 */ /* 0x000fe20000000000 */
[----:B------:R-:W1:Y:S01]  /*11f40*/  MUFU.EX2 R134, R134 ;  /* 0x0000008600867308 */ /* 0x000e620000000800 */
[----:B------:R-:W-:Y:S01]  /*11f50*/  FFMA.FTZ R234, R234, c[0x0][0x2d0], -R166 ;  /* 0x0000b400eaea7a23 */ /* 0x000fe200000108a6 */
[----:B------:R-:W-:Y:S01]  /*11f60*/  ISETP.GT.AND P0, PT, R229, R230, PT ;  /* 0x000000e6e500720c */ /* 0x000fe20003f04270 */
[----:B------:R-:W-:Y:S01]  /*11f70*/  FADD.FTZ R5, -R5, R2 ;  /* 0x0000000205057221 */ /* 0x000fe20000010100 */
[----:B----4-:R-:W4:Y:S01]  /*11f80*/  LDSM.16.MT88.4 R12, [R195+0x100] ;  /* 0x00010000c30c783b */ /* 0x010f220000004200 */
[--C-:B------:R-:W-:Y:S02]  /*11f90*/  FFMA.FTZ R162, R161, c[0x0][0x2d0], -R156.reuse ;  /* 0x0000b400a1a27a23 */ /* 0x100fe4000001089c */
[--C-:B------:R-:W-:Y:S02]  /*11fa0*/  FFMA.FTZ R161, R135, c[0x0][0x2d0], -R156.reuse ;  /* 0x0000b40087a17a23 */ /* 0x100fe4000001089c */
[--C-:B------:R-:W-:Y:S01]  /*11fb0*/  FFMA.FTZ R160, R9, c[0x0][0x2d0], -R156.reuse ;  /* 0x0000b40009a07a23 */ /* 0x100fe2000001089c */
[----:B------:R-:W-:Y:S01]  /*11fc0*/  MUFU.EX2 R164, R164 ;  /* 0x000000a400a47308 */ /* 0x000fe20000000800 */
[--C-:B------:R-:W-:Y:S01]  /*11fd0*/  FFMA.FTZ R135, R11, c[0x0][0x2d0], -R156.reuse ;  /* 0x0000b4000b877a23 */ /* 0x100fe2000001089c */
[----:B--2---:R-:W2:Y:S01]  /*11fe0*/  LDSM.16.MT88.4 R20, [R190+0x100] ;  /* 0x00010000be14783b */ /* 0x004ea20000004200 */
[----:B------:R-:W-:Y:S02]  /*11ff0*/  FMUL.FTZ R2, R5, c[0x0][0x2d0] ;  /* 0x0000b40005027a20 */ /* 0x000fe40000410000 */
[--C-:B------:R-:W-:Y:S02]  /*12000*/  FFMA.FTZ R170, R170, c[0x0][0x2d0], -R156.reuse ;  /* 0x0000b400aaaa7a23 */ /* 0x100fe4000001089c */
[----:B------:R-:W-:Y:S02]  /*12010*/  FFMA.FTZ R233, R233, c[0x0][0x2d0], -R156 ;  /* 0x0000b400e9e97a23 */ /* 0x000fe4000001089c */
[----:B------:R-:W-:Y:S01]  /*12020*/  FFMA.FTZ R235, R235, c[0x0][0x2d0], -R166 ;  /* 0x0000b400ebeb7a23 */ /* 0x000fe200000108a6 */
[----:B------:R-:W3:Y:S01]  /*12030*/  MUFU.EX2 R163, R163 ;  /* 0x000000a300a37308 */ /* 0x000ee20000000800 */
[----:B------:R-:W2:Y:S01]  /*12040*/  LDSM.16.MT88.4 R28, [R189+0x100] ;  /* 0x00010000bd1c783b */ /* 0x000ea20000004200 */
[--C-:B------:R-:W-:Y:S01]  /*12050*/  FFMA.FTZ R236, R236, c[0x0][0x2d0], -R156.reuse ;  /* 0x0000b400ecec7a23 */ /* 0x100fe2000001089c */
[----:B-1----:R-:W-:Y:S01]  /*12060*/  F2FP.PACK_AB R136, R134, R165 ;  /* 0x000000a58688723e */ /* 0x002fe200000000ff */
[----:B------:R-:W-:Y:S02]  /*12070*/  FFMA.FTZ R237, R237, c[0x0][0x2d0], -R156 ;  /* 0x0000b400eded7a23 */ /* 0x000fe4000001089c */
[--C-:B------:R-:W-:Y:S03]  /*12080*/  FFMA.FTZ R238, R238, c[0x0][0x2d0], -R166.reuse ;  /* 0x0000b400eeee7a23 */ /* 0x100fe600000108a6 */
[----:B------:R-:W-:Y:S01]  /*12090*/  LDSM.16.MT88.4 R140, [R189+0x2900] ;  /* 0x00290000bd8c783b */ /* 0x000fe20000004200 */
[----:B------:R-:W-:Y:S01]  /*120a0*/  MUFU.EX2 R162, R162 ;  /* 0x000000a200a27308 */ /* 0x000fe20000000800 */
[----:B------:R-:W-:Y:S02]  /*120b0*/  FFMA.FTZ R251, R251, c[0x0][0x2d0], -R166 ;  /* 0x0000b400fbfb7a23 */ /* 0x000fe400000108a6 */
[--C-:B------:R-:W-:Y:S02]  /*120c0*/  FFMA.FTZ R240, R249, c[0x0][0x2d0], -R156.reuse ;  /* 0x0000b400f9f07a23 */ /* 0x100fe4000001089c */
[----:B------:R-:W-:Y:S02]  /*120d0*/  FFMA.FTZ R247, R247, c[0x0][0x2d0], -R156 ;  /* 0x0000b400f7f77a23 */ /* 0x000fe4000001089c */
[----:B------:R-:W-:Y:S01]  /*120e0*/  LDSM.16.MT88.4 R144, [R190+0x3900] ;  /* 0x00390000be90783b */ /* 0x000fe20000004200 */
[--C-:B------:R-:W-:Y:S02]  /*120f0*/  FFMA.FTZ R242, R245, c[0x0][0x2d0], -R166.reuse ;  /* 0x0000b400f5f27a23 */ /* 0x100fe400000108a6 */
[----:B------:R-:W1:Y:S01]  /*12100*/  MUFU.EX2 R161, R161 ;  /* 0x000000a100a17308 */ /* 0x000e620000000800 */
[----:B------:R-:W-:Y:S02]  /*12110*/  FFMA.FTZ R241, R241, c[0x0][0x2d0], -R166 ;  /* 0x0000b400f1f17a23 */ /* 0x000fe400000108a6 */
[--C-:B------:R-:W-:Y:S01]  /*12120*/  FFMA.FTZ R243, R243, c[0x0][0x2d0], -R156.reuse ;  /* 0x0000b400f3f37a23 */ /* 0x100fe2000001089c */
[----:B---3--:R-:W-:Y:S01]  /*12130*/  F2FP.PACK_AB R138, R163, R164 ;  /* 0x000000a4a38a723e */ /* 0x008fe200000000ff */
[----:B------:R-:W-:Y:S01]  /*12140*/  LDSM.16.MT88.4 R148, [R189+0x3900] ;  /* 0x00390000bd94783b */ /* 0x000fe20000004200 */
[----:B------:R-:W-:Y:S02]  /*12150*/  FFMA.FTZ R244, R239, c[0x0][0x2d0], -R156 ;  /* 0x0000b400eff47a23 */ /* 0x000fe4000001089c */
[--C-:B------:R-:W-:Y:S02]  /*12160*/  FFMA.FTZ R217, R217, c[0x0][0x2d0], -R166.reuse ;  /* 0x0000b400d9d97a23 */ /* 0x100fe400000108a6 */
[----:B------:R-:W-:Y:S01]  /*12170*/  MUFU.EX2 R160, R160 ;  /* 0x000000a000a07308 */ /* 0x000fe20000000800 */
[----:B------:R-:W-:Y:S02]  /*12180*/  FFMA.FTZ R246, R169, c[0x0][0x2d0], -R166 ;  /* 0x0000b400a9f67a23 */ /* 0x000fe400000108a6 */
[----:B------:R-:W-:Y:S01]  /*12190*/  LDSM.16.MT88.4 R152, [R188+0x3900] ;  /* 0x00390000bc98783b */ /* 0x000fe20000004200 */
[--C-:B------:R-:W-:Y:S02]  /*121a0*/  FFMA.FTZ R169, R171, c[0x0][0x2d0], -R156.reuse ;  /* 0x0000b400aba97a23 */ /* 0x100fe4000001089c */
[--C-:B------:R-:W-:Y:S02]  /*121b0*/  FFMA.FTZ R171, R159, c[0x0][0x2d0], -R156.reuse ;  /* 0x0000b4009fab7a23 */ /* 0x100fe4000001089c */
[----:B------:R-:W-:Y:S02]  /*121c0*/  FFMA.FTZ R248, R167, c[0x0][0x2d0], -R156 ;  /* 0x0000b400a7f87a23 */ /* 0x000fe4000001089c */
[----:B------:R-:W3:Y:S01]  /*121d0*/  MUFU.EX2 R135, R135 ;  /* 0x0000008700877308 */ /* 0x000ee20000000800 */
[----:B------:R-:W0:Y:S01]  /*121e0*/  LDGDEPBAR ;  /* 0x00000000000079af */ /* 0x000e220000000000 */
[--C-:B------:R-:W-:Y:S01]  /*121f0*/  FFMA.FTZ R167, R158, c[0x0][0x2d0], -R166.reuse ;  /* 0x0000b4009ea77a23 */ /* 0x100fe200000108a6 */
[----:B-1----:R-:W-:Y:S01]  /*12200*/  F2FP.PACK_AB R137, R161, R162 ;  /* 0x000000a2a189723e */ /* 0x002fe200000000ff */
[----:B------:R-:W-:Y:S02]  /*12210*/  FFMA.FTZ R166, R157, c[0x0][0x2d0], -R166 ;  /* 0x0000b4009da67a23 */ /* 0x000fe400000108a6 */
[----:B------:R-:W-:Y:S04]  /*12220*/  FFMA.FTZ R156, R133, c[0x0][0x2d0], -R156 ;  /* 0x0000b400859c7a23 */ /* 0x000fe8000001089c */
[----:B------:R-:W1:Y:S10]  /*12230*/  MUFU.EX2 R3, R3 ;  /* 0x0000000300037308 */ /* 0x000e740000000800 */
[----:B------:R-:W2:Y:S01]  /*12240*/  MUFU.EX2 R2, R2 ;  /* 0x0000000200027308 */ /* 0x000ea20000000800 */
[----:B---3--:R-:W-:Y:S09]  /*12250*/  F2FP.PACK_AB R139, R135, R160 ;  /* 0x000000a0878b723e */ /* 0x008ff200000000ff */
[----:B------:R3:W-:Y:S01]  /*12260*/  MUFU.EX2 R250, R156 ;  /* 0x0000009c00fa7308 */ /* 0x0007e20000000800 */
[C---:B-1----:R-:W-:Y:S02]  /*12270*/  FMUL.FTZ R4, R3.reuse, R128 ;  /* 0x0000008003047220 */ /* 0x042fe40000410000 */
[C---:B------:R-:W-:Y:S02]  /*12280*/  FMUL.FTZ R5, R3.reuse, R129 ;  /* 0x0000008103057220 */ /* 0x040fe40000410000 */
[C---:B------:R-:W-:Y:S02]  /*12290*/  FMUL.FTZ R8, R3.reuse, R124 ;  /* 0x0000007c03087220 */ /* 0x040fe40000410000 */
[C---:B------:R-:W-:Y:S03]  /*122a0*/  FMUL.FTZ R9, R3.reuse, R125 ;  /* 0x0000007d03097220 */ /* 0x040fe60000410000 */
[----:B------:R-:W-:Y:S01]  /*122b0*/  MUFU.EX2 R168, R168 ;  /* 0x000000a800a87308 */ /* 0x000fe20000000800 */
[C---:B------:R-:W-:Y:S02]  /*122c0*/  FMUL.FTZ R16, R3.reuse, R104 ;  /* 0x0000006803107220 */ /* 0x040fe40000410000 */
[C---:B--2---:R-:W-:Y:S02]  /*122d0*/  FMUL.FTZ R6, R2.reuse, R130 ;  /* 0x0000008202067220 */ /* 0x044fe40000410000 */
[C---:B------:R-:W-:Y:S02]  /*122e0*/  FMUL.FTZ R7, R2.reuse, R131 ;  /* 0x0000008302077220 */ /* 0x040fe40000410000 */
[----:B------:R-:W-:Y:S01]  /*122f0*/  LDSM.16.MT88.4 R128, [R190+0x2900] ;  /* 0x00290000be80783b */ /* 0x000fe20000004200 */
[C---:B------:R-:W-:Y:S02]  /*12300*/  FMUL.FTZ R10, R2.reuse, R126 ;  /* 0x0000007e020a7220 */ /* 0x040fe40000410000 */
[C---:B------:R-:W-:Y:S01]  /*12310*/  FMUL.FTZ R11, R2.reuse, R127 ;  /* 0x0000007f020b7220 */ /* 0x040fe20000410000 */
[----:B------:R-:W1:Y:S01]  /*12320*/  MUFU.EX2 R231, R231 ;  /* 0x000000e700e77308 */ /* 0x000e620000000800 */
[C---:B----4-:R-:W-:Y:S03]  /*12330*/  HMMA.16816.F32 R4, R136.reuse, R12, R4 ;  /* 0x0000000c8804723c */ /* 0x050fe60000001804 */
[----:B------:R-:W-:Y:S02]  /*12340*/  LDSM.16.MT88.4 R124, [R195+0x2900] ;  /* 0x00290000c37c783b */ /* 0x000fe40000004200 */
[C---:B------:R-:W-:Y:S02]  /*12350*/  FMUL.FTZ R17, R3.reuse, R105 ;  /* 0x0000006903117220 */ /* 0x040fe40000410000 */
[C---:B------:R-:W-:Y:S01]  /*12360*/  FMUL.FTZ R12, R3.reuse, R100 ;  /* 0x00000064030c7220 */ /* 0x040fe20000410000 */
[C---:B------:R-:W-:Y:S01]  /*12370*/  HMMA.16816.F32 R8, R136.reuse, R14, R8 ;  /* 0x0000000e8808723c */ /* 0x040fe20000001808 */
[----:B------:R-:W-:Y:S02]  /*12380*/  MUFU.EX2 R170, R170 ;  /* 0x000000aa00aa7308 */ /* 0x000fe40000000800 */
[----:B---3--:R-:W-:Y:S01]  /*12390*/  LDSM.16.MT88.4 R156, [R195+0x5900] ;  /* 0x00590000c39c783b */ /* 0x008fe20000004200 */
[C---:B------:R-:W-:Y:S02]  /*123a0*/  FMUL.FTZ R13, R3.reuse, R101 ;  /* 0x00000065030d7220 */ /* 0x040fe40000410000 */
[C---:B-----5:R-:W-:Y:S02]  /*123b0*/  FMUL.FTZ R18, R2.reuse, R106 ;  /* 0x0000006a02127220 */ /* 0x060fe40000410000 */
[C---:B------:R-:W-:Y:S03]  /*123c0*/  FMUL.FTZ R14, R2.reuse, R102 ;  /* 0x00000066020e7220 */ /* 0x040fe60000410000 */
[----:B------:R-:W2:Y:S01]  /*123d0*/  MUFU.EX2 R233, R233 ;  /* 0x000000e900e97308 */ /* 0x000ea20000000800 */
[C---:B------:R-:W-:Y:S02]  /*123e0*/  FMUL.FTZ R15, R2.reuse, R103 ;  /* 0x00000067020f7220 */ /* 0x040fe40000410000 */
[----:B------:R-:W3:Y:S01]  /*123f0*/  LDSM.16.MT88.4 R100, [R188+0x100] ;  /* 0x00010000bc64783b */ /* 0x000ee20000004200 */
[C---:B------:R-:W-:Y:S02]  /*12400*/  FMUL.FTZ R19, R2.reuse, R107 ;  /* 0x0000006b02137220 */ /* 0x040fe40000410000 */
[C---:B------:R-:W-:Y:S02]  /*12410*/  FMUL.FTZ R24, R3.reuse, R112 ;  /* 0x0000007003187220 */ /* 0x040fe40000410000 */
[C---:B------:R-:W-:Y:S02]  /*12420*/  HMMA.16816.F32 R12, R136.reuse, R20, R12 ;  /* 0x00000014880c723c */ /* 0x040fe4000000180c */
[----:B------:R-:W-:Y:S01]  /*12430*/  MUFU.EX2 R234, R234 ;  /* 0x000000ea00ea7308 */ /* 0x000fe20000000800 */
[----:B------:R-:W4:Y:S01]  /*12440*/  LDSM.16.MT88.4 R104, [R195+0x2100] ;  /* 0x00210000c368783b */ /* 0x000f220000004200 */
[C---:B------:R-:W-:Y:S02]  /*12450*/  FMUL.FTZ R25, R3.reuse, R113 ;  /* 0x0000007103197220 */ /* 0x040fe40000410000 */
[C---:B------:R-:W-:Y:S02]  /*12460*/  FMUL.FTZ R26, R2.reuse, R114 ;  /* 0x00000072021a7220 */ /* 0x040fe40000410000 */
[C---:B------:R-:W-:Y:S04]  /*12470*/  HMMA.16816.F32 R16, R136.reuse, R22, R16 ;  /* 0x000000168810723c */ /* 0x040fe80000001810 */
[C---:B------:R-:W-:Y:S01]  /*12480*/  FMUL.FTZ R20, R3.reuse, R108 ;  /* 0x0000006c03147220 */ /* 0x040fe20000410000 */
[----:B------:R-:W5:Y:S01]  /*12490*/  MUFU.EX2 R235, R235 ;  /* 0x000000eb00eb7308 */ /* 0x000f620000000800 */
[C---:B------:R-:W-:Y:S02]  /*124a0*/  FMUL.FTZ R21, R3.reuse, R109 ;  /* 0x0000006d03157220 */ /* 0x040fe40000410000 */
[C---:B------:R-:W-:Y:S04]  /*124b0*/  FMUL.FTZ R22, R2.reuse, R110 ;  /* 0x0000006e02167220 */ /* 0x040fe80000410000 */
[C---:B------:R-:W-:Y:S02]  /*124c0*/  FMUL.FTZ R23, R2.reuse, R111 ;  /* 0x0000006f02177220 */ /* 0x040fe40000410000 */
[----:B------:R-:W1:Y:S01]  /*124d0*/  LDSM.16.MT88.4 R108, [R190+0x2100] ;  /* 0x00210000be6c783b */ /* 0x000e620000004200 */
[C---:B------:R-:W-:Y:S01]  /*124e0*/  FMUL.FTZ R27, R2.reuse, R115 ;  /* 0x00000073021b7220 */ /* 0x040fe20000410000 */
[----:B------:R-:W-:Y:S01]  /*124f0*/  MUFU.EX2 R236, R236 ;  /* 0x000000ec00ec7308 */ /* 0x000fe20000000800 */
[C---:B------:R-:W-:Y:S02]  /*12500*/  FMUL.FTZ R32, R3.reuse, R120 ;  /* 0x0000007803207220 */ /* 0x040fe40000410000 */
[C---:B------:R-:W-:Y:S03]  /*12510*/  HMMA.16816.F32 R20, R136.reuse, R28, R20 ;  /* 0x0000001c8814723c */ /* 0x040fe60000001814 */
[----:B------:R-:W-:Y:S01]  /*12520*/  LDSM.16.MT88.4 R112, [R195+0x900] ;  /* 0x00090000c370783b */ /* 0x000fe20000004200 */
[C---:B------:R-:W-:Y:S02]  /*12530*/  FMUL.FTZ R33, R3.reuse, R121 ;  /* 0x0000007903217220 */ /* 0x040fe40000410000 */
[C---:B------:R-:W-:Y:S01]  /*12540*/  FMUL.FTZ R34, R2.reuse, R122 ;  /* 0x0000007a02227220 */ /* 0x040fe20000410000 */
[----:B------:R-:W1:Y:S01]  /*12550*/  MUFU.EX2 R237, R237 ;  /* 0x000000ed00ed7308 */ /* 0x000e620000000800 */
[C---:B------:R-:W-:Y:S04]  /*12560*/  HMMA.16816.F32 R24, R136.reuse, R30, R24 ;  /* 0x0000001e8818723c */ /* 0x040fe80000001818 */
[C---:B------:R-:W-:Y:S02]  /*12570*/  FMUL.FTZ R28, R3.reuse, R116 ;  /* 0x00000074031c7220 */ /* 0x040fe40000410000 */
[C---:B------:R-:W-:Y:S02]  /*12580*/  FMUL.FTZ R29, R3.reuse, R117 ;  /* 0x00000075031d7220 */ /* 0x040fe40000410000 */
[C---:B------:R-:W-:Y:S01]  /*12590*/  FMUL.FTZ R30, R2.reuse, R118 ;  /* 0x00000076021e7220 */ /* 0x040fe20000410000 */
[----:B------:R-:W-:Y:S03]  /*125a0*/  MUFU.EX2 R238, R238 ;  /* 0x000000ee00ee7308 */ /* 0x000fe60000000800 */
[C---:B------:R-:W-:Y:S02]  /*125b0*/  FMUL.FTZ R31, R2.reuse, R119 ;  /* 0x00000077021f7220 */ /* 0x040fe40000410000 */
[----:B------:R-:W-:Y:S01]  /*125c0*/  LDSM.16.MT88.4 R116, [R190+0x900] ;  /* 0x00090000be74783b */ /* 0x000fe20000004200 */
[C---:B------:R-:W-:Y:S02]  /*125d0*/  FMUL.FTZ R35, R2.reuse, R123 ;  /* 0x0000007b02237220 */ /* 0x040fe40000410000 */
[C---:B------:R-:W-:Y:S02]  /*125e0*/  FMUL.FTZ R36, R3.reuse, R36 ;  /* 0x0000002403247220 */ /* 0x040fe40000410000 */
[C---:B---3--:R-:W-:Y:S01]  /*125f0*/  HMMA.16816.F32 R28, R136.reuse, R100, R28 ;  /* 0x00000064881c723c */ /* 0x048fe2000000181c */
[----:B------:R-:W-:Y:S02]  /*12600*/  MUFU.EX2 R251, R251 ;  /* 0x000000fb00fb7308 */ /* 0x000fe40000000800 */
[----:B------:R-:W-:Y:S01]  /*12610*/  LDSM.16.MT88.4 R120, [R188+0x900] ;  /* 0x00090000bc78783b */ /* 0x000fe20000004200 */
[C---:B------:R-:W-:Y:S02]  /*12620*/  FMUL.FTZ R37, R3.reuse, R37 ;  /* 0x0000002503257220 */ /* 0x040fe40000410000 */
[C---:B------:R-:W-:Y:S02]  /*12630*/  FMUL.FTZ R38, R2.reuse, R38 ;  /* 0x0000002602267220 */ /* 0x040fe40000410000 */
[C---:B------:R-:W-:Y:S03]  /*12640*/  HMMA.16816.F32 R32, R136.reuse, R102, R32 ;  /* 0x000000668820723c */ /* 0x040fe60000001820 */
[----:B------:R-:W3:Y:S01]  /*12650*/  LDSM.16.MT88.4 R100, [R189+0x2100] ;  /* 0x00210000bd64783b */ /* 0x000ee20000004200 */
[C---:B------:R-:W-:Y:S01]  /*12660*/  FMUL.FTZ R39, R2.reuse, R39 ;  /* 0x0000002702277220 */ /* 0x040fe20000410000 */
[----:B------:R-:W1:Y:S01]  /*12670*/  MUFU.EX2 R240, R240 ;  /* 0x000000f000f07308 */ /* 0x000e620000000800 */
[C---:B------:R-:W-:Y:S02]  /*12680*/  FMUL.FTZ R40, R3.reuse, R40 ;  /* 0x0000002803287220 */ /* 0x040fe40000410000 */
[C---:B------:R-:W-:Y:S03]  /*12690*/  FMUL.FTZ R41, R3.reuse, R41 ;  /* 0x0000002903297220 */ /* 0x040fe60000410000 */
[C---:B----4-:R-:W-:Y:S03]  /*126a0*/  HMMA.16816.F32 R36, R136.reuse, R104, R36 ;  /* 0x000000688824723c */ /* 0x050fe60000001824 */
[C---:B------:R-:W-:Y:S01]  /*126b0*/  FMUL.FTZ R42, R2.reuse, R42 ;  /* 0x0000002a022a7220 */ /* 0x040fe20000410000 */
[----:B------:R-:W4:Y:S01]  /*126c0*/  MUFU.EX2 R247, R247 ;  /* 0x000000f700f77308 */ /* 0x000f220000000800 */
[C---:B------:R-:W-:Y:S02]  /*126d0*/  FMUL.FTZ R43, R2.reuse, R43 ;  /* 0x0000002b022b7220 */ /* 0x040fe40000410000 */
        /* <DEDUP_REMOVED lines=8> */
[C---:B------:R-:W-:Y:S03]  /*12760*/  FMUL.FTZ R49, R3.reuse, R49 ;  /* 0x0000003103317220 */ /* 0x040fe60000410000 */
[C---:B-1----:R-:W-:Y:S01]  /*12770*/  HMMA.16816.F32 R44, R136.reuse, R108, R44 ;  /* 0x0000006c882c723c */ /* 0x042fe2000000182c */
[----:B------:R-:W1:Y:S02]  /*12780*/  MUFU.EX2 R241, R241 ;  /* 0x000000f100f17308 */ /* 0x000e640000000800 */
[C---:B------:R-:W-:Y:S02]  /*12790*/  FMUL.FTZ R50, R2.reuse, R50 ;  /* 0x0000003202327220 */ /* 0x040fe40000410000 */
[C---:B------:R-:W-:Y:S02]  /*127a0*/  FMUL.FTZ R51, R2.reuse, R51 ;  /* 0x0000003302337220 */ /* 0x040fe40000410000 */
[C---:B------:R-:W-:Y:S02]  /*127b0*/  FMUL.FTZ R52, R3.reuse, R52 ;  /* 0x0000003403347220 */ /* 0x040fe40000410000 */
[C---:B------:R-:W-:Y:S02]  /*127c0*/  FMUL.FTZ R53, R3.reuse, R53 ;  /* 0x0000003503357220 */ /* 0x040fe40000410000 */
[----:B------:R-:W-:Y:S01]  /*127d0*/  MUFU.EX2 R243, R243 ;  /* 0x000000f300f37308 */ /* 0x000fe20000000800 */
[C---:B------:R-:W-:Y:S01]  /*127e0*/  HMMA.16816.F32 R48, R136.reuse, R110, R48 ;  /* 0x0000006e8830723c */ /* 0x040fe20000001830 */
[----:B------:R-:W1:Y:S02]  /*127f0*/  LDSM.16.MT88.4 R108, [R195+0x4100] ;  /* 0x00410000c36c783b */ /* 0x000e640000004200 */
[C---:B------:R-:W-:Y:S02]  /*12800*/  FMUL.FTZ R54, R2.reuse, R54 ;  /* 0x0000003602367220 */ /* 0x040fe40000410000 */
[C---:B------:R-:W-:Y:S02]  /*12810*/  FMUL.FTZ R55, R2.reuse, R55 ;  /* 0x0000003702377220 */ /* 0x040fe40000410000 */
[C---:B------:R-:W-:Y:S02]  /*12820*/  FMUL.FTZ R56, R3.reuse, R56 ;  /* 0x0000003803387220 */ /* 0x040fe40000410000 */
[C---:B------:R-:W-:Y:S01]  /*12830*/  FMUL.FTZ R57, R3.reuse, R57 ;  /* 0x0000003903397220 */ /* 0x040fe20000410000 */
[----:B------:R-:W1:Y:S02]  /*12840*/  MUFU.EX2 R244, R244 ;  /* 0x000000f400f47308 */ /* 0x000e640000000800 */
[C---:B---3--:R-:W-:Y:S03]  /*12850*/  HMMA.16816.F32 R52, R136.reuse, R100, R52 ;  /* 0x000000648834723c */ /* 0x048fe60000001834 */
[C---:B------:R-:W-:Y:S02]  /*12860*/  FMUL.FTZ R58, R2.reuse, R58 ;  /* 0x0000003a023a7220 */ /* 0x040fe40000410000 */
[C---:B------:R-:W-:Y:S02]  /*12870*/  FMUL.FTZ R59, R2.reuse, R59 ;  /* 0x0000003b023b7220 */ /* 0x040fe40000410000 */
[C---:B------:R-:W-:Y:S01]  /*12880*/  FMUL.FTZ R60, R3.reuse, R60 ;  /* 0x0000003c033c7220 */ /* 0x040fe20000410000 */
[----:B------:R-:W-:Y:S01]  /*12890*/  MUFU.EX2 R217, R217 ;  /* 0x000000d900d97308 */ /* 0x000fe20000000800 */
[C---:B------:R-:W-:Y:S03]  /*128a0*/  FMUL.FTZ R61, R3.reuse, R61 ;  /* 0x0000003d033d7220 */ /* 0x040fe60000410000 */
[C---:B------:R-:W-:Y:S01]  /*128b0*/  HMMA.16816.F32 R56, R136.reuse, R102, R56 ;  /* 0x000000668838723c */ /* 0x040fe20000001838 */
[----:B------:R-:W3:Y:S02]  /*128c0*/  LDSM.16.MT88.4 R100, [R190+0x4100] ;  /* 0x00410000be64783b */ /* 0x000ee40000004200 */
[C---:B------:R-:W-:Y:S02]  /*128d0*/  FMUL.FTZ R62, R2.reuse, R62 ;  /* 0x0000003e023e7220 */ /* 0x040fe40000410000 */
[C---:B------:R-:W-:Y:S01]  /*128e0*/  FMUL.FTZ R63, R2.reuse, R63 ;  /* 0x0000003f023f7220 */ /* 0x040fe20000410000 */
[----:B------:R-:W1:Y:S01]  /*128f0*/  MUFU.EX2 R246, R246 ;  /* 0x000000f600f67308 */ /* 0x000e620000000800 */
[C---:B------:R-:W-:Y:S02]  /*12900*/  FMUL.FTZ R64, R3.reuse, R64 ;  /* 0x0000004003407220 */ /* 0x040fe40000410000 */
[C---:B------:R-:W-:Y:S03]  /*12910*/  FMUL.FTZ R65, R3.reuse, R65 ;  /* 0x0000004103417220 */ /* 0x040fe60000410000 */
[C---:B--2---:R-:W-:Y:S03]  /*12920*/  HMMA.16816.F32 R60, R136.reuse, R104, R60 ;  /* 0x00000068883c723c */ /* 0x044fe6000000183c */
[C---:B------:R-:W-:Y:S01]  /*12930*/  FMUL.FTZ R66, R2.reuse, R66 ;  /* 0x0000004202427220 */ /* 0x040fe20000410000 */
[----:B------:R-:W-:Y:S01]  /*12940*/  MUFU.EX2 R169, R169 ;  /* 0x000000a900a97308 */ /* 0x000fe20000000800 */
[C---:B------:R-:W-:Y:S02]  /*12950*/  FMUL.FTZ R67, R2.reuse, R67 ;  /* 0x0000004302437220 */ /* 0x040fe40000410000 */
[C---:B------:R-:W-:Y:S02]  /*12960*/  FMUL.FTZ R68, R3.reuse, R68 ;  /* 0x0000004403447220 */ /* 0x040fe40000410000 */
[C---:B------:R-:W-:Y:S03]  /*12970*/  FMUL.FTZ R69, R3.reuse, R69 ;  /* 0x0000004503457220 */ /* 0x040fe60000410000 */
[C---:B------:R-:W-:Y:S01]  /*12980*/  HMMA.16816.F32 R64, R136.reuse, R106, R64 ;  /* 0x0000006a8840723c */ /* 0x040fe20000001840 */
[----:B------:R-:W2:Y:S01]  /*12990*/  LDSM.16.MT88.4 R104, [R189+0x4100] ;  /* 0x00410000bd68783b */ /* 0x000ea20000004200 */
[----:B------:R-:W2:Y:S01]  /*129a0*/  MUFU.EX2 R248, R248 ;  /* 0x000000f800f87308 */ /* 0x000ea20000000800 */
[C---:B------:R-:W-:Y:S02]  /*129b0*/  FMUL.FTZ R70, R2.reuse, R70 ;  /* 0x0000004602467220 */ /* 0x040fe40000410000 */
[C---:B------:R-:W-:Y:S02]  /*129c0*/  FMUL.FTZ R71, R2.reuse, R71 ;  /* 0x0000004702477220 */ /* 0x040fe40000410000 */
[C---:B------:R-:W-:Y:S02]  /*129d0*/  FMUL.FTZ R72, R3.reuse, R72 ;  /* 0x0000004803487220 */ /* 0x040fe40000410000 */
[C---:B------:R-:W-:Y:S03]  /*129e0*/  FMUL.FTZ R73, R3.reuse, R73 ;  /* 0x0000004903497220 */ /* 0x040fe60000410000 */
[C---:B-1----:R-:W-:Y:S01]  /*129f0*/  HMMA.16816.F32 R68, R136.reuse, R108, R68 ;  /* 0x0000006c8844723c */ /* 0x042fe20000001844 */
[----:B------:R-:W-:Y:S02]  /*12a00*/  MUFU.EX2 R167, R167 ;  /* 0x000000a700a77308 */ /* 0x000fe40000000800 */
[C---:B------:R-:W-:Y:S02]  /*12a10*/  FMUL.FTZ R74, R2.reuse, R74 ;  /* 0x0000004a024a7220 */ /* 0x040fe40000410000 */
[C---:B------:R-:W-:Y:S02]  /*12a20*/  FMUL.FTZ R75, R2.reuse, R75 ;  /* 0x0000004b024b7220 */ /* 0x040fe40000410000 */
[C---:B------:R-:W-:Y:S02]  /*12a30*/  FMUL.FTZ R76, R3.reuse, R76 ;  /* 0x0000004c034c7220 */ /* 0x040fe40000410000 */
[C---:B------:R-:W-:Y:S02]  /*12a40*/  FMUL.FTZ R77, R3.reuse, R77 ;  /* 0x0000004d034d7220 */ /* 0x040fe40000410000 */
[----:B------:R-:W1:Y:S01]  /*12a50*/  MUFU.EX2 R166, R166 ;  /* 0x000000a600a67308 */ /* 0x000e620000000800 */
        /* <DEDUP_REMOVED lines=10> */
[----:B------:R-:W-:Y:S01]  /*12b00*/  FMUL.FTZ R84, R3, R84 ;  /* 0x0000005403547220 */ /* 0x000fe20000410000 */
[----:B------:R-:W-:Y:S01]  /*12b10*/  F2FP.PACK_AB R100, R231, R168 ;  /* 0x000000a8e764723e */ /* 0x000fe200000000ff */
[----:B------:R-:W-:Y:S03]  /*12b20*/  FMUL.FTZ R85, R3, R85 ;  /* 0x0000005503557220 */ /* 0x000fe60000410000 */
[C---:B------:R-:W-:Y:S03]  /*12b30*/  HMMA.16816.F32 R80, R136.reuse, R102, R80 ;  /* 0x000000668850723c */ /* 0x040fe60000001850 */
[C---:B------:R-:W-:Y:S01]  /*12b40*/  FMUL.FTZ R86, R2.reuse, R86 ;  /* 0x0000005602567220 */ /* 0x040fe20000410000 */
[----:B------:R-:W-:Y:S01]  /*12b50*/  F2FP.PACK_AB R101, R233, R170 ;  /* 0x000000aae965723e */ /* 0x000fe200000000ff */
[C---:B------:R-:W-:Y:S02]  /*12b60*/  FMUL.FTZ R87, R2.reuse, R87 ;  /* 0x0000005702577220 */ /* 0x040fe40000410000 */
[----:B------:R-:W-:Y:S01]  /*12b70*/  FMUL.FTZ R88, R3, R88 ;  /* 0x0000005803587220 */ /* 0x000fe20000410000 */
[----:B-----5:R-:W-:Y:S01]  /*12b80*/  F2FP.PACK_AB R102, R235, R234 ;  /* 0x000000eaeb66723e */ /* 0x020fe200000000ff */
[----:B------:R-:W-:Y:S03]  /*12b90*/  FMUL.FTZ R89, R3, R89 ;  /* 0x0000005903597220 */ /* 0x000fe60000410000 */
[C---:B--2---:R-:W-:Y:S03]  /*12ba0*/  HMMA.16816.F32 R84, R136.reuse, R104, R84 ;  /* 0x000000688854723c */ /* 0x044fe60000001854 */
[C---:B------:R-:W-:Y:S01]  /*12bb0*/  FMUL.FTZ R90, R2.reuse, R90 ;  /* 0x0000005a025a7220 */ /* 0x040fe20000410000 */
[----:B------:R-:W-:Y:S01]  /*12bc0*/  F2FP.PACK_AB R103, R237, R236 ;  /* 0x000000eced67723e */ /* 0x000fe200000000ff */
        /* <DEDUP_REMOVED lines=12> */
[----:B------:R-:W-:Y:S01]  /*12c90*/  FFMA.FTZ R165, R3, R214, R165 ;  /* 0x000000d603a57223 */ /* 0x000fe200000100a5 */
[----:B------:R-:W-:Y:S01]  /*12ca0*/  MOV R3, R0 ;  /* 0x0000000000037202 */ /* 0x000fe20000000f00 */
[----:B------:R-:W-:Y:S03]  /*12cb0*/  FFMA.FTZ R162, R2, R215, R162 ;  /* 0x000000d702a27223 */ /* 0x000fe600000100a2 */
[----:B------:R-:W-:Y:S01]  /*12cc0*/  HMMA.16816.F32 R96, R136, R110, R96 ;  /* 0x0000006e8860723c */ /* 0x000fe20000001860 */
[----:B------:R-:W1:Y:S02]  /*12cd0*/  LDSM.16.MT88.4 R108, [R188+0x2900] ;  /* 0x00290000bc6c783b */ /* 0x000e640000004200 */
[----:B------:R-:W-:Y:S02]  /*12ce0*/  FADD.FTZ R165, R134, R165 ;  /* 0x000000a586a57221 */ /* 0x000fe40000010000 */
[----:B------:R-:W-:Y:S02]  /*12cf0*/  FADD.FTZ R161, R161, R162 ;  /* 0x000000a2a1a17221 */ /* 0x000fe40000010000 */
[----:B------:R-:W-:Y:S01]  /*12d00*/  FADD.FTZ R164, R164, R165 ;  /* 0x000000a5a4a47221 */ /* 0x000fe20000010000 */
[C---:B------:R-:W-:Y:S01]  /*12d10*/  HMMA.16816.F32 R4, R100.reuse, R112, R4 ;  /* 0x000000706404723c */ /* 0x040fe20000001804 */
[----:B------:R-:W-:Y:S04]  /*12d20*/  LDSM.16.MT88.4 R136, [R189+0x3100] ;  /* 0x00310000bd88783b */ /* 0x000fe80000004200 */
[----:B------:R-:W-:Y:S02]  /*12d30*/  FADD.FTZ R160, R160, R161 ;  /* 0x000000a1a0a07221 */ /* 0x000fe40000010000 */
[----:B------:R-:W-:Y:S01]  /*12d40*/  FADD.FTZ R163, R163, R164 ;  /* 0x000000a4a3a37221 */ /* 0x000fe20000010000 */
[C---:B------:R-:W-:Y:S01]  /*12d50*/  HMMA.16816.F32 R8, R100.reuse, R114, R8 ;  /* 0x000000726408723c */ /* 0x040fe20000001808 */
[----:B------:R-:W-:Y:S03]  /*12d60*/  LDSM.16.MT88.4 R112, [R190+0x4900] ;  /* 0x00490000be70783b */ /* 0x000fe60000004200 */
        /* <DEDUP_REMOVED lines=9> */
[C---:B--2---:R-:W-:Y:S04]  /*12e00*/  HMMA.16816.F32 R20, R100.reuse, R104, R20 ;  /* 0x000000686414723c */ /* 0x044fe80000001814 */
[----:B------:R-:W-:Y:S02]  /*12e10*/  FADD.FTZ R236, R236, R233 ;  /* 0x000000e9ecec7221 */ /* 0x000fe40000010000 */
[----:B------:R-:W-:Y:S02]  /*12e20*/  FADD.FTZ R235, R235, R234 ;  /* 0x000000eaebeb7221 */ /* 0x000fe40000010000 */
[C---:B------:R-:W-:Y:S01]  /*12e30*/  HMMA.16816.F32 R24, R100.reuse, R106, R24 ;  /* 0x0000006a6418723c */ /* 0x040fe20000001818 */
[----:B------:R-:W2:Y:S03]  /*12e40*/  LDSM.16.MT88.4 R104, [R195+0x4900] ;  /* 0x00490000c368783b */ /* 0x000ea60000004200 */
[----:B------:R-:W-:Y:S04]  /*12e50*/  FADD.FTZ R237, R237, R236 ;  /* 0x000000eceded7221 */ /* 0x000fe80000010000 */
[C---:B------:R-:W-:Y:S04]  /*12e60*/  HMMA.16816.F32 R28, R100.reuse, R120, R28 ;  /* 0x00000078641c723c */ /* 0x040fe8000000181c */
[----:B------:R-:W-:Y:S04]  /*12e70*/  FADD.FTZ R2, R240, R237 ;  /* 0x000000edf0027221 */ /* 0x000fe80000010000 */
[C---:B------:R-:W-:Y:S01]  /*12e80*/  HMMA.16816.F32 R32, R100.reuse, R122, R32 ;  /* 0x0000007a6420723c */ /* 0x040fe20000001820 */
[----:B------:R-:W-:Y:S03]  /*12e90*/  LDSM.16.MT88.4 R120, [R190+0x1100] ;  /* 0x00110000be78783b */ /* 0x000fe60000004200 */
[----:B----4-:R-:W-:Y:S04]  /*12ea0*/  FADD.FTZ R2, R247, R2 ;  /* 0x00000002f7027221 */ /* 0x010fe80000010000 */
        /* <DEDUP_REMOVED lines=23> */
[----:B------:R-:W-:Y:S06]  /*13020*/  LDSM.16.MT88.4 R108, [R195+0x5100] ;  /* 0x00510000c36c783b */ /* 0x000fec0000004200 */
[----:B------:R-:W-:Y:S01]  /*13030*/  F2FP.PACK_AB R100, R251, R238 ;  /* 0x000000eefb64723e */ /* 0x000fe200000000ff */
[----:B------:R-:W-:Y:S01]  /*13040*/  FADD.FTZ R238, R238, R235 ;  /* 0x000000ebeeee7221 */ /* 0x000fe20000010000 */
[----:B------:R-:W-:Y:S03]  /*13050*/  F2FP.PACK_AB R101, R247, R240 ;  /* 0x000000f0f765723e */ /* 0x000fe600000000ff */
[----:B------:R-:W-:Y:S01]  /*13060*/  F2FP.PACK_AB R102, R241, R242 ;  /* 0x000000f2f166723e */ /* 0x000fe200000000ff */
[----:B------:R-:W-:Y:S01]  /*13070*/  FADD.FTZ R251, R251, R238 ;  /* 0x000000eefbfb7221 */ /* 0x000fe20000010000 */
[----:B------:R-:W-:Y:S01]  /*13080*/  F2FP.PACK_AB R103, R244, R243 ;  /* 0x000000f3f467723e */ /* 0x000fe200000000ff */
[----:B------:R-:W-:Y:S01]  /*13090*/  FADD.FTZ R243, R243, R2 ;  /* 0x00000002f3f37221 */ /* 0x000fe20000010000 */
[----:B------:R-:W-:Y:S01]  /*130a0*/  MOV R2, R132 ;  /* 0x0000008400027202 */ /* 0x000fe20000000f00 */
[----:B------:R-:W-:Y:S02]  /*130b0*/  FADD.FTZ R242, R242, R251 ;  /* 0x000000fbf2f27221 */ /* 0x000fe40000010000 */
[----:B------:R-:W-:Y:S02]  /*130c0*/  FADD.FTZ R244, R244, R243 ;  /* 0x000000f3f4f47221 */ /* 0x000fe40000010000 */
        /* <DEDUP_REMOVED lines=13> */
[C---:B----4-:R-:W-:Y:S08]  /*131a0*/  HMMA.16816.F32 R36, R100.reuse, R116, R36 ;  /* 0x000000746424723c */ /* 0x050ff00000001824 */
        /* <DEDUP_REMOVED lines=12> */
[----:B------:R-:W-:Y:S02]  /*13270*/  FADD.FTZ R169, R169, R244 ;  /* 0x000000f4a9a97221 */ /* 0x000fe40000010000 */
[----:B------:R-:W-:Y:S01]  /*13280*/  FADD.FTZ R246, R246, R217 ;  /* 0x000000d9f6f67221 */ /* 0x000fe20000010000 */
[C---:B------:R-:W-:Y:S01]  /*13290*/  HMMA.16816.F32 R64, R100.reuse, R106, R64 ;  /* 0x0000006a6440723c */ /* 0x040fe20000001840 */
[----:B------:R-:W1:Y:S03]  /*132a0*/  LDSM.16.MT88.4 R104, [R188+0x5100] ;  /* 0x00510000bc68783b */ /* 0x000e660000004200 */
[----:B------:R-:W-:Y:S01]  /*132b0*/  IADD3 R217, R229, -0x1, RZ ;  /* 0xffffffffe5d97810 */ /* 0x000fe20007ffe0ff */
[----:B------:R-:W-:Y:S02]  /*132c0*/  FADD.FTZ R248, R248, R169 ;  /* 0x000000a9f8f87221 */ /* 0x000fe40000010000 */
[----:B------:R-:W-:Y:S01]  /*132d0*/  FADD.FTZ R167, R167, R246 ;  /* 0x000000f6a7a77221 */ /* 0x000fe20000010000 */
[C---:B------:R-:W-:Y:S04]  /*132e0*/  HMMA.16816.F32 R68, R100.reuse, R108, R68 ;  /* 0x0000006c6444723c */ /* 0x040fe80000001844 */
[----:B------:R-:W-:Y:S02]  /*132f0*/  FADD.FTZ R171, R171, R248 ;  /* 0x000000f8abab7221 */ /* 0x000fe40000010000 */
[----:B------:R-:W-:Y:S02]  /*13300*/  FADD.FTZ R214, R166, R167 ;  /* 0x000000a7a6d67221 */ /* 0x000fe40000010000 */
[C---:B------:R-:W-:Y:S01]  /*13310*/  HMMA.16816.F32 R72, R100.reuse, R110, R72 ;  /* 0x0000006e6448723c */ /* 0x040fe20000001848 */
[----:B------:R-:W4:Y:S03]  /*13320*/  LDSM.16.MT88.4 R108, [R190+0x1900] ;  /* 0x00190000be6c783b */ /* 0x000f260000004200 */
[----:B------:R-:W-:Y:S02]  /*13330*/  FADD.FTZ R215, R250, R171 ;  /* 0x000000abfad77221 */ /* 0x000fe40000010000 */
[----:B------:R-:W-:Y:S02]  /*13340*/  IMAD.MOV.U32 R229, RZ, RZ, R217 ;  /* 0x000000ffffe57224 */ /* 0x000fe400078e00d9 */
[C---:B--2---:R-:W-:Y:S08]  /*13350*/  HMMA.16816.F32 R76, R100.reuse, R112, R76 ;  /* 0x00000070644c723c */ /* 0x044ff0000000184c */
[C---:B------:R-:W-:Y:S01]  /*13360*/  HMMA.16816.F32 R80, R100.reuse, R114, R80 ;  /* 0x000000726450723c */ /* 0x040fe20000001850 */
[----:B------:R-:W2:Y:S07]  /*13370*/  LDSM.16.MT88.4 R112, [R189+0x1900] ;  /* 0x00190000bd70783b */ /* 0x000eae0000004200 */
[C---:B---3--:R-:W-:Y:S08]  /*13380*/  HMMA.16816.F32 R84, R100.reuse, R116, R84 ;  /* 0x000000746454723c */ /* 0x048ff00000001854 */
[C---:B------:R-:W-:Y:S08]  /*13390*/  HMMA.16816.F32 R88, R100.reuse, R118, R88 ;  /* 0x000000766458723c */ /* 0x040ff00000001858 */
[C---:B-1----:R-:W-:Y:S08]  /*133a0*/  HMMA.16816.F32 R92, R100.reuse, R104, R92 ;  /* 0x00000068645c723c */ /* 0x042ff0000000185c */
[----:B------:R-:W-:Y:S08]  /*133b0*/  HMMA.16816.F32 R96, R100, R106, R96 ;  /* 0x0000006a6460723c */ /* 0x000ff00000001860 */
[C---:B------:R-:W-:Y:S08]  /*133c0*/  HMMA.16816.F32 R128, R136.reuse, R124, R4 ;  /* 0x0000007c8880723c */ /* 0x040ff00000001804 */
[C---:B------:R-:W-:Y:S01]  /*133d0*/  HMMA.16816.F32 R124, R136.reuse, R126, R8 ;  /* 0x0000007e887c723c */ /* 0x040fe20000001808 */
[----:B------:R-:W1:Y:S07]  /*133e0*/  LDSM.16.MT88.4 R8, [R190+0x5900] ;  /* 0x00590000be08783b */ /* 0x000e6e0000004200 */
[C---:B----4-:R-:W-:Y:S01]  /*133f0*/  HMMA.16816.F32 R100, R136.reuse, R108, R12 ;  /* 0x0000006c8864723c */ /* 0x050fe2000000180c */
[----:B------:R-:W3:Y:S07]  /*13400*/  LDSM.16.MT88.4 R12, [R189+0x5900] ;  /* 0x00590000bd0c783b */ /* 0x000eee0000004200 */
[C---:B------:R-:W-:Y:S01]  /*13410*/  HMMA.16816.F32 R104, R136.reuse, R110, R16 ;  /* 0x0000006e8868723c */ /* 0x040fe20000001810 */
[----:B------:R-:W4:Y:S07]  /*13420*/  LDSM.16.MT88.4 R16, [R188+0x5900] ;  /* 0x00590000bc10783b */ /* 0x000f2e0000004200 */
        /* <DEDUP_REMOVED lines=21> */
.L_x_614:
[----:B------:R-:W-:-:S13]  /*13580*/  ISETP.GE.AND P0, PT, R217, RZ, PT ;  /* 0x000000ffd900720c */ /* 0x000fda0003f06270 */
[----:B------:R-:W-:Y:S05]  /*13590*/  @!P0 BRA `(.L_x_616) ;  /* 0x000029c000008947 */ /* 0x000fea0003800000 */
[C---:B------:R-:W-:Y:S01]  /*135a0*/  IADD3 RZ, P3, R204.reuse, 0x40, RZ ;  /* 0x00000040ccff7810 */ /* 0x040fe20007f7e0ff */
[----:B------:R-:W-:Y:S01]  /*135b0*/  ULDC.64 UR4, c[0x0][0x208] ;  /* 0x0000820000047ab9 */ /* 0x000fe20000000a00 */
[----:B------:R-:W-:Y:S01]  /*135c0*/  IADD3 RZ, P2, R204, 0x80, RZ ;  /* 0x00000080ccff7810 */ /* 0x000fe20007f5e0ff */
[----:B------:R-:W-:Y:S01]  /*135d0*/  USHF.L.U64.HI UR5, UR4, 0x5, UR5 ;  /* 0x0000000504057899 */ /* 0x000fe20008010205 */
[C---:B------:R-:W-:Y:S01]  /*135e0*/  IADD3 RZ, P1, R208.reuse, 0x40, RZ ;  /* 0x00000040d0ff7810 */ /* 0x040fe20007f3e0ff */
[----:B------:R-:W-:Y:S01]  /*135f0*/  USHF.L.U32 UR8, UR4, 0x5, URZ ;  /* 0x0000000504087899 */ /* 0x000fe2000800063f */
[C---:B------:R-:W-:Y:S01]  /*13600*/  IADD3 RZ, P0, R208.reuse, 0x80, RZ ;  /* 0x00000080d0ff7810 */ /* 0x040fe20007f1e0ff */
        /* <DEDUP_REMOVED lines=11> */
[----:B------:R-:W-:Y:S01]  /*136c0*/  USHF.L.U32 UR4, UR4, 0x6, URZ ;  /* 0x0000000604047899 */ /* 0x000fe2000800063f */
[----:B------:R-:W-:-:S02]  /*136d0*/  IMAD.MOV.U32 R210, RZ, RZ, R204 ;  /* 0x000000ffffd27224 */ /* 0x000fc400078e00cc */
.L_x_617:
[----:B------:R-:W-:Y:S04]  /*136e0*/  DEPBAR.LE SB0, 0x0 ;  /* 0x000080000000791a */ /* 0x000fe80000000000 */
[----:B------:R-:W-:Y:S01]  /*136f0*/  BAR.SYNC.DEFER_BLOCKING 0x0 ;  /* 0x0000000000007b1d */ /* 0x000fe20000010000 */
[----:B------:R-:W-:Y:S01]  /*13700*/  SHF.R.S32.HI R0, RZ, 0x1f, R217 ;  /* 0x0000001fff007819 */ /* 0x000fe200000114d9 */
[----:B------:R-:W-:Y:S01]  /*13710*/  IMAD R165, R207, R217, RZ ;  /* 0x000000d9cfa57224 */ /* 0x000fe200078e02ff */
[----:B------:R-:W-:Y:S01]  /*13720*/  MOV R28, UR8 ;  /* 0x00000008001c7c02 */ /* 0x000fe20008000f00 */
[----:B------:R-:W-:Y:S01]  /*13730*/  IMAD.WIDE.U32 R20, R217, UR4, R210 ;  /* 0x00000004d9147c25 */ /* 0x000fe2000f8e00d2 */
[----:B------:R-:W-:Y:S02]  /*13740*/  MOV R29, UR5 ;  /* 0x00000005001d7c02 */ /* 0x000fe40008000f00 */
[----:B------:R-:W-:Y:S01]  /*13750*/  ISETP.NE.AND P3, PT, R203, RZ, PT ;  /* 0x000000ffcb00720c */ /* 0x000fe20003f65270 */
[----:B------:R-:W-:Y:S01]  /*13760*/  IMAD R165, R0, UR4, R165 ;  /* 0x0000000400a57c24 */ /* 0x000fe2000f8e02a5 */
[C---:B------:R-:W-:Y:S01]  /*13770*/  LEA R160, P0, R20.reuse, c[0x0][0x1f8], 0x1 ;  /* 0x00007e0014a07a11 */ /* 0x040fe200078008ff */
[----:B------:R-:W-:Y:S03]  /*13780*/  IMAD.WIDE.U32 R30, R217, UR4, R220 ;  /* 0x00000004d91e7c25 */ /* 0x000fe6000f8e00dc */
[----:B------:R-:W-:Y:S01]  /*13790*/  IADD3 R0, R21, R165, RZ ;  /* 0x000000a515007210 */ /* 0x000fe20007ffe0ff */
[C---:B------:R-:W-:Y:S03]  /*137a0*/  IMAD.WIDE.U32 R28, R217.reuse, UR4, R28 ;  /* 0x00000004d91c7c25 */ /* 0x040fe6000f8e001c */
[----:B------:R-:W-:Y:S01]  /*137b0*/  LEA.HI.X R161, R20, c[0x0][0x1fc], R0, 0x1, P0 ;  /* 0x00007f0014a17a11 */ /* 0x000fe200000f0c00 */
[----:B------:R-:W-:Y:S01]  /*137c0*/  IMAD.WIDE.U32 R20, R217, UR4, R222 ;  /* 0x00000004d9147c25 */ /* 0x000fe2000f8e00de */
[----:B------:R-:W-:Y:S02]  /*137d0*/  LEA R168, P0, R30, c[0x0][0x1f8], 0x1 ;  /* 0x00007e001ea87a11 */ /* 0x000fe400078008ff */
[C---:B------:R-:W-:Y:S02]  /*137e0*/  IADD3 R0, R165.reuse, R31, RZ ;  /* 0x0000001fa5007210 */ /* 0x040fe40007ffe0ff */
[----:B------:R-:W-:Y:S01]  /*137f0*/  LEA R166, P1, R20, c[0x0][0x1f8], 0x1 ;  /* 0x00007e0014a67a11 */ /* 0x000fe200078208ff */
[----:B------:R-:W-:Y:S01]  /*13800*/  LDSM.16.M88.4 R32, [R198+0xc100] ;  /* 0x00c10000c620783b */ /* 0x000fe20000000200 */
[C---:B------:R-:W-:Y:S02]  /*13810*/  IADD3 R2, R165.reuse, R21, RZ ;  /* 0x00000015a5027210 */ /* 0x040fe40007ffe0ff */
[----:B------:R-:W-:Y:S02]  /*13820*/  LEA.HI.X R169, R30, c[0x0][0x1fc], R0, 0x1, P0 ;  /* 0x00007f001ea97a11 */ /* 0x000fe400000f0c00 */
[----:B------:R-:W-:Y:S02]  /*13830*/  LEA.HI.X R167, R20, c[0x0][0x1fc], R2, 0x1, P1 ;  /* 0x00007f0014a77a11 */ /* 0x000fe400008f0c02 */
[----:B------:R-:W-:Y:S01]  /*13840*/  IADD3 R165, R165, R29, RZ ;  /* 0x0000001da5a57210 */ /* 0x000fe20007ffe0ff */
[----:B------:R-:W1:Y:S01]  /*13850*/  LDSM.16.M88.4 R8, [R197+0x6100] ;  /* 0x00610000c508783b */ /* 0x000e620000000200 */
[-C--:B------:R-:W-:Y:S02]  /*13860*/  IADD3 R0, P2, R204, R28.reuse, RZ ;  /* 0x0000001ccc007210 */ /* 0x080fe40007f5e0ff */
[-C--:B------:R-:W-:Y:S02]  /*13870*/  IADD3 R2, P1, R222, R28.reuse, RZ ;  /* 0x0000001cde027210 */ /* 0x080fe40007f3e0ff */
[----:B------:R-:W-:Y:S02]  /*13880*/  IADD3 R132, P0, R220, R28, RZ ;  /* 0x0000001cdc847210 */ /* 0x000fe40007f1e0ff */
[C---:B------:R-:W-:Y:S01]  /*13890*/  IADD3.X R163, R165.reuse, R223, RZ, P1, !PT ;  /* 0x000000dfa5a37210 */ /* 0x040fe20000ffe4ff */
[----:B------:R-:W2:Y:S01]  /*138a0*/  LDSM.16.M88.4 R16, [R197+0x6900] ;  /* 0x00690000c510783b */ /* 0x000ea20000000200 */
[----:B------:R-:W-:Y:S02]  /*138b0*/  LEA R170, P1, R2, c[0x0][0x1f8], 0x1 ;  /* 0x00007e0002aa7a11 */ /* 0x000fe400078208ff */
[C---:B------:R-:W-:Y:S02]  /*138c0*/  IADD3.X R135, R165.reuse, R211, RZ, P2, !PT ;  /* 0x000000d3a5877210 */ /* 0x040fe400017fe4ff */
[----:B------:R-:W-:Y:S02]  /*138d0*/  IADD3.X R165, R165, R221, RZ, P0, !PT ;  /* 0x000000dda5a57210 */ /* 0x000fe400007fe4ff */
[----:B------:R-:W-:Y:S01]  /*138e0*/  LEA R172, P2, R0, c[0x0][0x1f8], 0x1 ;  /* 0x00007e0000ac7a11 */ /* 0x000fe200078408ff */
[----:B------:R-:W3:Y:S01]  /*138f0*/  LDSM.16.M88.4 R24, [R197+0x7100] ;  /* 0x00710000c518783b */ /* 0x000ee20000000200 */
[----:B------:R-:W-:Y:S02]  /*13900*/  LEA.HI.X R171, R2, c[0x0][0x1fc], R163, 0x1, P1 ;  /* 0x00007f0002ab7a11 */ /* 0x000fe400008f0ca3 */
[----:B------:R-:W-:Y:S02]  /*13910*/  LEA.HI.X R173, R0, c[0x0][0x1fc], R135, 0x1, P2 ;  /* 0x00007f0000ad7a11 */ /* 0x000fe400010f0c87 */
[C---:B------:R-:W-:Y:S03]  /*13920*/  LEA R174, P0, R132.reuse, c[0x0][0x1f8], 0x1 ;  /* 0x00007e0084ae7a11 */ /* 0x040fe600078008ff */
[----:B------:R-:W4:Y:S01]  /*13930*/  LDSM.16.M88.4 R136, [R197+0x7900] ;  /* 0x00790000c588783b */ /* 0x000f220000000200 */
[----:B------:R-:W-:Y:S02]  /*13940*/  LEA.HI.X R175, R132, c[0x0][0x1fc], R165, 0x1, P0 ;  /* 0x00007f0084af7a11 */ /* 0x000fe400000f0ca5 */
[C---:B------:R-:W-:Y:S02]  /*13950*/  ISETP.GT.AND P0, PT, R217.reuse, RZ, PT ;  /* 0x000000ffd900720c */ /* 0x040fe40003f04270 */
[----:B------:R-:W-:Y:S03]  /*13960*/  IADD3 R217, R217, -0x1, RZ ;  /* 0xffffffffd9d97810 */ /* 0x000fe60007ffe0ff */
[----:B------:R-:W-:Y:S01]  /*13970*/  LDSM.16.M88.4 R140, [R194+0xc100] ;  /* 0x00c10000c28c783b */ /* 0x000fe20000000200 */
[C---:B-1----:R-:W-:Y:S07]  /*13980*/  HMMA.16816.F32 R4, R32.reuse, R8, RZ ;  /* 0x000000082004723c */ /* 0x042fee00000018ff */
[----:B------:R-:W1:Y:S01]  /*13990*/  LDSM.16.M88.4 R144, [R196] ;  /* 0x00000000c490783b */ /* 0x000e620000000200 */
[C---:B------:R-:W-:Y:S07]  /*139a0*/  HMMA.16816.F32 R8, R32.reuse, R10, RZ ;  /* 0x0000000a2008723c */ /* 0x040fee00000018ff */
[----:B------:R-:W5:Y:S01]  /*139b0*/  LDSM.16.M88.4 R148, [R187] ;  /* 0x00000000bb94783b */ /* 0x000f620000000200 */
[C---:B--2---:R-:W-:Y:S07]  /*139c0*/  HMMA.16816.F32 R12, R32.reuse, R16, RZ ;  /* 0x00000010200c723c */ /* 0x044fee00000018ff */
[----:B------:R-:W2:Y:S01]  /*139d0*/  LDSM.16.M88.4 R152, [R186] ;  /* 0x00000000ba98783b */ /* 0x000ea20000000200 */
[C---:B------:R-:W-:Y:S07]  /*139e0*/  HMMA.16816.F32 R16, R32.reuse, R18, RZ ;  /* 0x000000122010723c */ /* 0x040fee00000018ff */
[----:B------:R-:W2:Y:S01]  /*139f0*/  LDSM.16.M88.4 R156, [R185] ;  /* 0x00000000b99c783b */ /* 0x000ea20000000200 */
[C---:B---3--:R-:W-:Y:S07]  /*13a00*/  HMMA.16816.F32 R20, R32.reuse, R24, RZ ;  /* 0x000000182014723c */ /* 0x048fee00000018ff */
[----:B------:R-:W-:Y:S01]  /*13a10*/  @!PT LDS RZ, [RZ] ;  /* 0x00000000fffff984 */ /* 0x000fe20000000800 */
[----:B------:R-:W-:Y:S01]  /*13a20*/  @!PT LDS RZ, [RZ] ;  /* 0x00000000fffff984 */ /* 0x000fe20000000800 */
[----:B------:R-:W-:Y:S01]  /*13a30*/  @!PT LDS RZ, [RZ] ;  /* 0x00000000fffff984 */ /* 0x000fe20000000800 */
[----:B------:R3:W-:Y:S01]  /*13a40*/  LDGSTS.E.BYPASS.LTC128B.128 [R206+0x100], [R160.64], !P5 ;  /* 0x00100000a0ce7fae */ /* 0x0007e2000e901d46 */
[C---:B------:R-:W-:Y:S07]  /*13a50*/  HMMA.16816.F32 R24, R32.reuse, R26, RZ ;  /* 0x0000001a2018723c */ /* 0x040fee00000018ff */
[----:B------:R2:W-:Y:S01]  /*13a60*/  LDGSTS.E.BYPASS.LTC128B.128 [R206+0x2100], [R166.64], !P6 ;  /* 0x02100000a6ce7fae */ /* 0x0005e2000f101d46 */
[C---:B----4-:R-:W-:Y:S07]  /*13a70*/  HMMA.16816.F32 R28, R32.reuse, R136, RZ ;  /* 0x00000088201c723c */ /* 0x050fee00000018ff */
[----:B------:R4:W-:Y:S01]  /*13a80*/  LDGSTS.E.BYPASS.LTC128B.128 [R206+0x4100], [R168.64], !P3 ;  /* 0x04100000a8ce7fae */ /* 0x0009e2000d901d46 */
[----:B------:R-:W-:Y:S07]  /*13a90*/  HMMA.16816.F32 R32, R32, R138, RZ ;  /* 0x0000008a2020723c */ /* 0x000fee00000018ff */
[----:B------:R2:W-:Y:S01]  /*13aa0*/  LDGSTS.E.BYPASS.LTC128B.128 [R206+0x1100], [R172.64], !P5 ;  /* 0x01100000acce7fae */ /* 0x0005e2000e901d46 */
[C---:B-1----:R-:W-:Y:S07]  /*13ab0*/  HMMA.16816.F32 R4, R140.reuse, R144, R4 ;  /* 0x000000908c04723c */ /* 0x042fee0000001804 */
[----:B------:R4:W-:Y:S01]  /*13ac0*/  LDGSTS.E.BYPASS.LTC128B.128 [R206+0x3100], [R170.64], !P6 ;  /* 0x03100000aace7fae */ /* 0x0009e2000f101d46 */
[C---:B------:R-:W-:Y:S07]  /*13ad0*/  HMMA.16816.F32 R8, R140.reuse, R146, R8 ;  /* 0x000000928c08723c */ /* 0x040fee0000001808 */
[----:B------:R1:W-:Y:S01]  /*13ae0*/  LDGSTS.E.BYPASS.LTC128B.128 [R206+0x5100], [R174.64], !P3 ;  /* 0x05100000aece7fae */ /* 0x0003e2000d901d46 */
[C---:B-----5:R-:W-:Y:S07]  /*13af0*/  HMMA.16816.F32 R12, R140.reuse, R148, R12 ;  /* 0x000000948c0c723c */ /* 0x060fee000000180c */
[----:B------:R-:W-:Y:S01]  /*13b00*/  LDSM.16.M88.4 R136, [R193+0xc100] ;  /* 0x00c10000c188783b */ /* 0x000fe20000000200 */
[C---:B------:R-:W-:Y:S07]  /*13b10*/  HMMA.16816.F32 R16, R140.reuse, R150, R16 ;  /* 0x000000968c10723c */ /* 0x040fee0000001810 */
[----:B---3--:R-:W3:Y:S01]  /*13b20*/  LDSM.16.M88.4 R160, [R192+0x6100] ;  /* 0x00610000c0a0783b */ /* 0x008ee20000000200 */
[C---:B--2---:R-:W-:Y:S07]  /*13b30*/  HMMA.16816.F32 R20, R140.reuse, R152, R20 ;  /* 0x000000988c14723c */ /* 0x044fee0000001814 */
[----:B------:R-:W0:Y:S01]  /*13b40*/  LDGDEPBAR ;  /* 0x00000000000079af */ /* 0x000e220000000000 */
[C---:B------:R-:W-:Y:S07]  /*13b50*/  HMMA.16816.F32 R24, R140.reuse, R154, R24 ;  /* 0x0000009a8c18723c */ /* 0x040fee0000001818 */
[----:B------:R-:W2:Y:S01]  /*13b60*/  LDSM.16.M88.4 R144, [R192+0x6900] ;  /* 0x00690000c090783b */ /* 0x000ea20000000200 */
[C---:B------:R-:W-:Y:S07]  /*13b70*/  HMMA.16816.F32 R28, R140.reuse, R156, R28 ;  /* 0x0000009c8c1c723c */ /* 0x040fee000000181c */
[----:B------:R-:W5:Y:S01]  /*13b80*/  LDSM.16.M88.4 R164, [R192+0x7100] ;  /* 0x00710000c0a4783b */ /* 0x000f620000000200 */
[----:B------:R-:W-:Y:S07]  /*13b90*/  HMMA.16816.F32 R32, R140, R158, R32 ;  /* 0x0000009e8c20723c */ /* 0x000fee0000001820 */
[----:B------:R-:W1:Y:S01]  /*13ba0*/  LDSM.16.M88.4 R148, [R192+0x7900] ;  /* 0x00790000c094783b */ /* 0x000e620000000200 */
[C---:B---3--:R-:W-:Y:S07]  /*13bb0*/  HMMA.16816.F32 R4, R136.reuse, R160, R4 ;  /* 0x000000a08804723c */ /* 0x048fee0000001804 */
[----:B------:R-:W-:Y:S01]  /*13bc0*/  LDSM.16.M88.4 R152, [R191+0xc100] ;  /* 0x00c10000bf98783b */ /* 0x000fe20000000200 */
[C---:B------:R-:W-:Y:S07]  /*13bd0*/  HMMA.16816.F32 R8, R136.reuse, R162, R8 ;  /* 0x000000a28808723c */ /* 0x040fee0000001808 */
[----:B----4-:R-:W3:Y:S01]  /*13be0*/  LDSM.16.M88.4 R168, [R184] ;  /* 0x00000000b8a8783b */ /* 0x010ee20000000200 */
[C---:B--2---:R-:W-:Y:S07]  /*13bf0*/  HMMA.16816.F32 R12, R136.reuse, R144, R12 ;  /* 0x00000090880c723c */ /* 0x044fee000000180c */
[----:B------:R-:W2:Y:S01]  /*13c00*/  LDSM.16.M88.4 R140, [R184+0x800] ;  /* 0x00080000b88c783b */ /* 0x000ea20000000200 */
[C---:B------:R-:W-:Y:S07]  /*13c10*/  HMMA.16816.F32 R16, R136.reuse, R146, R16 ;  /* 0x000000928810723c */ /* 0x040fee0000001810 */
[----:B------:R-:W4:Y:S01]  /*13c20*/  LDSM.16.M88.4 R156, [R184+0x1000] ;  /* 0x00100000b89c783b */ /* 0x000f220000000200 */
[C---:B-----5:R-:W-:Y:S07]  /*13c30*/  HMMA.16816.F32 R20, R136.reuse, R164, R20 ;  /* 0x000000a48814723c */ /* 0x060fee0000001814 */
[----:B------:R-:W5:Y:S01]  /*13c40*/  LDSM.16.M88.4 R144, [R184+0x1800] ;  /* 0x00180000b890783b */ /* 0x000f620000000200 */
[C---:B------:R-:W-:Y:S07]  /*13c50*/  HMMA.16816.F32 R24, R136.reuse, R166, R24 ;  /* 0x000000a68818723c */ /* 0x040fee0000001818 */
[----:B------:R-:W-:Y:S01]  /*13c60*/  LDSM.16.M88.4 R160, [R197+0x8900] ;  /* 0x00890000c5a0783b */ /* 0x000fe20000000200 */
[C---:B-1----:R-:W-:Y:S07]  /*13c70*/  HMMA.16816.F32 R28, R136.reuse, R148, R28 ;  /* 0x00000094881c723c */ /* 0x042fee000000181c */
[----:B------:R-:W-:Y:S01]  /*13c80*/  LDSM.16.M88.4 R164, [R194+0x10100] ;  /* 0x01010000c2a4783b */ /* 0x000fe20000000200 */
[----:B------:R-:W-:Y:S07]  /*13c90*/  HMMA.16816.F32 R32, R136, R150, R32 ;  /* 0x000000968820723c */ /* 0x000fee0000001820 */
[----:B------:R-:W-:Y:S01]  /*13ca0*/  LDSM.16.M88.4 R136, [R198+0x10100] ;  /* 0x01010000c688783b */ /* 0x000fe20000000200 */
[C---:B---3--:R-:W-:Y:S07]  /*13cb0*/  HMMA.16816.F32 R4, R152.reuse, R168, R4 ;  /* 0x000000a89804723c */ /* 0x048fee0000001804 */
[----:B------:R-:W1:Y:S01]  /*13cc0*/  LDSM.16.M88.4 R148, [R197+0x8100] ;  /* 0x00810000c594783b */ /* 0x000e620000000200 */
[C---:B------:R-:W-:Y:S07]  /*13cd0*/  HMMA.16816.F32 R8, R152.reuse, R170, R8 ;  /* 0x000000aa9808723c */ /* 0x040fee0000001808 */
[----:B------:R-:W-:Y:S01]  /*13ce0*/  LDSM.16.M88.4 R168, [R183] ;  /* 0x00000000b7a8783b */ /* 0x000fe20000000200 */
[C---:B--2---:R-:W-:Y:S07]  /*13cf0*/  HMMA.16816.F32 R12, R152.reuse, R140, R12 ;  /* 0x0000008c980c723c */ /* 0x044fee000000180c */
[----:B------:R-:W-:Y:S01]  /*13d00*/  LDSM.16.M88.4 R172, [R184+0x4000] ;  /* 0x00400000b8ac783b */ /* 0x000fe20000000200 */
[C---:B------:R-:W-:Y:S07]  /*13d10*/  HMMA.16816.F32 R16, R152.reuse, R142, R16 ;  /* 0x0000008e9810723c */ /* 0x040fee0000001810 */
[----:B------:R-:W2:Y:S01]  /*13d20*/  LDSM.16.M88.4 R140, [R197+0x9100] ;  /* 0x00910000c58c783b */ /* 0x000ea20000000200 */
[C---:B----4-:R-:W-:Y:S08]  /*13d30*/  HMMA.16816.F32 R20, R152.reuse, R156, R20 ;  /* 0x0000009c9814723c */ /* 0x050ff00000001814 */
[C---:B------:R-:W-:Y:S01]  /*13d40*/  HMMA.16816.F32 R24, R152.reuse, R158, R24 ;  /* 0x0000009e9818723c */ /* 0x040fe20000001818 */
[----:B------:R-:W3:Y:S07]  /*13d50*/  LDSM.16.M88.4 R156, [R197+0x9900] ;  /* 0x00990000c59c783b */ /* 0x000eee0000000200 */
[C---:B-----5:R-:W-:Y:S08]  /*13d60*/  HMMA.16816.F32 R28, R152.reuse, R144, R28 ;  /* 0x00000090981c723c */ /* 0x060ff0000000181c */
[----:B------:R-:W-:Y:S01]  /*13d70*/  HMMA.16816.F32 R32, R152, R146, R32 ;  /* 0x000000929820723c */ /* 0x000fe20000001820 */
[----:B------:R-:W4:Y:S07]  /*13d80*/  LDSM.16.M88.4 R144, [R182] ;  /* 0x00000000b690783b */ /* 0x000f2e0000000200 */
[C---:B-1----:R-:W-:Y:S01]  /*13d90*/  HMMA.16816.F32 R4, R136.reuse, R148, R4 ;  /* 0x000000948804723c */ /* 0x042fe20000001804 */
[----:B------:R-:W-:Y:S07]  /*13da0*/  LDSM.16.M88.4 R152, [R180] ;  /* 0x00000000b498783b */ /* 0x000fee0000000200 */
[C---:B------:R-:W-:Y:S01]  /*13db0*/  HMMA.16816.F32 R8, R136.reuse, R150, R8 ;  /* 0x000000968808723c */ /* 0x040fe20000001808 */
[----:B------:R-:W1:Y:S07]  /*13dc0*/  LDSM.16.M88.4 R148, [R181] ;  /* 0x00000000b594783b */ /* 0x000e6e0000000200 */
[C---:B------:R-:W-:Y:S08]  /*13dd0*/  HMMA.16816.F32 R12, R136.reuse, R160, R12 ;  /* 0x000000a0880c723c */ /* 0x040ff0000000180c */
[C---:B------:R-:W-:Y:S01]  /*13de0*/  HMMA.16816.F32 R16, R136.reuse, R162, R16 ;  /* 0x000000a28810723c */ /* 0x040fe20000001810 */
[----:B------:R-:W-:Y:S07]  /*13df0*/  LDSM.16.M88.4 R160, [R192+0x8100] ;  /* 0x00810000c0a0783b */ /* 0x000fee0000000200 */
[C---:B--2---:R-:W-:Y:S08]  /*13e00*/  HMMA.16816.F32 R20, R136.reuse, R140, R20 ;  /* 0x0000008c8814723c */ /* 0x044ff00000001814 */
[C---:B------:R-:W-:Y:S01]  /*13e10*/  HMMA.16816.F32 R24, R136.reuse, R142, R24 ;  /* 0x0000008e8818723c */ /* 0x040fe20000001818 */
[----:B------:R-:W2:Y:S07]  /*13e20*/  LDSM.16.M88.4 R140, [R193+0x10100] ;  /* 0x01010000c18c783b */ /* 0x000eae0000000200 */
[C---:B---3--:R-:W-:Y:S08]  /*13e30*/  HMMA.16816.F32 R28, R136.reuse, R156, R28 ;  /* 0x0000009c881c723c */ /* 0x048ff0000000181c */
[----:B------:R-:W-:Y:S01]  /*13e40*/  HMMA.16816.F32 R32, R136, R158, R32 ;  /* 0x0000009e8820723c */ /* 0x000fe20000001820 */
[----:B------:R-:W3:Y:S07]  /*13e50*/  LDSM.16.M88.4 R136, [R192+0x8900] ;  /* 0x00890000c088783b */ /* 0x000eee0000000200 */
[C---:B------:R-:W-:Y:S01]  /*13e60*/  HMMA.16816.F32 R4, R164.reuse, R168, R4 ;  /* 0x000000a8a404723c */ /* 0x040fe20000001804 */
[----:B------:R-:W-:Y:S07]  /*13e70*/  LDSM.16.M88.4 R156, [R191+0x10100] ;  /* 0x01010000bf9c783b */ /* 0x000fee0000000200 */
[C---:B------:R-:W-:Y:S01]  /*13e80*/  HMMA.16816.F32 R8, R164.reuse, R170, R8 ;  /* 0x000000aaa408723c */ /* 0x040fe20000001808 */
[----:B------:R-:W-:Y:S07]  /*13e90*/  LDSM.16.M88.4 R168, [R184+0x2000] ;  /* 0x00200000b8a8783b */ /* 0x000fee0000000200 */
        /* <DEDUP_REMOVED lines=8> */
[----:B------:R-:W5:Y:S07]  /*13f20*/  LDSM.16.M88.4 R152, [R184+0x2800] ;  /* 0x00280000b898783b */ /* 0x000f6e0000000200 */
[C---:B--2---:R-:W-:Y:S01]  /*13f30*/  HMMA.16816.F32 R4, R140.reuse, R160, R4 ;  /* 0x000000a08c04723c */ /* 0x044fe20000001804 */
[----:B------:R-:W-:Y:S07]  /*13f40*/  LDSM.16.M88.4 R164, [R197+0xb100] ;  /* 0x00b10000c5a4783b */ /* 0x000fee0000000200 */
        /* <DEDUP_REMOVED lines=9> */
[----:B------:R-:W-:Y:S01]  /*13fe0*/  HMMA.16816.F32 R32, R140, R150, R32 ;  /* 0x000000968c20723c */ /* 0x000fe20000001820 */
[----:B------:R-:W-:Y:S07]  /*13ff0*/  LDSM.16.M88.4 R140, [R198+0x14100] ;  /* 0x01410000c68c783b */ /* 0x000fee0000000200 */
[C---:B------:R-:W-:Y:S01]  /*14000*/  HMMA.16816.F32 R4, R156.reuse, R168, R4 ;  /* 0x000000a89c04723c */ /* 0x040fe20000001804 */
        /* <DEDUP_REMOVED lines=91> */
[----:B-1----:R-:W-:Y:S01]  /*145c0*/  FMNMX.FTZ R141, R136, R139, !PT ;  /* 0x0000008b888d7209 */ /* 0x002fe20007810000 */
[----:B------:R-:W-:Y:S01]  /*145d0*/  @P0 IMAD.WIDE.U32 R138, R217, c[0x0][0x1e0], RZ ;  /* 0x00007800d98a0a25 */ /* 0x000fe200078e00ff */
[----:B------:R-:W-:Y:S05]  /*145e0*/  @P0 SHF.R.S32.HI R136, RZ, 0x1f, R217 ;  /* 0x0000001fff880819 */ /* 0x000fea00000114d9 */
[----:B------:R-:W1:Y:S01]  /*145f0*/  SHFL.BFLY PT, R2, R141, 0x1, 0x1f ;  /* 0x0c201f008d027f89 */ /* 0x000e6200000e0000 */
[----:B------:R-:W-:Y:S01]  /*14600*/  @P0 IMAD R136, R136, c[0x0][0x1e0], RZ ;  /* 0x0000780088880a24 */ /* 0x000fe200078e02ff */
[----:B--2---:R-:W-:Y:S02]  /*14610*/  FMNMX.FTZ R135, R137, R0, !PT ;  /* 0x0000000089877209 */ /* 0x004fe40007810000 */
[C---:B------:R-:W-:Y:S01]  /*14620*/  @P0 SHF.L.U32 R137, R138.reuse, 0x6, RZ ;  /* 0x000000068a890819 */ /* 0x040fe200000006ff */
[----:B------:R-:W-:Y:S03]  /*14630*/  @P0 IMAD R136, R217, c[0x0][0x1e4], R136 ;  /* 0x00007900d9880a24 */ /* 0x000fe600078e0288 */
[----:B------:R-:W2:Y:S02]  /*14640*/  SHFL.BFLY PT, R132, R135, 0x1, 0x1f ;  /* 0x0c201f0087847f89 */ /* 0x000ea400000e0000 */
[----:B------:R-:W-:Y:S04]  /*14650*/  @P0 IADD3 R136, R139, R136, RZ ;  /* 0x000000888b880210 */ /* 0x000fe80007ffe0ff */
[----:B------:R-:W-:Y:S02]  /*14660*/  @P0 SHF.L.U64.HI R136, R138, 0x6, R136 ;  /* 0x000000068a880819 */ /* 0x000fe40000010288 */
[----:B-1----:R-:W-:Y:S05]  /*14670*/  FMNMX.FTZ R0, R141, R2, !PT ;  /* 0x000000028d007209 */ /* 0x002fea0007810000 */
[C---:B------:R-:W-:Y:S02]  /*14680*/  FADD.FTZ R2, -R0.reuse, R3 ;  /* 0x0000000300027221 */ /* 0x040fe40000010100 */
[----:B------:R-:W-:Y:S01]  /*14690*/  FMUL.FTZ R167, R0, c[0x0][0x2d0] ;  /* 0x0000b40000a77a20 */ /* 0x000fe20000410000 */
[----:B--2---:R-:W-:Y:S01]  /*146a0*/  FMNMX.FTZ R132, R135, R132, !PT ;  /* 0x0000008487847209 */ /* 0x004fe20007810000 */
[----:B------:R-:W-:Y:S02]  /*146b0*/  FMUL.FTZ R3, R2, c[0x0][0x2d0] ;  /* 0x0000b40002037a20 */ /* 0x000fe40000410000 */
[----:B------:R-:W-:Y:S01]  /*146c0*/  FFMA.FTZ R135, R4, c[0x0][0x2d0], -R167 ;  /* 0x0000b40004877a23 */ /* 0x000fe200000108a7 */
[----:B------:R-:W-:Y:S01]  /*146d0*/  @P0 IADD3 R4, P1, R137, R208, RZ ;  /* 0x000000d089040210 */ /* 0x000fe20007f3e0ff */
[----:B------:R-:W-:Y:S02]  /*146e0*/  FADD.FTZ R2, -R132, R133 ;  /* 0x0000008584027221 */ /* 0x000fe40000010100 */
[--C-:B------:R-:W-:Y:S01]  /*146f0*/  FFMA.FTZ R160, R5, c[0x0][0x2d0], -R167.reuse ;  /* 0x0000b40005a07a23 */ /* 0x100fe200000108a7 */
[----:B------:R-:W-:Y:S01]  /*14700*/  @P0 LEA R140, P2, R4, c[0x0][0x1c8], 0x1 ;  /* 0x00007200048c0a11 */ /* 0x000fe200078408ff */
[----:B------:R-:W-:Y:S01]  /*14710*/  FMUL.FTZ R133, R2, c[0x0][0x2d0] ;  /* 0x0000b40002857a20 */ /* 0x000fe20000410000 */
[----:B------:R-:W-:Y:S01]  /*14720*/  @P0 IADD3 R5, P4, R137, R216, RZ ;  /* 0x000000d889050210 */ /* 0x000fe20007f9e0ff */
[--C-:B------:R-:W-:Y:S01]  /*14730*/  FFMA.FTZ R162, R9, c[0x0][0x2d0], -R167.reuse ;  /* 0x0000b40009a27a23 */ /* 0x100fe200000108a7 */
[----:B------:R-:W1:Y:S01]  /*14740*/  MUFU.EX2 R3, R3 ;  /* 0x0000000300037308 */ /* 0x000e620000000800 */
[--C-:B------:R-:W-:Y:S02]  /*14750*/  FFMA.FTZ R139, R8, c[0x0][0x2d0], -R167.reuse ;  /* 0x0000b400088b7a23 */ /* 0x100fe400000108a7 */
[----:B------:R-:W-:Y:S02]  /*14760*/  FMUL.FTZ R165, R132, c[0x0][0x2d0] ;  /* 0x0000b40084a57a20 */ /* 0x000fe40000410000 */
[----:B------:R-:W-:Y:S02]  /*14770*/  FFMA.FTZ R170, R16, c[0x0][0x2d0], -R167 ;  /* 0x0000b40010aa7a23 */ /* 0x000fe400000108a7 */
[--C-:B------:R-:W-:Y:S02]  /*14780*/  FFMA.FTZ R164, R6, c[0x0][0x2d0], -R165.reuse ;  /* 0x0000b40006a47a23 */ /* 0x100fe400000108a5 */
[--C-:B------:R-:W-:Y:S01]  /*14790*/  FFMA.FTZ R161, R7, c[0x0][0x2d0], -R165.reuse ;  /* 0x0000b40007a17a23 */ /* 0x100fe200000108a5 */
[----:B------:R2:W3:Y:S01]  /*147a0*/  MUFU.EX2 R2, R133 ;  /* 0x0000008500027308 */ /* 0x0004e20000000800 */
[--C-:B------:R-:W-:Y:S02]  /*147b0*/  FFMA.FTZ R163, R10, c[0x0][0x2d0], -R165.reuse ;  /* 0x0000b4000aa37a23 */ /* 0x100fe400000108a5 */
[----:B------:R-:W-:Y:S02]  /*147c0*/  FFMA.FTZ R166, R11, c[0x0][0x2d0], -R165 ;  /* 0x0000b4000ba67a23 */ /* 0x000fe400000108a5 */
[----:B------:R-:W-:Y:S02]  /*147d0*/  FFMA.FTZ R171, R17, c[0x0][0x2d0], -R167 ;  /* 0x0000b40011ab7a23 */ /* 0x000fe400000108a7 */
[--C-:B------:R-:W-:Y:S02]  /*147e0*/  FFMA.FTZ R174, R18, c[0x0][0x2d0], -R165.reuse ;  /* 0x0000b40012ae7a23 */ /* 0x100fe400000108a5 */
[--C-:B------:R-:W-:Y:S01]  /*147f0*/  FFMA.FTZ R175, R19, c[0x0][0x2d0], -R165.reuse ;  /* 0x0000b40013af7a23 */ /* 0x100fe200000108a5 */
[----:B------:R-:W-:Y:S01]  /*14800*/  MUFU.EX2 R135, R135 ;  /* 0x0000008700877308 */ /* 0x000fe20000000800 */
[--C-:B------:R-:W-:Y:S02]  /*14810*/  FFMA.FTZ R224, R31, c[0x0][0x2d0], -R165.reuse ;  /* 0x0000b4001fe07a23 */ /* 0x100fe400000108a5 */
[----:B------:R-:W-:Y:S02]  /*14820*/  FFMA.FTZ R225, R34, c[0x0][0x2d0], -R165 ;  /* 0x0000b40022e17a23 */ /* 0x000fe400000108a5 */
[C---:B-1----:R-:W-:Y:S02]  /*14830*/  FMUL.FTZ R100, R3.reuse, R100 ;  /* 0x0000006403647220 */ /* 0x042fe40000410000 */
[C---:B------:R-:W-:Y:S02]  /*14840*/  FMUL.FTZ R101, R3.reuse, R101 ;  /* 0x0000006503657220 */ /* 0x040fe40000410000 */
[C---:B------:R-:W-:Y:S01]  /*14850*/  FMUL.FTZ R104, R3.reuse, R104 ;  /* 0x0000006803687220 */ /* 0x040fe20000410000 */
[----:B------:R-:W1:Y:S01]  /*14860*/  MUFU.EX2 R160, R160 ;  /* 0x000000a000a07308 */ /* 0x000e620000000800 */
[C---:B------:R-:W-:Y:S02]  /*14870*/  FMUL.FTZ R105, R3.reuse, R105 ;  /* 0x0000006903697220 */ /* 0x040fe40000410000 */
[----:B------:R-:W-:Y:S01]  /*14880*/  FMUL.FTZ R108, R3, R108 ;  /* 0x0000006c036c7220 */ /* 0x000fe20000410000 */
[----:B--2---:R-:W-:Y:S01]  /*14890*/  @P0 IADD3.X R133, R136, R213, RZ, P1, !PT ;  /* 0x000000d588850210 */ /* 0x004fe20000ffe4ff */
[C---:B---3--:R-:W-:Y:S01]  /*148a0*/  FMUL.FTZ R6, R2.reuse, R130 ;  /* 0x0000008202067220 */ /* 0x048fe20000410000 */
[----:B------:R-:W-:Y:S01]  /*148b0*/  @P0 IADD3 R138, P1, R137, R134, RZ ;  /* 0x00000086898a0210 */ /* 0x000fe20007f3e0ff */
[----:B------:R-:W-:Y:S01]  /*148c0*/  FMUL.FTZ R7, R2, R131 ;  /* 0x0000008302077220 */ /* 0x000fe20000410000 */
[----:B------:R-:W-:Y:S01]  /*148d0*/  @P0 LEA.HI.X R141, R4, c[0x0][0x1cc], R133, 0x1, P2 ;  /* 0x00007300048d0a11 */ /* 0x000fe200010f0c85 */
[----:B------:R-:W-:Y:S01]  /*148e0*/  FMUL.FTZ R10, R2, R126 ;  /* 0x0000007e020a7220 */ /* 0x000fe20000410000 */
[----:B------:R-:W-:Y:S01]  /*148f0*/  @P0 LEA R142, P3, R138, c[0x0][0x1c8], 0x1 ;  /* 0x000072008a8e0a11 */ /* 0x000fe200078608ff */
[----:B------:R-:W-:Y:S01]  /*14900*/  MUFU.EX2 R162, R162 ;  /* 0x000000a200a27308 */ /* 0x000fe20000000800 */
[C---:B------:R-:W-:Y:S01]  /*14910*/  @P0 IADD3.X R133, R136.reuse, R219, RZ, P1, !PT ;  /* 0x000000db88850210 */ /* 0x040fe20000ffe4ff */
[----:B------:R2:W-:Y:S01]  /*14920*/  @P0 LDGSTS.E.BYPASS.LTC128B.128 [R206+0x6100], [R140.64], !P5 ;  /* 0x061000008cce0fae */ /* 0x0005e2000e901d46 */
[----:B------:R-:W-:Y:S01]  /*14930*/  @P0 IADD3.X R4, R136, R218, RZ, P4, !PT ;  /* 0x000000da88040210 */ /* 0x000fe200027fe4ff */
[----:B------:R-:W-:Y:S01]  /*14940*/  FMUL.FTZ R11, R2, R127 ;  /* 0x0000007f020b7220 */ /* 0x000fe20000410000 */
[----:B------:R-:W-:Y:S01]  /*14950*/  @P0 LEA.HI.X R143, R138, c[0x0][0x1cc], R133, 0x1, P3 ;  /* 0x000073008a8f0a11 */ /* 0x000fe200018f0c85 */
[C---:B------:R-:W-:Y:S01]  /*14960*/  FMUL.FTZ R102, R2.reuse, R102 ;  /* 0x0000006602667220 */ /* 0x040fe20000410000 */
[----:B------:R-:W-:Y:S01]  /*14970*/  ISETP.NE.AND P4, PT, R203, RZ, PT ;  /* 0x000000ffcb00720c */ /* 0x000fe20003f85270 */
[----:B------:R-:W-:Y:S01]  /*14980*/  FMUL.FTZ R103, R2, R103 ;  /* 0x0000006702677220 */ /* 0x000fe20000410000 */
[C---:B------:R-:W-:Y:S01]  /*14990*/  @P0 LEA R144, P2, R5.reuse, c[0x0][0x1c8], 0x1 ;  /* 0x0000720005900a11 */ /* 0x040fe200078408ff */
[----:B------:R2:W-:Y:S01]  /*149a0*/  @P0 LDGSTS.E.BYPASS.LTC128B.128 [R206+0x8100], [R142.64], !P6 ;  /* 0x081000008ece0fae */ /* 0x0005e2000f101d46 */
[----:B------:R-:W-:Y:S01]  /*149b0*/  @P0 IADD3 R137, P1, R202, R137, RZ ;  /* 0x00000089ca890210 */ /* 0x000fe20007f3e0ff */
[----:B------:R-:W3:Y:S01]  /*149c0*/  MUFU.EX2 R133, R139 ;  /* 0x0000008b00857308 */ /* 0x000ee20000000800 */
[----:B------:R-:W-:Y:S01]  /*149d0*/  @P0 LEA.HI.X R145, R5, c[0x0][0x1cc], R4, 0x1, P2 ;  /* 0x0000730005910a11 */ /* 0x000fe200010f0c04 */
[C---:B------:R-:W-:Y:S01]  /*149e0*/  FMUL.FTZ R106, R2.reuse, R106 ;  /* 0x0000006a026a7220 */ /* 0x040fe20000410000 */
[----:B------:R-:W-:Y:S01]  /*149f0*/  @P0 IADD3.X R5, R201, R136, RZ, P1, !PT ;  /* 0x00000088c9050210 */ /* 0x000fe20000ffe4ff */
[----:B------:R-:W-:Y:S01]  /*14a00*/  FMUL.FTZ R107, R2, R107 ;  /* 0x0000006b026b7220 */ /* 0x000fe20000410000 */
[----:B------:R-:W-:Y:S01]  /*14a10*/  @P0 IADD3 R4, P3, R137, R208, RZ ;  /* 0x000000d089040210 */ /* 0x000fe20007f7e0ff */
[----:B------:R-:W-:Y:S01]  /*14a20*/  FMUL.FTZ R109, R3, R109 ;  /* 0x0000006d036d7220 */ /* 0x000fe20000410000 */
[----:B------:R-:W-:Y:S01]  /*14a30*/  @P0 IADD3 R8, P2, R137, R134, RZ ;  /* 0x0000008689080210 */ /* 0x000fe20007f5e0ff */
[----:B------:R4:W-:Y:S01]  /*14a40*/  @P0 LDGSTS.E.BYPASS.LTC128B.128 [R206+0xa100], [R144.64], !P4 ;  /* 0x0a10000090ce0fae */ /* 0x0009e2000e101d46 */
[----:B------:R-:W-:Y:S01]  /*14a50*/  @P0 IADD3.X R9, R5, R213, RZ, P3, !PT ;  /* 0x000000d505090210 */ /* 0x000fe20001ffe4ff */
[----:B------:R-:W-:Y:S01]  /*14a60*/  MUFU.EX2 R164, R164 ;  /* 0x000000a400a47308 */ /* 0x000fe20000000800 */
[----:B------:R-:W-:Y:S01]  /*14a70*/  @P0 LEA R146, P3, R4, c[0x0][0x1c8], 0x1 ;  /* 0x0000720004920a11 */ /* 0x000fe200078608ff */
[C---:B------:R-:W-:Y:S01]  /*14a80*/  FMUL.FTZ R110, R2.reuse, R110 ;  /* 0x0000006e026e7220 */ /* 0x040fe20000410000 */
[----:B------:R-:W-:Y:S01]  /*14a90*/  @P0 IADD3 R136, P1, R137, R216, RZ ;  /* 0x000000d889880210 */ /* 0x000fe20007f3e0ff */
[----:B------:R-:W-:Y:S01]  /*14aa0*/  FMUL.FTZ R111, R2, R111 ;  /* 0x0000006f026f7220 */ /* 0x000fe20000410000 */
[----:B------:R-:W-:Y:S01]  /*14ab0*/  @P0 LEA.HI.X R147, R4, c[0x0][0x1cc], R9, 0x1, P3 ;  /* 0x0000730004930a11 */ /* 0x000fe200018f0c09 */
[----:B------:R-:W-:Y:S01]  /*14ac0*/  FMUL.FTZ R4, R3, R128 ;  /* 0x0000008003047220 */ /* 0x000fe20000410000 */
[----:B------:R-:W-:Y:S01]  /*14ad0*/  @P0 IADD3.X R137, R5, R219, RZ, P2, !PT ;  /* 0x000000db05890210 */ /* 0x000fe200017fe4ff */
[----:B------:R-:W-:Y:S01]  /*14ae0*/  FMUL.FTZ R9, R3, R125 ;  /* 0x0000007d03097220 */ /* 0x000fe20000410000 */
[C---:B------:R-:W-:Y:S01]  /*14af0*/  @P0 LEA R148, P2, R8.reuse, c[0x0][0x1c8], 0x1 ;  /* 0x0000720008940a11 */ /* 0x040fe200078408ff */
[----:B------:R4:W-:Y:S01]  /*14b00*/  @P0 LDGSTS.E.BYPASS.LTC128B.128 [R206+0x7100], [R146.64], !P5 ;  /* 0x0710000092ce0fae */ /* 0x0009e2000e901d46 */
[----:B------:R-:W-:Y:S01]  /*14b10*/  @P0 IADD3.X R5, R5, R218, RZ, P1, !PT ;  /* 0x000000da05050210 */ /* 0x000fe20000ffe4ff */
[----:B------:R-:W5:Y:S01]  /*14b20*/  MUFU.EX2 R161, R161 ;  /* 0x000000a100a17308 */ /* 0x000f620000000800 */
[----:B------:R-:W-:Y:S01]  /*14b30*/  @P0 LEA.HI.X R149, R8, c[0x0][0x1cc], R137, 0x1, P2 ;  /* 0x0000730008950a11 */ /* 0x000fe200010f0c89 */
[C---:B------:R-:W-:Y:S01]  /*14b40*/  FMUL.FTZ R8, R3.reuse, R124 ;  /* 0x0000007c03087220 */ /* 0x040fe20000410000 */
[----:B------:R-:W-:Y:S01]  /*14b50*/  @P0 LEA R150, P1, R136, c[0x0][0x1c8], 0x1 ;  /* 0x0000720088960a11 */ /* 0x000fe200078208ff */
[C---:B------:R-:W-:Y:S01]  /*14b60*/  FMUL.FTZ R112, R3.reuse, R112 ;  /* 0x0000007003707220 */ /* 0x040fe20000410000 */
[----:B-1----:R-:W-:Y:S01]  /*14b70*/  F2FP.PACK_AB R128, R160, R135 ;  /* 0x00000087a080723e */ /* 0x002fe200000000ff */
[----:B------:R1:W-:Y:S01]  /*14b80*/  @P0 LDGSTS.E.BYPASS.LTC128B.128 [R206+0x9100], [R148.64], !P6 ;  /* 0x0910000094ce0fae */ /* 0x0003e2000f101d46 */
[----:B------:R-:W-:Y:S01]  /*14b90*/  @P0 LEA.HI.X R151, R136, c[0x0][0x1cc], R5, 0x1, P1 ;  /* 0x0000730088970a11 */ /* 0x000fe200008f0c05 */
[C---:B------:R-:W-:Y:S01]  /*14ba0*/  FMUL.FTZ R5, R3.reuse, R129 ;  /* 0x0000008103057220 */ /* 0x040fe20000410000 */
[----:B---3--:R-:W-:Y:S01]  /*14bb0*/  F2FP.PACK_AB R130, R162, R133 ;  /* 0x00000085a282723e */ /* 0x008fe200000000ff */
[----:B------:R-:W-:Y:S01]  /*14bc0*/  MUFU.EX2 R163, R163 ;  /* 0x000000a300a37308 */ /* 0x000fe20000000800 */
[C---:B------:R-:W-:Y:S02]  /*14bd0*/  FMUL.FTZ R113, R3.reuse, R113 ;  /* 0x0000007103717220 */ /* 0x040fe40000410000 */
[C---:B------:R-:W-:Y:S01]  /*14be0*/  FMUL.FTZ R114, R2.reuse, R114 ;  /* 0x0000007202727220 */ /* 0x040fe20000410000 */
[----:B------:R1:W-:Y:S01]  /*14bf0*/  @P0 LDGSTS.E.BYPASS.LTC128B.128 [R206+0xb100], [R150.64], !P4 ;  /* 0x0b10000096ce0fae */ /* 0x0003e2000e101d46 */
[C---:B------:R-:W-:Y:S02]  /*14c00*/  FMUL.FTZ R115, R2.reuse, R115 ;  /* 0x0000007302737220 */ /* 0x040fe40000410000 */
[C---:B------:R-:W-:Y:S02]  /*14c10*/  FMUL.FTZ R116, R3.reuse, R116 ;  /* 0x0000007403747220 */ /* 0x040fe40000410000 */
[----:B------:R-:W-:Y:S01]  /*14c20*/  FMUL.FTZ R117, R3, R117 ;  /* 0x0000007503757220 */ /* 0x000fe20000410000 */
[----:B------:R-:W3:Y:S01]  /*14c30*/  MUFU.EX2 R166, R166 ;  /* 0x000000a600a67308 */ /* 0x000ee20000000800 */
[C---:B------:R-:W-:Y:S01]  /*14c40*/  FMUL.FTZ R118, R2.reuse, R118 ;  /* 0x0000007602767220 */ /* 0x040fe20000410000 */
[----:B------:R-:W1:Y:S01]  /*14c50*/  LDSM.16.MT88.4 R136, [R195+0x100] ;  /* 0x00010000c388783b */ /* 0x000e620000004200 */
[C---:B------:R-:W-:Y:S01]  /*14c60*/  FMUL.FTZ R119, R2.reuse, R119 ;  /* 0x0000007702777220 */ /* 0x040fe20000410000 */
[----:B-----5:R-:W-:Y:S01]  /*14c70*/  F2FP.PACK_AB R129, R161, R164 ;  /* 0x000000a4a181723e */ /* 0x020fe200000000ff */
[C---:B------:R-:W-:Y:S02]  /*14c80*/  FMUL.FTZ R120, R3.reuse, R120 ;  /* 0x0000007803787220 */ /* 0x040fe40000410000 */
[C---:B------:R-:W-:Y:S02]  /*14c90*/  FMUL.FTZ R121, R3.reuse, R121 ;  /* 0x0000007903797220 */ /* 0x040fe40000410000 */
[C---:B------:R-:W-:Y:S01]  /*14ca0*/  FMUL.FTZ R122, R2.reuse, R122 ;  /* 0x0000007a027a7220 */ /* 0x040fe20000410000 */
[----:B--2---:R-:W2:Y:S01]  /*14cb0*/  LDSM.16.MT88.4 R140, [R190+0x100] ;  /* 0x00010000be8c783b */ /* 0x004ea20000004200 */
[C---:B------:R-:W-:Y:S01]  /*14cc0*/  FMUL.FTZ R123, R2.reuse, R123 ;  /* 0x0000007b027b7220 */ /* 0x040fe20000410000 */
[----:B------:R-:W-:Y:S01]  /*14cd0*/  MUFU.EX2 R170, R170 ;  /* 0x000000aa00aa7308 */ /* 0x000fe20000000800 */
[C---:B------:R-:W-:Y:S02]  /*14ce0*/  FMUL.FTZ R36, R3.reuse, R36 ;  /* 0x0000002403247220 */ /* 0x040fe40000410000 */
[C---:B------:R-:W-:Y:S02]  /*14cf0*/  FMUL.FTZ R37, R3.reuse, R37 ;  /* 0x0000002503257220 */ /* 0x040fe40000410000 */
[C---:B------:R-:W-:Y:S01]  /*14d00*/  FMUL.FTZ R38, R2.reuse, R38 ;  /* 0x0000002602267220 */ /* 0x040fe20000410000 */
[----:B----4-:R-:W4:Y:S01]  /*14d10*/  LDSM.16.MT88.4 R144, [R189+0x100] ;  /* 0x00010000bd90783b */ /* 0x010f220000004200 */
[----:B------:R-:W-:Y:S02]  /*14d20*/  FMUL.FTZ R39, R2, R39 ;  /* 0x0000002702277220 */ /* 0x000fe40000410000 */
[C---:B------:R-:W-:Y:S01]  /*14d30*/  FMUL.FTZ R40, R3.reuse, R40 ;  /* 0x0000002803287220 */ /* 0x040fe20000410000 */
[----:B------:R-:W5:Y:S01]  /*14d40*/  MUFU.EX2 R171, R171 ;  /* 0x000000ab00ab7308 */ /* 0x000f620000000800 */
[C---:B------:R-:W-:Y:S01]  /*14d50*/  FMUL.FTZ R41, R3.reuse, R41 ;  /* 0x0000002903297220 */ /* 0x040fe20000410000 */
[----:B---3--:R-:W-:Y:S01]  /*14d60*/  F2FP.PACK_AB R131, R166, R163 ;  /* 0x000000a3a683723e */ /* 0x008fe200000000ff */
[C---:B------:R-:W-:Y:S01]  /*14d70*/  FMUL.FTZ R42, R2.reuse, R42 ;  /* 0x0000002a022a7220 */ /* 0x040fe20000410000 */
[----:B------:R-:W3:Y:S01]  /*14d80*/  LDSM.16.MT88.4 R124, [R188+0x100] ;  /* 0x00010000bc7c783b */ /* 0x000ee20000004200 */
        /* <DEDUP_REMOVED lines=9> */
[C---:B------:R-:W-:Y:S01]  /*14e20*/  FMUL.FTZ R50, R2.reuse, R50 ;  /* 0x0000003202327220 */ /* 0x040fe20000410000 */
[C---:B-1----:R-:W-:Y:S01]  /*14e30*/  HMMA.16816.F32 R4, R128.reuse, R136, R4 ;  /* 0x000000888004723c */ /* 0x042fe20000001804 */
[----:B------:R-:W-:Y:S01]  /*14e40*/  LDSM.16.MT88.4 R148, [R195+0x2900] ;  /* 0x00290000c394783b */ /* 0x000fe20000004200 */
[----:B------:R-:W1:Y:S03]  /*14e50*/  MUFU.EX2 R175, R175 ;  /* 0x000000af00af7308 */ /* 0x000e660000000800 */
[C---:B------:R-:W-:Y:S02]  /*14e60*/  FMUL.FTZ R51, R2.reuse, R51 ;  /* 0x0000003302337220 */ /* 0x040fe40000410000 */
[C---:B------:R-:W-:Y:S01]  /*14e70*/  FMUL.FTZ R52, R3.reuse, R52 ;  /* 0x0000003403347220 */ /* 0x040fe20000410000 */
[C---:B------:R-:W-:Y:S01]  /*14e80*/  HMMA.16816.F32 R8, R128.reuse, R138, R8 ;  /* 0x0000008a8008723c */ /* 0x040fe20000001808 */
[----:B------:R-:W1:Y:S03]  /*14e90*/  LDSM.16.MT88.4 R136, [R195+0x2100] ;  /* 0x00210000c388783b */ /* 0x000e660000004200 */
[C---:B------:R-:W-:Y:S01]  /*14ea0*/  FMUL.FTZ R53, R3.reuse, R53 ;  /* 0x0000003503357220 */ /* 0x040fe20000410000 */
[----:B------:R-:W-:Y:S01]  /*14eb0*/  MUFU.EX2 R224, R224 ;  /* 0x000000e000e07308 */ /* 0x000fe20000000800 */
[C---:B------:R-:W-:Y:S02]  /*14ec0*/  FMUL.FTZ R54, R2.reuse, R54 ;  /* 0x0000003602367220 */ /* 0x040fe40000410000 */
[C---:B--2---:R-:W-:Y:S01]  /*14ed0*/  HMMA.16816.F32 R100, R128.reuse, R140, R100 ;  /* 0x0000008c8064723c */ /* 0x044fe20000001864 */
[----:B------:R-:W-:Y:S03]  /*14ee0*/  LDSM.16.MT88.4 R152, [R190+0x2900] ;  /* 0x00290000be98783b */ /* 0x000fe60000004200 */
[C---:B------:R-:W-:Y:S02]  /*14ef0*/  FMUL.FTZ R55, R2.reuse, R55 ;  /* 0x0000003702377220 */ /* 0x040fe40000410000 */
[C---:B------:R-:W-:Y:S01]  /*14f00*/  FMUL.FTZ R56, R3.reuse, R56 ;  /* 0x0000003803387220 */ /* 0x040fe20000410000 */
[----:B------:R-:W-:Y:S01]  /*14f10*/  MUFU.EX2 R225, R225 ;  /* 0x000000e100e17308 */ /* 0x000fe20000000800 */
[C---:B------:R-:W-:Y:S01]  /*14f20*/  HMMA.16816.F32 R104, R128.reuse, R142, R104 ;  /* 0x0000008e8068723c */ /* 0x040fe20000001868 */
[----:B------:R-:W2:Y:S03]  /*14f30*/  LDSM.16.MT88.4 R140, [R190+0x2100] ;  /* 0x00210000be8c783b */ /* 0x000ea60000004200 */
[C---:B------:R-:W-:Y:S02]  /*14f40*/  FMUL.FTZ R57, R3.reuse, R57 ;  /* 0x0000003903397220 */ /* 0x040fe40000410000 */
[C---:B------:R-:W-:Y:S02]  /*14f50*/  FMUL.FTZ R58, R2.reuse, R58 ;  /* 0x0000003a023a7220 */ /* 0x040fe40000410000 */
[C---:B----4-:R-:W-:Y:S01]  /*14f60*/  HMMA.16816.F32 R108, R128.reuse, R144, R108 ;  /* 0x00000090806c723c */ /* 0x050fe2000000186c */
[----:B------:R-:W-:Y:S03]  /*14f70*/  LDSM.16.MT88.4 R156, [R189+0x2900] ;  /* 0x00290000bd9c783b */ /* 0x000fe60000004200 */
[C---:B------:R-:W-:Y:S02]  /*14f80*/  FMUL.FTZ R59, R2.reuse, R59 ;  /* 0x0000003b023b7220 */ /* 0x040fe40000410000 */
[C---:B------:R-:W-:Y:S02]  /*14f90*/  FMUL.FTZ R60, R3.reuse, R60 ;  /* 0x0000003c033c7220 */ /* 0x040fe40000410000 */
[C---:B------:R-:W-:Y:S01]  /*14fa0*/  HMMA.16816.F32 R112, R128.reuse, R146, R112 ;  /* 0x000000928070723c */ /* 0x040fe20000001870 */
[----:B------:R-:W-:Y:S03]  /*14fb0*/  LDSM.16.MT88.4 R144, [R188+0x900] ;  /* 0x00090000bc90783b */ /* 0x000fe60000004200 */
[C---:B------:R-:W-:Y:S02]  /*14fc0*/  FMUL.FTZ R61, R3.reuse, R61 ;  /* 0x0000003d033d7220 */ /* 0x040fe40000410000 */
[C---:B------:R-:W-:Y:S02]  /*14fd0*/  FMUL.FTZ R62, R2.reuse, R62 ;  /* 0x0000003e023e7220 */ /* 0x040fe40000410000 */
[C---:B---3--:R-:W-:Y:S01]  /*14fe0*/  HMMA.16816.F32 R116, R128.reuse, R124, R116 ;  /* 0x0000007c8074723c */ /* 0x048fe20000001874 */
[----:B------:R-:W0:Y:S03]  /*14ff0*/  LDGDEPBAR ;  /* 0x00000000000079af */ /* 0x000e260000000000 */
[C---:B------:R-:W-:Y:S02]  /*15000*/  FMUL.FTZ R63, R2.reuse, R63 ;  /* 0x0000003f023f7220 */ /* 0x040fe40000410000 */
[C---:B------:R-:W-:Y:S02]  /*15010*/  FMUL.FTZ R64, R3.reuse, R64 ;  /* 0x0000004003407220 */ /* 0x040fe40000410000 */
[C---:B------:R-:W-:Y:S01]  /*15020*/  HMMA.16816.F32 R120, R128.reuse, R126, R120 ;  /* 0x0000007e8078723c */ /* 0x040fe20000001878 */
[----:B------:R-:W3:Y:S03]  /*15030*/  LDSM.16.MT88.4 R124, [R189+0x2100] ;  /* 0x00210000bd7c783b */ /* 0x000ee60000004200 */
[C---:B------:R-:W-:Y:S02]  /*15040*/  FMUL.FTZ R65, R3.reuse, R65 ;  /* 0x0000004103417220 */ /* 0x040fe40000410000 */
[C---:B------:R-:W-:Y:S02]  /*15050*/  FMUL.FTZ R66, R2.reuse, R66 ;  /* 0x0000004202427220 */ /* 0x040fe40000410000 */
[C---:B-1----:R-:W-:Y:S04]  /*15060*/  HMMA.16816.F32 R36, R128.reuse, R136, R36 ;  /* 0x000000888024723c */ /* 0x042fe80000001824 */
[C---:B------:R-:W-:Y:S02]  /*15070*/  FMUL.FTZ R67, R2.reuse, R67 ;  /* 0x0000004302437220 */ /* 0x040fe40000410000 */
[C---:B------:R-:W-:Y:S02]  /*15080*/  FMUL.FTZ R68, R3.reuse, R68 ;  /* 0x0000004403447220 */ /* 0x040fe40000410000 */
[C---:B------:R-:W-:Y:S01]  /*15090*/  HMMA.16816.F32 R40, R128.reuse, R138, R40 ;  /* 0x0000008a8028723c */ /* 0x040fe20000001828 */
[----:B------:R-:W1:Y:S03]  /*150a0*/  LDSM.16.MT88.4 R136, [R188+0x2100] ;  /* 0x00210000bc88783b */ /* 0x000e660000004200 */
        /* <DEDUP_REMOVED lines=10> */
[C---:B---3--:R-:W-:Y:S03]  /*15150*/  HMMA.16816.F32 R52, R128.reuse, R124, R52 ;  /* 0x0000007c8034723c */ /* 0x048fe60000001834 */
[C---:B------:R-:W-:Y:S02]  /*15160*/  FMUL.FTZ R76, R3.reuse, R76 ;  /* 0x0000004c034c7220 */ /* 0x040fe40000410000 */
[C---:B------:R-:W-:Y:S02]  /*15170*/  FMUL.FTZ R77, R3.reuse, R77 ;  /* 0x0000004d034d7220 */ /* 0x040fe40000410000 */
[C---:B------:R-:W-:Y:S01]  /*15180*/  FMUL.FTZ R78, R2.reuse, R78 ;  /* 0x0000004e024e7220 */ /* 0x040fe20000410000 */
        /* <DEDUP_REMOVED lines=12> */
[----:B------:R-:W-:Y:S02]  /*15250*/  FMUL.FTZ R85, R3, R85 ;  /* 0x0000005503557220 */ /* 0x000fe40000410000 */
[C---:B------:R-:W-:Y:S02]  /*15260*/  FMUL.FTZ R86, R2.reuse, R86 ;  /* 0x0000005602567220 */ /* 0x040fe40000410000 */
[C---:B------:R-:W-:Y:S01]  /*15270*/  HMMA.16816.F32 R72, R128.reuse, R142, R72 ;  /* 0x0000008e8048723c */ /* 0x040fe20000001848 */
[----:B------:R-:W2:Y:S03]  /*15280*/  LDSM.16.MT88.4 R140, [R188+0x4100] ;  /* 0x00410000bc8c783b */ /* 0x000ea60000004200 */
[----:B------:R-:W-:Y:S02]  /*15290*/  FMUL.FTZ R87, R2, R87 ;  /* 0x0000005702577220 */ /* 0x000fe40000410000 */
[--C-:B------:R-:W-:Y:S02]  /*152a0*/  FFMA.FTZ R168, R12, c[0x0][0x2d0], -R167.reuse ;  /* 0x0000b4000ca87a23 */ /* 0x100fe400000108a7 */
[----:B------:R-:W-:Y:S01]  /*152b0*/  FFMA.FTZ R169, R13, c[0x0][0x2d0], -R167 ;  /* 0x0000b4000da97a23 */ /* 0x000fe200000108a7 */
[C---:B---3--:R-:W-:Y:S03]  /*152c0*/  HMMA.16816.F32 R76, R128.reuse, R124, R76 ;  /* 0x0000007c804c723c */ /* 0x048fe6000000184c */
[--C-:B------:R-:W-:Y:S01]  /*152d0*/  FFMA.FTZ R172, R14, c[0x0][0x2d0], -R165.reuse ;  /* 0x0000b4000eac7a23 */ /* 0x100fe200000108a5 */
[----:B-----5:R-:W-:Y:S01]  /*152e0*/  F2FP.PACK_AB R14, R171, R170 ;  /* 0x000000aaab0e723e */ /* 0x020fe200000000ff */
[----:B------:R-:W-:Y:S01]  /*152f0*/  FFMA.FTZ R173, R15, c[0x0][0x2d0], -R165 ;  /* 0x0000b4000fad7a23 */ /* 0x000fe200000108a5 */
[----:B------:R-:W-:Y:S01]  /*15300*/  F2FP.PACK_AB R15, R175, R174 ;  /* 0x000000aeaf0f723e */ /* 0x000fe200000000ff */
        /* <DEDUP_REMOVED lines=8> */
[----:B------:R-:W1:Y:S01]  /*15390*/  MUFU.EX2 R169, R169 ;  /* 0x000000a900a97308 */ /* 0x000e620000000800 */
[C---:B------:R-:W-:Y:S02]  /*153a0*/  FMUL.FTZ R92, R3.reuse, R92 ;  /* 0x0000005c035c7220 */ /* 0x040fe40000410000 */
[C---:B------:R-:W-:Y:S03]  /*153b0*/  FMUL.FTZ R93, R3.reuse, R93 ;  /* 0x0000005d035d7220 */ /* 0x040fe60000410000 */
[C---:B------:R-:W-:Y:S01]  /*153c0*/  HMMA.16816.F32 R88, R128.reuse, R138, R88 ;  /* 0x0000008a8058723c */ /* 0x040fe20000001858 */
[----:B------:R-:W4:Y:S02]  /*153d0*/  LDSM.16.MT88.4 R136, [R189+0x900] ;  /* 0x00090000bd88783b */ /* 0x000f240000004200 */
[C---:B------:R-:W-:Y:S01]  /*153e0*/  FMUL.FTZ R94, R2.reuse, R94 ;  /* 0x0000005e025e7220 */ /* 0x040fe20000410000 */
[----:B------:R-:W-:Y:S01]  /*153f0*/  MUFU.EX2 R172, R172 ;  /* 0x000000ac00ac7308 */ /* 0x000fe20000000800 */
[C---:B------:R-:W-:Y:S02]  /*15400*/  FMUL.FTZ R95, R2.reuse, R95 ;  /* 0x0000005f025f7220 */ /* 0x040fe40000410000 */
[C---:B------:R-:W-:Y:S02]  /*15410*/  FMUL.FTZ R96, R3.reuse, R96 ;  /* 0x0000006003607220 */ /* 0x040fe40000410000 */
[----:B------:R-:W-:Y:S03]  /*15420*/  FMUL.FTZ R97, R3, R97 ;  /* 0x0000006103617220 */ /* 0x000fe60000410000 */
[C---:B--2---:R-:W-:Y:S02]  /*15430*/  HMMA.16816.F32 R92, R128.reuse, R140, R92 ;  /* 0x0000008c805c723c */ /* 0x044fe4000000185c */
[----:B------:R-:W2:Y:S01]  /*15440*/  MUFU.EX2 R173, R173 ;  /* 0x000000ad00ad7308 */ /* 0x000ea20000000800 */
[C---:B------:R-:W-:Y:S02]  /*15450*/  FMUL.FTZ R98, R2.reuse, R98 ;  /* 0x0000006202627220 */ /* 0x040fe40000410000 */
[C---:B------:R-:W-:Y:S01]  /*15460*/  FMUL.FTZ R99, R2.reuse, R99 ;  /* 0x0000006302637220 */ /* 0x040fe20000410000 */
[----:B-1----:R-:W-:Y:S01]  /*15470*/  F2FP.PACK_AB R12, R169, R168 ;  /* 0x000000a8a90c723e */ /* 0x002fe200000000ff */
[----:B------:R-:W-:Y:S02]  /*15480*/  FFMA.FTZ R135, R3, R214, R135 ;  /* 0x000000d603877223 */ /* 0x000fe40000010087 */
[----:B------:R-:W-:Y:S03]  /*15490*/  FFMA.FTZ R164, R2, R215, R164 ;  /* 0x000000d702a47223 */ /* 0x000fe600000100a4 */
[----:B------:R-:W-:Y:S01]  /*154a0*/  HMMA.16816.F32 R96, R128, R142, R96 ;  /* 0x0000008e8060723c */ /* 0x000fe20000001860 */
[----:B------:R-:W-:Y:S02]  /*154b0*/  LDSM.16.MT88.4 R128, [R190+0x4900] ;  /* 0x00490000be80783b */ /* 0x000fe40000004200 */
[----:B------:R-:W-:Y:S02]  /*154c0*/  FADD.FTZ R160, R160, R135 ;  /* 0x00000087a0a07221 */ /* 0x000fe40000010000 */
[----:B------:R-:W-:Y:S02]  /*154d0*/  FADD.FTZ R164, R161, R164 ;  /* 0x000000a4a1a47221 */ /* 0x000fe40000010000 */
[----:B------:R-:W-:Y:S01]  /*154e0*/  FADD.FTZ R3, R133, R160 ;  /* 0x000000a085037221 */ /* 0x000fe20000010000 */
[----:B------:R-:W-:Y:S01]  /*154f0*/  MOV R133, R132 ;  /* 0x0000008400857202 */ /* 0x000fe20000000f00 */
[----:B------:R-:W-:Y:S03]  /*15500*/  LDSM.16.MT88.4 R140, [R189+0x1100] ;  /* 0x00110000bd8c783b */ /* 0x000fe60000004200 */
[----:B------:R-:W-:Y:S01]  /*15510*/  FADD.FTZ R3, R162, R3 ;  /* 0x00000003a2037221 */ /* 0x000fe20000010000 */
[----:B--2---:R-:W-:Y:S03]  /*15520*/  F2FP.PACK_AB R13, R173, R172 ;  /* 0x000000acad0d723e */ /* 0x004fe600000000ff */
[----:B------:R-:W-:Y:S01]  /*15530*/  FADD.FTZ R168, R168, R3 ;  /* 0x00000003a8a87221 */ /* 0x000fe20000010000 */
[----:B------:R-:W-:Y:S03]  /*15540*/  MOV R3, R0 ;  /* 0x0000000000037202 */ /* 0x000fe60000000f00 */
[----:B------:R-:W-:Y:S01]  /*15550*/  FADD.FTZ R169, R169, R168 ;  /* 0x000000a8a9a97221 */ /* 0x000fe20000010000 */
[C---:B---3--:R-:W-:Y:S05]  /*15560*/  HMMA.16816.F32 R4, R12.reuse, R124, R4 ;  /* 0x0000007c0c04723c */ /* 0x048fea0000001804 */
[----:B------:R-:W-:Y:S03]  /*15570*/  FADD.FTZ R170, R170, R169 ;  /* 0x000000a9aaaa7221 */ /* 0x000fe60000010000 */
[C---:B------:R-:W-:Y:S01]  /*15580*/  HMMA.16816.F32 R8, R12.reuse, R126, R8 ;  /* 0x0000007e0c08723c */ /* 0x040fe20000001808 */
[----:B------:R-:W1:Y:S03]  /*15590*/  LDSM.16.MT88.4 R124, [R188+0x2900] ;  /* 0x00290000bc7c783b */ /* 0x000e660000004200 */
[----:B------:R-:W-:Y:S04]  /*155a0*/  FADD.FTZ R171, R171, R170 ;  /* 0x000000aaabab7221 */ /* 0x000fe80000010000 */
        /* <DEDUP_REMOVED lines=16> */
[----:B------:R-:W-:Y:S03]  /*156b0*/  FFMA.FTZ R151, R25, c[0x0][0x2d0], -R167 ;  /* 0x0000b40019977a23 */ /* 0x000fe600000108a7 */
[--C-:B------:R-:W-:Y:S01]  /*156c0*/  FFMA.FTZ R152, R22, c[0x0][0x2d0], -R165.reuse ;  /* 0x0000b40016987a23 */ /* 0x100fe200000108a5 */
[C---:B------:R-:W-:Y:S01]  /*156d0*/  HMMA.16816.F32 R48, R12.reuse, R154, R48 ;  /* 0x0000009a0c30723c */ /* 0x040fe20000001830 */
[----:B------:R-:W4:Y:S03]  /*156e0*/  MUFU.EX2 R149, R149 ;  /* 0x0000009500957308 */ /* 0x000f260000000800 */
[--C-:B------:R-:W-:Y:S02]  /*156f0*/  FFMA.FTZ R153, R23, c[0x0][0x2d0], -R165.reuse ;  /* 0x0000b40017997a23 */ /* 0x100fe400000108a5 */
[----:B------:R-:W-:Y:S01]  /*15700*/  LDSM.16.MT88.4 R20, [R190+0x1100] ;  /* 0x00110000be14783b */ /* 0x000fe20000004200 */
[--C-:B------:R-:W-:Y:S01]  /*15710*/  FFMA.FTZ R154, R26, c[0x0][0x2d0], -R165.reuse ;  /* 0x0000b4001a9a7a23 */ /* 0x100fe200000108a5 */
[C---:B------:R-:W-:Y:S03]  /*15720*/  HMMA.16816.F32 R52, R12.reuse, R156, R52 ;  /* 0x0000009c0c34723c */ /* 0x040fe60000001834 */
[----:B------:R-:W-:Y:S01]  /*15730*/  MUFU.EX2 R150, R150 ;  /* 0x0000009600967308 */ /* 0x000fe20000000800 */
[----:B------:R-:W-:Y:S02]  /*15740*/  FFMA.FTZ R155, R27, c[0x0][0x2d0], -R165 ;  /* 0x0000b4001b9b7a23 */ /* 0x000fe400000108a5 */
[----:B------:R-:W-:Y:S01]  /*15750*/  LDSM.16.MT88.4 R24, [R188+0x1100] ;  /* 0x00110000bc18783b */ /* 0x000fe20000004200 */
[--C-:B------:R-:W-:Y:S01]  /*15760*/  FFMA.FTZ R156, R28, c[0x0][0x2d0], -R167.reuse ;  /* 0x0000b4001c9c7a23 */ /* 0x100fe200000108a7 */
[C---:B------:R-:W-:Y:S04]  /*15770*/  HMMA.16816.F32 R56, R12.reuse, R158, R56 ;  /* 0x0000009e0c38723c */ /* 0x040fe80000001838 */
[--C-:B------:R-:W-:Y:S01]  /*15780*/  FFMA.FTZ R157, R29, c[0x0][0x2d0], -R167.reuse ;  /* 0x0000b4001d9d7a23 */ /* 0x100fe200000108a7 */
[----:B------:R-:W5:Y:S02]  /*15790*/  MUFU.EX2 R151, R151 ;  /* 0x0000009700977308 */ /* 0x000f640000000800 */
[--C-:B------:R-:W-:Y:S01]  /*157a0*/  FFMA.FTZ R158, R32, c[0x0][0x2d0], -R167.reuse ;  /* 0x0000b400209e7a23 */ /* 0x100fe200000108a7 */
[C---:B-1----:R-:W-:Y:S04]  /*157b0*/  HMMA.16816.F32 R60, R12.reuse, R124, R60 ;  /* 0x0000007c0c3c723c */ /* 0x042fe8000000183c */
[----:B------:R-:W-:Y:S02]  /*157c0*/  FFMA.FTZ R167, R33, c[0x0][0x2d0], -R167 ;  /* 0x0000b40021a77a23 */ /* 0x000fe400000108a7 */
[--C-:B------:R-:W-:Y:S01]  /*157d0*/  FFMA.FTZ R159, R30, c[0x0][0x2d0], -R165.reuse ;  /* 0x0000b4001e9f7a23 */ /* 0x100fe200000108a5 */
[----:B------:R-:W-:Y:S01]  /*157e0*/  MUFU.EX2 R152, R152 ;  /* 0x0000009800987308 */ /* 0x000fe20000000800 */
[C---:B------:R-:W-:Y:S01]  /*157f0*/  HMMA.16816.F32 R64, R12.reuse, R126, R64 ;  /* 0x0000007e0c40723c */ /* 0x040fe20000001840 */
[----:B------:R-:W1:Y:S03]  /*15800*/  LDSM.16.MT88.4 R124, [R188+0x4900] ;  /* 0x00490000bc7c783b */ /* 0x000e660000004200 */
[----:B------:R-:W-:Y:S04]  /*15810*/  FFMA.FTZ R165, R35, c[0x0][0x2d0], -R165 ;  /* 0x0000b40023a57a23 */ /* 0x000fe800000108a5 */
[C---:B--2---:R-:W-:Y:S01]  /*15820*/  HMMA.16816.F32 R68, R12.reuse, R16, R68 ;  /* 0x000000100c44723c */ /* 0x044fe20000001844 */
[----:B------:R-:W-:Y:S01]  /*15830*/  LDSM.16.MT88.4 R28, [R189+0x1900] ;  /* 0x00190000bd1c783b */ /* 0x000fe20000004200 */
[----:B------:R-:W2:Y:S06]  /*15840*/  MUFU.EX2 R153, R153 ;  /* 0x0000009900997308 */ /* 0x000eac0000000800 */
[C---:B------:R-:W-:Y:S01]  /*15850*/  HMMA.16816.F32 R72, R12.reuse, R18, R72 ;  /* 0x000000120c48723c */ /* 0x040fe20000001848 */
[----:B------:R-:W2:Y:S03]  /*15860*/  LDSM.16.MT88.4 R16, [R195+0x1100] ;  /* 0x00110000c310783b */ /* 0x000ea60000004200 */
[----:B------:R-:W-:Y:S04]  /*15870*/  MUFU.EX2 R154, R154 ;  /* 0x0000009a009a7308 */ /* 0x000fe80000000800 */
[C---:B------:R-:W-:Y:S01]  /*15880*/  HMMA.16816.F32 R76, R12.reuse, R128, R76 ;  /* 0x000000800c4c723c */ /* 0x040fe2000000184c */
[----:B------:R-:W-:Y:S05]  /*15890*/  LDSM.16.MT88.4 R32, [R188+0x1900] ;  /* 0x00190000bc20783b */ /* 0x000fea0000004200 */
[----:B------:R-:W1:Y:S02]  /*158a0*/  MUFU.EX2 R155, R155 ;  /* 0x0000009b009b7308 */ /* 0x000e640000000800 */
[C---:B------:R-:W-:Y:S01]  /*158b0*/  HMMA.16816.F32 R80, R12.reuse, R130, R80 ;  /* 0x000000820c50723c */ /* 0x040fe20000001850 */
[----:B------:R-:W2:Y:S07]  /*158c0*/  LDSM.16.MT88.4 R128, [R195+0x3100] ;  /* 0x00310000c380783b */ /* 0x000eae0000004200 */
[C---:B---3--:R-:W-:Y:S01]  /*158d0*/  HMMA.16816.F32 R84, R12.reuse, R136, R84 ;  /* 0x000000880c54723c */ /* 0x048fe20000001854 */
[----:B------:R-:W-:Y:S07]  /*158e0*/  MUFU.EX2 R156, R156 ;  /* 0x0000009c009c7308 */ /* 0x000fee0000000800 */
[C---:B------:R-:W-:Y:S01]  /*158f0*/  HMMA.16816.F32 R88, R12.reuse, R138, R88 ;  /* 0x0000008a0c58723c */ /* 0x040fe20000001858 */
[----:B------:R-:W-:Y:S02]  /*15900*/  LDSM.16.MT88.4 R136, [R189+0x3900] ;  /* 0x00390000bd88783b */ /* 0x000fe40000004200 */
[----:B------:R-:W3:Y:S05]  /*15910*/  MUFU.EX2 R157, R157 ;  /* 0x0000009d009d7308 */ /* 0x000eea0000000800 */
[C---:B-1----:R-:W-:Y:S05]  /*15920*/  HMMA.16816.F32 R92, R12.reuse, R124, R92 ;  /* 0x0000007c0c5c723c */ /* 0x042fea000000185c */
[----:B------:R-:W-:Y:S03]  /*15930*/  MUFU.EX2 R158, R158 ;  /* 0x0000009e009e7308 */ /* 0x000fe60000000800 */
[----:B------:R-:W-:Y:S01]  /*15940*/  HMMA.16816.F32 R96, R12, R126, R96 ;  /* 0x0000007e0c60723c */ /* 0x000fe20000001860 */
[----:B------:R-:W1:Y:S06]  /*15950*/  LDSM.16.MT88.4 R124, [R190+0x3100] ;  /* 0x00310000be7c783b */ /* 0x000e6c0000004200 */
[----:B----4-:R-:W-:Y:S01]  /*15960*/  F2FP.PACK_AB R12, R149, R148 ;  /* 0x00000094950c723e */ /* 0x010fe200000000ff */
[----:B------:R-:W4:Y:S01]  /*15970*/  MUFU.EX2 R167, R167 ;  /* 0x000000a700a77308 */ /* 0x000f220000000800 */
[----:B-----5:R-:W-:Y:S03]  /*15980*/  F2FP.PACK_AB R14, R151, R150 ;  /* 0x00000096970e723e */ /* 0x020fe600000000ff */
[----:B--2---:R-:W-:Y:S01]  /*15990*/  F2FP.PACK_AB R13, R153, R152 ;  /* 0x00000098990d723e */ /* 0x004fe200000000ff */
[----:B------:R-:W-:Y:S01]  /*159a0*/  FADD.FTZ R148, R148, R171 ;  /* 0x000000ab94947221 */ /* 0x000fe20000010000 */
[----:B------:R-:W-:Y:S03]  /*159b0*/  F2FP.PACK_AB R15, R155, R154 ;  /* 0x0000009a9b0f723e */ /* 0x000fe600000000ff */
[----:B------:R-:W-:Y:S01]  /*159c0*/  FADD.FTZ R149, R149, R148 ;  /* 0x0000009495957221 */ /* 0x000fe20000010000 */
[----:B------:R-:W2:Y:S03]  /*159d0*/  MUFU.EX2 R159, R159 ;  /* 0x0000009f009f7308 */ /* 0x000ea60000000800 */
[C---:B------:R-:W-:Y:S03]  /*159e0*/  HMMA.16816.F32 R4, R12.reuse, R16, R4 ;  /* 0x000000100c04723c */ /* 0x040fe60000001804 */
[----:B------:R-:W-:Y:S04]  /*159f0*/  FADD.FTZ R150, R150, R149 ;  /* 0x0000009596967221 */ /* 0x000fe80000010000 */
[----:B------:R-:W5:Y:S01]  /*15a00*/  MUFU.EX2 R226, R165 ;  /* 0x000000a500e27308 */ /* 0x000f620000000800 */
[C---:B------:R-:W-:Y:S01]  /*15a10*/  HMMA.16816.F32 R8, R12.reuse, R18, R8 ;  /* 0x000000120c08723c */ /* 0x040fe20000001808 */
[----:B------:R-:W1:Y:S03]  /*15a20*/  LDSM.16.MT88.4 R16, [R189+0x3100] ;  /* 0x00310000bd10783b */ /* 0x000e660000004200 */
[----:B------:R-:W-:Y:S04]  /*15a30*/  FADD.FTZ R151, R151, R150 ;  /* 0x0000009697977221 */ /* 0x000fe80000010000 */
[C---:B------:R-:W-:Y:S08]  /*15a40*/  HMMA.16816.F32 R100, R12.reuse, R20, R100 ;  /* 0x000000140c64723c */ /* 0x040ff00000001864 */
[C---:B------:R-:W-:Y:S01]  /*15a50*/  HMMA.16816.F32 R104, R12.reuse, R22, R104 ;  /* 0x000000160c68723c */ /* 0x040fe20000001868 */
[----:B------:R-:W1:Y:S07]  /*15a60*/  LDSM.16.MT88.4 R20, [R188+0x3100] ;  /* 0x00310000bc14783b */ /* 0x000e6e0000004200 */
[C---:B------:R-:W-:Y:S08]  /*15a70*/  HMMA.16816.F32 R108, R12.reuse, R140, R108 ;  /* 0x0000008c0c6c723c */ /* 0x040ff0000000186c */
[C---:B------:R-:W-:Y:S01]  /*15a80*/  HMMA.16816.F32 R112, R12.reuse, R142, R112 ;  /* 0x0000008e0c70723c */ /* 0x040fe20000001870 */
[----:B------:R-:W-:Y:S07]  /*15a90*/  LDSM.16.MT88.4 R140, [R188+0x3900] ;  /* 0x00390000bc8c783b */ /* 0x000fee0000004200 */
[C---:B------:R-:W-:Y:S08]  /*15aa0*/  HMMA.16816.F32 R116, R12.reuse, R24, R116 ;  /* 0x000000180c74723c */ /* 0x040ff00000001874 */
[C---:B------:R-:W-:Y:S01]  /*15ab0*/  HMMA.16816.F32 R120, R12.reuse, R26, R120 ;  /* 0x0000001a0c78723c */ /* 0x040fe20000001878 */
[----:B------:R-:W2:Y:S07]  /*15ac0*/  LDSM.16.MT88.4 R24, [R195+0x5100] ;  /* 0x00510000c318783b */ /* 0x000eae0000004200 */
[C---:B------:R-:W-:Y:S08]  /*15ad0*/  HMMA.16816.F32 R36, R12.reuse, R128, R36 ;  /* 0x000000800c24723c */ /* 0x040ff00000001824 */
[C---:B------:R-:W-:Y:S08]  /*15ae0*/  HMMA.16816.F32 R40, R12.reuse, R130, R40 ;  /* 0x000000820c28723c */ /* 0x040ff00000001828 */
[C---:B-1----:R-:W-:Y:S08]  /*15af0*/  HMMA.16816.F32 R44, R12.reuse, R124, R44 ;  /* 0x0000007c0c2c723c */ /* 0x042ff0000000182c */
[C---:B------:R-:W-:Y:S01]  /*15b00*/  HMMA.16816.F32 R48, R12.reuse, R126, R48 ;  /* 0x0000007e0c30723c */ /* 0x040fe20000001830 */
[----:B------:R-:W1:Y:S07]  /*15b10*/  LDSM.16.MT88.4 R124, [R190+0x5100] ;  /* 0x00510000be7c783b */ /* 0x000e6e0000004200 */
[C---:B------:R-:W-:Y:S08]  /*15b20*/  HMMA.16816.F32 R52, R12.reuse, R16, R52 ;  /* 0x000000100c34723c */ /* 0x040ff00000001834 */
        /* <DEDUP_REMOVED lines=11> */
[C---:B---3--:R-:W-:Y:S08]  /*15be0*/  HMMA.16816.F32 R84, R12.reuse, R16, R84 ;  /* 0x000000100c54723c */ /* 0x048ff00000001854 */
[C---:B------:R-:W-:Y:S01]  /*15bf0*/  HMMA.16816.F32 R88, R12.reuse, R18, R88 ;  /* 0x000000120c58723c */ /* 0x040fe20000001858 */
[----:B------:R-:W2:Y:S07]  /*15c00*/  LDSM.16.MT88.4 R16, [R195+0x3900] ;  /* 0x00390000c310783b */ /* 0x000eae0000004200 */
[C---:B----4-:R-:W-:Y:S08]  /*15c10*/  HMMA.16816.F32 R92, R12.reuse, R20, R92 ;  /* 0x000000140c5c723c */ /* 0x050ff0000000185c */
[----:B------:R-:W-:Y:S01]  /*15c20*/  HMMA.16816.F32 R96, R12, R22, R96 ;  /* 0x000000160c60723c */ /* 0x000fe20000001860 */
[----:B------:R-:W3:Y:S06]  /*15c30*/  LDSM.16.MT88.4 R20, [R190+0x3900] ;  /* 0x00390000be14783b */ /* 0x000eec0000004200 */
[----:B------:R-:W-:Y:S01]  /*15c40*/  F2FP.PACK_AB R12, R157, R156 ;  /* 0x0000009c9d0c723e */ /* 0x000fe200000000ff */
[----:B------:R-:W-:Y:S01]  /*15c50*/  FADD.FTZ R156, R156, R151 ;  /* 0x000000979c9c7221 */ /* 0x000fe20000010000 */
[----:B------:R-:W-:Y:S03]  /*15c60*/  F2FP.PACK_AB R14, R167, R158 ;  /* 0x0000009ea70e723e */ /* 0x000fe600000000ff */
[----:B------:R-:W-:Y:S01]  /*15c70*/  F2FP.PACK_AB R13, R224, R159 ;  /* 0x0000009fe00d723e */ /* 0x000fe200000000ff */
[----:B------:R-:W-:Y:S01]  /*15c80*/  FADD.FTZ R157, R157, R156 ;  /* 0x0000009c9d9d7221 */ /* 0x000fe20000010000 */
[----:B-----5:R-:W-:Y:S03]  /*15c90*/  F2FP.PACK_AB R15, R226, R225 ;  /* 0x000000e1e20f723e */ /* 0x020fe600000000ff */
[----:B------:R-:W-:Y:S04]  /*15ca0*/  FADD.FTZ R158, R158, R157 ;  /* 0x0000009d9e9e7221 */ /* 0x000fe80000010000 */
[C---:B-1----:R-:W-:Y:S01]  /*15cb0*/  HMMA.16816.F32 R128, R12.reuse, R124, R4 ;  /* 0x0000007c0c80723c */ /* 0x042fe20000001804 */
[----:B------:R-:W1:Y:S02]  /*15cc0*/  LDSM.16.MT88.4 R4, [R190+0x5900] ;  /* 0x00590000be04783b */ /* 0x000e640000004200 */
[----:B------:R-:W-:Y:S05]  /*15cd0*/  FADD.FTZ R214, R167, R158 ;  /* 0x0000009ea7d67221 */ /* 0x000fea0000010000 */
[C---:B------:R-:W-:Y:S01]  /*15ce0*/  HMMA.16816.F32 R124, R12.reuse, R126, R8 ;  /* 0x0000007e0c7c723c */ /* 0x040fe20000001808 */
[----:B------:R-:W4:Y:S07]  /*15cf0*/  LDSM.16.MT88.4 R8, [R189+0x5900] ;  /* 0x00590000bd08783b */ /* 0x000f2e0000004200 */
        /* <DEDUP_REMOVED lines=21> */
[C---:B----4-:R-:W-:Y:S04]  /*15e50*/  HMMA.16816.F32 R84, R12.reuse, R8, R84 ;  /* 0x000000080c54723c */ /* 0x050fe80000001854 */
[----:B------:R-:W-:Y:S04]  /*15e60*/  FADD.FTZ R172, R172, R5 ;  /* 0x00000005acac7221 */ /* 0x000fe80000010000 */
[C---:B------:R-:W-:Y:S04]  /*15e70*/  HMMA.16816.F32 R88, R12.reuse, R10, R88 ;  /* 0x0000000a0c58723c */ /* 0x040fe80000001858 */
[----:B------:R-:W-:Y:S04]  /*15e80*/  FADD.FTZ R173, R173, R172 ;  /* 0x000000acadad7221 */ /* 0x000fe80000010000 */
[----:B------:R-:W-:Y:S01]  /*15e90*/  FADD.FTZ R174, R174, R173 ;  /* 0x000000adaeae7221 */ /* 0x000fe20000010000 */
[C---:B--2---:R-:W-:Y:S03]  /*15ea0*/  HMMA.16816.F32 R92, R12.reuse, R16, R92 ;  /* 0x000000100c5c723c */ /* 0x044fe6000000185c */
        /* <DEDUP_REMOVED lines=11> */
.L_x_616:
        /* <DEDUP_REMOVED lines=16> */
[----:B------:R-:W-:-:S03]  /*16060*/  @P0 MOV R13, 0x3f317218 ;  /* 0x3f317218000d0802 */ /* 0x000fc60000000f00 */
[----:B------:R-:W-:Y:S02]  /*16070*/  @P1 FMUL.FTZ R11, R11, c[0x0][0x2d0] ;  /* 0x0000b4000b0b1a20 */ /* 0x000fe40000410000 */
[----:B------:R-:W2:Y:S08]  /*16080*/  @P0 MUFU.LG2 R7, R2 ;  /* 0x0000000200070308 */ /* 0x000eb00000000c00 */
[----:B------:R-:W3:Y:S01]  /*16090*/  @P1 MUFU.LG2 R5, R5 ;  /* 0x0000000500051308 */ /* 0x000ee20000000c00 */
[----:B-1----:R-:W-:-:S02]  /*160a0*/  FMUL.FTZ R128, R4, R128 ;  /* 0x0000008004807220 */ /* 0x002fc40000410000 */
[C---:B------:R-:W-:Y:S02]  /*160b0*/  FMUL.FTZ R129, R4.reuse, R129 ;  /* 0x0000008104817220 */ /* 0x040fe40000410000 */
[C---:B------:R-:W-:Y:S02]  /*160c0*/  FMUL.FTZ R124, R4.reuse, R124 ;  /* 0x0000007c047c7220 */ /* 0x040fe40000410000 */
[C---:B------:R-:W-:Y:S01]  /*160d0*/  FMUL.FTZ R125, R4.reuse, R125 ;  /* 0x0000007d047d7220 */ /* 0x040fe20000410000 */
[----:B------:R1:W4:Y:S01]  /*160e0*/  @P0 MUFU.RCP R3, R2 ;  /* 0x0000000200030308 */ /* 0x0003220000001000 */
[----:B--2---:R-:W-:Y:S02]  /*160f0*/  @P0 FMUL.FTZ R12, R7, 0.69314718246459960938 ;  /* 0x3f317218070c0820 */ /* 0x004fe40000410000 */
[----:B------:R-:W-:Y:S02]  /*16100*/  @P0 FMUL.FTZ R7, R13, c[0x0][0x2d0] ;  /* 0x0000b4000d070a20 */ /* 0x000fe40000410000 */
[----:B------:R-:W-:-:S02]  /*16110*/  FMUL.FTZ R100, R4, R100 ;  /* 0x0000006404647220 */ /* 0x000fc40000410000 */
[C---:B------:R-:W-:Y:S02]  /*16120*/  FMUL.FTZ R101, R4.reuse, R101 ;  /* 0x0000006504657220 */ /* 0x040fe40000410000 */
[----:B---3--:R-:W-:Y:S02]  /*16130*/  @P1 FMUL.FTZ R5, R5, 0.69314718246459960938 ;  /* 0x3f31721805051820 */ /* 0x008fe40000410000 */
[C---:B------:R-:W-:Y:S02]  /*16140*/  FMUL.FTZ R104, R4.reuse, R104 ;  /* 0x0000006804687220 */ /* 0x040fe40000410000 */
[C---:B------:R-:W-:Y:S02]  /*16150*/  FMUL.FTZ R105, R4.reuse, R105 ;  /* 0x0000006904697220 */ /* 0x040fe40000410000 */
[C---:B------:R-:W-:Y:S01]  /*16160*/  FMUL.FTZ R108, R4.reuse, R108 ;  /* 0x0000006c046c7220 */ /* 0x040fe20000410000 */
[----:B-1----:R-:W-:Y:S01]  /*16170*/  MOV R2, 0xff800000 ;  /* 0xff80000000027802 */ /* 0x002fe20000000f00 */
        /* <DEDUP_REMOVED lines=39> */
[C---:B----4-:R-:W-:Y:S02]  /*163f0*/  FMUL.FTZ R130, R3.reuse, R130 ;  /* 0x0000008203827220 */ /* 0x050fe40000410000 */
        /* <DEDUP_REMOVED lines=49> */
.L_x_563:
[----:B------:R-:W-:Y:S01]  /*16710*/  SHF.R.S32.HI R0, RZ, 0x1f, R199 ;  /* 0x0000001fff007819 */ /* 0x000fe200000114c7 */
        /* <DEDUP_REMOVED lines=43> */
[----:B------:R-:W-:Y:S01]  /*169d0*/  SEL R14, R14, 0xffffffe0, !P1 ;  /* 0xffffffe00e0e7807 */ /* 0x000fe20004800000 */
[----:B------:R-:W-:Y:S01]  /*169e0*/  IMAD.SHL.U32 R9, R6, 0x2, RZ ;  /* 0x0000000206097824 */ /* 0x000fe200078e00ff */
[----:B------:R-:W-:Y:S02]  /*169f0*/  F2FP.PACK_AB R40, R41, R40 ;  /* 0x000000282928723e */ /* 0x000fe400000000ff */
[----:B------:R-:W-:Y:S01]  /*16a00*/  F2FP.PACK_AB R42, R43, R42 ;  /* 0x0000002a2b2a723e */ /* 0x000fe200000000ff */
[C---:B------:R-:W-:Y:S01]  /*16a10*/  IMAD.IADD R15, R9.reuse, 0x1, R14 ;  /* 0x00000001090f7824 */ /* 0x040fe200078e020e */
[C---:B------:R-:W-:Y:S01]  /*16a20*/  IADD3 R6, R9.reuse, 0x80, RZ ;  /* 0x0000008009067810 */ /* 0x040fe20007ffe0ff */
[----:B------:R-:W-:Y:S01]  /*16a30*/  STS [R9+0x80], R128 ;  /* 0x0000808009007388 */ /* 0x000fe20000000800 */
[----:B------:R-:W-:Y:S02]  /*16a40*/  IADD3 R13, R9, 0x70, RZ ;  /* 0x00000070090d7810 */ /* 0x000fe40007ffe0ff */
[----:B------:R-:W-:Y:S01]  /*16a50*/  @P0 IADD3 R13, R6, 0x10, RZ ;  /* 0x00000010060d0810 */ /* 0x000fe20007ffe0ff */
[----:B------:R-:W-:Y:S01]  /*16a60*/  IMAD.MOV.U32 R6, RZ, RZ, 0x40 ;  /* 0x00000040ff067424 */ /* 0x000fe200078e00ff */
[----:B------:R-:W-:Y:S01]  /*16a70*/  STS [R9+0x480], R130 ;  /* 0x0004808209007388 */ /* 0x000fe20000000800 */
[----:B------:R-:W-:-:S02]  /*16a80*/  F2FP.PACK_AB R44, R45, R44 ;  /* 0x0000002c2d2c723e */ /* 0x000fc400000000ff */
[--C-:B------:R-:W-:Y:S01]  /*16a90*/  IMAD.IADD R17, R14, 0x1, R13.reuse ;  /* 0x000000010e117824 */ /* 0x100fe200078e020d */
[----:B------:R-:W-:Y:S01]  /*16aa0*/  SEL R6, R6, 0xffffffc0, !P2 ;  /* 0xffffffc006067807 */ /* 0x000fe20005000000 */
[----:B------:R-:W-:Y:S01]  /*16ab0*/  STS [R13], R124 ;  /* 0x0000007c0d007388 */ /* 0x000fe20000000800 */
[----:B------:R-:W-:Y:S02]  /*16ac0*/  F2FP.PACK_AB R46, R47, R46 ;  /* 0x0000002e2f2e723e */ /* 0x000fe400000000ff */
[----:B------:R-:W-:Y:S01]  /*16ad0*/  F2FP.PACK_AB R48, R49, R48 ;  /* 0x000000303130723e */ /* 0x000fe200000000ff */
[--C-:B------:R-:W-:Y:S01]  /*16ae0*/  IMAD.IADD R19, R9, 0x1, R6.reuse ;  /* 0x0000000109137824 */ /* 0x100fe200078e0206 */
[----:B------:R-:W-:Y:S01]  /*16af0*/  STS [R13+0x400], R126 ;  /* 0x0004007e0d007388 */ /* 0x000fe20000000800 */
        /* <DEDUP_REMOVED lines=38> */
[----:B------:R-:W-:Y:S01]  /*16d60*/  ISETP.NE.U32.AND P1, PT, RZ, c[0x0][0x508], PT ;  /* 0x00014200ff007a0c */ /* 0x000fe20003f25070 */
[----:B------:R-:W-:Y:S01]  /*16d70*/  STS [R9+0x4080], R36 ;  /* 0x0040802409007388 */ /* 0x000fe20000000800 */
[----:B------:R-:W-:Y:S02]  /*16d80*/  ISETP.NE.U32.AND P0, PT, RZ, c[0x0][0x500], PT ;  /* 0x00014000ff007a0c */ /* 0x000fe40003f05070 */
[----:B------:R-:W-:Y:S01]  /*16d90*/  ISETP.NE.AND.EX P1, PT, RZ, c[0x0][0x50c], PT, P1 ;  /* 0x00014300ff007a0c */ /* 0x000fe20003f25310 */
[----:B------:R-:W-:Y:S01]  /*16da0*/  STS [R9+0x4480], R38 ;  /* 0x0044802609007388 */ /* 0x000fe20000000800 */
[----:B------:R-:W-:-:S03]  /*16db0*/  ISETP.NE.AND.EX P0, PT, RZ, c[0x0][0x504], PT, P0 ;  /* 0x00014100ff007a0c */ /* 0x000fc60003f05300 */
        /* <DEDUP_REMOVED lines=19> */
[----:B------:R2:W-:Y:S04]  /*16ef0*/  STS [R15+0x8480], R4 ;  /* 0x008480040f007388 */ /* 0x0005e80000000800 */
        /* <DEDUP_REMOVED lines=13> */
[----:B--2---:R-:W-:-:S02]  /*16fd0*/  IMAD.MOV.U32 R4, RZ, RZ, c[0x0][0x388] ;  /* 0x0000e200ff047624 */ /* 0x004fc400078e00ff */
[----:B-1----:R-:W-:-:S03]  /*16fe0*/  @P1 IMAD.WIDE R18, R200, R9, c[0x0][0x508] ;  /* 0x00014200c8121625 */ /* 0x002fc600078e0209 */
[----:B------:R-:W2:Y:S04]  /*16ff0*/  @P0 LDG.E R13, [R26.64] ;  /* 0x000000061a0d0981 */ /* 0x000ea8000c1e1900 */
[----:B------:R3:W5:Y:S01]  /*17000*/  @P1 LDG.E R4, [R18.64] ;  /* 0x0000000612041981 */ /* 0x000762000c1e1900 */
[----:B------:R-:W-:Y:S02]  /*17010*/  CS2R R14, SRZ ;  /* 0x00000000000e7805 */ /* 0x000fe4000001ff00 */
[--C-:B--2---:R-:W-:Y:S01]  /*17020*/  @P0 SHF.R.S32.HI R15, RZ, 0x1f, R13.reuse ;  /* 0x0000001fff0f0819 */ /* 0x104fe2000001140d */
[----:B------:R-:W-:Y:S01]  /*17030*/  @P0 IMAD.MOV.U32 R14, RZ, RZ, R13 ;  /* 0x000000ffff0e0224 */ /* 0x000fe200078e000d */
[----:B------:R-:W-:Y:S05]  /*17040*/  @P1 BRA `(.L_x_619) ;  /* 0x0000004000001947 */ /* 0x000fea0003800000 */
[----:B---3--:R-:W-:Y:S05]  /*17050*/  @!P0 BRA `(.L_x_619) ;  /* 0x0000003000008947 */ /* 0x008fea0003800000 */
[----:B-----5:R-:W2:Y:S04]  /*17060*/  LDG.E R4, [R26.64] ;  /* 0x000000061a047981 */ /* 0x020ea8000c1e1900 */
[----:B------:R-:W2:Y:S02]  /*17070*/  LDG.E R3, [R26.64+0x4] ;  /* 0x000004061a037981 */ /* 0x000ea4000c1e1900 */
[----:B--2---:R-:W-:-:S02]  /*17080*/  IADD3 R4, -R4, R3, RZ ;  /* 0x0000000304047210 */ /* 0x004fc40007ffe1ff */
.L_x_619:
[----:B---3--:R-:W-:Y:S01]  /*17090*/  LOP3.LUT R8, R11, 0xffffffe0, RZ, 0xc0, !PT ;  /* 0xffffffe00b087812 */ /* 0x008fe200078ec0ff */
[----:B------:R-:W1:Y:S01]  /*170a0*/  S2R R58, SR_CTAID.X ;  /* 0x00000000003a7919 */ /* 0x000e620000002500 */
[----:B------:R-:W-:Y:S01]  /*170b0*/  SHF.R.S32.HI R18, RZ, 0x1f, R7 ;  /* 0x0000001fff127819 */ /* 0x000fe20000011407 */
[----:B------:R-:W-:Y:S01]  /*170c0*/  IMAD.MOV.U32 R19, RZ, RZ, R15 ;  /* 0x000000ffff137224 */ /* 0x000fe200078e000f */
[----:B------:R-:W-:Y:S01]  /*170d0*/  LEA.HI R3, R16, R16, RZ, 0x1 ;  /* 0x0000001010037211 */ /* 0x000fe200078f08ff */
[----:B------:R-:W-:Y:S01]  /*170e0*/  IMAD.IADD R8, R5, 0x1, -R8 ;  /* 0x0000000105087824 */ /* 0x000fe200078e0a08 */
[----:B------:R-:W-:Y:S01]  /*170f0*/  LEA.HI R18, R18, R7, RZ, 0x3 ;  /* 0x0000000712127211 */ /* 0x000fe200078f18ff */
[----:B------:R-:W-:Y:S01]  /*17100*/  BSSY B0, `(.L_x_620) ;  /* 0x0000082000007945 */ /* 0x000fe20003800000 */
[----:B------:R-:W-:-:S02]  /*17110*/  LOP3.LUT R3, R3, 0x1ffffffe, RZ, 0xc0, !PT ;  /* 0x1ffffffe03037812 */ /* 0x000fc400078ec0ff */
[----:B------:R-:W-:Y:S02]  /*17120*/  SHF.R.S32.HI R9, RZ, 0x1f, R8 ;  /* 0x0000001fff097819 */ /* 0x000fe40000011408 */
[----:B------:R-:W-:Y:S01]  /*17130*/  LOP3.LUT R18, R18, 0xffffff8, RZ, 0xc0, !PT ;  /* 0x0ffffff812127812 */ /* 0x000fe200078ec0ff */
[----:B------:R-:W-:Y:S01]  /*17140*/  IMAD.IADD R16, R16, 0x1, -R3 ;  /* 0x0000000110107824 */ /* 0x000fe200078e0a03 */
[----:B------:R-:W-:Y:S01]  /*17150*/  LEA.HI R6, R9, R8, RZ, 0x2 ;  /* 0x0000000809067211 */ /* 0x000fe200078f10ff */
[----:B------:R-:W-:Y:S01]  /*17160*/  IMAD.MOV.U32 R9, RZ, RZ, c[0x0][0x4e8] ;  /* 0x00013a00ff097624 */ /* 0x000fe200078e00ff */
[----:B------:R-:W-:Y:S02]  /*17170*/  IADD3 R7, -R18, R7, RZ ;  /* 0x0000000712077210 */ /* 0x000fe40007ffe1ff */
[----:B------:R-:W-:Y:S02]  /*17180*/  SHF.R.S32.HI R6, RZ, 0x2, R6 ;  /* 0x00000002ff067819 */ /* 0x000fe40000011406 */
[----:B------:R-:W-:-:S02]  /*17190*/  ISETP.NE.AND P1, PT, R9, 0x1, PT ;  /* 0x000000010900780c */ /* 0x000fc40003f25270 */
[----:B------:R-:W-:Y:S01]  /*171a0*/  MOV R18, R14 ;  /* 0x0000000e00127202 */ /* 0x000fe20000000f00 */
[----:B------:R-:W-:Y:S01]  /*171b0*/  IMAD R3, R7, 0x10, R6 ;  /* 0x0000001007037824 */ /* 0x000fe200078e0206 */
[----:B------:R-:W-:Y:S01]  /*171c0*/  LOP3.LUT P2, RZ, R8, 0x3, RZ, 0xc0, !PT ;  /* 0x0000000308ff7812 */ /* 0x000fe2000784c0ff */
[----:B------:R-:W-:Y:S01]  /*171d0*/  IMAD R6, R0, c[0x0][0x490], RZ ;  /* 0x0001240000067a24 */ /* 0x000fe200078e02ff */
[-C--:B------:R-:W-:Y:S01]  /*171e0*/  LEA.HI R9, R12, R5.reuse, RZ, 0x3 ;  /* 0x000000050c097211 */ /* 0x080fe200078f18ff */
[----:B------:R-:W-:Y:S01]  /*171f0*/  IMAD R13, R16, 0x8, R3 ;  /* 0x00000008100d7824 */ /* 0x000fe200078e0203 */
[----:B------:R-:W-:Y:S01]  /*17200*/  LEA.HI R12, R12, R5, RZ, 0x6 ;  /* 0x000000050c0c7211 */ /* 0x000fe200078f30ff */
[----:B------:R-:W-:Y:S02]  /*17210*/  IMAD R7, R15, c[0x0][0x3a0], RZ ;  /* 0x0000e8000f077a24 */ /* 0x000fe400078e02ff */
[----:B------:R-:W-:Y:S01]  /*17220*/  IMAD.WIDE.U32 R18, R199, c[0x0][0x490], R18 ;  /* 0x00012400c7127a25 */ /* 0x000fe200078e0012 */
[----:B-1----:R-:W-:-:S02]  /*17230*/  LEA R8, R58, R13, 0x7 ;  /* 0x0000000d3a087211 */ /* 0x002fc400078e38ff */
[----:B------:R-:W-:Y:S01]  /*17240*/  SHF.L.U32 R12, R12, 0x3, RZ ;  /* 0x000000030c0c7819 */ /* 0x000fe200000006ff */
[----:B------:R-:W-:Y:S01]  /*17250*/  IMAD R11, R199, c[0x0][0x494], R6 ;  /* 0x00012500c70b7a24 */ /* 0x000fe200078e0206 */
[----:B------:R-:W-:Y:S01]  /*17260*/  LOP3.LUT R6, R9, 0xfffffff8, RZ, 0xc0, !PT ;  /* 0xfffffff809067812 */ /* 0x000fe200078ec0ff */
[C---:B------:R-:W-:Y:S01]  /*17270*/  IMAD R7, R14.reuse, c[0x0][0x3a4], R7 ;  /* 0x0000e9000e077a24 */ /* 0x040fe200078e0207 */
[----:B------:R-:W-:Y:S01]  /*17280*/  SHF.R.S32.HI R9, RZ, 0x3, R9 ;  /* 0x00000003ff097819 */ /* 0x000fe20000011409 */
        /* <DEDUP_REMOVED lines=11> */
[----:B------:R-:W-:Y:S02]  /*17340*/  SEL R5, R5, RZ, !P0 ;  /* 0x000000ff05057207 */ /* 0x000fe40004000000 */
[----:B------:R-:W-:Y:S01]  /*17350*/  LEA R21, R6, R9, 0x5 ;  /* 0x0000000906157211 */ /* 0x000fe200078e28ff */
[--C-:B------:R-:W-:Y:S01]  /*17360*/  IMAD.MOV R11, RZ, RZ, -R7.reuse ;  /* 0x000000ffff0b7224 */ /* 0x100fe200078e0a07 */
[----:B------:R-:W-:Y:S01]  /*17370*/  SHF.R.S32.HI R16, RZ, 0x1f, R7 ;  /* 0x0000001fff107819 */ /* 0x000fe20000011407 */
[----:B------:R-:W-:-:S04]  /*17380*/  IMAD.WIDE.U32 R18, R200, c[0x0][0x498], R18 ;  /* 0x00012600c8127a25 */ /* 0x000fc800078e0012 */
[----:B------:R-:W-:Y:S01]  /*17390*/  IMAD R11, R11, c[0x0][0x4e8], R8 ;  /* 0x00013a000b0b7a24 */ /* 0x000fe200078e0208 */
[----:B------:R-:W-:Y:S01]  /*173a0*/  IADD3 R20, P0, R7, R18, RZ ;  /* 0x0000001207147210 */ /* 0x000fe20007f1e0ff */
[----:B------:R-:W-:Y:S02]  /*173b0*/  IMAD R13, R5, c[0x0][0x498], RZ ;  /* 0x00012600050d7a24 */ /* 0x000fe400078e02ff */
[----:B------:R-:W-:Y:S01]  /*173c0*/  IMAD R17, R199, c[0x0][0x3ec], R0 ;  /* 0x0000fb00c7117a24 */ /* 0x000fe200078e0200 */
[----:B------:R-:W-:Y:S01]  /*173d0*/  SHF.R.S32.HI R18, RZ, 0x1f, R11 ;  /* 0x0000001fff127819 */ /* 0x000fe2000001140b */
[----:B------:R-:W-:Y:S02]  /*173e0*/  IMAD R13, R200, c[0x0][0x49c], R13 ;  /* 0x00012700c80d7a24 */ /* 0x000fe400078e020d */
[----:B------:R-:W-:Y:S01]  /*173f0*/  IMAD.SHL.U32 R0, R9, 0x40, RZ ;  /* 0x0000004009007824 */ /* 0x000fe200078e00ff */
[----:B------:R-:W-:Y:S01]  /*17400*/  IADD3 R15, R15, R17, RZ ;  /* 0x000000110f0f7210 */ /* 0x000fe20007ffe0ff */
[----:B------:R-:W-:Y:S01]  /*17410*/  IMAD R8, R58, 0x80, R21 ;  /* 0x000000803a087824 */ /* 0x000fe200078e0215 */
[----:B------:R-:W-:Y:S01]  /*17420*/  IADD3.X R21, R16, R19, R13, P0, !PT ;  /* 0x0000001310157210 */ /* 0x000fe200007fe40d */
[----:B------:R-:W-:Y:S01]  /*17430*/  IMAD R18, R18, c[0x0][0x488], RZ ;  /* 0x0001220012127a24 */ /* 0x000fe200078e02ff */
[----:B------:R-:W-:Y:S01]  /*17440*/  LOP3.LUT R13, R0, 0x1c0, RZ, 0xc0, !PT ;  /* 0x000001c0000d7812 */ /* 0x000fe200078ec0ff */
[----:B------:R-:W-:-:S04]  /*17450*/  @P1 IMAD.HI.U32 R17, R8, c[0x0][0x4ec], RZ ;  /* 0x00013b0008111a27 */ /* 0x000fc800078e00ff */
[----:B------:R-:W-:Y:S02]  /*17460*/  IMAD.SHL.U32 R0, R6, 0x8, RZ ;  /* 0x0000000806007824 */ /* 0x000fe400078e00ff */
[----:B------:R-:W-:-:S03]  /*17470*/  IMAD.WIDE.U32 R20, R11, c[0x0][0x488], R20 ;  /* 0x000122000b147a25 */ /* 0x000fc600078e0014 */
[----:B------:R-:W-:Y:S01]  /*17480*/  LOP3.LUT R6, R13, 0x38, R0, 0xf8, !PT ;  /* 0x000000380d067812 */ /* 0x000fe200078ef800 */
[----:B------:R-:W-:Y:S02]  /*17490*/  IMAD R18, R11, c[0x0][0x48c], R18 ;  /* 0x000123000b127a24 */ /* 0x000fe400078e0212 */
[----:B------:R-:W-:Y:S01]  /*174a0*/  IMAD.MOV.U32 R7, RZ, RZ, R8 ;  /* 0x000000ffff077224 */ /* 0x000fe200078e0008 */
[----:B------:R-:W-:Y:S01]  /*174b0*/  @P1 SHF.R.U32.HI R7, RZ, c[0x0][0x4f0], R17 ;  /* 0x00013c00ff071a19 */ /* 0x000fe20000011611 */
[----:B------:R-:W-:Y:S01]  /*174c0*/  IMAD R11, R5, c[0x0][0x3f0], RZ ;  /* 0x0000fc00050b7a24 */ /* 0x000fe200078e02ff */
[----:B------:R-:W-:Y:S01]  /*174d0*/  SHF.R.U32.HI R5, RZ, 0x3, R13 ;  /* 0x00000003ff057819 */ /* 0x000fe2000001160d */
[----:B------:R-:W-:Y:S01]  /*174e0*/  IMAD.WIDE.U32 R14, R200, c[0x0][0x3f0], R14 ;  /* 0x0000fc00c80e7a25 */ /* 0x000fe200078e000e */
[----:B------:R-:W-:Y:S02]  /*174f0*/  LEA R13, P0, R20, c[0x0][0x450], 0x2 ;  /* 0x00011400140d7a11 */ /* 0x000fe400078010ff */
[----:B------:R-:W-:Y:S01]  /*17500*/  IADD3 R17, R21, R18, RZ ;  /* 0x0000001215117210 */ /* 0x000fe20007ffe0ff */
[----:B------:R-:W-:Y:S01]  /*17510*/  IMAD.MOV R19, RZ, RZ, -R7 ;  /* 0x000000ffff137224 */ /* 0x000fe200078e0a07 */
[----:B------:R-:W-:Y:S01]  /*17520*/  LOP3.LUT R5, R6, R5, RZ, 0x3c, !PT ;  /* 0x0000000506057212 */ /* 0x000fe200078e3cff */
[----:B------:R-:W-:Y:S01]  /*17530*/  SHFL.IDX PT, R32, R13, RZ, 0x1c1f ;  /* 0x001c1fff0d207589 */ /* 0x000fe200000e0000 */
[----:B------:R-:W-:Y:S01]  /*17540*/  LEA.HI.X R17, R20, c[0x0][0x454], R17, 0x2, P0 ;  /* 0x0001150014117a11 */ /* 0x000fe200000f1411 */
[----:B------:R-:W-:Y:S01]  /*17550*/  IMAD R19, R19, c[0x0][0x4e8], R8 ;  /* 0x00013a0013137a24 */ /* 0x000fe200078e0208 */
[----:B------:R-:W-:Y:S01]  /*17560*/  SHF.R.S32.HI R6, RZ, 0x1f, R7 ;  /* 0x0000001fff067819 */ /* 0x000fe20000011407 */
[----:B------:R-:W-:Y:S01]  /*17570*/  SHFL.IDX PT, R34, R13, 0x1, 0x1c1f ;  /* 0x003c1f000d227f89 */ /* 0x000fe200000e0000 */
[----:B------:R-:W-:Y:S01]  /*17580*/  IMAD R8, R58, 0x80, R3 ;  /* 0x000000803a087824 */ /* 0x000fe200078e0203 */
[----:B------:R-:W-:Y:S01]  /*17590*/  LOP3.LUT R5, R5, 0x7ffffe00, R12, 0xf8, !PT ;  /* 0x7ffffe0005057812 */ /* 0x000fe200078ef80c */
[----:B------:R-:W-:Y:S01]  /*175a0*/  IMAD R11, R200, c[0x0][0x3f4], R11 ;  /* 0x0000fd00c80b7a24 */ /* 0x000fe200078e020b */
[----:B------:R-:W1:Y:S01]  /*175b0*/  SHFL.IDX PT, R33, R17, RZ, 0x1c1f ;  /* 0x001c1fff11217589 */ /* 0x000e6200000e0000 */
[----:B-----5:R-:W-:Y:S01]  /*175c0*/  IMAD R3, R4, c[0x0][0x4e8], RZ ;  /* 0x00013a0004037a24 */ /* 0x020fe200078e02ff */
[----:B------:R-:W-:Y:S01]  /*175d0*/  IADD3 R4, R8, 0x8, RZ ;  /* 0x0000000808047810 */ /* 0x000fe20007ffe0ff */
[----:B------:R-:W-:Y:S01]  /*175e0*/  IMAD R6, R6, c[0x0][0x3e0], RZ ;  /* 0x0000f80006067a24 */ /* 0x000fe200078e02ff */
[----:B------:R-:W2:Y:S01]  /*175f0*/  SHFL.IDX PT, R35, R17, 0x1, 0x1c1f ;  /* 0x003c1f0011237f89 */ /* 0x000ea200000e0000 */
[----:B------:R-:W-:-:S02]  /*17600*/  IADD3 R15, R15, R11, RZ ;  /* 0x0000000b0f0f7210 */ /* 0x000fc40007ffe0ff */
[-C--:B------:R-:W-:Y:S01]  /*17610*/  ISETP.GE.OR P1, PT, R8, R3.reuse, P2 ;  /* 0x000000030800720c */ /* 0x080fe20001726670 */
[C---:B------:R-:W-:Y:S01]  /*17620*/  IMAD R6, R7.reuse, c[0x0][0x3e4], R6 ;  /* 0x0000f90007067a24 */ /* 0x040fe200078e0206 */
[----:B------:R-:W-:Y:S01]  /*17630*/  ISETP.GE.OR P0, PT, R4, R3, P2 ;  /* 0x000000030400720c */ /* 0x000fe20001706670 */
[----:B------:R-:W-:Y:S01]  /*17640*/  IMAD.WIDE.U32 R14, R7, c[0x0][0x3e0], R14 ;  /* 0x0000f800070e7a25 */ /* 0x000fe200078e000e */
[----:B------:R-:W-:Y:S02]  /*17650*/  SHF.R.S32.HI R7, RZ, 0x1f, R19 ;  /* 0x0000001fff077819 */ /* 0x000fe40000011413 */
[----:B------:R-:W-:Y:S01]  /*17660*/  SHF.L.U32 R57, R5, 0x1, RZ ;  /* 0x0000000105397819 */ /* 0x000fe200000006ff */
[----:B------:R-:W-:Y:S01]  /*17670*/  IMAD.IADD R15, R15, 0x1, R6 ;  /* 0x000000010f0f7824 */ /* 0x000fe200078e0206 */
[----:B------:R-:W-:Y:S01]  /*17680*/  LEA R58, R58, R9, 0x7 ;  /* 0x000000093a3a7211 */ /* 0x000fe200078e38ff */
[----:B------:R-:W-:Y:S02]  /*17690*/  IMAD R8, R7, c[0x0][0x3d8], RZ ;  /* 0x0000f60007087a24 */ /* 0x000fe400078e02ff */
[----:B------:R-:W-:-:S04]  /*176a0*/  IMAD.WIDE.U32 R54, R19, c[0x0][0x3d8], R14 ;  /* 0x0000f60013367a25 */ /* 0x000fc800078e000e */
[----:B------:R-:W-:Y:S01]  /*176b0*/  IMAD R8, R19, c[0x0][0x3dc], R8 ;  /* 0x0000f70013087a24 */ /* 0x000fe200078e0208 */
[----:B-1----:R1:W-:Y:S03]  /*176c0*/  @!P1 ST.E [R32.64], R2 ;  /* 0x0000000220009985 */ /* 0x0023e6000c101906 */
[----:B------:R-:W-:Y:S01]  /*176d0*/  IMAD.IADD R8, R55, 0x1, R8 ;  /* 0x0000000137087824 */ /* 0x000fe200078e0208 */
[----:B--2---:R1:W-:Y:S01]  /*176e0*/  @!P0 ST.E [R34.64], R10 ;  /* 0x0000000a22008985 */ /* 0x0043e2000c101906 */
[----:B------:R-:W-:-:S03]  /*176f0*/  LEA R56, P0, R54, c[0x0][0x380], 0x1 ;  /* 0x0000e00036387a11 */ /* 0x000fc600078008ff */
[----:B------:R1:W2:Y:S01]  /*17700*/  LDS.128 R44, [R57+0x1080] ;  /* 0x00108000392c7984 */ /* 0x0002a20000000c00 */
[----:B------:R-:W-:Y:S02]  /*17710*/  LEA.HI.X R54, R54, c[0x0][0x384], R8, 0x1, P0 ;  /* 0x0000e10036367a11 */ /* 0x000fe400000f0c08 */
[----:B------:R-:W-:Y:S01]  /*17720*/  ISETP.GE.AND P0, PT, R58, R3, PT ;  /* 0x000000033a00720c */ /* 0x000fe20003f06270 */
        /* <DEDUP_REMOVED lines=11> */
[----:B--2---:R-:W2:Y:S01]  /*177e0*/  LDS.128 R48, [R57+0x80] ;  /* 0x0000800039307984 */ /* 0x004ea20000000c00 */
[----:B------:R-:W-:-:S02]  /*177f0*/  IADD3 R55, R0, 0x40, RZ ;  /* 0x0000004000377810 */ /* 0x000fc40007ffe0ff */
[C---:B------:R-:W-:Y:S01]  /*17800*/  IADD3 R53, R0.reuse, 0x80, RZ ;  /* 0x0000008000357810 */ /* 0x040fe20007ffe0ff */
[----:B-1----:R-:W1:Y:S01]  /*17810*/  LDS.128 R32, [R57+0x4080] ;  /* 0x0040800039207984 */ /* 0x002e620000000c00 */
[----:B------:R-:W-:Y:S02]  /*17820*/  ISETP.GE.AND P1, PT, R55, c[0x0][0x3c8], PT ;  /* 0x0000f20037007a0c */ /* 0x000fe40003f26270 */
[----:B------:R-:W-:Y:S01]  /*17830*/  ISETP.GE.AND P0, PT, R53, c[0x0][0x3c8], PT ;  /* 0x0000f20035007a0c */ /* 0x000fe20003f06270 */
[----:B------:R-:W5:Y:S01]  /*17840*/  LDS.128 R8, [R57+0x8080] ;  /* 0x0080800039087984 */ /* 0x000f620000000c00 */
[----:B------:R-:W-:-:S09]  /*17850*/  ISETP.GE.AND P2, PT, R0, c[0x0][0x3c8], PT ;  /* 0x0000f20000007a0c */ /* 0x000fd20003f46270 */
[----:B------:R-:W-:Y:S02]  /*17860*/  @!P1 SHF.R.S32.HI R52, RZ, 0x1f, R55 ;  /* 0x0000001fff349819 */ /* 0x000fe40000011437 */
[----:B------:R-:W-:Y:S02]  /*17870*/  @!P0 SHF.R.S32.HI R2, RZ, 0x1f, R53 ;  /* 0x0000001fff028819 */ /* 0x000fe40000011435 */
[----:B------:R-:W-:Y:S01]  /*17880*/  @!P1 LEA.HI R52, R52, R55, RZ, 0x3 ;  /* 0x0000003734349211 */ /* 0x000fe200078f18ff */
[----:B------:R-:W-:Y:S01]  /*17890*/  @!P2 IMAD.WIDE R62, R0, 0x2, R60 ;  /* 0x00000002003ea825 */ /* 0x000fe200078e023c */
[----:B------:R-:W-:Y:S02]  /*178a0*/  @!P0 LEA.HI R2, R2, R53, RZ, 0x3 ;  /* 0x0000003502028211 */ /* 0x000fe400078f18ff */
[----:B------:R-:W-:Y:S02]  /*178b0*/  @!P1 LOP3.LUT R52, R52, 0xfffffff8, RZ, 0xc0, !PT ;  /* 0xfffffff834349812 */ /* 0x000fe400078ec0ff */
[----:B------:R-:W-:-:S03]  /*178c0*/  @!P0 LOP3.LUT R2, R2, 0xfffffff8, RZ, 0xc0, !PT ;  /* 0xfffffff802028812 */ /* 0x000fc600078ec0ff */
[----:B------:R-:W-:-:S04]  /*178d0*/  @!P1 IMAD.WIDE R52, R52, 0x2, R60 ;  /* 0x0000000234349825 */ /* 0x000fc800078e023c */
[----:B------:R-:W-:Y:S01]  /*178e0*/  @!P0 IMAD.WIDE R60, R2, 0x2, R60 ;  /* 0x00000002023c8825 */ /* 0x000fe200078e023c */
[----:B--2---:R2:W-:Y:S04]  /*178f0*/  @!P2 ST.E.128 [R62.64], R48 ;  /* 0x000000303e00a985 */ /* 0x0045e8000c101d06 */
[----:B-1----:R2:W-:Y:S04]  /*17900*/  @!P1 ST.E.128 [R52.64], R32 ;  /* 0x0000002034009985 */ /* 0x0025e8000c101d06 */
[----:B-----5:R2:W-:Y:S02]  /*17910*/  @!P0 ST.E.128 [R60.64], R8 ;  /* 0x000000083c008985 */ /* 0x0205e4000c101d06 */
.L_x_621:
[----:B--2---:R-:W-:Y:S05]  /*17920*/  BSYNC B0 ;  /* 0x0000000000007941 */ /* 0x004fea0003800000 */
.L_x_620:
[----:B-1----:R-:W-:Y:S01]  /*17930*/  IADD3 R2, R58, 0x20, RZ ;  /* 0x000000203a027810 */ /* 0x002fe20007ffe0ff */
[----:B------:R1:W2:Y:S01]  /*17940*/  SHFL.IDX PT, R33, R54, 0x1, 0x181f ;  /* 0x00381f0036217f89 */ /* 0x0002a200000e0000 */
[----:B------:R-:W-:Y:S02]  /*17950*/  BSSY B0, `(.L_x_622) ;  /* 0x0000015000007945 */ /* 0x000fe40003800000 */
[----:B------:R-:W-:Y:S01]  /*17960*/  ISETP.GE.AND P0, PT, R2, R3, PT ;  /* 0x000000030200720c */ /* 0x000fe20003f06270 */
[----:B------:R1:W4:-:S12]  /*17970*/  SHFL.IDX PT, R32, R56, 0x1, 0x181f ;  /* 0x00381f0038207f89 */ /* 0x00031800000e0000 */
        /* <DEDUP_REMOVED lines=18> */
.L_x_623:
[----:B------:R-:W-:Y:S05]  /*17aa0*/  BSYNC B0 ;  /* 0x0000000000007941 */ /* 0x000fea0003800000 */
.L_x_622:
[----:B------:R-:W-:Y:S01]  /*17ab0*/  IADD3 R2, R58, 0x40, RZ ;  /* 0x000000403a027810 */ /* 0x000fe20007ffe0ff */
[----:B--2---:R2:W1:Y:S01]  /*17ac0*/  SHFL.IDX PT, R17, R54, 0x2, 0x181f ;  /* 0x00581f0036117f89 */ /* 0x00446200000e0000 */
        /* <DEDUP_REMOVED lines=21> */
.L_x_625:
[----:B------:R-:W-:Y:S05]  /*17c20*/  BSYNC B0 ;  /* 0x0000000000007941 */ /* 0x000fea0003800000 */
.L_x_624:
        /* <DEDUP_REMOVED lines=24> */
.L_x_618:
        /* <DEDUP_REMOVED lines=18> */
.L_x_626:
        /* <DEDUP_REMOVED lines=41> */
.L_x_628:
[----:B------:R-:W-:Y:S05]  /*18160*/  BSYNC B0 ;  /* 0x0000000000007941 */ /* 0x000fea0003800000 */
.L_x_627:
        /* <DEDUP_REMOVED lines=64> */
.L_x_630:
[----:B------:R-:W-:Y:S05]  /*18570*/  BSYNC B0 ;  /* 0x0000000000007941 */ /* 0x000fea0003800000 */
.L_x_629:
        /* <DEDUP_REMOVED lines=21> */
.L_x_632:
[----:B------:R-:W-:Y:S05]  /*186d0*/  BSYNC B0 ;  /* 0x0000000000007941 */ /* 0x000fea0003800000 */
.L_x_631:
        /* <DEDUP_REMOVED lines=21> */
.L_x_634:
[----:B------:R-:W-:Y:S05]  /*18830*/  BSYNC B0 ;  /* 0x0000000000007941 */ /* 0x000fea0003800000 */
.L_x_633:
        /* <DEDUP_REMOVED lines=22> */
.L_x_635:
        /* <DEDUP_REMOVED lines=14> */
.L_x_1293:


//--------------------- .text._ZN7cutlass13device_kernelIN5flash19enable_sm80_to_sm89INS1_16FlashAttnFwdSm80INS1_25CollectiveMainloopFwdSm80ILi8ELi2ELb1EN4cute5tupleIJNS5_1CILi128EEENS7_ILi96EEENS7_ILi192EEEEEELi192ENS_6half_tEfNS_4arch4Sm80ELb0ELb0ELb0ELb0ELb0ELb0ELb1ELb0EEENS1_21CollectiveEpilogueFwdINS6_IJS8_SA_S9_EEENS6_IJNS7_ILi1EEESI_SI_EEESC_SE_Li256ELb0ELb1ELb0ELb0EEENS1_19SingleTileSchedulerILb0ELb0ELb1ELi128EEEEEEEEEvNT_6ParamsE --------------------------
	.section	.text._ZN7cutlass13device_kernelIN5flash19enable_sm80_to_sm89INS1_16FlashAttnFwdSm80INS1_25CollectiveMainloopFwdSm80ILi8ELi2ELb1EN4cute5tupleIJNS5_1CILi128EEENS7_ILi96EEENS7_ILi192EEEEEELi192ENS_6half_tEfNS_4arch4Sm80ELb0ELb0ELb0ELb0ELb0ELb0ELb1ELb0EEENS1_21CollectiveEpilogueFwdINS6_IJS8_SA_S9_EEENS6_IJNS7_ILi1EEESI_SI_EEESC_SE_Li256ELb0ELb1ELb0ELb0EEENS1_19SingleTileSchedulerILb0ELb0ELb1ELi128EEEEEEEEEvNT_6ParamsE,"ax",@progbits
	.sectioninfo	@"SHI_REGISTERS=255"
	.align	128
.text._ZN7cutlass13device_kernelIN5flash19enable_sm80_to_sm89INS1_16FlashAttnFwdSm80INS1_25CollectiveMainloopFwdSm80ILi8ELi2ELb1EN4cute5tupleIJNS5_1CILi128EEENS7_ILi96EEENS7_ILi192EEEEEELi192ENS_6half_tEfNS_4arch4Sm80ELb0ELb0ELb0ELb0ELb0ELb0ELb1ELb0EEENS1_21CollectiveEpilogueFwdINS6_IJS8_SA_S9_EEENS6_IJNS7_ILi1EEESI_SI_EEESC_SE_Li256ELb0ELb1ELb0ELb0EEENS1_19SingleTileSchedulerILb0ELb0ELb1ELi128EEEEEEEEEvNT_6ParamsE:
        .type           _ZN7cutlass13device_kernelIN5flash19enable_sm80_to_sm89INS1_16FlashAttnFwdSm80INS1_25CollectiveMainloopFwdSm80ILi8ELi2ELb1EN4cute5tupleIJNS5_1CILi128EEENS7_ILi96EEENS7_ILi192EEEEEELi192ENS_6half_tEfNS_4arch4Sm80ELb0ELb0ELb0ELb0ELb0ELb0ELb1ELb0EEENS1_21CollectiveEpilogueFwdINS6_IJS8_SA_S9_EEENS6_IJNS7_ILi1EEESI_SI_EEESC_SE_Li256ELb0ELb1ELb0ELb0EEENS1_19SingleTileSchedulerILb0ELb0ELb1ELi128EEEEEEEEEvNT_6ParamsE,@function
        .size           _ZN7cutlass13device_kernelIN5flash19enable_sm80_to_sm89INS1_16FlashAttnFwdSm80INS1_25CollectiveMainloopFwdSm80ILi8ELi2ELb1EN4cute5tupleIJNS5_1CILi128EEENS7_ILi96EEENS7_ILi192EEEEEELi192ENS_6half_tEfNS_4arch4Sm80ELb0ELb0ELb0ELb0ELb0ELb0ELb1ELb0EEENS1_21CollectiveEpilogueFwdINS6_IJS8_SA_S9_EEENS6_IJNS7_ILi1EEESI_SI_EEESC_SE_Li256ELb0ELb1ELb0ELb0EEENS1_19SingleTileSchedulerILb0ELb0ELb1ELi128EEEEEEEEEvNT_6ParamsE,(.L_x_1294 - _ZN7cutlass13device_kernelIN5flash19enable_sm80_to_sm89INS1_16FlashAttnFwdSm80INS1_25CollectiveMainloopFwdSm80ILi8ELi2ELb1EN4cute5tupleIJNS5_1CILi128EEENS7_ILi96EEENS7_ILi192EEEEEELi192ENS_6half_tEfNS_4arch4Sm80ELb0ELb0ELb0ELb0ELb0ELb0ELb1ELb0EEENS1_21CollectiveEpilogueFwdINS6_IJS8_SA_S9_EEENS6_IJNS7_ILi1EEESI_SI_EEESC_SE_Li256ELb0ELb1ELb0ELb0EEENS1_19SingleTileSchedulerILb0ELb0ELb1ELi128EEEEEEEEEvNT_6ParamsE)
        .other          _ZN7cutlass13device_kernelIN5flash19enable_sm80_to_sm89INS1_16FlashAttnFwdSm80INS1_25CollectiveMainloopFwdSm80ILi8ELi2ELb1EN4cute5tupleIJNS5_1CILi128EEENS7_ILi96EEENS7_ILi192EEEEEELi192ENS_6half_tEfNS_4arch4Sm80ELb0ELb0ELb0ELb0ELb0ELb0ELb1ELb0EEENS1_21CollectiveEpilogueFwdINS6_IJS8_SA_S9_EEENS6_IJNS7_ILi1EEESI_SI_EEESC_SE_Li256ELb0ELb1ELb0ELb0EEENS1_19SingleTileSchedulerILb0ELb0ELb1ELi128EEEEEEEEEvNT_6ParamsE,@"STO_CUDA_ENTRY STV_DEFAULT"
_ZN7cutlass13device_kernelIN5flash19enable_sm80_to_sm89INS1_16FlashAttnFwdSm80INS1_25CollectiveMainloopFwdSm80ILi8ELi2ELb1EN4cute5tupleIJNS5_1CILi128EEENS7_ILi96EEENS7_ILi192EEEEEELi192ENS_6half_tEfNS_4arch4Sm80ELb0ELb0ELb0ELb0ELb0ELb0ELb1ELb0EEENS1_21CollectiveEpilogueFwdINS6_IJS8_SA_S9_EEENS6_IJNS7_ILi1EEESI_SI_EEESC_SE_Li256ELb0ELb1ELb0ELb0EEENS1_19SingleTileSchedulerILb0ELb0ELb1ELi128EEEEEEEEEvNT_6ParamsE:
[----:B------:R-:W-:-:S03]  /*0000*/  MOV R1, c[0x0][0x28] ;  /* 0x00000a0000017a02 */ /* 0x000fc60000000f00 */
[----:B------:R-:W1:Y:S01]  /*0010*/  S2R R17, SR_CTAID.Z ;  /* 0x0000000000117919 */ /* 0x000e620000002700 */
[----:B------:R-:W-:Y:S02]  /*0020*/  IADD3 R1, R1, -0x28, RZ ;  /* 0xffffffd801017810 */ /* 0x000fe40007ffe0ff */
[----:B-1----:R-:W-:-:S13]  /*0030*/  ISETP.GE.AND P0, PT, R17, RZ, PT ;  /* 0x000000ff1100720c */ /* 0x002fda0003f06270 */
[----:B------:R-:W-:Y:S05]  /*0040*/  @!P0 EXIT ;  /* 0x000000000000894d */ /* 0x000fea0003800000 */
[----:B------:R-:W-:Y:S01]  /*0050*/  ISETP.NE.U32.AND P4, PT, RZ, c[0x0][0x340], PT ;  /* 0x0000d000ff007a0c */ /* 0x000fe20003f85070 */
[----:B------:R-:W-:Y:S01]  /*0060*/  ULDC.64 UR20, c[0x0][0x118] ;  /* 0x0000460000147ab9 */ /* 0x000fe20000000a00 */
[----:B------:R-:W1:Y:S04]  /*0070*/  S2R R33, SR_TID.X ;  /* 0x0000000000217919 */ /* 0x000e680000002100 */
[----:B------:R-:W2:Y:S01]  /*0080*/  S2R R24, SR_CTAID.Y ;  /* 0x0000000000187919 */ /* 0x000ea20000002600 */
[----:B------:R-:W-:-:S03]  /*0090*/  ISETP.NE.AND.EX P4, PT, RZ, c[0x0][0x344], PT, P4 ;  /* 0x0000d100ff007a0c */ /* 0x000fc60003f85340 */
[----:B------:R-:W3:Y:S01]  /*00a0*/  S2R R8, SR_CTAID.X ;  /* 0x0000000000087919 */ /* 0x000ee20000002500 */
[----:B------:R-:W-:Y:S01]  /*00b0*/  IMAD.MOV.U32 R9, RZ, RZ, c[0x0][0x2c4] ;  /* 0x0000b100ff097624 */ /* 0x000fe200078e00ff */
[----:B------:R-:W-:Y:S02]  /*00c0*/  UMOV UR6, 0x60 ;  /* 0x0000006000067882 */ /* 0x000fe40000000000 */
[----:B------:R-:W-:Y:S01]  /*00d0*/  ULDC.64 UR4, c[0x0][0x1e0] ;  /* 0x0000780000047ab9 */ /* 0x000fe20000000a00 */
[----:B------:R-:W-:Y:S01]  /*00e0*/  SHF.R.S32.HI R18, RZ, 0x1f, R17 ;  /* 0x0000001fff127819 */ /* 0x000fe20000011411 */
[----:B------:R-:W-:Y:S01]  /*00f0*/  IMAD.MOV.U32 R36, RZ, RZ, c[0x0][0x1e0] ;  /* 0x00007800ff247624 */ /* 0x000fe200078e00ff */
[----:B------:R-:W-:-:S03]  /*0100*/  ULDC.64 UR10, c[0x0][0x208] ;  /* 0x00008200000a7ab9 */ /* 0x000fc60000000a00 */
[----:B------:R-:W-:-:S04]  /*0110*/  @P4 IMAD.MOV.U32 R2, RZ, RZ, 0x4 ;  /* 0x00000004ff024424 */ /* 0x000fc800078e00ff */
[----:B------:R-:W-:-:S05]  /*0120*/  @P4 IMAD.WIDE R2, R17, R2, c[0x0][0x340] ;  /* 0x0000d00011024625 */ /* 0x000fca00078e0202 */
[----:B------:R4:W5:Y:S01]  /*0130*/  @P4 LDG.E R16, [R2.64] ;  /* 0x0000001402104981 */ /* 0x000962000c1e1900 */
[----:B-1----:R-:W-:Y:S01]  /*0140*/  SHF.R.S32.HI R32, RZ, 0x1f, R33 ;  /* 0x0000001fff207819 */ /* 0x002fe20000011421 */
[----:B------:R-:W-:Y:S01]  /*0150*/  UIMAD.WIDE.U32 UR18, UR6, UR4, URZ ;  /* 0x00000004061272a5 */ /* 0x000fe2000f8e003f */
[----:B------:R-:W-:Y:S01]  /*0160*/  ISETP.NE.AND P0, PT, R9, 0x1, PT ;  /* 0x000000010900780c */ /* 0x000fe20003f05270 */
[----:B--2---:R-:W-:Y:S01]  /*0170*/  IMAD.WIDE.U32 R6, R24, c[0x0][0x1b8], RZ ;  /* 0x00006e0018067a25 */ /* 0x004fe200078e00ff */
[CC--:B------:R-:W-:Y:S01]  /*0180*/  LEA.HI R31, R32.reuse, R33.reuse, RZ, 0x3 ;  /* 0x00000021201f7211 */ /* 0x0c0fe200078f18ff */
[----:B------:R-:W-:Y:S01]  /*0190*/  ULDC UR4, c[0x0][0x1d0] ;  /* 0x0000740000047ab9 */ /* 0x000fe20000000800 */
[----:B------:R-:W-:Y:S01]  /*01a0*/  SHF.R.S32.HI R27, RZ, 0x1f, R24 ;  /* 0x0000001fff1b7819 */ /* 0x000fe20000011418 */
[----:B------:R-:W-:Y:S01]  /*01b0*/  IMAD.U32 R4, RZ, RZ, UR18 ;  /* 0x00000012ff047e24 */ /* 0x000fe2000f8e00ff */
[----:B------:R-:W-:Y:S01]  /*01c0*/  LOP3.LUT R0, R31, 0xfffffff8, RZ, 0xc0, !PT ;  /* 0xfffffff81f007812 */ /* 0x000fe200078ec0ff */
[----:B------:R-:W-:Y:S01]  /*01d0*/  IMAD.U32 R5, RZ, RZ, UR19 ;  /* 0x00000013ff057e24 */ /* 0x000fe2000f8e00ff */
[----:B------:R-:W-:Y:S01]  /*01e0*/  SHF.R.S32.HI R22, RZ, 0x3, R31 ;  /* 0x00000003ff167819 */ /* 0x000fe2000001141f */
[----:B------:R-:W-:Y:S01]  /*01f0*/  IMAD.MOV.U32 R30, RZ, RZ, R4 ;  /* 0x000000ffff1e7224 */ /* 0x000fe200078e0004 */
[----:B------:R-:W-:Y:S01]  /*0200*/  LEA.HI R12, R32, R33, RZ, 0x4 ;  /* 0x00000021200c7211 */ /* 0x000fe200078f20ff */
[----:B------:R-:W-:Y:S01]  /*0210*/  IMAD.IADD R26, R33, 0x1, -R0 ;  /* 0x00000001211a7824 */ /* 0x000fe200078e0a00 */
[----:B------:R-:W-:Y:S01]  /*0220*/  UIADD3 UR7, UR4, 0x5f, URZ ;  /* 0x0000005f04077890 */ /* 0x000fe2000fffe03f */
[----:B------:R-:W-:Y:S01]  /*0230*/  IMAD R4, R18, c[0x0][0x1c0], RZ ;  /* 0x0000700012047a24 */ /* 0x000fe200078e02ff */
[----:B------:R-:W-:Y:S01]  /*0240*/  SHF.R.S32.HI R11, RZ, 0x4, R12 ;  /* 0x00000004ff0b7819 */ /* 0x000fe2000001140c */
[----:B------:R-:W-:Y:S01]  /*0250*/  IMAD R0, R26, 0x20, R22 ;  /* 0x000000201a007824 */ /* 0x000fe200078e0216 */
[----:B------:R-:W-:Y:S01]  /*0260*/  UIMAD.WIDE UR8, UR7, 0x2aaaaaab, URZ ;  /* 0x2aaaaaab070878a5 */ /* 0x000fe2000f8e023f */
[----:B------:R-:W-:Y:S01]  /*0270*/  IMAD R4, R17, c[0x0][0x1c4], R4 ;  /* 0x0000710011047a24 */ /* 0x000fe200078e0204 */
[----:B------:R-:W-:Y:S01]  /*0280*/  UIMAD UR5, UR6, UR5, URZ ;  /* 0x00000005060572a4 */ /* 0x000fe2000f8e023f */
[C---:B---3--:R-:W-:Y:S01]  /*0290*/  IMAD R13, R8.reuse, 0x80, R0 ;  /* 0x00000080080d7824 */ /* 0x048fe200078e0200 */
[----:B------:R-:W-:Y:S01]  /*02a0*/  UIMAD.WIDE.U32 UR14, UR6, UR10, URZ ;  /* 0x0000000a060e72a5 */ /* 0x000fe2000f8e003f */
[----:B------:R-:W-:Y:S01]  /*02b0*/  IMAD R10, R8, 0x80, R22 ;  /* 0x00000080080a7824 */ /* 0x000fe200078e0216 */
[----:B------:R-:W-:Y:S01]  /*02c0*/  UIADD3 UR5, UR19, UR5, URZ ;  /* 0x0000000513057290 */ /* 0x000fe2000fffe03f */
[----:B----4-:R-:W-:Y:S01]  /*02d0*/  IMAD R2, R27, c[0x0][0x1b8], RZ ;  /* 0x00006e001b027a24 */ /* 0x010fe200078e02ff */
[----:B------:R-:W-:Y:S01]  /*02e0*/  STL [R1+0x18], R13 ;  /* 0x0000180d01007387 */ /* 0x000fe20000100800 */
[----:B------:R-:W-:Y:S01]  /*02f0*/  @P0 IMAD.HI.U32 R5, R13, c[0x0][0x2c8], RZ ;  /* 0x0000b2000d050a27 */ /* 0x000fe200078e00ff */
[----:B------:R-:W-:-:S02]  /*0300*/  UMOV UR7, UR9 ;  /* 0x0000000900077c82 */ /* 0x000fc40008000000 */
[----:B------:R1:W-:Y:S01]  /*0310*/  STL [R1+0x1c], R10 ;  /* 0x00001c0a01007387 */ /* 0x0003e20000100800 */
[----:B------:R-:W-:Y:S01]  /*0320*/  IMAD R2, R24, c[0x0][0x1bc], R2 ;  /* 0x00006f0018027a24 */ /* 0x000fe200078e0202 */
[----:B------:R-:W-:Y:S01]  /*0330*/  USHF.R.U32.HI UR16, URZ, 0x1f, UR7 ;  /* 0x0000001f3f107899 */ /* 0x000fe20008011607 */
[----:B------:R-:W-:Y:S01]  /*0340*/  IMAD.MOV.U32 R0, RZ, RZ, R13 ;  /* 0x000000ffff007224 */ /* 0x000fe200078e000d */
[----:B------:R-:W-:Y:S01]  /*0350*/  @P0 SHF.R.U32.HI R0, RZ, c[0x0][0x2cc], R5 ;  /* 0x0000b300ff000a19 */ /* 0x000fe20000011605 */
[----:B------:R-:W-:Y:S01]  /*0360*/  IMAD.IADD R3, R7, 0x1, R2 ;  /* 0x0000000107037824 */ /* 0x000fe200078e0202 */
[C---:B------:R-:W-:Y:S01]  /*0370*/  IADD3 R7, R10.reuse, 0x20, RZ ;  /* 0x000000200a077810 */ /* 0x040fe20007ffe0ff */
[----:B------:R-:W-:Y:S01]  /*0380*/  IMAD.MOV.U32 R2, RZ, RZ, R6 ;  /* 0x000000ffff027224 */ /* 0x000fe200078e0006 */
[----:B------:R-:W-:Y:S01]  /*0390*/  SHF.R.S32.HI R5, RZ, 0x1f, R0 ;  /* 0x0000001fff057819 */ /* 0x000fe20000011400 */
[----:B------:R-:W-:Y:S01]  /*03a0*/  IMAD R8, R9, c[0x0][0x168], RZ ;  /* 0x00005a0009087a24 */ /* 0x000fe200078e02ff */
[----:B------:R-:W-:Y:S01]  /*03b0*/  IADD3 R6, R10, 0x40, RZ ;  /* 0x000000400a067810 */ /* 0x000fe20007ffe0ff */
[----:B------:R-:W-:Y:S01]  /*03c0*/  IMAD.WIDE.U32 R2, R17, c[0x0][0x1c0], R2 ;  /* 0x0000700011027a25 */ /* 0x000fe200078e0002 */
[----:B------:R-:W-:-:S02]  /*03d0*/  ULEA.HI.SX32 UR16, UR7, UR16, 0x1c ;  /* 0x0000001007107291 */ /* 0x000fc4000f8fe23f */
[-C--:B------:R-:W-:Y:S01]  /*03e0*/  ISETP.GE.AND P1, PT, R6, R8.reuse, PT ;  /* 0x000000080600720c */ /* 0x080fe20003f26270 */
[----:B------:R-:W-:Y:S01]  /*03f0*/  IMAD.IADD R3, R3, 0x1, R4 ;  /* 0x0000000103037824 */ /* 0x000fe200078e0204 */
[-C--:B------:R-:W-:Y:S01]  /*0400*/  ISETP.GE.AND P5, PT, R7, R8.reuse, PT ;  /* 0x000000080700720c */ /* 0x080fe20003fa6270 */
[----:B------:R-:W-:Y:S01]  /*0410*/  IMAD.SHL.U32 R4, R22, 0x40, RZ ;  /* 0x0000004016047824 */ /* 0x000fe200078e00ff */
[C---:B------:R-:W-:Y:S01]  /*0420*/  IADD3 R7, R10.reuse, 0x60, RZ ;  /* 0x000000600a077810 */ /* 0x040fe20007ffe0ff */
[----:B------:R-:W-:Y:S01]  /*0430*/  IMAD R5, R5, c[0x0][0x1b0], RZ ;  /* 0x00006c0005057a24 */ /* 0x000fe200078e02ff */
[-C--:B------:R-:W-:Y:S01]  /*0440*/  ISETP.GE.AND P0, PT, R10, R8.reuse, PT ;  /* 0x000000080a00720c */ /* 0x080fe20003f06270 */
[----:B------:R-:W-:Y:S01]  /*0450*/  IMAD.SHL.U32 R246, R26, 0x8, RZ ;  /* 0x000000081af67824 */ /* 0x000fe200078e00ff */
[----:B------:R-:W-:Y:S01]  /*0460*/  LOP3.LUT R4, R4, 0x1c0, RZ, 0xc0, !PT ;  /* 0x000001c004047812 */ /* 0x000fe200078ec0ff */
[----:B------:R-:W-:Y:S01]  /*0470*/  IMAD.WIDE.U32 R2, R0, c[0x0][0x1b0], R2 ;  /* 0x00006c0000027a25 */ /* 0x000fe200078e0002 */
[----:B------:R-:W-:Y:S01]  /*0480*/  ISETP.GE.AND P2, PT, R7, R8, PT ;  /* 0x000000080700720c */ /* 0x000fe20003f46270 */
[----:B------:R-:W-:Y:S01]  /*0490*/  UIMAD UR7, UR16, -0x60, UR6 ;  /* 0xffffffa0100778a4 */ /* 0x000fe2000f8e0206 */
[----:B------:R-:W-:Y:S01]  /*04a0*/  LOP3.LUT R6, R4, 0x38, R246, 0xf8, !PT ;  /* 0x0000003804067812 */ /* 0x000fe200078ef8f6 */
[----:B------:R-:W-:Y:S01]  /*04b0*/  IMAD R5, R0, c[0x0][0x1b4], R5 ;  /* 0x00006d0000057a24 */ /* 0x000fe200078e0205 */
[----:B------:R-:W-:Y:S01]  /*04c0*/  SHF.R.U32.HI R4, RZ, 0x3, R4 ;  /* 0x00000003ff047819 */ /* 0x000fe20000011604 */
[----:B------:R-:W-:Y:S01]  /*04d0*/  IMAD.MOV R0, RZ, RZ, -R0 ;  /* 0x000000ffff007224 */ /* 0x000fe200078e0a00 */
[----:B------:R-:W-:Y:S01]  /*04e0*/  SHF.R.S32.HI R247, RZ, 0x1f, R246 ;  /* 0x0000001ffff77819 */ /* 0x000fe200000114f6 */
[----:B------:R-:W-:Y:S01]  /*04f0*/  IMAD.IADD R3, R3, 0x1, R5 ;  /* 0x0000000103037824 */ /* 0x000fe200078e0205 */
[----:B-1----:R-:W-:Y:S01]  /*0500*/  LOP3.LUT R10, R6, R4, RZ, 0x3c, !PT ;  /* 0x00000004060a7212 */ /* 0x002fe200078e3cff */
[----:B------:R-:W-:Y:S01]  /*0510*/  IMAD R0, R0, c[0x0][0x2c4], R13 ;  /* 0x0000b10000007a24 */ /* 0x000fe200078e020d */
[----:B------:R-:W-:Y:S01]  /*0520*/  LEA.HI R6, R32, R33, RZ, 0x6 ;  /* 0x0000002120067211 */ /* 0x000fe200078f30ff */
[----:B------:R-:W-:Y:S01]  /*0530*/  UIADD3 UR9, UR16, -0x1, URZ ;  /* 0xffffffff10097890 */ /* 0x000fe2000fffe03f */
[----:B------:R-:W-:Y:S01]  /*0540*/  LEA.HI R5, R12, R11, RZ, 0x1 ;  /* 0x0000000b0c057211 */ /* 0x000fe200078f08ff */
[----:B------:R-:W-:Y:S01]  /*0550*/  IMAD.WIDE.U32 R2, R0, c[0x0][0x1a8], R2 ;  /* 0x00006a0000027a25 */ /* 0x000fe200078e0002 */
[----:B------:R-:W-:Y:S01]  /*0560*/  SHF.R.S32.HI R4, RZ, 0x1f, R0 ;  /* 0x0000001fff047819 */ /* 0x000fe20000011400 */
[----:B------:R-:W-:Y:S01]  /*0570*/  USHF.R.S32.HI UR12, URZ, 0x1f, UR9 ;  /* 0x0000001f3f0c7899 */ /* 0x000fe20008011409 */
[----:B------:R-:W-:Y:S01]  /*0580*/  LOP3.LUT R8, R5, 0xfffffffe, RZ, 0xc0, !PT ;  /* 0xfffffffe05087812 */ /* 0x000fe200078ec0ff */
[----:B------:R-:W-:Y:S01]  /*0590*/  IMAD.SHL.U32 R9, R6, 0x8, RZ ;  /* 0x0000000806097824 */ /* 0x000fe200078e00ff */
[----:B------:R-:W-:Y:S01]  /*05a0*/  LEA R14, P3, R2, c[0x0][0x160], 0x1 ;  /* 0x00005800020e7a11 */ /* 0x000fe200078608ff */
[----:B------:R-:W-:Y:S01]  /*05b0*/  IMAD R6, R4, c[0x0][0x1a8], RZ ;  /* 0x00006a0004067a24 */ /* 0x000fe200078e02ff */
[----:B------:R-:W-:Y:S01]  /*05c0*/  SHF.R.S32.HI R13, RZ, 0x1f, R22 ;  /* 0x0000001fff0d7819 */ /* 0x000fe20000011416 */
[----:B------:R-:W-:Y:S01]  /*05d0*/  IMAD.IADD R29, R11, 0x1, -R8 ;  /* 0x000000010b1d7824 */ /* 0x000fe200078e0a08 */
[----:B------:R-:W-:Y:S01]  /*05e0*/  LOP3.LUT R252, R10, 0xfffffe00, R9, 0xf8, !PT ;  /* 0xfffffe000afc7812 */ /* 0x000fe200078ef809 */
[----:B------:R-:W-:Y:S01]  /*05f0*/  IMAD R6, R0, c[0x0][0x1ac], R6 ;  /* 0x00006b0000067a24 */ /* 0x000fe200078e0206 */
[----:B------:R-:W-:Y:S01]  /*0600*/  LOP3.LUT R10, R12, 0xfffffff0, RZ, 0xc0, !PT ;  /* 0xfffffff00c0a7812 */ /* 0x000fe200078ec0ff */
[----:B------:R-:W1:Y:S01]  /*0610*/  SHFL.IDX PT, R8, R14, RZ, 0x181f ;  /* 0x00181fff0e087589 */ /* 0x000e6200000e0000 */
[----:B------:R-:W-:Y:S01]  /*0620*/  IMAD R7, R13, c[0x0][0x1e0], RZ ;  /* 0x000078000d077a24 */ /* 0x000fe200078e02ff */
[C---:B------:R-:W-:Y:S01]  /*0630*/  IADD3 R251, R246.reuse, 0x40, RZ ;  /* 0x00000040f6fb7810 */ /* 0x040fe20007ffe0ff */
[----:B------:R-:W-:Y:S01]  /*0640*/  IMAD.IADD R0, R3, 0x1, R6 ;  /* 0x0000000103007824 */ /* 0x000fe200078e0206 */
[C---:B------:R-:W-:Y:S01]  /*0650*/  IADD3 R250, R246.reuse, 0x80, RZ ;  /* 0x00000080f6fa7810 */ /* 0x040fe20007ffe0ff */
[----:B------:R-:W-:Y:S01]  /*0660*/  IMAD.IADD R10, R33, 0x1, -R10 ;  /* 0x00000001210a7824 */ /* 0x000fe200078e0a0a */
[----:B------:R-:W-:Y:S01]  /*0670*/  ISETP.GE.AND P6, PT, R246, c[0x0][0x198], PT ;  /* 0x00006600f6007a0c */ /* 0x000fe20003fc6270 */
[----:B------:R-:W-:Y:S01]  /*0680*/  IMAD R7, R22, c[0x0][0x1e4], R7 ;  /* 0x0000790016077a24 */ /* 0x000fe200078e0207 */
[----:B------:R-:W-:Y:S01]  /*0690*/  LEA.HI.X R15, R2, c[0x0][0x164], R0, 0x1, P3 ;  /* 0x00005900020f7a11 */ /* 0x000fe200018f0c00 */
[----:B------:R-:W-:Y:S01]  /*06a0*/  IMAD.WIDE.U32 R4, R22, c[0x0][0x1e0], R246 ;  /* 0x0000780016047a25 */ /* 0x000fe200078e00f6 */
[----:B------:R-:W-:Y:S01]  /*06b0*/  SHF.R.S32.HI R2, RZ, 0x1f, R10 ;  /* 0x0000001fff027819 */ /* 0x000fe2000001140a */
[----:B------:R-:W-:-:S02]  /*06c0*/  UIMAD UR8, UR5, UR9, URZ ;  /* 0x00000009050872a4 */ /* 0x000fc4000f8e023f */
[----:B------:R-:W2:Y:S01]  /*06d0*/  SHFL.IDX PT, R9, R15, RZ, 0x181f ;  /* 0x00181fff0f097589 */ /* 0x000ea200000e0000 */
[----:B------:R-:W-:Y:S01]  /*06e0*/  IMAD R3, R27, c[0x0][0x1e8], RZ ;  /* 0x00007a001b037a24 */ /* 0x000fe200078e02ff */
[----:B------:R-:W-:Y:S01]  /*06f0*/  LEA.HI R28, R2, R10, RZ, 0x3 ;  /* 0x0000000a021c7211 */ /* 0x000fe200078f18ff */
[----:B------:R-:W-:Y:S01]  /*0700*/  IMAD R0, R13, c[0x0][0x208], RZ ;  /* 0x000082000d007a24 */ /* 0x000fe200078e02ff */
[----:B------:R-:W-:Y:S01]  /*0710*/  UIMAD UR8, UR12, UR18, UR8 ;  /* 0x000000120c0872a4 */ /* 0x000fe2000f8e0208 */
[----:B------:R-:W-:Y:S01]  /*0720*/  IMAD.IADD R5, R5, 0x1, R7 ;  /* 0x0000000105057824 */ /* 0x000fe200078e0207 */
[----:B------:R-:W-:Y:S01]  /*0730*/  LOP3.LUT R12, R28, 0xfffffff8, RZ, 0xc0, !PT ;  /* 0xfffffff81c0c7812 */ /* 0x000fe200078ec0ff */
[----:B------:R-:W-:Y:S01]  /*0740*/  IMAD R13, R24, c[0x0][0x1ec], R3 ;  /* 0x00007b00180d7a24 */ /* 0x000fe200078e0203 */
[----:B------:R-:W-:Y:S01]  /*0750*/  UIMAD UR6, UR6, UR11, URZ ;  /* 0x0000000b060672a4 */ /* 0x000fe2000f8e023f */
[C---:B------:R-:W-:Y:S01]  /*0760*/  IMAD R0, R22.reuse, c[0x0][0x20c], R0 ;  /* 0x0000830016007a24 */ /* 0x040fe200078e0200 */
[----:B------:R-:W-:Y:S01]  /*0770*/  UISETP.GE.AND UP1, UPT, UR4, 0x61, UPT ;  /* 0x000000610400788c */ /* 0x000fe2000bf26270 */
[----:B------:R-:W-:Y:S01]  /*0780*/  IMAD.WIDE.U32 R2, R22, c[0x0][0x208], R246 ;  /* 0x0000820016027a25 */ /* 0x000fe200078e00f6 */
[----:B------:R-:W-:-:S03]  /*0790*/  UIADD3 UR6, UR15, UR6, URZ ;  /* 0x000000060f067290 */ /* 0x000fc6000fffe03f */
[----:B------:R-:W-:-:S04]  /*07a0*/  IMAD.WIDE.U32 R6, R24, c[0x0][0x1e8], R4 ;  /* 0x00007a0018067a25 */ /* 0x000fc800078e0004 */
[----:B------:R-:W-:Y:S02]  /*07b0*/  IMAD R27, R27, c[0x0][0x210], RZ ;  /* 0x000084001b1b7a24 */ /* 0x000fe400078e02ff */
[----:B------:R-:W-:Y:S01]  /*07c0*/  IMAD.IADD R5, R3, 0x1, R0 ;  /* 0x0000000103057824 */ /* 0x000fe200078e0200 */
[----:B------:R-:W-:Y:S01]  /*07d0*/  @!P0 SHF.R.S32.HI R0, RZ, 0x1f, R250 ;  /* 0x0000001fff008819 */ /* 0x000fe200000114fa */
[----:B------:R-:W-:Y:S02]  /*07e0*/  IMAD.MOV.U32 R4, RZ, RZ, R2 ;  /* 0x000000ffff047224 */ /* 0x000fe400078e0002 */
[----:B------:R-:W-:Y:S01]  /*07f0*/  IMAD R27, R24, c[0x0][0x214], R27 ;  /* 0x00008500181b7a24 */ /* 0x000fe200078e021b */
[----:B------:R-:W-:Y:S01]  /*0800*/  @!P0 LEA.HI R0, R0, R250, RZ, 0x3 ;  /* 0x000000fa00008211 */ /* 0x000fe200078f18ff */
[----:B------:R-:W-:Y:S02]  /*0810*/  IMAD.U32 R11, RZ, RZ, UR7 ;  /* 0x00000007ff0b7e24 */ /* 0x000fe4000f8e00ff */
[----:B------:R-:W-:Y:S01]  /*0820*/  IMAD.WIDE.U32 R24, R24, c[0x0][0x210], R4 ;  /* 0x0000840018187a25 */ /* 0x000fe200078e0004 */
[----:B------:R-:W-:Y:S01]  /*0830*/  @!P0 SHF.R.S32.HI R4, RZ, 0x1f, R251 ;  /* 0x0000001fff048819 */ /* 0x000fe200000114fb */
[----:B------:R-:W-:Y:S01]  /*0840*/  SHFL.IDX PT, R5, R15, 0x2, 0x181f ;  /* 0x00581f000f057f89 */ /* 0x000fe200000e0000 */
[----:B------:R-:W-:Y:S01]  /*0850*/  IADD3 R22, R11, c[0x0][0x1d0], -R22 ;  /* 0x000074000b167a10 */ /* 0x000fe20007ffe816 */
[----:B------:R-:W-:Y:S01]  /*0860*/  IMAD.IADD R23, R10, 0x1, -R12 ;  /* 0x000000010a177824 */ /* 0x000fe200078e0a0c */
[----:B-1----:R-:W-:Y:S01]  /*0870*/  @!P0 LEA R10, P3, R246, R8, 0x1 ;  /* 0x00000008f60a8211 */ /* 0x002fe200078608ff */
[----:B------:R-:W-:Y:S01]  /*0880*/  IMAD.IADD R21, R7, 0x1, R13 ;  /* 0x0000000107157824 */ /* 0x000fe200078e020d */
[----:B------:R-:W-:Y:S01]  /*0890*/  @!P0 LEA.HI R4, R4, R251, RZ, 0x3 ;  /* 0x000000fb04048211 */ /* 0x000fe200078f18ff */
[----:B------:R-:W-:Y:S01]  /*08a0*/  IMAD.SHL.U32 R239, R252, 0x2, RZ ;  /* 0x00000002fcef7824 */ /* 0x000fe200078e00ff */
[----:B--2---:R-:W-:Y:S01]  /*08b0*/  @!P0 LEA.HI.X R11, R246, R9, R247, 0x1, P3 ;  /* 0x00000009f60b8211 */ /* 0x004fe200018f0cf7 */
[----:B------:R-:W-:Y:S01]  /*08c0*/  BAR.SYNC.DEFER_BLOCKING 0x0 ;  /* 0x0000000000007b1d */ /* 0x000fe20000010000 */
[----:B------:R-:W-:Y:S01]  /*08d0*/  ISETP.GE.AND P3, PT, R250, c[0x0][0x198], PT ;  /* 0x00006600fa007a0c */ /* 0x000fe20003f66270 */
[----:B------:R-:W-:Y:S01]  /*08e0*/  IMAD.MOV.U32 R20, RZ, RZ, R6 ;  /* 0x000000ffff147224 */ /* 0x000fe200078e0006 */
[----:B------:R-:W-:Y:S01]  /*08f0*/  @!P0 LOP3.LUT R4, R4, 0xfffffff8, RZ, 0xc0, !PT ;  /* 0xfffffff804048812 */ /* 0x000fe200078ec0ff */
[----:B------:R-:W-:Y:S01]  /*0900*/  IMAD.MOV.U32 R37, RZ, RZ, c[0x0][0x1e4] ;  /* 0x00007900ff257624 */ /* 0x000fe200078e00ff */
[----:B------:R-:W-:Y:S01]  /*0910*/  @!P0 LOP3.LUT R0, R0, 0xfffffff8, RZ, 0xc0, !PT ;  /* 0xfffffff800008812 */ /* 0x000fe200078ec0ff */
[----:B------:R-:W-:Y:S01]  /*0920*/  SHFL.IDX PT, R6, R14, 0x1, 0x181f ;  /* 0x00381f000e067f89 */ /* 0x000fe200000e0000 */
[----:B------:R-:W-:-:S02]  /*0930*/  IMAD.MOV.U32 R237, RZ, RZ, 0x20 ;  /* 0x00000020ffed7424 */ /* 0x000fc400078e00ff */
[--C-:B------:R-:W-:Y:S01]  /*0940*/  @!P0 IMAD.WIDE R12, R4, 0x2, R8.reuse ;  /* 0x00000002040c8825 */ /* 0x100fe200078e0208 */
[----:B------:R-:W1:Y:S03]  /*0950*/  SHFL.IDX PT, R7, R15, 0x1, 0x181f ;  /* 0x00381f000f077f89 */ /* 0x000e6600000e0000 */
[----:B------:R-:W-:Y:S01]  /*0960*/  @!P0 IMAD.WIDE R8, R0, 0x2, R8 ;  /* 0x0000000200088825 */ /* 0x000fe200078e0208 */
[----:B------:R-:W2:Y:S01]  /*0970*/  SHFL.IDX PT, R4, R14, 0x2, 0x181f ;  /* 0x00581f000e047f89 */ /* 0x000ea200000e0000 */
[----:B------:R-:W-:-:S04]  /*0980*/  @!P1 SHF.R.S32.HI R0, RZ, 0x1f, R250 ;  /* 0x0000001fff009819 */ /* 0x000fc800000114fa */
[----:B------:R-:W-:Y:S01]  /*0990*/  @!P1 LEA.HI R0, R0, R250, RZ, 0x3 ;  /* 0x000000fa00009211 */ /* 0x000fe200078f18ff */
[----:B------:R3:W-:Y:S02]  /*09a0*/  @!P0 LDGSTS.E.BYPASS.LTC128B.128 [R239+0x100], [R10.64], !P6 ;  /* 0x001000000aef8fae */ /* 0x0007e4000f101d54 */
[----:B---3--:R-:W-:-:S04]  /*09b0*/  @!P5 SHF.R.S32.HI R10, RZ, 0x1f, R251 ;  /* 0x0000001fff0ad819 */ /* 0x008fc800000114fb */
[----:B------:R-:W-:Y:S02]  /*09c0*/  @!P5 LEA.HI R10, R10, R251, RZ, 0x3 ;  /* 0x000000fb0a0ad211 */ /* 0x000fe400078f18ff */
[--C-:B-----5:R-:W-:Y:S01]  /*09d0*/  @P4 SHF.R.S32.HI R3, RZ, 0x1f, R16.reuse ;  /* 0x0000001fff034819 */ /* 0x120fe20000011410 */
[----:B------:R-:W-:Y:S01]  /*09e0*/  @P4 IMAD.MOV.U32 R2, RZ, RZ, R16 ;  /* 0x000000ffff024224 */ /* 0x000fe200078e0010 */
[----:B------:R-:W-:Y:S01]  /*09f0*/  @!P5 LOP3.LUT R16, R10, 0xfffffff8, RZ, 0xc0, !PT ;  /* 0xfffffff80a10d812 */ /* 0x000fe200078ec0ff */
[----:B------:R-:W-:Y:S02]  /*0a00*/  @!P4 IMAD.MOV.U32 R2, RZ, RZ, R17 ;  /* 0x000000ffff02c224 */ /* 0x000fe400078e0011 */
[----:B------:R-:W-:Y:S01]  /*0a10*/  @!P4 IMAD.MOV.U32 R3, RZ, RZ, R18 ;  /* 0x000000ffff03c224 */ /* 0x000fe200078e0012 */
[----:B------:R-:W-:Y:S01]  /*0a20*/  ISETP.GE.AND P4, PT, R251, c[0x0][0x198], PT ;  /* 0x00006600fb007a0c */ /* 0x000fe20003f86270 */
[----:B-1----:R-:W-:Y:S01]  /*0a30*/  @!P5 IMAD.WIDE R16, R16, 0x2, R6 ;  /* 0x000000021010d825 */ /* 0x002fe200078e0206 */
[----:B------:R-:W-:-:S03]  /*0a40*/  @!P1 LOP3.LUT R18, R0, 0xfffffff8, RZ, 0xc0, !PT ;  /* 0xfffffff800129812 */ /* 0x000fc600078ec0ff */
[----:B------:R-:W-:Y:S02]  /*0a50*/  IMAD R0, R3, c[0x0][0x1f0], RZ ;  /* 0x00007c0003007a24 */ /* 0x000fe400078e02ff */
[----:B--2---:R-:W-:-:S04]  /*0a60*/  @!P1 IMAD.WIDE R18, R18, 0x2, R4 ;  /* 0x0000000212129825 */ /* 0x004fc800078e0204 */
[C---:B------:R-:W-:Y:S02]  /*0a70*/  IMAD R0, R2.reuse, c[0x0][0x1f4], R0 ;  /* 0x00007d0002007a24 */ /* 0x040fe400078e0200 */
[----:B------:R1:W-:Y:S01]  /*0a80*/  @!P0 LDGSTS.E.BYPASS.LTC128B.128 [R239+0x4100], [R12.64], !P4 ;  /* 0x041000000cef8fae */ /* 0x0003e2000e101d54 */
[----:B------:R-:W-:-:S03]  /*0a90*/  IMAD.WIDE.U32 R38, R2, c[0x0][0x1f0], R20 ;  /* 0x00007c0002267a25 */ /* 0x000fc600078e0014 */
[----:B------:R2:W-:Y:S01]  /*0aa0*/  @!P0 LDGSTS.E.BYPASS.LTC128B.128 [R239+0x8100], [R8.64], !P3 ;  /* 0x0810000008ef8fae */ /* 0x0005e2000d901d54 */
[C---:B------:R-:W-:Y:S01]  /*0ab0*/  @!P5 LEA R10, P0, R246.reuse, R6, 0x1 ;  /* 0x00000006f60ad211 */ /* 0x040fe200078008ff */
[----:B------:R-:W-:Y:S02]  /*0ac0*/  IMAD.IADD R249, R39, 0x1, R0 ;  /* 0x0000000127f97824 */ /* 0x000fe400078e0200 */
[----:B------:R-:W-:Y:S01]  /*0ad0*/  IMAD.MOV.U32 R248, RZ, RZ, R38 ;  /* 0x000000fffff87224 */ /* 0x000fe200078e0026 */
[----:B------:R-:W-:Y:S01]  /*0ae0*/  @!P5 LEA.HI.X R11, R246, R7, R247, 0x1, P0 ;  /* 0x00000007f60bd211 */ /* 0x000fe200000f0cf7 */
[----:B------:R-:W-:Y:S01]  /*0af0*/  IMAD R3, R3, c[0x0][0x218], RZ ;  /* 0x0000860003037a24 */ /* 0x000fe200078e02ff */
[----:B------:R-:W-:Y:S04]  /*0b00*/  STL.64 [R1+0x10], R38 ;  /* 0x0000102601007387 */ /* 0x000fe80000100a00 */
[----:B------:R3:W-:Y:S04]  /*0b10*/  @!P5 LDGSTS.E.BYPASS.LTC128B.128 [R239+0x1100], [R10.64], !P6 ;  /* 0x011000000aefdfae */ /* 0x0007e8000f101d54 */
[----:B------:R4:W-:Y:S01]  /*0b20*/  @!P5 LDGSTS.E.BYPASS.LTC128B.128 [R239+0x5100], [R16.64], !P4 ;  /* 0x0510000010efdfae */ /* 0x0009e2000e101d54 */
[----:B--2---:R-:W-:-:S02]  /*0b30*/  @!P5 SHF.R.S32.HI R9, RZ, 0x1f, R250 ;  /* 0x0000001fff09d819 */ /* 0x004fc400000114fa */
[----:B------:R-:W-:Y:S02]  /*0b40*/  @!P1 SHF.R.S32.HI R8, RZ, 0x1f, R251 ;  /* 0x0000001fff089819 */ /* 0x000fe400000114fb */
[----:B------:R-:W-:Y:S02]  /*0b50*/  @!P5 LEA.HI R9, R9, R250, RZ, 0x3 ;  /* 0x000000fa0909d211 */ /* 0x000fe400078f18ff */
[----:B-1----:R-:W-:Y:S02]  /*0b60*/  @!P1 LEA.HI R12, R8, R251, RZ, 0x3 ;  /* 0x000000fb080c9211 */ /* 0x002fe400078f18ff */
[----:B------:R1:W2:Y:S02]  /*0b70*/  SHFL.IDX PT, R8, R14, 0x3, 0x181f ;  /* 0x00781f000e087f89 */ /* 0x0002a400000e0000 */
[----:B------:R-:W-:-:S05]  /*0b80*/  @!P1 LOP3.LUT R12, R12, 0xfffffff8, RZ, 0xc0, !PT ;  /* 0xfffffff80c0c9812 */ /* 0x000fca00078ec0ff */
[----:B------:R-:W-:-:S04]  /*0b90*/  @!P1 IMAD.WIDE R12, R12, 0x2, R4 ;  /* 0x000000020c0c9825 */ /* 0x000fc800078e0204 */
[----:B----4-:R-:W-:Y:S01]  /*0ba0*/  IMAD.WIDE.U32 R16, R36, 0x40, RZ ;  /* 0x0000004024107825 */ /* 0x010fe200078e00ff */
[----:B-1----:R-:W-:Y:S02]  /*0bb0*/  @!P5 LOP3.LUT R14, R9, 0xfffffff8, RZ, 0xc0, !PT ;  /* 0xfffffff8090ed812 */ /* 0x002fe400078ec0ff */
[----:B------:R1:W4:Y:S03]  /*0bc0*/  SHFL.IDX PT, R9, R15, 0x3, 0x181f ;  /* 0x00781f000f097f89 */ /* 0x00032600000e0000 */
[----:B-1----:R-:W-:Y:S01]  /*0bd0*/  @!P5 IMAD.WIDE R14, R14, 0x2, R6 ;  /* 0x000000020e0ed825 */ /* 0x002fe200078e0206 */
[----:B------:R-:W-:-:S04]  /*0be0*/  @!P1 LEA R6, P0, R246, R4, 0x1 ;  /* 0x00000004f6069211 */ /* 0x000fc800078008ff */
[C-C-:B------:R-:W-:Y:S01]  /*0bf0*/  @!P1 LEA.HI.X R7, R246.reuse, R5, R247.reuse, 0x1, P0 ;  /* 0x00000005f6079211 */ /* 0x140fe200000f0cf7 */
[----:B------:R1:W-:Y:S01]  /*0c00*/  @!P5 LDGSTS.E.BYPASS.LTC128B.128 [R239+0x9100], [R14.64], !P3 ;  /* 0x091000000eefdfae */ /* 0x0003e2000d901d54 */
[----:B--2---:R-:W-:Y:S02]  /*0c10*/  @!P2 LEA R4, P0, R246, R8, 0x1 ;  /* 0x00000008f604a211 */ /* 0x004fe400078008ff */
[----:B------:R-:W-:Y:S01]  /*0c20*/  ISETP.GE.AND P5, PT, R22, 0x21, PT ;  /* 0x000000211600780c */ /* 0x000fe20003fa6270 */
[----:B------:R2:W-:Y:S01]  /*0c30*/  @!P1 LDGSTS.E.BYPASS.LTC128B.128 [R239+0x2100], [R6.64], !P6 ;  /* 0x0210000006ef9fae */ /* 0x0005e2000f101d54 */
[----:B----4-:R-:W-:-:S03]  /*0c40*/  @!P2 LEA.HI.X R5, R246, R9, R247, 0x1, P0 ;  /* 0x00000009f605a211 */ /* 0x010fc600000f0cf7 */
[----:B------:R4:W-:Y:S04]  /*0c50*/  @!P1 LDGSTS.E.BYPASS.LTC128B.128 [R239+0x6100], [R12.64], !P4 ;  /* 0x061000000cef9fae */ /* 0x0009e8000e101d54 */
[----:B------:R5:W-:Y:S01]  /*0c60*/  @!P1 LDGSTS.E.BYPASS.LTC128B.128 [R239+0xa100], [R18.64], !P3 ;  /* 0x0a10000012ef9fae */ /* 0x000be2000d901d54 */
[----:B------:R-:W-:-:S03]  /*0c70*/  ISETP.GE.AND P1, PT, R22, 0x41, PT ;  /* 0x000000411600780c */ /* 0x000fc60003f26270 */
[----:B------:R1:W-:Y:S01]  /*0c80*/  @!P2 LDGSTS.E.BYPASS.LTC128B.128 [R239+0x3100], [R4.64], !P6 ;  /* 0x0310000004efafae */ /* 0x0003e2000f101d54 */
[----:B------:R-:W-:Y:S02]  /*0c90*/  ISETP.GE.AND P6, PT, R22, 0x1, PT ;  /* 0x000000011600780c */ /* 0x000fe40003fc6270 */
[----:B--2---:R-:W-:Y:S02]  /*0ca0*/  @!P2 SHF.R.S32.HI R7, RZ, 0x1f, R251 ;  /* 0x0000001fff07a819 */ /* 0x004fe400000114fb */
[----:B------:R-:W-:Y:S01]  /*0cb0*/  @!P2 SHF.R.S32.HI R6, RZ, 0x1f, R250 ;  /* 0x0000001fff06a819 */ /* 0x000fe200000114fa */
[----:B----4-:R-:W-:-:S03]  /*0cc0*/  IMAD.IADD R13, R25, 0x1, R27 ;  /* 0x00000001190d7824 */ /* 0x010fc600078e021b */
[----:B------:R-:W-:Y:S01]  /*0cd0*/  @!P2 LEA.HI R6, R6, R250, RZ, 0x3 ;  /* 0x000000fa0606a211 */ /* 0x000fe200078f18ff */
[----:B------:R-:W-:-:S03]  /*0ce0*/  IMAD.MOV.U32 R12, RZ, RZ, R24 ;  /* 0x000000ffff0c7224 */ /* 0x000fc600078e0018 */
[----:B------:R-:W-:Y:S01]  /*0cf0*/  @!P2 LOP3.LUT R6, R6, 0xfffffff8, RZ, 0xc0, !PT ;  /* 0xfffffff80606a812 */ /* 0x000fe200078ec0ff */
[----:B-----5:R-:W-:-:S04]  /*0d00*/  IMAD.WIDE.U32 R18, R2, c[0x0][0x218], R12 ;  /* 0x0000860002127a25 */ /* 0x020fc800078e000c */
[----:B-1----:R-:W-:Y:S01]  /*0d10*/  IMAD.WIDE.U32 R4, R30, UR9, R248 ;  /* 0x000000091e047c25 */ /* 0x002fe2000f8e00f8 */
[----:B------:R1:W-:Y:S03]  /*0d20*/  STL.64 [R1+0x8], R18 ;  /* 0x0000081201007387 */ /* 0x0003e60000100a00 */
[----:B------:R-:W-:Y:S01]  /*0d30*/  IMAD.MOV.U32 R34, RZ, RZ, R18 ;  /* 0x000000ffff227224 */ /* 0x000fe200078e0012 */
[----:B------:R-:W-:Y:S01]  /*0d40*/  IADD3 R0, R5, UR8, RZ ;  /* 0x0000000805007c10 */ /* 0x000fe2000fffe0ff */
[----:B------:R-:W-:Y:S01]  /*0d50*/  UIMAD UR8, UR6, UR9, URZ ;  /* 0x00000009060872a4 */ /* 0x000fe2000f8e023f */
[C---:B---3--:R-:W-:Y:S02]  /*0d60*/  @P6 LEA R10, P0, R4.reuse, c[0x0][0x1c8], 0x1 ;  /* 0x00007200040a6a11 */ /* 0x048fe400078008ff */
[----:B------:R-:W-:Y:S01]  /*0d70*/  @!P2 LEA.HI R5, R7, R251, RZ, 0x3 ;  /* 0x000000fb0705a211 */ /* 0x000fe200078f18ff */
[----:B------:R-:W-:Y:S01]  /*0d80*/  UIMAD UR8, UR12, UR14, UR8 ;  /* 0x0000000e0c0872a4 */ /* 0x000fe2000f8e0208 */
[----:B------:R-:W-:Y:S01]  /*0d90*/  @P6 LEA.HI.X R11, R4, c[0x0][0x1cc], R0, 0x1, P0 ;  /* 0x00007300040b6a11 */ /* 0x000fe200000f0c00 */
[----:B------:R-:W-:Y:S01]  /*0da0*/  USHF.L.U32 UR12, UR10, 0x6, URZ ;  /* 0x000000060a0c7899 */ /* 0x000fe2000800063f */
[----:B------:R-:W-:-:S02]  /*0db0*/  @P5 LEA R7, P0, R36, R4, 0x5 ;  /* 0x0000000424075211 */ /* 0x000fc400078028ff */
[----:B------:R-:W-:Y:S02]  /*0dc0*/  @!P2 LOP3.LUT R5, R5, 0xfffffff8, RZ, 0xc0, !PT ;  /* 0xfffffff80505a812 */ /* 0x000fe400078ec0ff */
[----:B------:R-:W-:Y:S02]  /*0dd0*/  @P5 LEA.HI.X R15, R36, R0, R37, 0x5, P0 ;  /* 0x00000000240f5211 */ /* 0x000fe400000f2c25 */
[----:B------:R-:W-:Y:S01]  /*0de0*/  @P1 IADD3 R14, P0, R4, R16, RZ ;  /* 0x00000010040e1210 */ /* 0x000fe20007f1e0ff */
[----:B------:R-:W-:-:S04]  /*0df0*/  @!P2 IMAD.WIDE R4, R5, 0x2, R8 ;  /* 0x000000020504a825 */ /* 0x000fc800078e0208 */
[----:B------:R-:W-:Y:S01]  /*0e00*/  @!P2 IMAD.WIDE R8, R6, 0x2, R8 ;  /* 0x000000020608a825 */ /* 0x000fe200078e0208 */
[----:B------:R2:W-:Y:S01]  /*0e10*/  @!P2 LDGSTS.E.BYPASS.LTC128B.128 [R239+0x7100], [R4.64], !P4 ;  /* 0x0710000004efafae */ /* 0x0005e2000e101d54 */
[----:B------:R-:W-:Y:S02]  /*0e20*/  ISETP.GE.AND P4, PT, R246, c[0x0][0x1d4], PT ;  /* 0x00007500f6007a0c */ /* 0x000fe40003f86270 */
[----:B------:R-:W-:Y:S01]  /*0e30*/  IMAD.SHL.U32 R16, R37, 0x40, RZ ;  /* 0x0000004025107824 */ /* 0x000fe200078e00ff */
[----:B------:R3:W-:Y:S01]  /*0e40*/  @!P2 LDGSTS.E.BYPASS.LTC128B.128 [R239+0xb100], [R8.64], !P3 ;  /* 0x0b10000008efafae */ /* 0x0007e2000d901d54 */
[----:B------:R-:W-:Y:S02]  /*0e50*/  ISETP.GE.AND P3, PT, R251, c[0x0][0x1d4], PT ;  /* 0x00007500fb007a0c */ /* 0x000fe40003f66270 */
[----:B------:R-:W-:Y:S01]  /*0e60*/  ISETP.GE.AND P2, PT, R250, c[0x0][0x1d4], PT ;  /* 0x00007500fa007a0c */ /* 0x000fe20003f46270 */
[----:B------:R-:W0:Y:S01]  /*0e70*/  LDGDEPBAR ;  /* 0x00000000000079af */ /* 0x000e220000000000 */
[----:B------:R-:W-:Y:S01]  /*0e80*/  @P1 IADD3.X R17, R0, R17, R16, P0, !PT ;  /* 0x0000001100111210 */ /* 0x000fe200007fe410 */
[----:B------:R-:W-:Y:S01]  /*0e90*/  IMAD.SHL.U32 R0, R23, 0x40, RZ ;  /* 0x0000004017007824 */ /* 0x000fe200078e00ff */
[----:B------:R-:W-:Y:S01]  /*0ea0*/  @P5 LEA R6, P0, R7, c[0x0][0x1c8], 0x1 ;  /* 0x0000720007065a11 */ /* 0x000fe200078008ff */
[----:B------:R-:W-:-:S02]  /*0eb0*/  IMAD R16, R2, c[0x0][0x21c], R3 ;  /* 0x0000870002107a24 */ /* 0x000fc400078e0203 */
[----:B------:R4:W-:Y:S01]  /*0ec0*/  @P6 LDGSTS.E.BYPASS.LTC128B.128 [R239+0x12100], [R10.64], !P4 ;  /* 0x121000000aef6fae */ /* 0x0009e2000e101d54 */
[----:B------:R-:W-:Y:S01]  /*0ed0*/  @P5 LEA.HI.X R7, R7, c[0x0][0x1cc], R15, 0x1, P0 ;  /* 0x0000730007075a11 */ /* 0x000fe200000f0c0f */
[----:B------:R-:W-:Y:S01]  /*0ee0*/  IMAD.SHL.U32 R2, R29, 0x8, RZ ;  /* 0x000000081d027824 */ /* 0x000fe200078e00ff */
[----:B------:R-:W-:Y:S01]  /*0ef0*/  LOP3.LUT R0, R0, 0x1c0, RZ, 0xc0, !PT ;  /* 0x000001c000007812 */ /* 0x000fe200078ec0ff */
[----:B------:R4:W-:Y:S01]  /*0f00*/  @P6 LDGSTS.E.BYPASS.LTC128B.128 [R239+0x15100], [R10.64+0x80], !P3 ;  /* 0x151000800aef6fae */ /* 0x0009e2000d901d54 */
[----:B------:R-:W-:Y:S02]  /*0f10*/  IMAD.IADD R35, R19, 0x1, R16 ;  /* 0x0000000113237824 */ /* 0x000fe400078e0210 */
[----:B------:R-:W-:Y:S01]  /*0f20*/  LOP3.LUT R2, R0, 0x8, R2, 0xf8, !PT ;  /* 0x0000000800027812 */ /* 0x000fe200078ef802 */
[----:B------:R4:W-:Y:S01]  /*0f30*/  @P6 LDGSTS.E.BYPASS.LTC128B.128 [R239+0x18100], [R10.64+0x100], !P2 ;  /* 0x181001000aef6fae */ /* 0x0009e2000d101d54 */
[----:B------:R-:W-:Y:S02]  /*0f40*/  SHF.R.U32.HI R0, RZ, 0x3, R0 ;  /* 0x00000003ff007819 */ /* 0x000fe40000011600 */
[----:B------:R-:W-:Y:S01]  /*0f50*/  LOP3.LUT P6, RZ, R23, 0x4, RZ, 0xc0, !PT ;  /* 0x0000000417ff7812 */ /* 0x000fe200078cc0ff */
[----:B------:R5:W-:Y:S01]  /*0f60*/  @P5 LDGSTS.E.BYPASS.LTC128B.128 [R239+0x13100], [R6.64], !P4 ;  /* 0x1310000006ef5fae */ /* 0x000be2000e101d54 */
[----:B--2---:R-:W-:-:S02]  /*0f70*/  @P1 LEA R4, P0, R14, c[0x0][0x1c8], 0x1 ;  /* 0x000072000e041a11 */ /* 0x004fc400078008ff */
[----:B------:R-:W-:Y:S01]  /*0f80*/  LOP3.LUT R3, R2, R0, RZ, 0x3c, !PT ;  /* 0x0000000002037212 */ /* 0x000fe200078e3cff */
[----:B------:R5:W-:Y:S01]  /*0f90*/  @P5 LDGSTS.E.BYPASS.LTC128B.128 [R239+0x16100], [R6.64+0x80], !P3 ;  /* 0x1610008006ef5fae */ /* 0x000be2000d901d54 */
[----:B------:R-:W-:Y:S01]  /*0fa0*/  @P1 LEA.HI.X R5, R14, c[0x0][0x1cc], R17, 0x1, P0 ;  /* 0x000073000e051a11 */ /* 0x000fe200000f0c11 */
[----:B---3--:R-:W-:Y:S01]  /*0fb0*/  IMAD.U32 R8, RZ, RZ, UR14 ;  /* 0x0000000eff087e24 */ /* 0x008fe2000f8e00ff */
[----:B------:R-:W-:Y:S01]  /*0fc0*/  LEA.HI R14, R32, R33, RZ, 0x5 ;  /* 0x00000021200e7211 */ /* 0x000fe200078f28ff */
[----:B------:R5:W-:Y:S01]  /*0fd0*/  @P5 LDGSTS.E.BYPASS.LTC128B.128 [R239+0x19100], [R6.64+0x100], !P2 ;  /* 0x1910010006ef5fae */ /* 0x000be2000d101d54 */
[----:B------:R-:W-:Y:S01]  /*0fe0*/  IMAD.U32 R9, RZ, RZ, UR15 ;  /* 0x0000000fff097e24 */ /* 0x000fe2000f8e00ff */
[----:B------:R-:W-:Y:S01]  /*0ff0*/  LOP3.LUT P5, RZ, R23, 0x2, RZ, 0xc0, !PT ;  /* 0x0000000217ff7812 */ /* 0x000fe200078ac0ff */
[----:B------:R-:W-:Y:S01]  /*1000*/  IMAD.MOV.U32 R15, RZ, RZ, R8 ;  /* 0x000000ffff0f7224 */ /* 0x000fe200078e0008 */
[----:B------:R2:W-:Y:S01]  /*1010*/  @P1 LDGSTS.E.BYPASS.LTC128B.128 [R239+0x14100], [R4.64], !P4 ;  /* 0x1410000004ef1fae */ /* 0x0005e2000e101d54 */
[----:B------:R-:W-:Y:S01]  /*1020*/  IMAD.SHL.U32 R2, R28, 0x40, RZ ;  /* 0x000000401c027824 */ /* 0x000fe200078e00ff */
[----:B------:R-:W-:Y:S01]  /*1030*/  SHF.R.S32.HI R208, RZ, 0x5, R14 ;  /* 0x00000005ffd07819 */ /* 0x000fe2000001140e */
[----:B------:R-:W-:Y:S01]  /*1040*/  IMAD.WIDE.U32 R8, R15, UR9, R34 ;  /* 0x000000090f087c25 */ /* 0x000fe2000f8e0022 */
[----:B------:R2:W-:Y:S02]  /*1050*/  @P1 LDGSTS.E.BYPASS.LTC128B.128 [R239+0x17100], [R4.64+0x80], !P3 ;  /* 0x1710008004ef1fae */ /* 0x0005e4000d901d54 */
[----:B------:R-:W-:Y:S01]  /*1060*/  LOP3.LUT R2, R3, 0xfffffe00, R2, 0xf8, !PT ;  /* 0xfffffe0003027812 */ /* 0x000fe200078ef802 */
[----:B------:R-:W-:Y:S01]  /*1070*/  IMAD.MOV.U32 R3, RZ, RZ, 0x10 ;  /* 0x00000010ff037424 */ /* 0x000fe200078e00ff */
[----:B------:R2:W-:Y:S01]  /*1080*/  @P1 LDGSTS.E.BYPASS.LTC128B.128 [R239+0x1a100], [R4.64+0x100], !P2 ;  /* 0x1a10010004ef1fae */ /* 0x0005e2000d101d54 */
[----:B------:R-:W-:Y:S01]  /*1090*/  IADD3 R0, R9, UR8, RZ ;  /* 0x0000000809007c10 */ /* 0x000fe2000fffe0ff */
[----:B------:R-:W-:Y:S01]  /*10a0*/  UMOV UR8, 0x6 ;  /* 0x0000000600087882 */ /* 0x000fe20000000000 */
[----:B------:R-:W-:Y:S01]  /*10b0*/  IMAD R208, R208, 0x400, R2 ;  /* 0x00000400d0d07824 */ /* 0x000fe200078e0202 */
[----:B------:R-:W0:Y:S01]  /*10c0*/  LDGDEPBAR ;  /* 0x00000000000079af */ /* 0x000e220000000000 */
[----:B------:R-:W-:-:S03]  /*10d0*/  USHF.L.U64.HI UR11, UR10, UR8, UR11 ;  /* 0x000000080a0b7299 */ /* 0x000fc6000801020b */
[C---:B------:R-:W-:Y:S01]  /*10e0*/  LEA R220, R208.reuse, 0x100, 0x1 ;  /* 0x00000100d0dc7811 */ /* 0x040fe200078e08ff */
[----:B------:R-:W-:Y:S01]  /*10f0*/  IMAD.SHL.U32 R208, R208, 0x2, RZ ;  /* 0x00000002d0d07824 */ /* 0x000fe200078e00ff */
[----:B------:R1:W-:Y:S01]  /*1100*/  STL.64 [R1], R34 ;  /* 0x0000002201007387 */ /* 0x0003e20000100a00 */
[----:B-----5:R-:W-:-:S04]  /*1110*/  LEA R6, P0, R8, c[0x0][0x1f8], 0x1 ;  /* 0x00007e0008067a11 */ /* 0x020fc800078008ff */
[----:B------:R-:W-:Y:S01]  /*1120*/  LEA.HI.X R7, R8, c[0x0][0x1fc], R0, 0x1, P0 ;  /* 0x00007f0008077a11 */ /* 0x000fe200000f0c00 */
[----:B------:R-:W-:-:S05]  /*1130*/  IMAD.U32 R0, RZ, RZ, UR12 ;  /* 0x0000000cff007e24 */ /* 0x000fca000f8e00ff */
[----:B------:R-:W-:Y:S01]  /*1140*/  IADD3 R12, P1, P0, R0, 0x80, R6 ;  /* 0x00000080000c7810 */ /* 0x000fe2000783e006 */
[----:B------:R-:W-:-:S04]  /*1150*/  DEPBAR.LE SB0, 0x1 ;  /* 0x000080400000791a */ /* 0x000fc80000000000 */
[----:B------:R-:W-:Y:S01]  /*1160*/  IADD3.X R13, RZ, UR11, R7, P1, P0 ;  /* 0x0000000bff0d7c10 */ /* 0x000fe20008fe0407 */
[----:B------:R-:W-:Y:S01]  /*1170*/  BAR.SYNC.DEFER_BLOCKING 0x0 ;  /* 0x0000000000007b1d */ /* 0x000fe20000010000 */
[----:B------:R-:W-:-:S04]  /*1180*/  IADD3 R8, P0, R6, UR12, RZ ;  /* 0x0000000c06087c10 */ /* 0x000fc8000ff1e0ff */
[----:B------:R-:W-:Y:S02]  /*1190*/  IADD3.X R9, R7, UR11, RZ, P0, !PT ;  /* 0x0000000b07097c10 */ /* 0x000fe400087fe4ff */
[----:B----4-:R-:W-:Y:S02]  /*11a0*/  IADD3 R10, P1, P0, R0, 0x100, R6 ;  /* 0x00000100000a7810 */ /* 0x010fe4000783e006 */
[----:B------:R-:W-:Y:S01]  /*11b0*/  SEL R0, R3, 0xfffffff0, !P5 ;  /* 0xfffffff003007807 */ /* 0x000fe20006800000 */
[----:B------:R-:W-:Y:S01]  /*11c0*/  IMAD.SHL.U32 R3, R26, 0x40, RZ ;  /* 0x000000401a037824 */ /* 0x000fe200078e00ff */
[----:B------:R-:W-:Y:S02]  /*11d0*/  IADD3.X R11, RZ, UR11, R7, P1, P0 ;  /* 0x0000000bff0b7c10 */ /* 0x000fe40008fe0407 */
[----:B--2---:R-:W-:Y:S01]  /*11e0*/  IADD3 R4, P0, R8, UR12, RZ ;  /* 0x0000000c08047c10 */ /* 0x004fe2000ff1e0ff */
[----:B------:R-:W-:Y:S01]  /*11f0*/  IMAD.SHL.U32 R235, R0, 0x2, RZ ;  /* 0x0000000200eb7824 */ /* 0x000fe200078e00ff */
[----:B------:R-:W-:-:S02]  /*1200*/  SEL R0, R237, 0xffffffe0, !P6 ;  /* 0xffffffe0ed007807 */ /* 0x000fc40007000000 */
[----:B------:R-:W-:Y:S01]  /*1210*/  ISETP.GE.AND P5, PT, R246, c[0x0][0x1d4], PT ;  /* 0x00007500f6007a0c */ /* 0x000fe20003fa6270 */
[----:B------:R-:W-:Y:S01]  /*1220*/  IMAD.IADD R216, R220, 0x1, R235 ;  /* 0x00000001dcd87824 */ /* 0x000fe200078e02eb */
[----:B------:R-:W-:Y:S01]  /*1230*/  IADD3.X R5, R9, UR11, RZ, P0, !PT ;  /* 0x0000000b09057c10 */ /* 0x000fe200087fe4ff */
[C---:B------:R-:W-:Y:S01]  /*1240*/  IMAD R220, R0.reuse, 0x2, R220 ;  /* 0x0000000200dc7824 */ /* 0x040fe200078e02dc */
[----:B------:R-:W-:Y:S01]  /*1250*/  ISETP.GE.AND P1, PT, R251, c[0x0][0x1d4], PT ;  /* 0x00007500fb007a0c */ /* 0x000fe20003f26270 */
[----:B------:R-:W-:Y:S01]  /*1260*/  IMAD R224, R0, 0x2, R216 ;  /* 0x0000000200e07824 */ /* 0x000fe200078e02d8 */
[C---:B------:R-:W-:Y:S01]  /*1270*/  ISETP.LT.OR P0, PT, R22.reuse, 0x1, P5 ;  /* 0x000000011600780c */ /* 0x040fe20002f01670 */
[----:B------:R1:W2:Y:S01]  /*1280*/  LDSM.16.M88.4 R152, [R208+0x100] ;  /* 0x00010000d098783b */ /* 0x0002a20000000200 */
[----:B------:R-:W-:Y:S02]  /*1290*/  ISETP.LT.OR P6, PT, R22, 0x1, P1 ;  /* 0x000000011600780c */ /* 0x000fe40000fc1670 */
[----:B------:R-:W-:Y:S01]  /*12a0*/  LOP3.LUT R3, R3, 0x1c0, RZ, 0xc0, !PT ;  /* 0x000001c003037812 */ /* 0x000fe200078ec0ff */
[----:B------:R1:W3:Y:S03]  /*12b0*/  LDSM.16.M88.4 R192, [R208+0x4100] ;  /* 0x00410000d0c0783b */ /* 0x0002e60000000200 */
[----:B------:R-:W-:Y:S01]  /*12c0*/  SHF.R.U32.HI R232, RZ, 0x3, R3 ;  /* 0x00000003ffe87819 */ /* 0x000fe20000011603 */
[----:B------:R1:W4:Y:S04]  /*12d0*/  LDSM.16.M88.4 R156, [R216] ;  /* 0x00000000d89c783b */ /* 0x0003280000000200 */
[----:B------:R1:W1:Y:S04]  /*12e0*/  LDSM.16.M88.4 R196, [R216+0x4000] ;  /* 0x00400000d8c4783b */ /* 0x0002680000000200 */
[----:B------:R1:W1:Y:S04]  /*12f0*/  LDSM.16.M88.4 R184, [R220] ;  /* 0x00000000dcb8783b */ /* 0x0002680000000200 */
[----:B------:R1:W1:Y:S04]  /*1300*/  LDSM.16.M88.4 R200, [R220+0x4000] ;  /* 0x00400000dcc8783b */ /* 0x0002680000000200 */
[----:B------:R1:W1:Y:S04]  /*1310*/  LDSM.16.M88.4 R188, [R224] ;  /* 0x00000000e0bc783b */ /* 0x0002680000000200 */
[----:B------:R1:W1:Y:S04]  /*1320*/  LDSM.16.M88.4 R204, [R224+0x4000] ;  /* 0x00400000e0cc783b */ /* 0x0002680000000200 */
[----:B------:R-:W1:Y:S04]  /*1330*/  LDSM.16.M88.4 R208, [R208+0x8100] ;  /* 0x00810000d0d0783b */ /* 0x000e680000000200 */
[----:B------:R-:W1:Y:S04]  /*1340*/  LDSM.16.M88.4 R216, [R216+0x8000] ;  /* 0x00800000d8d8783b */ /* 0x000e680000000200 */
[----:B------:R-:W1:Y:S04]  /*1350*/  LDSM.16.M88.4 R220, [R220+0x8000] ;  /* 0x00800000dcdc783b */ /* 0x000e680000000200 */
[----:B------:R-:W1:Y:S04]  /*1360*/  LDSM.16.M88.4 R224, [R224+0x8000] ;  /* 0x00800000e0e0783b */ /* 0x000e680000000200 */
[----:B------:R-:W-:Y:S06]  /*1370*/  BAR.SYNC.DEFER_BLOCKING 0x0 ;  /* 0x0000000000007b1d */ /* 0x000fec0000010000 */
[----:B------:R-:W-:Y:S01]  /*1380*/  @!PT LDS RZ, [RZ] ;  /* 0x00000000fffff984 */ /* 0x000fe20000000800 */
[----:B------:R-:W-:Y:S01]  /*1390*/  @!PT LDS RZ, [RZ] ;  /* 0x00000000fffff984 */ /* 0x000fe20000000800 */
[----:B------:R-:W-:Y:S01]  /*13a0*/  @!PT LDS RZ, [RZ] ;  /* 0x00000000fffff984 */ /* 0x000fe20000000800 */
[----:B------:R1:W-:Y:S01]  /*13b0*/  LDGSTS.E.BYPASS.LTC128B.128 [R239+0x100], [R6.64], !P0 ;  /* 0x0010000006ef7fae */ /* 0x0003e2000c101d54 */
[----:B------:R-:W-:-:S03]  /*13c0*/  ISETP.GE.AND P0, PT, R250, c[0x0][0x1d4], PT ;  /* 0x00007500fa007a0c */ /* 0x000fc60003f06270 */
[----:B------:R1:W-:Y:S01]  /*13d0*/  LDGSTS.E.BYPASS.LTC128B.128 [R239+0x3100], [R6.64+0x80], !P6 ;  /* 0x0310008006ef7fae */ /* 0x0003e2000f101d54 */
[----:B------:R-:W-:-:S13]  /*13e0*/  ISETP.LT.OR P6, PT, R22, 0x1, P0 ;  /* 0x000000011600780c */ /* 0x000fda00007c1670 */
[----:B------:R1:W-:Y:S01]  /*13f0*/  LDGSTS.E.BYPASS.LTC128B.128 [R239+0x6100], [R6.64+0x100], !P6 ;  /* 0x0610010006ef7fae */ /* 0x0003e2000f101d54 */
[C---:B------:R-:W-:Y:S02]  /*1400*/  ISETP.LT.OR P6, PT, R22.reuse, 0x21, P5 ;  /* 0x000000211600780c */ /* 0x040fe40002fc1670 */
[----:B------:R-:W-:-:S11]  /*1410*/  ISETP.LT.OR P5, PT, R22, 0x41, P5 ;  /* 0x000000411600780c */ /* 0x000fd60002fa1670 */
[----:B------:R1:W-:Y:S01]  /*1420*/  LDGSTS.E.BYPASS.LTC128B.128 [R239+0x1100], [R8.64], !P6 ;  /* 0x0110000008ef7fae */ /* 0x0003e2000f101d54 */
[C---:B------:R-:W-:Y:S02]  /*1430*/  ISETP.LT.OR P6, PT, R22.reuse, 0x21, P1 ;  /* 0x000000211600780c */ /* 0x040fe40000fc1670 */
[----:B------:R-:W-:-:S11]  /*1440*/  ISETP.LT.OR P1, PT, R22, 0x41, P1 ;  /* 0x000000411600780c */ /* 0x000fd60000f21670 */
[----:B------:R1:W-:Y:S01]  /*1450*/  LDGSTS.E.BYPASS.LTC128B.128 [R239+0x4100], [R12.64], !P6 ;  /* 0x041000000cef7fae */ /* 0x0003e2000f101d54 */
[C---:B------:R-:W-:Y:S02]  /*1460*/  ISETP.LT.OR P6, PT, R22.reuse, 0x21, P0 ;  /* 0x000000211600780c */ /* 0x040fe400007c1670 */
[----:B------:R-:W-:-:S11]  /*1470*/  ISETP.LT.OR P0, PT, R22, 0x41, P0 ;  /* 0x000000411600780c */ /* 0x000fd60000701670 */
[----:B------:R1:W-:Y:S04]  /*1480*/  LDGSTS.E.BYPASS.LTC128B.128 [R239+0x7100], [R10.64], !P6 ;  /* 0x071000000aef7fae */ /* 0x0003e8000f101d54 */
[----:B------:R5:W-:Y:S01]  /*1490*/  LDGSTS.E.BYPASS.LTC128B.128 [R239+0x2100], [R4.64], !P5 ;  /* 0x0210000004ef7fae */ /* 0x000be2000e901d54 */
[----:B------:R-:W-:-:S03]  /*14a0*/  PLOP3.LUT P5, PT, PT, PT, UP1, 0x40, 0x0 ;  /* 0x000000000000781c */ /* 0x000fc60003fae818 */
[----:B------:R5:W-:Y:S01]  /*14b0*/  LDGSTS.E.BYPASS.LTC128B.128 [R239+0x5100], [R4.64+0x80], !P1 ;  /* 0x0510008004ef7fae */ /* 0x000be2000c901d54 */
[----:B------:R-:W-:-:S03]  /*14c0*/  LOP3.LUT P1, RZ, R26, 0x4, RZ, 0xc0, !PT ;  /* 0x000000041aff7812 */ /* 0x000fc6000782c0ff */
[----:B------:R5:W-:Y:S01]  /*14d0*/  LDGSTS.E.BYPASS.LTC128B.128 [R239+0x8100], [R4.64+0x100], !P0 ;  /* 0x0810010004ef7fae */ /* 0x000be2000c101d54 */
[----:B------:R-:W-:-:S03]  /*14e0*/  LOP3.LUT P0, RZ, R26, 0x2, RZ, 0xc0, !PT ;  /* 0x000000021aff7812 */ /* 0x000fc6000780c0ff */
[----:B------:R-:W0:Y:S01]  /*14f0*/  LDGDEPBAR ;  /* 0x00000000000079af */ /* 0x000e220000000000 */
[----:B-----5:R-:W-:Y:S02]  /*1500*/  LOP3.LUT R4, R3, 0x8, R31, 0xf8, !PT ;  /* 0x0000000803047812 */ /* 0x020fe400078ef81f */
[----:B------:R-:W-:Y:S02]  /*1510*/  LOP3.LUT R3, R14, 0xffffffe0, RZ, 0xc0, !PT ;  /* 0xffffffe00e037812 */ /* 0x000fe400078ec0ff */
[----:B------:R-:W-:-:S03]  /*1520*/  LOP3.LUT R232, R4, R232, RZ, 0x3c, !PT ;  /* 0x000000e804e87212 */ /* 0x000fc600078e3cff */
[----:B------:R-:W-:Y:S02]  /*1530*/  IMAD.IADD R116, R33, 0x1, -R3 ;  /* 0x0000000121747824 */ /* 0x000fe400078e0a03 */
[----:B------:R-:W-:Y:S01]  /*1540*/  IMAD R232, R29, 0x200, R232 ;  /* 0x000002001de87824 */ /* 0x000fe200078e02e8 */
[----:B------:R-:W-:Y:S05]  /*1550*/  @P5 BRA `(.L_x_636) ;  /* 0x000001b000005947 */ /* 0x000fea0003800000 */
[----:B-1234-:R-:W-:Y:S01]  /*1560*/  UIADD3 UR9, UR16, -0x2, URZ ;  /* 0xfffffffe10097890 */ /* 0x01efe2000fffe03f */
[C---:B------:R-:W-:Y:S01]  /*1570*/  IMAD.SHL.U32 R8, R36.reuse, 0x40, RZ ;  /* 0x0000004024087824 */ /* 0x040fe200078e00ff */
[----:B------:R-:W-:Y:S02]  /*1580*/  SHF.L.U64.HI R9, R36, 0x6, R37 ;  /* 0x0000000624097819 */ /* 0x000fe40000010225 */
[----:B------:R-:W-:Y:S02]  /*1590*/  USHF.R.S32.HI UR8, URZ, 0x1f, UR9 ;  /* 0x0000001f3f087899 */ /* 0x000fe40008011409 */
[----:B------:R-:W-:Y:S01]  /*15a0*/  UIMAD UR5, UR5, UR9, URZ ;  /* 0x00000009050572a4 */ /* 0x000fe2000f8e023f */
[----:B------:R-:W-:-:S03]  /*15b0*/  IMAD.WIDE.U32 R6, R30, UR9, R248 ;  /* 0x000000091e067c25 */ /* 0x000fc6000f8e00f8 */
[----:B------:R-:W-:Y:S02]  /*15c0*/  UIMAD UR5, UR8, UR18, UR5 ;  /* 0x00000012080572a4 */ /* 0x000fe4000f8e0205 */
[----:B------:R-:W-:-:S04]  /*15d0*/  LEA R4, P5, R6, c[0x0][0x1c8], 0x1 ;  /* 0x0000720006047a11 */ /* 0x000fc800078a08ff */
[----:B------:R-:W-:-:S04]  /*15e0*/  IADD3 R3, R7, UR5, RZ ;  /* 0x0000000507037c10 */ /* 0x000fc8000fffe0ff */
[----:B------:R-:W-:Y:S02]  /*15f0*/  LEA.HI.X R5, R6, c[0x0][0x1cc], R3, 0x1, P5 ;  /* 0x0000730006057a11 */ /* 0x000fe400028f0c03 */
[----:B------:R-:W-:-:S03]  /*1600*/  IADD3 R12, P6, P5, R8, 0x80, R4 ;  /* 0x00000080080c7810 */ /* 0x000fc60007dde004 */
[----:B------:R1:W-:Y:S01]  /*1610*/  LDGSTS.E.BYPASS.LTC128B.128 [R239+0x1b100], [R4.64], !P4 ;  /* 0x1b10000004ef7fae */ /* 0x0003e2000e101d54 */
[C-C-:B------:R-:W-:Y:S02]  /*1620*/  IADD3.X R13, R9.reuse, RZ, R5.reuse, P6, P5 ;  /* 0x000000ff090d7210 */ /* 0x140fe400037ea405 */
[C---:B------:R-:W-:Y:S01]  /*1630*/  IADD3 R10, P6, P5, R8.reuse, 0x100, R4 ;  /* 0x00000100080a7810 */ /* 0x040fe20007dde004 */
[----:B------:R1:W-:Y:S03]  /*1640*/  LDGSTS.E.BYPASS.LTC128B.128 [R239+0x1e100], [R4.64+0x80], !P3 ;  /* 0x1e10008004ef7fae */ /* 0x0003e6000d901d54 */
[----:B------:R-:W-:Y:S01]  /*1650*/  IADD3.X R11, R9, RZ, R5, P6, P5 ;  /* 0x000000ff090b7210 */ /* 0x000fe200037ea405 */
[----:B------:R1:W-:Y:S01]  /*1660*/  LDGSTS.E.BYPASS.LTC128B.128 [R239+0x21100], [R4.64+0x100], !P2 ;  /* 0x2110010004ef7fae */ /* 0x0003e2000d101d54 */
[----:B------:R-:W-:-:S04]  /*1670*/  IADD3 R6, P6, R8, R4, RZ ;  /* 0x0000000408067210 */ /* 0x000fc80007fde0ff */
[----:B------:R-:W-:Y:S01]  /*1680*/  IADD3 R8, P5, R6, R8, RZ ;  /* 0x0000000806087210 */ /* 0x000fe20007fbe0ff */
[----:B------:R-:W-:-:S04]  /*1690*/  IMAD.X R7, R9, 0x1, R5, P6 ;  /* 0x0000000109077824 */ /* 0x000fc800030e0605 */
[----:B------:R-:W-:Y:S01]  /*16a0*/  IMAD.X R9, R7, 0x1, R9, P5 ;  /* 0x0000000107097824 */ /* 0x000fe200028e0609 */
[----:B------:R1:W-:Y:S04]  /*16b0*/  LDGSTS.E.BYPASS.LTC128B.128 [R239+0x1c100], [R6.64], !P4 ;  /* 0x1c10000006ef7fae */ /* 0x0003e8000e101d54 */
[----:B------:R1:W-:Y:S04]  /*16c0*/  LDGSTS.E.BYPASS.LTC128B.128 [R239+0x1f100], [R12.64], !P3 ;  /* 0x1f1000000cef7fae */ /* 0x0003e8000d901d54 */
[----:B------:R1:W-:Y:S04]  /*16d0*/  LDGSTS.E.BYPASS.LTC128B.128 [R239+0x22100], [R10.64], !P2 ;  /* 0x221000000aef7fae */ /* 0x0003e8000d101d54 */
[----:B------:R1:W-:Y:S04]  /*16e0*/  LDGSTS.E.BYPASS.LTC128B.128 [R239+0x1d100], [R8.64], !P4 ;  /* 0x1d10000008ef7fae */ /* 0x0003e8000e101d54 */
[----:B------:R1:W-:Y:S04]  /*16f0*/  LDGSTS.E.BYPASS.LTC128B.128 [R239+0x20100], [R8.64+0x80], !P3 ;  /* 0x2010008008ef7fae */ /* 0x0003e8000d901d54 */
[----:B------:R1:W-:Y:S02]  /*1700*/  LDGSTS.E.BYPASS.LTC128B.128 [R239+0x23100], [R8.64+0x100], !P2 ;  /* 0x2310010008ef7fae */ /* 0x0003e4000d101d54 */
.L_x_636:
[----:B-1234-:R-:W0:Y:S01]  /*1710*/  LDGDEPBAR ;  /* 0x00000000000079af */ /* 0x01ee220000000000 */
[----:B------:R-:W-:Y:S01]  /*1720*/  PLOP3.LUT P5, PT, PT, PT, UP1, 0x40, 0x0 ;  /* 0x000000000000781c */ /* 0x000fe20003fae818 */
[----:B------:R-:W-:Y:S01]  /*1730*/  IMAD.SHL.U32 R232, R232, 0x2, RZ ;  /* 0x00000002e8e87824 */ /* 0x000fe200078e00ff */
[----:B------:R-:W-:-:S05]  /*1740*/  SEL R4, R237, 0xffffffe0, !P0 ;  /* 0xffffffe0ed047807 */ /* 0x000fca0004000000 */
[----:B------:R-:W-:Y:S01]  /*1750*/  IMAD.IADD R4, R232, 0x1, R4 ;  /* 0x00000001e8047824 */ /* 0x000fe200078e0204 */
[----:B------:R-:W-:-:S04]  /*1760*/  DEPBAR.LE SB0, 0x2 ;  /* 0x000080800000791a */ /* 0x000fc80000000000 */
[----:B------:R-:W-:Y:S06]  /*1770*/  BAR.SYNC.DEFER_BLOCKING 0x0 ;  /* 0x0000000000007b1d */ /* 0x000fec0000010000 */
[----:B------:R1:W2:Y:S04]  /*1780*/  LDSM.16.M88.4 R16, [R232+0x12100] ;  /* 0x01210000e810783b */ /* 0x0002a80000000200 */
[----:B------:R1:W3:Y:S04]  /*1790*/  LDSM.16.M88.4 R20, [R232+0x12900] ;  /* 0x01290000e814783b */ /* 0x0002e80000000200 */
[----:B------:R1:W4:Y:S04]  /*17a0*/  LDSM.16.M88.4 R36, [R232+0x13100] ;  /* 0x01310000e824783b */ /* 0x0003280000000200 */
[----:B------:R1:W1:Y:S04]  /*17b0*/  LDSM.16.M88.4 R40, [R232+0x13900] ;  /* 0x01390000e828783b */ /* 0x0002680000000200 */
[----:B------:R1:W1:Y:S04]  /*17c0*/  LDSM.16.M88.4 R56, [R232+0x14100] ;  /* 0x01410000e838783b */ /* 0x0002680000000200 */
[----:B------:R1:W1:Y:S04]  /*17d0*/  LDSM.16.M88.4 R64, [R232+0x14900] ;  /* 0x01490000e840783b */ /* 0x0002680000000200 */
[----:B------:R1:W1:Y:S04]  /*17e0*/  LDSM.16.M88.4 R52, [R4+0x12100] ;  /* 0x012100000434783b */ /* 0x0002680000000200 */
[----:B------:R1:W1:Y:S04]  /*17f0*/  LDSM.16.M88.4 R48, [R4+0x12900] ;  /* 0x012900000430783b */ /* 0x0002680000000200 */
[----:B------:R1:W1:Y:S04]  /*1800*/  LDSM.16.M88.4 R44, [R4+0x13100] ;  /* 0x01310000042c783b */ /* 0x0002680000000200 */
[----:B------:R1:W1:Y:S04]  /*1810*/  LDSM.16.M88.4 R60, [R4+0x13900] ;  /* 0x01390000043c783b */ /* 0x0002680000000200 */
[----:B------:R1:W1:Y:S04]  /*1820*/  LDSM.16.M88.4 R100, [R4+0x14100] ;  /* 0x014100000464783b */ /* 0x0002680000000200 */
[----:B------:R1:W1:Y:S01]  /*1830*/  LDSM.16.M88.4 R104, [R4+0x14900] ;  /* 0x014900000468783b */ /* 0x0002620000000200 */
[----:B------:R-:W-:Y:S05]  /*1840*/  @P5 BRA `(.L_x_637) ;  /* 0x000001e000005947 */ /* 0x000fea0003800000 */
[----:B--23--:R-:W-:Y:S01]  /*1850*/  UIADD3 UR8, UR16, -0x2, URZ ;  /* 0xfffffffe10087890 */ /* 0x00cfe2000fffe03f */
[----:B------:R-:W-:-:S03]  /*1860*/  IMAD.U32 R5, RZ, RZ, UR12 ;  /* 0x0000000cff057e24 */ /* 0x000fc6000f8e00ff */
[----:B------:R-:W-:Y:S02]  /*1870*/  USHF.R.S32.HI UR5, URZ, 0x1f, UR8 ;  /* 0x0000001f3f057899 */ /* 0x000fe40008011408 */
[----:B------:R-:W-:Y:S01]  /*1880*/  UIMAD UR6, UR6, UR8, URZ ;  /* 0x00000008060672a4 */ /* 0x000fe2000f8e023f */
[----:B------:R-:W-:-:S03]  /*1890*/  IMAD.WIDE.U32 R8, R15, UR8, R34 ;  /* 0x000000080f087c25 */ /* 0x000fc6000f8e0022 */
[----:B------:R-:W-:Y:S02]  /*18a0*/  UIMAD UR5, UR5, UR14, UR6 ;  /* 0x0000000e050572a4 */ /* 0x000fe4000f8e0206 */
[----:B------:R-:W-:-:S04]  /*18b0*/  LEA R6, P5, R8, c[0x0][0x1f8], 0x1 ;  /* 0x00007e0008067a11 */ /* 0x000fc800078a08ff */
[----:B------:R-:W-:-:S04]  /*18c0*/  IADD3 R3, R9, UR5, RZ ;  /* 0x0000000509037c10 */ /* 0x000fc8000fffe0ff */
[----:B------:R-:W-:Y:S01]  /*18d0*/  LEA.HI.X R7, R8, c[0x0][0x1fc], R3, 0x1, P5 ;  /* 0x00007f0008077a11 */ /* 0x000fe200028f0c03 */
[----:B------:R-:W-:Y:S01]  /*18e0*/  IMAD.U32 R3, RZ, RZ, UR12 ;  /* 0x0000000cff037e24 */ /* 0x000fe2000f8e00ff */
[----:B------:R-:W-:-:S03]  /*18f0*/  IADD3 R14, P6, P5, R5, 0x80, R6 ;  /* 0x00000080050e7810 */ /* 0x000fc60007dde006 */
[----:B------:R-:W-:Y:S01]  /*1900*/  @!PT LDS RZ, [RZ] ;  /* 0x00000000fffff984 */ /* 0x000fe20000000800 */
[----:B------:R-:W-:Y:S01]  /*1910*/  @!PT LDS RZ, [RZ] ;  /* 0x00000000fffff984 */ /* 0x000fe20000000800 */
[----:B------:R-:W-:Y:S01]  /*1920*/  @!PT LDS RZ, [RZ] ;  /* 0x00000000fffff984 */ /* 0x000fe20000000800 */
[----:B------:R2:W-:Y:S01]  /*1930*/  LDGSTS.E.BYPASS.LTC128B.128 [R239+0x9100], [R6.64], !P4 ;  /* 0x0910000006ef7fae */ /* 0x0005e2000e101d54 */
[--C-:B------:R-:W-:Y:S02]  /*1940*/  IADD3.X R15, RZ, UR11, R7.reuse, P6, P5 ;  /* 0x0000000bff0f7c10 */ /* 0x100fe4000b7ea407 */
[----:B------:R-:W-:Y:S01]  /*1950*/  IADD3 R12, P6, P5, R3, 0x100, R6 ;  /* 0x00000100030c7810 */ /* 0x000fe20007dde006 */
[----:B------:R2:W-:Y:S03]  /*1960*/  LDGSTS.E.BYPASS.LTC128B.128 [R239+0xc100], [R6.64+0x80], !P3 ;  /* 0x0c10008006ef7fae */ /* 0x0005e6000d901d54 */
[----:B------:R-:W-:Y:S01]  /*1970*/  IADD3.X R13, RZ, UR11, R7, P6, P5 ;  /* 0x0000000bff0d7c10 */ /* 0x000fe2000b7ea407 */
[----:B------:R2:W-:Y:S01]  /*1980*/  LDGSTS.E.BYPASS.LTC128B.128 [R239+0xf100], [R6.64+0x100], !P2 ;  /* 0x0f10010006ef7fae */ /* 0x0005e2000d101d54 */
[----:B------:R-:W-:-:S04]  /*1990*/  IADD3 R8, P6, R6, UR12, RZ ;  /* 0x0000000c06087c10 */ /* 0x000fc8000ffde0ff */
[----:B------:R-:W-:Y:S02]  /*19a0*/  IADD3 R10, P5, R8, UR12, RZ ;  /* 0x0000000c080a7c10 */ /* 0x000fe4000ffbe0ff */
[----:B------:R-:W-:-:S04]  /*19b0*/  IADD3.X R9, R7, UR11, RZ, P6, !PT ;  /* 0x0000000b07097c10 */ /* 0x000fc8000b7fe4ff */
[----:B------:R-:W-:Y:S01]  /*19c0*/  IADD3.X R11, R9, UR11, RZ, P5, !PT ;  /* 0x0000000b090b7c10 */ /* 0x000fe2000affe4ff */
[----:B------:R2:W-:Y:S04]  /*19d0*/  LDGSTS.E.BYPASS.LTC128B.128 [R239+0xa100], [R8.64], !P4 ;  /* 0x0a10000008ef7fae */ /* 0x0005e8000e101d54 */
[----:B------:R2:W-:Y:S04]  /*19e0*/  LDGSTS.E.BYPASS.LTC128B.128 [R239+0xd100], [R14.64], !P3 ;  /* 0x0d1000000eef7fae */ /* 0x0005e8000d901d54 */
[----:B------:R2:W-:Y:S04]  /*19f0*/  LDGSTS.E.BYPASS.LTC128B.128 [R239+0x10100], [R12.64], !P2 ;  /* 0x101000000cef7fae */ /* 0x0005e8000d101d54 */
[----:B------:R2:W-:Y:S04]  /*1a00*/  LDGSTS.E.BYPASS.LTC128B.128 [R239+0xb100], [R10.64], !P4 ;  /* 0x0b1000000aef7fae */ /* 0x0005e8000e101d54 */
[----:B------:R2:W-:Y:S04]  /*1a10*/  LDGSTS.E.BYPASS.LTC128B.128 [R239+0xe100], [R10.64+0x80], !P3 ;  /* 0x0e1000800aef7fae */ /* 0x0005e8000d901d54 */
[----:B------:R2:W-:Y:S02]  /*1a20*/  LDGSTS.E.BYPASS.LTC128B.128 [R239+0x11100], [R10.64+0x100], !P2 ;  /* 0x111001000aef7fae */ /* 0x0005e4000d101d54 */
.L_x_637:
[----:B--23--:R-:W-:Y:S01]  /*1a30*/  HMMA.16816.F32 R32, R152, R16, RZ ;  /* 0x000000109820723c */ /* 0x00cfe200000018ff */
[----:B------:R-:W-:Y:S01]  /*1a40*/  IMAD.MOV.U32 R3, RZ, RZ, 0x40 ;  /* 0x00000040ff037424 */ /* 0x000fe200078e00ff */
[----:B------:R-:W-:Y:S01]  /*1a50*/  ULDC UR5, c[0x0][0x1d0] ;  /* 0x0000740000057ab9 */ /* 0x000fe20000000800 */
[----:B------:R-:W-:Y:S01]  /*1a60*/  STL [R1+0x24], R239 ;  /* 0x000024ef01007387 */ /* 0x000fe20000100800 */
[----:B------:R-:W-:Y:S01]  /*1a70*/  UIADD3 UR5, UR7, UR5, URZ ;  /* 0x0000000507057290 */ /* 0x000fe2000fffe03f */
[----:B------:R-:W-:-:S02]  /*1a80*/  SHF.L.U32 R135, R2, 0x1, RZ ;  /* 0x0000000102877819 */ /* 0x000fc400000006ff */
[----:B------:R-:W-:Y:S01]  /*1a90*/  SEL R234, R3, 0xffffffc0, !P1 ;  /* 0xffffffc003ea7807 */ /* 0x000fe20004800000 */
[C---:B------:R-:W-:Y:S01]  /*1aa0*/  HMMA.16816.F32 R28, R152.reuse, R18, RZ ;  /* 0x00000012981c723c */ /* 0x040fe200000018ff */
[----:B------:R-:W0:Y:S01]  /*1ab0*/  LDGDEPBAR ;  /* 0x00000000000079af */ /* 0x000e220000000000 */
[C-C-:B------:R-:W-:Y:S01]  /*1ac0*/  IMAD.IADD R2, R235.reuse, 0x1, R135.reuse ;  /* 0x00000001eb027824 */ /* 0x140fe200078e0287 */
[----:B------:R-:W-:Y:S01]  /*1ad0*/  IADD3 R3, R234, R4, RZ ;  /* 0x00000004ea037210 */ /* 0x000fe20007ffe0ff */
[----:B------:R-:W-:Y:S02]  /*1ae0*/  IMAD.IADD R5, R232, 0x1, R234 ;  /* 0x00000001e8057824 */ /* 0x000fe400078e02ea */
[----:B------:R-:W-:Y:S02]  /*1af0*/  IMAD R233, R0, 0x2, R135 ;  /* 0x0000000200e97824 */ /* 0x000fe400078e0287 */
[----:B------:R-:W-:Y:S01]  /*1b00*/  HMMA.16816.F32 R24, R152, R20, RZ ;  /* 0x000000149818723c */ /* 0x000fe200000018ff */
[----:B------:R-:W-:Y:S02]  /*1b10*/  LDSM.16.M88.4 R68, [R5+0x13900] ;  /* 0x013900000544783b */ /* 0x000fe40000000200 */
[----:B------:R-:W-:-:S02]  /*1b20*/  IADD3 R0, R235, R233, RZ ;  /* 0x000000e9eb007210 */ /* 0x000fc40007ffe0ff */
[----:B------:R-:W-:Y:S03]  /*1b30*/  LDSM.16.M88.4 R108, [R3+0x12100] ;  /* 0x01210000036c783b */ /* 0x000fe60000000200 */
[C---:B----4-:R-:W-:Y:S01]  /*1b40*/  HMMA.16816.F32 R16, R152.reuse, R36, RZ ;  /* 0x000000249810723c */ /* 0x050fe200000018ff */
[----:B------:R-:W-:Y:S07]  /*1b50*/  LDSM.16.M88.4 R112, [R3+0x13900] ;  /* 0x013900000370783b */ /* 0x000fee0000000200 */
[C---:B------:R-:W-:Y:S08]  /*1b60*/  HMMA.16816.F32 R12, R152.reuse, R38, RZ ;  /* 0x00000026980c723c */ /* 0x040ff000000018ff */
[C---:B-1----:R-:W-:Y:S08]  /*1b70*/  HMMA.16816.F32 R8, R152.reuse, R40, RZ ;  /* 0x000000289808723c */ /* 0x042ff000000018ff */
[----:B------:R-:W-:Y:S08]  /*1b80*/  HMMA.16816.F32 R20, R152, R22, RZ ;  /* 0x000000169814723c */ /* 0x000ff000000018ff */
[C---:B------:R-:W-:Y:S08]  /*1b90*/  HMMA.16816.F32 R88, R156.reuse, R48, R24 ;  /* 0x000000309c58723c */ /* 0x040ff00000001818 */
[C---:B------:R-:W-:Y:S08]  /*1ba0*/  HMMA.16816.F32 R80, R156.reuse, R44, R16 ;  /* 0x0000002c9c50723c */ /* 0x040ff00000001810 */
[C---:B------:R-:W-:Y:S01]  /*1bb0*/  HMMA.16816.F32 R72, R156.reuse, R46, R12 ;  /* 0x0000002e9c48723c */ /* 0x040fe2000000180c */
[----:B------:R-:W1:Y:S07]  /*1bc0*/  LDSM.16.M88.4 R44, [R5+0x12900] ;  /* 0x01290000052c783b */ /* 0x000e6e0000000200 */
[----:B------:R-:W-:Y:S08]  /*1bd0*/  HMMA.16816.F32 R76, R156, R60, R8 ;  /* 0x0000003c9c4c723c */ /* 0x000ff00000001808 */
[----:B------:R-:W-:Y:S08]  /*1be0*/  HMMA.16816.F32 R24, R152, R42, RZ ;  /* 0x0000002a9818723c */ /* 0x000ff000000018ff */
[C---:B------:R-:W-:Y:S01]  /*1bf0*/  HMMA.16816.F32 R92, R156.reuse, R52, R32 ;  /* 0x000000349c5c723c */ /* 0x040fe20000001820 */
[----:B------:R-:W-:Y:S07]  /*1c00*/  LDSM.16.M88.4 R32, [R5+0x12100] ;  /* 0x012100000520783b */ /* 0x000fee0000000200 */
[----:B------:R-:W-:Y:S01]  /*1c10*/  HMMA.16816.F32 R96, R156, R54, R28 ;  /* 0x000000369c60723c */ /* 0x000fe2000000181c */
[----:B------:R-:W2:Y:S07]  /*1c20*/  LDSM.16.M88.4 R52, [R5+0x13100] ;  /* 0x013100000534783b */ /* 0x000eae0000000200 */
[C---:B------:R-:W-:Y:S08]  /*1c30*/  HMMA.16816.F32 R12, R152.reuse, R64, RZ ;  /* 0x00000040980c723c */ /* 0x040ff000000018ff */
[----:B------:R-:W-:Y:S01]  /*1c40*/  HMMA.16816.F32 R8, R152, R66, RZ ;  /* 0x000000429808723c */ /* 0x000fe200000018ff */
[----:B------:R-:W3:Y:S07]  /*1c50*/  LDSM.16.M88.4 R64, [R5+0x14100] ;  /* 0x014100000540783b */ /* 0x000eee0000000200 */
[----:B------:R-:W-:Y:S08]  /*1c60*/  HMMA.16816.F32 R84, R156, R50, R20 ;  /* 0x000000329c54723c */ /* 0x000ff00000001814 */
[C---:B------:R-:W-:Y:S08]  /*1c70*/  HMMA.16816.F32 R20, R152.reuse, R56, RZ ;  /* 0x000000389814723c */ /* 0x040ff000000018ff */
[----:B------:R-:W-:Y:S08]  /*1c80*/  HMMA.16816.F32 R16, R152, R58, RZ ;  /* 0x0000003a9810723c */ /* 0x000ff000000018ff */
[C---:B------:R-:W-:Y:S01]  /*1c90*/  HMMA.16816.F32 R56, R156.reuse, R62, R24 ;  /* 0x0000003e9c38723c */ /* 0x040fe20000001818 */
[----:B------:R-:W4:Y:S07]  /*1ca0*/  LDSM.16.M88.4 R60, [R5+0x14900] ;  /* 0x01490000053c783b */ /* 0x000f2e0000000200 */
[C---:B------:R-:W-:Y:S08]  /*1cb0*/  HMMA.16816.F32 R36, R156.reuse, R104, R12 ;  /* 0x000000689c24723c */ /* 0x040ff0000000180c */
[C---:B------:R-:W-:Y:S01]  /*1cc0*/  HMMA.16816.F32 R28, R156.reuse, R106, R8 ;  /* 0x0000006a9c1c723c */ /* 0x040fe20000001808 */
[----:B------:R-:W3:Y:S07]  /*1cd0*/  LDSM.16.M88.4 R104, [R3+0x13100] ;  /* 0x013100000368783b */ /* 0x000eee0000000200 */
[C---:B------:R-:W-:Y:S08]  /*1ce0*/  HMMA.16816.F32 R48, R156.reuse, R100, R20 ;  /* 0x000000649c30723c */ /* 0x040ff00000001814 */
[----:B------:R-:W-:Y:S01]  /*1cf0*/  HMMA.16816.F32 R40, R156, R102, R16 ;  /* 0x000000669c28723c */ /* 0x000fe20000001810 */
[----:B------:R-:W3:Y:S07]  /*1d00*/  LDSM.16.M88.4 R100, [R3+0x12900] ;  /* 0x012900000364783b */ /* 0x000eee0000000200 */
[C---:B-1----:R-:W-:Y:S08]  /*1d10*/  HMMA.16816.F32 R16, R184.reuse, R44, R88 ;  /* 0x0000002cb810723c */ /* 0x042ff00000001858 */
[C---:B------:R-:W-:Y:S08]  /*1d20*/  HMMA.16816.F32 R12, R184.reuse, R46, R84 ;  /* 0x0000002eb80c723c */ /* 0x040ff00000001854 */
[C---:B--2---:R-:W-:Y:S08]  /*1d30*/  HMMA.16816.F32 R44, R184.reuse, R54, R72 ;  /* 0x00000036b82c723c */ /* 0x044ff00000001848 */
[C---:B------:R-:W-:Y:S08]  /*1d40*/  HMMA.16816.F32 R24, R184.reuse, R32, R92 ;  /* 0x00000020b818723c */ /* 0x040ff0000000185c */
[C---:B------:R-:W-:Y:S08]  /*1d50*/  HMMA.16816.F32 R20, R184.reuse, R34, R96 ;  /* 0x00000022b814723c */ /* 0x040ff00000001860 */
[C---:B------:R-:W-:Y:S01]  /*1d60*/  HMMA.16816.F32 R8, R184.reuse, R52, R80 ;  /* 0x00000034b808723c */ /* 0x040fe20000001850 */
[----:B------:R-:W-:Y:S07]  /*1d70*/  LDSM.16.M88.4 R52, [R3+0x14100] ;  /* 0x014100000334783b */ /* 0x000fee0000000200 */
[C---:B---3--:R-:W-:Y:S08]  /*1d80*/  HMMA.16816.F32 R92, R184.reuse, R64, R48 ;  /* 0x00000040b85c723c */ /* 0x048ff00000001830 */
[C---:B------:R-:W-:Y:S01]  /*1d90*/  HMMA.16816.F32 R88, R184.reuse, R66, R40 ;  /* 0x00000042b858723c */ /* 0x040fe20000001828 */
[----:B------:R-:W1:Y:S04]  /*1da0*/  LDSM.16.M88.4 R64, [R3+0x14900] ;  /* 0x014900000340783b */ /* 0x000e680000000200 */
[----:B------:R-:W-:Y:S03]  /*1db0*/  LDSM.16.M88.4 R40, [R232+0x16100] ;  /* 0x01610000e828783b */ /* 0x000fe60000000200 */
[C---:B----4-:R-:W-:Y:S01]  /*1dc0*/  HMMA.16816.F32 R84, R184.reuse, R60, R36 ;  /* 0x0000003cb854723c */ /* 0x050fe20000001824 */
[----:B------:R-:W-:Y:S07]  /*1dd0*/  LDSM.16.M88.4 R36, [R232+0x16900] ;  /* 0x01690000e824783b */ /* 0x000fee0000000200 */
[C---:B------:R-:W-:Y:S01]  /*1de0*/  HMMA.16816.F32 R80, R184.reuse, R62, R28 ;  /* 0x0000003eb850723c */ /* 0x040fe2000000181c */
[----:B------:R-:W2:Y:S07]  /*1df0*/  LDSM.16.M88.4 R60, [R232+0x15100] ;  /* 0x01510000e83c783b */ /* 0x000eae0000000200 */
[C---:B------:R-:W-:Y:S08]  /*1e00*/  HMMA.16816.F32 R76, R184.reuse, R68, R76 ;  /* 0x00000044b84c723c */ /* 0x040ff0000000184c */
[----:B------:R-:W-:Y:S08]  /*1e10*/  HMMA.16816.F32 R96, R184, R70, R56 ;  /* 0x00000046b860723c */ /* 0x000ff00000001838 */
[C---:B------:R-:W-:Y:S01]  /*1e20*/  HMMA.16816.F32 R28, R188.reuse, R106, R44 ;  /* 0x0000006abc1c723c */ /* 0x040fe2000000182c */
[----:B------:R-:W3:Y:S07]  /*1e30*/  LDSM.16.M88.4 R44, [R232+0x15900] ;  /* 0x01590000e82c783b */ /* 0x000eee0000000200 */
[C---:B------:R-:W-:Y:S08]  /*1e40*/  HMMA.16816.F32 R72, R188.reuse, R108, R24 ;  /* 0x0000006cbc48723c */ /* 0x040ff00000001818 */
[C---:B------:R-:W-:Y:S01]  /*1e50*/  HMMA.16816.F32 R68, R188.reuse, R110, R20 ;  /* 0x0000006ebc44723c */ /* 0x040fe20000001814 */
[----:B------:R-:W4:Y:S07]  /*1e60*/  LDSM.16.M88.4 R108, [R232+0x17900] ;  /* 0x01790000e86c783b */ /* 0x000f2e0000000200 */
[C---:B------:R-:W-:Y:S08]  /*1e70*/  HMMA.16816.F32 R56, R188.reuse, R100, R16 ;  /* 0x00000064bc38723c */ /* 0x040ff00000001810 */
[C---:B------:R-:W-:Y:S01]  /*1e80*/  HMMA.16816.F32 R48, R188.reuse, R102, R12 ;  /* 0x00000066bc30723c */ /* 0x040fe2000000180c */
[----:B------:R-:W2:Y:S07]  /*1e90*/  LDSM.16.M88.4 R100, [R232+0x17100] ;  /* 0x01710000e864783b */ /* 0x000eae0000000200 */
[C---:B------:R-:W-:Y:S01]  /*1ea0*/  HMMA.16816.F32 R32, R188.reuse, R104, R8 ;  /* 0x00000068bc20723c */ /* 0x040fe20000001808 */
[----:B------:R-:W2:Y:S07]  /*1eb0*/  LDSM.16.M88.4 R104, [R4+0x15100] ;  /* 0x015100000468783b */ /* 0x000eae0000000200 */
[C---:B------:R-:W-:Y:S08]  /*1ec0*/  HMMA.16816.F32 R24, R188.reuse, R112, R76 ;  /* 0x00000070bc18723c */ /* 0x040ff0000000184c */
[C---:B------:R-:W-:Y:S01]  /*1ed0*/  HMMA.16816.F32 R20, R188.reuse, R114, R96 ;  /* 0x00000072bc14723c */ /* 0x040fe20000001860 */
[----:B------:R-:W3:Y:S04]  /*1ee0*/  LDSM.16.M88.4 R96, [R4+0x15900] ;  /* 0x015900000460783b */ /* 0x000ee80000000200 */
[----:B------:R-:W3:Y:S03]  /*1ef0*/  LDSM.16.M88.4 R112, [R4+0x16100] ;  /* 0x016100000470783b */ /* 0x000ee60000000200 */
[C---:B-1----:R-:W-:Y:S08]  /*1f00*/  HMMA.16816.F32 R8, R188.reuse, R64, R84 ;  /* 0x00000040bc08723c */ /* 0x042ff00000001854 */
[C---:B------:R-:W-:Y:S08]  /*1f10*/  HMMA.16816.F32 R12, R188.reuse, R54, R88 ;  /* 0x00000036bc0c723c */ /* 0x040ff00000001858 */
[----:B------:R-:W-:Y:S08]  /*1f20*/  HMMA.16816.F32 R80, R188, R66, R80 ;  /* 0x00000042bc50723c */ /* 0x000ff00000001850 */
[C---:B--2---:R-:W-:Y:S08]  /*1f30*/  HMMA.16816.F32 R72, R192.reuse, R60, R72 ;  /* 0x0000003cc048723c */ /* 0x044ff00000001848 */
[C---:B------:R-:W-:Y:S08]  /*1f40*/  HMMA.16816.F32 R76, R192.reuse, R62, R68 ;  /* 0x0000003ec04c723c */ /* 0x040ff00000001844 */
[C---:B---3--:R-:W-:Y:S08]  /*1f50*/  HMMA.16816.F32 R88, R192.reuse, R44, R56 ;  /* 0x0000002cc058723c */ /* 0x048ff00000001838 */
[----:B------:R-:W-:Y:S01]  /*1f60*/  HMMA.16816.F32 R68, R192, R46, R48 ;  /* 0x0000002ec044723c */ /* 0x000fe20000001830 */
[----:B------:R-:W1:Y:S04]  /*1f70*/  LDSM.16.M88.4 R48, [R4+0x16900] ;  /* 0x016900000430783b */ /* 0x000e680000000200 */
[----:B------:R-:W-:Y:S03]  /*1f80*/  LDSM.16.M88.4 R44, [R4+0x17100] ;  /* 0x01710000042c783b */ /* 0x000fe60000000200 */
[----:B------:R-:W-:Y:S08]  /*1f90*/  HMMA.16816.F32 R16, R188, R52, R92 ;  /* 0x00000034bc10723c */ /* 0x000ff0000000185c */
[C---:B------:R-:W-:Y:S08]  /*1fa0*/  HMMA.16816.F32 R84, R192.reuse, R40, R32 ;  /* 0x00000028c054723c */ /* 0x040ff00000001820 */
[C---:B------:R-:W-:Y:S01]  /*1fb0*/  HMMA.16816.F32 R92, R192.reuse, R42, R28 ;  /* 0x0000002ac05c723c */ /* 0x040fe2000000181c */
[----:B------:R-:W2:Y:S04]  /*1fc0*/  LDSM.16.M88.4 R40, [R4+0x17900] ;  /* 0x017900000428783b */ /* 0x000ea80000000200 */
[----:B------:R-:W3:Y:S03]  /*1fd0*/  LDSM.16.M88.4 R28, [R5+0x15100] ;  /* 0x01510000051c783b */ /* 0x000ee60000000200 */
[C---:B------:R-:W-:Y:S01]  /*1fe0*/  HMMA.16816.F32 R64, R192.reuse, R36, R24 ;  /* 0x00000024c040723c */ /* 0x040fe20000001818 */
[----:B------:R-:W1:Y:S07]  /*1ff0*/  LDSM.16.M88.4 R24, [R5+0x15900] ;  /* 0x015900000518783b */ /* 0x000e6e0000000200 */
[C---:B------:R-:W-:Y:S08]  /*2000*/  HMMA.16816.F32 R60, R192.reuse, R38, R20 ;  /* 0x00000026c03c723c */ /* 0x040ff00000001814 */
[C---:B----4-:R-:W-:Y:S08]  /*2010*/  HMMA.16816.F32 R36, R192.reuse, R108, R8 ;  /* 0x0000006cc024723c */ /* 0x050ff00000001808 */
[C---:B------:R-:W-:Y:S08]  /*2020*/  HMMA.16816.F32 R52, R192.reuse, R102, R12 ;  /* 0x00000066c034723c */ /* 0x040ff0000000180c */
[----:B------:R-:W-:Y:S01]  /*2030*/  HMMA.16816.F32 R32, R192, R110, R80 ;  /* 0x0000006ec020723c */ /* 0x000fe20000001850 */
[----:B------:R-:W4:Y:S07]  /*2040*/  LDSM.16.M88.4 R80, [R5+0x16100] ;  /* 0x016100000550783b */ /* 0x000f2e0000000200 */
[C---:B------:R-:W-:Y:S01]  /*2050*/  HMMA.16816.F32 R20, R196.reuse, R104, R72 ;  /* 0x00000068c414723c */ /* 0x040fe20000001848 */
[----:B------:R-:W1:Y:S07]  /*2060*/  LDSM.16.M88.4 R72, [R5+0x16900] ;  /* 0x016900000548783b */ /* 0x000e6e0000000200 */
[C---:B------:R-:W-:Y:S08]  /*2070*/  HMMA.16816.F32 R12, R196.reuse, R96, R88 ;  /* 0x00000060c40c723c */ /* 0x040ff00000001858 */
[----:B------:R-:W-:Y:S08]  /*2080*/  HMMA.16816.F32 R8, R196, R98, R68 ;  /* 0x00000062c408723c */ /* 0x000ff00000001844 */
[----:B------:R-:W-:Y:S08]  /*2090*/  HMMA.16816.F32 R56, R192, R100, R16 ;  /* 0x00000064c038723c */ /* 0x000ff00000001810 */
[C---:B------:R-:W-:Y:S01]  /*20a0*/  HMMA.16816.F32 R16, R196.reuse, R106, R76 ;  /* 0x0000006ac410723c */ /* 0x040fe2000000184c */
[----:B------:R-:W3:Y:S07]  /*20b0*/  LDSM.16.M88.4 R76, [R5+0x17100] ;  /* 0x01710000054c783b */ /* 0x000eee0000000200 */
[C---:B------:R-:W-:Y:S08]  /*20c0*/  HMMA.16816.F32 R68, R196.reuse, R112, R84 ;  /* 0x00000070c444723c */ /* 0x040ff00000001854 */
[C---:B------:R-:W-:Y:S08]  /*20d0*/  HMMA.16816.F32 R100, R196.reuse, R114, R92 ;  /* 0x00000072c464723c */ /* 0x040ff0000000185c */
[C---:B-1----:R-:W-:Y:S08]  /*20e0*/  HMMA.16816.F32 R88, R196.reuse, R48, R64 ;  /* 0x00000030c458723c */ /* 0x042ff00000001840 */
[C---:B------:R-:W-:Y:S08]  /*20f0*/  HMMA.16816.F32 R96, R196.reuse, R50, R60 ;  /* 0x00000032c460723c */ /* 0x040ff0000000183c */
[C---:B--2---:R-:W-:Y:S01]  /*2100*/  HMMA.16816.F32 R84, R196.reuse, R40, R36 ;  /* 0x00000028c454723c */ /* 0x044fe20000001824 */
[----:B------:R-:W1:Y:S07]  /*2110*/  LDSM.16.M88.4 R36, [R5+0x17900] ;  /* 0x017900000524783b */ /* 0x000e6e0000000200 */
[----:B------:R-:W-:Y:S01]  /*2120*/  HMMA.16816.F32 R64, R196, R42, R32 ;  /* 0x0000002ac440723c */ /* 0x000fe20000001820 */
[----:B------:R-:W2:Y:S04]  /*2130*/  LDSM.16.M88.4 R32, [R3+0x15100] ;  /* 0x015100000320783b */ /* 0x000ea80000000200 */
[----:B------:R-:W-:Y:S03]  /*2140*/  LDSM.16.M88.4 R40, [R3+0x16900] ;  /* 0x016900000328783b */ /* 0x000fe60000000200 */
[C---:B---3--:R-:W-:Y:S08]  /*2150*/  HMMA.16816.F32 R60, R200.reuse, R28, R20 ;  /* 0x0000001cc83c723c */ /* 0x048ff00000001814 */
[C---:B------:R-:W-:Y:S08]  /*2160*/  HMMA.16816.F32 R48, R200.reuse, R24, R12 ;  /* 0x00000018c830723c */ /* 0x040ff0000000180c */
[----:B------:R-:W-:Y:S01]  /*2170*/  HMMA.16816.F32 R20, R200, R26, R8 ;  /* 0x0000001ac814723c */ /* 0x000fe20000001808 */
[----:B------:R-:W3:Y:S07]  /*2180*/  LDSM.16.M88.4 R24, [R3+0x16100] ;  /* 0x016100000318783b */ /* 0x000eee0000000200 */
[----:B------:R-:W-:Y:S08]  /*2190*/  HMMA.16816.F32 R104, R196, R44, R56 ;  /* 0x0000002cc468723c */ /* 0x000ff00000001838 */
[----:B------:R-:W-:Y:S01]  /*21a0*/  HMMA.16816.F32 R56, R200, R30, R16 ;  /* 0x0000001ec838723c */ /* 0x000fe20000001810 */
[----:B------:R-:W1:Y:S07]  /*21b0*/  LDSM.16.M88.4 R28, [R3+0x15900] ;  /* 0x01590000031c783b */ /* 0x000e6e0000000200 */
[----:B------:R-:W-:Y:S08]  /*21c0*/  HMMA.16816.F32 R92, R196, R46, R52 ;  /* 0x0000002ec45c723c */ /* 0x000ff00000001834 */
[C---:B----4-:R-:W-:Y:S01]  /*21d0*/  HMMA.16816.F32 R16, R200.reuse, R80, R68 ;  /* 0x00000050c810723c */ /* 0x050fe20000001844 */
[----:B------:R-:W-:Y:S07]  /*21e0*/  LDSM.16.M88.4 R68, [R232+0x18100] ;  /* 0x01810000e844783b */ /* 0x000fee0000000200 */
[C---:B------:R-:W-:Y:S08]  /*21f0*/  HMMA.16816.F32 R12, R200.reuse, R82, R100 ;  /* 0x00000052c80c723c */ /* 0x040ff00000001864 */
[C---:B------:R-:W-:Y:S08]  /*2200*/  HMMA.16816.F32 R8, R200.reuse, R72, R88 ;  /* 0x00000048c808723c */ /* 0x040ff00000001858 */
[C---:B------:R-:W-:Y:S01]  /*2210*/  HMMA.16816.F32 R44, R200.reuse, R74, R96 ;  /* 0x0000004ac82c723c */ /* 0x040fe20000001860 */
[----:B------:R-:W4:Y:S07]  /*2220*/  LDSM.16.M88.4 R72, [R3+0x17100] ;  /* 0x017100000348783b */ /* 0x000f2e0000000200 */
[C---:B------:R-:W-:Y:S01]  /*2230*/  HMMA.16816.F32 R52, R200.reuse, R76, R104 ;  /* 0x0000004cc834723c */ /* 0x040fe20000001868 */
[----:B------:R-:W4:Y:S07]  /*2240*/  LDSM.16.M88.4 R104, [R3+0x17900] ;  /* 0x017900000368783b */ /* 0x000f2e0000000200 */
[C---:B------:R-:W-:Y:S08]  /*2250*/  HMMA.16816.F32 R76, R200.reuse, R78, R92 ;  /* 0x0000004ec84c723c */ /* 0x040ff0000000185c */
[----:B-1----:R-:W-:Y:S01]  /*2260*/  HMMA.16816.F32 R92, R200, R38, R64 ;  /* 0x00000026c85c723c */ /* 0x002fe20000001840 */
[----:B------:R-:W1:Y:S07]  /*2270*/  LDSM.16.M88.4 R64, [R232+0x18900] ;  /* 0x01890000e840783b */ /* 0x000e6e0000000200 */
[C---:B--2---:R-:W-:Y:S08]  /*2280*/  HMMA.16816.F32 R96, R204.reuse, R32, R60 ;  /* 0x00000020cc60723c */ /* 0x044ff0000000183c */
[C---:B------:R-:W-:Y:S01]  /*2290*/  HMMA.16816.F32 R88, R204.reuse, R34, R56 ;  /* 0x00000022cc58723c */ /* 0x040fe20000001838 */
[----:B------:R-:W-:Y:S07]  /*22a0*/  LDSM.16.M88.4 R32, [R232+0x19100] ;  /* 0x01910000e820783b */ /* 0x000fee0000000200 */
[C---:B---3--:R-:W-:Y:S08]  /*22b0*/  HMMA.16816.F32 R60, R204.reuse, R24, R16 ;  /* 0x00000018cc3c723c */ /* 0x048ff00000001810 */
[----:B------:R-:W-:Y:S01]  /*22c0*/  HMMA.16816.F32 R56, R204, R26, R12 ;  /* 0x0000001acc38723c */ /* 0x000fe2000000180c */
[----:B------:R-:W2:Y:S07]  /*22d0*/  LDSM.16.M88.4 R24, [R232+0x1a100] ;  /* 0x01a10000e818783b */ /* 0x000eae0000000200 */
[----:B------:R-:W-:Y:S08]  /*22e0*/  HMMA.16816.F32 R80, R200, R36, R84 ;  /* 0x00000024c850723c */ /* 0x000ff00000001854 */
[C---:B------:R-:W-:Y:S08]  /*22f0*/  HMMA.16816.F32 R84, R204.reuse, R28, R48 ;  /* 0x0000001ccc54723c */ /* 0x040ff00000001830 */
[C---:B------:R-:W-:Y:S01]  /*2300*/  HMMA.16816.F32 R100, R204.reuse, R30, R20 ;  /* 0x0000001ecc64723c */ /* 0x040fe20000001814 */
[----:B------:R-:W3:Y:S07]  /*2310*/  LDSM.16.M88.4 R28, [R232+0x19900] ;  /* 0x01990000e81c783b */ /* 0x000eee0000000200 */
[C---:B------:R-:W-:Y:S08]  /*2320*/  HMMA.16816.F32 R20, R204.reuse, R40, R8 ;  /* 0x00000028cc14723c */ /* 0x040ff00000001808 */
[C---:B----4-:R-:W-:Y:S08]  /*2330*/  HMMA.16816.F32 R12, R204.reuse, R72, R52 ;  /* 0x00000048cc0c723c */ /* 0x050ff00000001834 */
[C---:B------:R-:W-:Y:S01]  /*2340*/  HMMA.16816.F32 R16, R204.reuse, R42, R44 ;  /* 0x0000002acc10723c */ /* 0x040fe2000000182c */
[----:B------:R-:W4:Y:S07]  /*2350*/  LDSM.16.M88.4 R40, [R232+0x1a900] ;  /* 0x01a90000e828783b */ /* 0x000f2e0000000200 */
[C---:B------:R-:W-:Y:S01]  /*2360*/  HMMA.16816.F32 R8, R204.reuse, R74, R76 ;  /* 0x0000004acc08723c */ /* 0x040fe2000000184c */
[----:B------:R-:W2:Y:S07]  /*2370*/  LDSM.16.M88.4 R72, [R4+0x18100] ;  /* 0x018100000448783b */ /* 0x000eae0000000200 */
[C---:B------:R-:W-:Y:S08]  /*2380*/  HMMA.16816.F32 R36, R204.reuse, R104, R80 ;  /* 0x00000068cc24723c */ /* 0x040ff00000001850 */
[----:B------:R-:W-:Y:S01]  /*2390*/  HMMA.16816.F32 R44, R204, R106, R92 ;  /* 0x0000006acc2c723c */ /* 0x000fe2000000185c */
[----:B------:R-:W3:Y:S04]  /*23a0*/  LDSM.16.M88.4 R92, [R4+0x19100] ;  /* 0x01910000045c783b */ /* 0x000ee80000000200 */
[----:B------:R-:W-:Y:S03]  /*23b0*/  LDSM.16.M88.4 R104, [R3+0x1a100] ;  /* 0x01a100000368783b */ /* 0x000fe60000000200 */
[C---:B------:R-:W-:Y:S01]  /*23c0*/  HMMA.16816.F32 R48, R208.reuse, R68, R96 ;  /* 0x00000044d030723c */ /* 0x040fe20000001860 */
[----:B------:R-:W-:Y:S07]  /*23d0*/  LDSM.16.M88.4 R96, [R4+0x19900] ;  /* 0x019900000460783b */ /* 0x000fee0000000200 */
[C---:B-1----:R-:W-:Y:S08]  /*23e0*/  HMMA.16816.F32 R80, R208.reuse, R64, R84 ;  /* 0x00000040d050723c */ /* 0x042ff00000001854 */
[C---:B------:R-:W-:Y:S01]  /*23f0*/  HMMA.16816.F32 R84, R208.reuse, R66, R100 ;  /* 0x00000042d054723c */ /* 0x040fe20000001864 */
[----:B------:R-:W1:Y:S07]  /*2400*/  LDSM.16.M88.4 R100, [R4+0x1a100] ;  /* 0x01a100000464783b */ /* 0x000e6e0000000200 */
[C---:B------:R-:W-:Y:S01]  /*2410*/  HMMA.16816.F32 R68, R208.reuse, R70, R88 ;  /* 0x00000046d044723c */ /* 0x040fe20000001858 */
[----:B------:R-:W1:Y:S07]  /*2420*/  LDSM.16.M88.4 R88, [R4+0x18900] ;  /* 0x018900000458783b */ /* 0x000e6e0000000200 */
[C---:B--2---:R-:W-:Y:S08]  /*2430*/  HMMA.16816.F32 R52, R208.reuse, R24, R12 ;  /* 0x00000018d034723c */ /* 0x044ff0000000180c */
[C---:B------:R-:W-:Y:S08]  /*2440*/  HMMA.16816.F32 R76, R208.reuse, R32, R60 ;  /* 0x00000020d04c723c */ /* 0x040ff0000000183c */
[C---:B------:R-:W-:Y:S08]  /*2450*/  HMMA.16816.F32 R64, R208.reuse, R34, R56 ;  /* 0x00000022d040723c */ /* 0x040ff00000001838 */
        /* <DEDUP_REMOVED lines=9> */
[C---:B------:R-:W-:Y:S08]  /*24f0*/  HMMA.16816.F32 R32, R216.reuse, R74, R68 ;  /* 0x0000004ad820723c */ /* 0x040ff00000001844 */
[C---:B------:R-:W-:Y:S01]  /*2500*/  HMMA.16816.F32 R72, R216.reuse, R92, R76 ;  /* 0x0000005cd848723c */ /* 0x040fe2000000184c */
[----:B------:R-:W-:Y:S07]  /*2510*/  LDSM.16.M88.4 R76, [R3+0x18900] ;  /* 0x01890000034c783b */ /* 0x000fee0000000200 */
[C---:B------:R-:W-:Y:S08]  /*2520*/  HMMA.16816.F32 R68, R216.reuse, R94, R64 ;  /* 0x0000005ed844723c */ /* 0x040ff00000001840 */
[C---:B-1----:R-:W-:Y:S01]  /*2530*/  HMMA.16816.F32 R92, R216.reuse, R100, R52 ;  /* 0x00000064d85c723c */ /* 0x042fe20000001834 */
[----:B------:R-:W1:Y:S07]  /*2540*/  LDSM.16.M88.4 R52, [R5+0x19100] ;  /* 0x019100000534783b */ /* 0x000e6e0000000200 */
[C---:B------:R-:W-:Y:S08]  /*2550*/  HMMA.16816.F32 R64, R216.reuse, R96, R60 ;  /* 0x00000060d840723c */ /* 0x040ff0000000183c */
[C---:B------:R-:W-:Y:S08]  /*2560*/  HMMA.16816.F32 R36, R216.reuse, R88, R80 ;  /* 0x00000058d824723c */ /* 0x040ff00000001850 */
[C---:B------:R-:W-:Y:S01]  /*2570*/  HMMA.16816.F32 R60, R216.reuse, R98, R56 ;  /* 0x00000062d83c723c */ /* 0x040fe20000001838 */
[----:B------:R-:W1:Y:S04]  /*2580*/  LDSM.16.M88.4 R56, [R5+0x19900] ;  /* 0x019900000538783b */ /* 0x000e680000000200 */
[----:B------:R-:W-:Y:S03]  /*2590*/  LDSM.16.M88.4 R96, [R3+0x19100] ;  /* 0x019100000360783b */ /* 0x000fe60000000200 */
[C---:B--2---:R-:W-:Y:S08]  /*25a0*/  HMMA.16816.F32 R80, R216.reuse, R8, R20 ;  /* 0x00000008d850723c */ /* 0x044ff00000001814 */
[----:B------:R-:W-:Y:S01]  /*25b0*/  HMMA.16816.F32 R44, R216, R10, R16 ;  /* 0x0000000ad82c723c */ /* 0x000fe20000001810 */
[----:B------:R-:W2:Y:S07]  /*25c0*/  LDSM.16.M88.4 R16, [R5+0x1a900] ;  /* 0x01a900000510783b */ /* 0x000eae0000000200 */
[----:B---3--:R-:W-:Y:S01]  /*25d0*/  HMMA.16816.F32 R20, R220, R28, R12 ;  /* 0x0000001cdc14723c */ /* 0x008fe2000000180c */
[----:B------:R-:W3:Y:S07]  /*25e0*/  LDSM.16.M88.4 R12, [R3+0x18100] ;  /* 0x01810000030c783b */ /* 0x000eee0000000200 */
[----:B------:R-:W-:Y:S01]  /*25f0*/  HMMA.16816.F32 R48, R216, R90, R84 ;  /* 0x0000005ad830723c */ /* 0x000fe20000001854 */
[----:B------:R4:W2:Y:S07]  /*2600*/  LDSM.16.M88.4 R84, [R5+0x1a100] ;  /* 0x01a100000554783b */ /* 0x0008ae0000000200 */
[----:B------:R-:W-:Y:S08]  /*2610*/  HMMA.16816.F32 R8, R220, R30, R32 ;  /* 0x0000001edc08723c */ /* 0x000ff00000001820 */
[----:B------:R-:W-:Y:S01]  /*2620*/  HMMA.16816.F32 R88, R216, R102, R24 ;  /* 0x00000066d858723c */ /* 0x000fe20000001818 */
[----:B------:R-:W2:Y:S07]  /*2630*/  LDSM.16.M88.4 R100, [R3+0x19900] ;  /* 0x019900000364783b */ /* 0x000eae0000000200 */
[C---:B----4-:R-:W-:Y:S08]  /*2640*/  HMMA.16816.F32 R4, R220.reuse, R40, R36 ;  /* 0x00000028dc04723c */ /* 0x050ff00000001824 */
[C---:B------:R-:W-:Y:S08]  /*2650*/  HMMA.16816.F32 R24, R220.reuse, R42, R48 ;  /* 0x0000002adc18723c */ /* 0x040ff00000001830 */
[----:B-1----:R-:W-:Y:S01]  /*2660*/  HMMA.16816.F32 R32, R220, R54, R68 ;  /* 0x00000036dc20723c */ /* 0x002fe20000001844 */
[----:B------:R1:W4:Y:S01]  /*2670*/  LDSM.16.M88.4 R68, [R3+0x1a900] ;  /* 0x01a900000344783b */ /* 0x0003220000000200 */
[----:B------:R-:W-:-:S06]  /*2680*/  DEPBAR.LE SB0, 0x2 ;  /* 0x000080800000791a */ /* 0x000fcc0000000000 */
[C---:B------:R-:W-:Y:S08]  /*2690*/  HMMA.16816.F32 R40, R220.reuse, R56, R64 ;  /* 0x00000038dc28723c */ /* 0x040ff00000001840 */
[----:B------:R-:W-:Y:S01]  /*26a0*/  HMMA.16816.F32 R48, R220, R58, R60 ;  /* 0x0000003adc30723c */ /* 0x000fe2000000183c */
[----:B-1----:R-:W-:-:S07]  /*26b0*/  SHF.R.S32.HI R3, RZ, 0x1f, R116 ;  /* 0x0000001fff037819 */ /* 0x002fce0000011474 */
[----:B--2---:R-:W-:Y:S01]  /*26c0*/  HMMA.16816.F32 R56, R220, R18, R44 ;  /* 0x00000012dc38723c */ /* 0x004fe2000000182c */
[----:B------:R-:W-:-:S04]  /*26d0*/  LEA.HI R117, R3, R116, RZ, 0x2 ;  /* 0x0000007403757211 */ /* 0x000fc800078f10ff */
[----:B------:R-:W-:-:S03]  /*26e0*/  LOP3.LUT R3, R117, 0x7ffffffc, RZ, 0xc0, !PT ;  /* 0x7ffffffc75037812 */ /* 0x000fc600078ec0ff */
[----:B---3--:R-:W-:Y:S01]  /*26f0*/  HMMA.16816.F32 R44, R224, R12, R20 ;  /* 0x0000000ce02c723c */ /* 0x008fe20000001814 */
[----:B------:R-:W-:Y:S07]  /*2700*/  STL [R1+0x20], R117 ;  /* 0x0000207501007387 */ /* 0x000fee0000100800 */
[----:B------:R-:W-:Y:S08]  /*2710*/  HMMA.16816.F32 R28, R220, R52, R72 ;  /* 0x00000034dc1c723c */ /* 0x000ff00000001848 */
[C---:B------:R-:W-:Y:S08]  /*2720*/  HMMA.16816.F32 R36, R224.reuse, R14, R8 ;  /* 0x0000000ee024723c */ /* 0x040ff00000001808 */
[C---:B------:R-:W-:Y:S07]  /*2730*/  HMMA.16816.F32 R8, R224.reuse, R76, R4 ;  /* 0x0000004ce008723c */ /* 0x040fee0000001804 */
[----:B------:R-:W-:Y:S01]  /*2740*/  IMAD.IADD R4, R116, 0x1, -R3 ;  /* 0x0000000174047824 */ /* 0x000fe200078e0a03 */
[----:B------:R-:W-:Y:S01]  /*2750*/  HMMA.16816.F32 R12, R224, R78, R24 ;  /* 0x0000004ee00c723c */ /* 0x000fe20000001818 */
[----:B------:R-:W-:-:S04]  /*2760*/  IMAD.U32 R3, RZ, RZ, UR5 ;  /* 0x00000005ff037e24 */ /* 0x000fc8000f8e00ff */
[----:B------:R-:W-:-:S03]  /*2770*/  IMAD R3, R4, -0x2, R3 ;  /* 0xfffffffe04037824 */ /* 0x000fc600078e0203 */
[----:B------:R-:W-:Y:S02]  /*2780*/  HMMA.16816.F32 R64, R220, R16, R80 ;  /* 0x00000010dc40723c */ /* 0x000fe40000001850 */
[C---:B------:R-:W-:Y:S02]  /*2790*/  ISETP.GT.AND P5, PT, R3.reuse, RZ, PT ;  /* 0x000000ff0300720c */ /* 0x040fe40003fa4270 */
[C---:B------:R-:W-:Y:S02]  /*27a0*/  ISETP.GT.AND P1, PT, R3.reuse, 0x1, PT ;  /* 0x000000010300780c */ /* 0x040fe40003f24270 */
[----:B------:R-:W-:Y:S02]  /*27b0*/  ISETP.GT.AND P6, PT, R3, 0x8, PT ;  /* 0x000000080300780c */ /* 0x000fe40003fc4270 */
[----:B------:R-:W-:Y:S01]  /*27c0*/  FSEL R6, R44, -INF , P5 ;  /* 0xff8000002c067808 */ /* 0x000fe20002800000 */
[----:B------:R-:W-:Y:S01]  /*27d0*/  HMMA.16816.F32 R16, R224, R96, R28 ;  /* 0x00000060e010723c */ /* 0x000fe2000000181c */
[----:B------:R-:W-:-:S02]  /*27e0*/  FSEL R7, R45, -INF , P1 ;  /* 0xff8000002d077808 */ /* 0x000fc40000800000 */
[----:B------:R-:W-:Y:S02]  /*27f0*/  FSEL R38, R38, -INF , P6 ;  /* 0xff80000026267808 */ /* 0x000fe40003000000 */
[----:B------:R-:W-:Y:S02]  /*2800*/  FMNMX.FTZ R4, R6, R7, !PT ;  /* 0x0000000706047209 */ /* 0x000fe40007810000 */
[----:B------:R-:W-:Y:S01]  /*2810*/  FSEL R31, R47, -INF , P1 ;  /* 0xff8000002f1f7808 */ /* 0x000fe20000800000 */
[----:B------:R-:W-:Y:S01]  /*2820*/  HMMA.16816.F32 R52, R220, R84, R92 ;  /* 0x00000054dc34723c */ /* 0x000fe2000000185c */
[----:B------:R-:W-:Y:S02]  /*2830*/  ISETP.GT.AND P1, PT, R3, 0x9, PT ;  /* 0x000000090300780c */ /* 0x000fe40003f24270 */
[----:B------:R-:W-:Y:S02]  /*2840*/  FSEL R28, R36, -INF , P6 ;  /* 0xff800000241c7808 */ /* 0x000fe40003000000 */
[----:B------:R-:W-:-:S02]  /*2850*/  FSEL R30, R46, -INF , P5 ;  /* 0xff8000002e1e7808 */ /* 0x000fc40002800000 */
[----:B------:R-:W-:Y:S01]  /*2860*/  ISETP.GT.AND P5, PT, R3, 0x10, PT ;  /* 0x000000100300780c */ /* 0x000fe20003fa4270 */
[----:B------:R-:W-:Y:S01]  /*2870*/  HMMA.16816.F32 R20, R224, R98, R32 ;  /* 0x00000062e014723c */ /* 0x000fe20000001820 */
[----:B------:R-:W-:Y:S02]  /*2880*/  FSEL R29, R37, -INF , P1 ;  /* 0xff800000251d7808 */ /* 0x000fe40000800000 */
[----:B------:R-:W-:Y:S02]  /*2890*/  FMNMX.FTZ R4, R28, R4, !PT ;  /* 0x000000041c047209 */ /* 0x000fe40007810000 */
[----:B------:R-:W-:Y:S02]  /*28a0*/  FSEL R39, R39, -INF , P1 ;  /* 0xff80000027277808 */ /* 0x000fe40000800000 */
[----:B------:R-:W-:Y:S01]  /*28b0*/  ISETP.GT.AND P1, PT, R3, 0x11, PT ;  /* 0x000000110300780c */ /* 0x000fe20003f24270 */
[----:B------:R-:W-:Y:S01]  /*28c0*/  HMMA.16816.F32 R60, R220, R86, R88 ;  /* 0x00000056dc3c723c */ /* 0x000fe20000001858 */
[----:B------:R-:W-:-:S02]  /*28d0*/  FSEL R45, R8, -INF , P5 ;  /* 0xff800000082d7808 */ /* 0x000fc40002800000 */
[----:B------:R-:W-:Y:S02]  /*28e0*/  FMNMX.FTZ R4, R29, R4, !PT ;  /* 0x000000041d047209 */ /* 0x000fe40007810000 */
[----:B------:R-:W-:Y:S02]  /*28f0*/  ISETP.GT.AND P6, PT, R3, 0x18, PT ;  /* 0x000000180300780c */ /* 0x000fe40003fc4270 */
[----:B------:R-:W-:Y:S01]  /*2900*/  FSEL R44, R9, -INF , P1 ;  /* 0xff800000092c7808 */ /* 0x000fe20000800000 */
[----:B------:R-:W-:Y:S01]  /*2910*/  HMMA.16816.F32 R24, R224, R100, R40 ;  /* 0x00000064e018723c */ /* 0x000fe20000001828 */
[----:B------:R-:W-:Y:S02]  /*2920*/  FMNMX.FTZ R4, R45, R4, !PT ;  /* 0x000000042d047209 */ /* 0x000fe40007810000 */
[----:B------:R-:W-:Y:S02]  /*2930*/  FSEL R84, R10, -INF , P5 ;  /* 0xff8000000a547808 */ /* 0x000fe40002800000 */
[----:B------:R-:W-:-:S02]  /*2940*/  ISETP.GT.AND P5, PT, R3, 0x19, PT ;  /* 0x000000190300780c */ /* 0x000fc40003fa4270 */
[----:B------:R-:W-:Y:S01]  /*2950*/  FSEL R86, R14, -INF , P6 ;  /* 0xff8000000e567808 */ /* 0x000fe20003000000 */
[C---:B------:R-:W-:Y:S01]  /*2960*/  HMMA.16816.F32 R32, R224.reuse, R102, R48 ;  /* 0x00000066e020723c */ /* 0x040fe20000001830 */
[----:B------:R-:W-:Y:S02]  /*2970*/  FSEL R14, R12, -INF , P6 ;  /* 0xff8000000c0e7808 */ /* 0x000fe40003000000 */
[----:B------:R-:W-:Y:S02]  /*2980*/  FMNMX.FTZ R4, R44, R4, !PT ;  /* 0x000000042c047209 */ /* 0x000fe40007810000 */
[----:B------:R-:W-:Y:S01]  /*2990*/  FSEL R87, R11, -INF , P1 ;  /* 0xff8000000b577808 */ /* 0x000fe20000800000 */
[----:B------:R-:W-:Y:S01]  /*29a0*/  BAR.SYNC.DEFER_BLOCKING 0x0 ;  /* 0x0000000000007b1d */ /* 0x000fe20000010000 */
[----:B------:R-:W-:Y:S01]  /*29b0*/  FSEL R85, R15, -INF , P5 ;  /* 0xff8000000f557808 */ /* 0x000fe20002800000 */
[----:B------:R-:W-:Y:S01]  /*29c0*/  HMMA.16816.F32 R40, R224, R104, R52 ;  /* 0x00000068e028723c */ /* 0x000fe20000001834 */
[----:B------:R-:W-:-:S02]  /*29d0*/  ISETP.GT.AND P1, PT, R3, 0x20, PT ;  /* 0x000000200300780c */ /* 0x000fc40003f24270 */
[----:B------:R-:W-:Y:S02]  /*29e0*/  FSEL R15, R13, -INF , P5 ;  /* 0xff8000000d0f7808 */ /* 0x000fe40002800000 */
[----:B------:R-:W-:Y:S02]  /*29f0*/  FMNMX.FTZ R4, R14, R4, !PT ;  /* 0x000000040e047209 */ /* 0x000fe40007810000 */
[----:B------:R-:W-:Y:S01]  /*2a00*/  ISETP.GT.AND P5, PT, R3, 0x21, PT ;  /* 0x000000210300780c */ /* 0x000fe20003fa4270 */
[----:B------:R-:W-:Y:S01]  /*2a10*/  HMMA.16816.F32 R48, R224, R106, R60 ;  /* 0x0000006ae030723c */ /* 0x000fe2000000183c */
[----:B------:R-:W-:Y:S02]  /*2a20*/  FSEL R127, R16, -INF , P1 ;  /* 0xff800000107f7808 */ /* 0x000fe40000800000 */
[----:B------:R-:W-:Y:S02]  /*2a30*/  FMNMX.FTZ R4, R15, R4, !PT ;  /* 0x000000040f047209 */ /* 0x000fe40007810000 */
[----:B------:R-:W-:-:S02]  /*2a40*/  FMNMX.FTZ R5, R30, R31, !PT ;  /* 0x0000001f1e057209 */ /* 0x000fc40007810000 */
[----:B------:R-:W-:Y:S01]  /*2a50*/  FSEL R126, R17, -INF , P5 ;  /* 0xff800000117e7808 */ /* 0x000fe20002800000 */
[C---:B----4-:R-:W-:Y:S01]  /*2a60*/  HMMA.16816.F32 R52, R224.reuse, R68, R64 ;  /* 0x00000044e034723c */ /* 0x050fe20000001840 */
[----:B------:R-:W-:Y:S02]  /*2a70*/  ISETP.GT.AND P6, PT, R3, 0x28, PT ;  /* 0x000000280300780c */ /* 0x000fe40003fc4270 */
[----:B------:R-:W-:Y:S02]  /*2a80*/  FMNMX.FTZ R4, R127, R4, !PT ;  /* 0x000000047f047209 */ /* 0x000fe40007810000 */
[----:B------:R-:W-:Y:S01]  /*2a90*/  FMNMX.FTZ R5, R38, R5, !PT ;  /* 0x0000000526057209 */ /* 0x000fe20007810000 */
[----:B------:R-:W-:Y:S01]  /*2aa0*/  LDSM.16.MT88.4 R8, [R2+0x6100] ;  /* 0x006100000208783b */ /* 0x000fe20000004200 */
[----:B------:R-:W-:Y:S01]  /*2ab0*/  FSEL R145, R19, -INF , P5 ;  /* 0xff80000013917808 */ /* 0x000fe20002800000 */
[----:B------:R-:W-:Y:S01]  /*2ac0*/  HMMA.16816.F32 R56, R224, R70, R56 ;  /* 0x00000046e038723c */ /* 0x000fe20000001838 */
[----:B------:R-:W-:-:S02]  /*2ad0*/  ISETP.GT.AND P5, PT, R3, 0x29, PT ;  /* 0x000000290300780c */ /* 0x000fc40003fa4270 */
        /* <DEDUP_REMOVED lines=15> */
[----:B------:R-:W-:Y:S02]  /*2bd0*/  FSEL R182, R25, -INF , P5 ;  /* 0xff80000019b67808 */ /* 0x000fe40002800000 */
[----:B------:R-:W-:Y:S02]  /*2be0*/  ISETP.GT.AND P5, PT, R3, 0x38, PT ;  /* 0x000000380300780c */ /* 0x000fe40003fa4270 */
        /* <DEDUP_REMOVED lines=18> */
[----:B------:R-:W-:Y:S02]  /*2d10*/  FSEL R134, R22, -INF , P6 ;  /* 0xff80000016867808 */ /* 0x000fe40003000000 */
[----:B------:R-:W-:Y:S01]  /*2d20*/  FMNMX.FTZ R5, R145, R5, !PT ;  /* 0x0000000591057209 */ /* 0x000fe20007810000 */
[----:B------:R-:W-:Y:S01]  /*2d30*/  LDSM.16.MT88.4 R20, [R2+0x100] ;  /* 0x000100000214783b */ /* 0x000fe20000004200 */
        /* <DEDUP_REMOVED lines=31> */
[----:B------:R-:W-:Y:S02]  /*2f30*/  FMNMX.FTZ R132, R147, R132, !PT ;  /* 0x0000008493847209 */ /* 0x000fe40007810000 */
[----:B------:R-:W-:Y:S02]  /*2f40*/  FMNMX.FTZ R3, R130, R3, !PT ;  /* 0x0000000382037209 */ /* 0x000fe40007810000 */
[----:B------:R-:W-:-:S02]  /*2f50*/  FMNMX.FTZ R132, R238, R132, !PT ;  /* 0x00000084ee847209 */ /* 0x000fc40007810000 */
[----:B------:R-:W-:Y:S02]  /*2f60*/  FMNMX.FTZ R3, R244, R3, !PT ;  /* 0x00000003f4037209 */ /* 0x000fe40007810000 */
[----:B------:R-:W-:Y:S01]  /*2f70*/  FSEL R231, R55, -INF , P6 ;  /* 0xff80000037e77808 */ /* 0x000fe20003000000 */
[----:B------:R-:W1:Y:S01]  /*2f80*/  SHFL.BFLY PT, R4, R132, 0x2, 0x1f ;  /* 0x0c401f0084047f89 */ /* 0x000e6200000e0000 */
[----:B------:R-:W-:Y:S02]  /*2f90*/  FMNMX.FTZ R3, R163, R3, !PT ;  /* 0x00000003a3037209 */ /* 0x000fe40007810000 */
[----:B------:R-:W-:Y:S02]  /*2fa0*/  FSEL R236, R58, -INF , P5 ;  /* 0xff8000003aec7808 */ /* 0x000fe40002800000 */
[----:B------:R-:W-:Y:S02]  /*2fb0*/  FMNMX.FTZ R3, R245, R3, !PT ;  /* 0x00000003f5037209 */ /* 0x000fe40007810000 */
[----:B------:R-:W-:-:S02]  /*2fc0*/  FSEL R239, R59, -INF , P1 ;  /* 0xff8000003bef7808 */ /* 0x000fc40000800000 */
[----:B------:R-:W-:-:S04]  /*2fd0*/  FMNMX.FTZ R3, R160, R3, !PT ;  /* 0x00000003a0037209 */ /* 0x000fc80007810000 */
[----:B------:R-:W-:-:S04]  /*2fe0*/  FMNMX.FTZ R3, R231, R3, !PT ;  /* 0x00000003e7037209 */ /* 0x000fc80007810000 */
[----:B------:R-:W-:-:S04]  /*2ff0*/  FMNMX.FTZ R3, R236, R3, !PT ;  /* 0x00000003ec037209 */ /* 0x000fc80007810000 */
[----:B------:R-:W-:Y:S02]  /*3000*/  FMNMX.FTZ R3, R239, R3, !PT ;  /* 0x00000003ef037209 */ /* 0x000fe40007810000 */
[----:B-1----:R-:W-:-:S03]  /*3010*/  FMNMX.FTZ R132, R132, R4, !PT ;  /* 0x0000000484847209 */ /* 0x002fc60007810000 */
[----:B------:R-:W1:Y:S04]  /*3020*/  SHFL.BFLY PT, R4, R3, 0x2, 0x1f ;  /* 0x0c401f0003047f89 */ /* 0x000e6800000e0000 */
[----:B------:R-:W2:Y:S01]  /*3030*/  SHFL.BFLY PT, R5, R132, 0x1, 0x1f ;  /* 0x0c201f0084057f89 */ /* 0x000ea200000e0000 */
[----:B-1----:R-:W-:Y:S02]  /*3040*/  FMNMX.FTZ R3, R3, R4, !PT ;  /* 0x0000000403037209 */ /* 0x002fe40007810000 */
[----:B--2---:R-:W-:-:S03]  /*3050*/  FMNMX.FTZ R132, R132, R5, !PT ;  /* 0x0000000584847209 */ /* 0x004fc60007810000 */
[----:B------:R-:W1:Y:S01]  /*3060*/  SHFL.BFLY PT, R5, R3, 0x1, 0x1f ;  /* 0x0c201f0003057f89 */ /* 0x000e6200000e0000 */
[C---:B------:R-:W-:Y:S01]  /*3070*/  FSETP.NEU.FTZ.AND P1, PT, R132.reuse, -INF , PT ;  /* 0xff8000008400780b */ /* 0x040fe20003f3d000 */
[----:B------:R-:W-:-:S05]  /*3080*/  FMUL.FTZ R13, R132, c[0x0][0x2d0] ;  /* 0x0000b400840d7a20 */ /* 0x000fca0000410000 */
[----:B------:R-:W-:-:S05]  /*3090*/  FSEL R13, R13, RZ, P1 ;  /* 0x000000ff0d0d7208 */ /* 0x000fca0000800000 */
[----:B------:R-:W-:-:S04]  /*30a0*/  FFMA.FTZ R4, R6, c[0x0][0x2d0], -R13 ;  /* 0x0000b40006047a23 */ /* 0x000fc8000001080d */
[----:B------:R2:W-:Y:S01]  /*30b0*/  MUFU.EX2 R129, R4 ;  /* 0x0000000400817308 */ /* 0x0005e20000000800 */
[----:B-1----:R-:W-:-:S04]  /*30c0*/  FMNMX.FTZ R3, R3, R5, !PT ;  /* 0x0000000503037209 */ /* 0x002fc80007810000 */
[C---:B------:R-:W-:Y:S01]  /*30d0*/  FSETP.NEU.FTZ.AND P1, PT, R3.reuse, -INF , PT ;  /* 0xff8000000300780b */ /* 0x040fe20003f3d000 */
[----:B------:R-:W-:Y:S02]  /*30e0*/  FMUL.FTZ R12, R3, c[0x0][0x2d0] ;  /* 0x0000b400030c7a20 */ /* 0x000fe40000410000 */
[----:B--2---:R-:W-:-:S03]  /*30f0*/  FFMA.FTZ R4, R7, c[0x0][0x2d0], -R13 ;  /* 0x0000b40007047a23 */ /* 0x004fc6000001080d */
[----:B------:R-:W-:Y:S01]  /*3100*/  FSEL R12, R12, RZ, P1 ;  /* 0x000000ff0c0c7208 */ /* 0x000fe20000800000 */
[----:B------:R1:W-:Y:S02]  /*3110*/  MUFU.EX2 R146, R4 ;  /* 0x0000000400927308 */ /* 0x0003e40000000800 */
[----:B-1----:R-:W-:-:S06]  /*3120*/  FFMA.FTZ R4, R28, c[0x0][0x2d0], -R13 ;  /* 0x0000b4001c047a23 */ /* 0x002fcc000001080d */
[----:B------:R1:W-:Y:S02]  /*3130*/  MUFU.EX2 R164, R4 ;  /* 0x0000000400a47308 */ /* 0x0003e40000000800 */
[----:B-1----:R-:W-:-:S06]  /*3140*/  FFMA.FTZ R4, R29, c[0x0][0x2d0], -R13 ;  /* 0x0000b4001d047a23 */ /* 0x002fcc000001080d */
[----:B------:R1:W2:Y:S02]  /*3150*/  MUFU.EX2 R237, R4 ;  /* 0x0000000400ed7308 */ /* 0x0002a40000000800 */
[----:B-1----:R-:W-:Y:S01]  /*3160*/  FFMA.FTZ R4, R30, c[0x0][0x2d0], -R12 ;  /* 0x0000b4001e047a23 */ /* 0x002fe2000001080c */
[----:B--2---:R-:W-:-:S05]  /*3170*/  F2FP.PACK_AB R6, R237, R164 ;  /* 0x000000a4ed06723e */ /* 0x004fca00000000ff */
[----:B------:R1:W-:Y:S02]  /*3180*/  MUFU.EX2 R230, R4 ;  /* 0x0000000400e67308 */ /* 0x0003e40000000800 */
[--C-:B-1----:R-:W-:Y:S02]  /*3190*/  FFMA.FTZ R4, R31, c[0x0][0x2d0], -R12.reuse ;  /* 0x0000b4001f047a23 */ /* 0x102fe4000001080c */
[----:B------:R-:W1:Y:S04]  /*31a0*/  LDSM.16.MT88.4 R28, [R233+0x100] ;  /* 0x00010000e91c783b */ /* 0x000e680000004200 */
[----:B------:R2:W3:Y:S02]  /*31b0*/  MUFU.EX2 R128, R4 ;  /* 0x0000000400807308 */ /* 0x0004e40000000800 */
[----:B--2---:R-:W-:Y:S01]  /*31c0*/  FFMA.FTZ R4, R38, c[0x0][0x2d0], -R12 ;  /* 0x0000b40026047a23 */ /* 0x004fe2000001080c */
[----:B---3--:R-:W-:-:S05]  /*31d0*/  F2FP.PACK_AB R5, R128, R230 ;  /* 0x000000e68005723e */ /* 0x008fca00000000ff */
[----:B------:R2:W-:Y:S02]  /*31e0*/  MUFU.EX2 R131, R4 ;  /* 0x0000000400837308 */ /* 0x0005e40000000800 */
[----:B--2---:R-:W-:Y:S02]  /*31f0*/  FFMA.FTZ R4, R39, c[0x0][0x2d0], -R12 ;  /* 0x0000b40027047a23 */ /* 0x004fe4000001080c */
[----:B------:R-:W2:Y:S04]  /*3200*/  LDSM.16.MT88.4 R36, [R135+0x3100] ;  /* 0x003100008724783b */ /* 0x000ea80000004200 */
[----:B------:R3:W4:Y:S02]  /*3210*/  MUFU.EX2 R162, R4 ;  /* 0x0000000400a27308 */ /* 0x0007240000000800 */
[----:B---3--:R-:W-:-:S02]  /*3220*/  F2FP.PACK_AB R4, R146, R129 ;  /* 0x000000819204723e */ /* 0x008fc400000000ff */
[----:B----4-:R-:W-:-:S07]  /*3230*/  F2FP.PACK_AB R7, R162, R131 ;  /* 0x00000083a207723e */ /* 0x010fce00000000ff */
[C---:B------:R-:W-:Y:S08]  /*3240*/  HMMA.16816.F32 R88, R4.reuse, R16, RZ ;  /* 0x000000100458723c */ /* 0x040ff000000018ff */
[C---:B------:R-:W-:Y:S01]  /*3250*/  HMMA.16816.F32 R68, R4.reuse, R18, RZ ;  /* 0x000000120444723c */ /* 0x040fe200000018ff */
[----:B------:R-:W3:Y:S07]  /*3260*/  LDSM.16.MT88.4 R16, [R0+0x3100] ;  /* 0x003100000010783b */ /* 0x000eee0000004200 */
[C---:B------:R-:W-:Y:S07]  /*3270*/  HMMA.16816.F32 R56, R4.reuse, R8, RZ ;  /* 0x000000080438723c */ /* 0x040fee00000018ff */
[--C-:B------:R-:W-:Y:S01]  /*3280*/  FFMA.FTZ R8, R45, c[0x0][0x2d0], -R13.reuse ;  /* 0x0000b4002d087a23 */ /* 0x100fe2000001080d */
[C---:B------:R-:W-:Y:S03]  /*3290*/  HMMA.16816.F32 R104, R4.reuse, R32, RZ ;  /* 0x000000200468723c */ /* 0x040fe600000018ff */
[----:B------:R4:W-:Y:S05]  /*32a0*/  MUFU.EX2 R161, R8 ;  /* 0x0000000800a17308 */ /* 0x0009ea0000000800 */
[C---:B------:R-:W-:Y:S01]  /*32b0*/  HMMA.16816.F32 R80, R4.reuse, R34, RZ ;  /* 0x000000220450723c */ /* 0x040fe200000018ff */
[----:B------:R-:W3:Y:S07]  /*32c0*/  LDSM.16.MT88.4 R32, [R0+0x6100] ;  /* 0x006100000020783b */ /* 0x000eee0000004200 */
[----:B-1----:R-:W-:Y:S01]  /*32d0*/  HMMA.16816.F32 R96, R4, R28, RZ ;  /* 0x0000001c0460723c */ /* 0x002fe200000018ff */
[----:B----4-:R-:W-:-:S04]  /*32e0*/  FFMA.FTZ R8, R44, c[0x0][0x2d0], -R13 ;  /* 0x0000b4002c087a23 */ /* 0x010fc8000001080d */
[----:B------:R1:W4:Y:S03]  /*32f0*/  MUFU.EX2 R228, R8 ;  /* 0x0000000800e47308 */ /* 0x0003260000000800 */
[C---:B------:R-:W-:Y:S01]  /*3300*/  HMMA.16816.F32 R72, R4.reuse, R30, RZ ;  /* 0x0000001e0448723c */ /* 0x040fe200000018ff */
[----:B------:R-:W-:Y:S07]  /*3310*/  LDSM.16.MT88.4 R28, [R233+0x6100] ;  /* 0x00610000e91c783b */ /* 0x000fee0000004200 */
[----:B------:R-:W-:Y:S01]  /*3320*/  HMMA.16816.F32 R100, R4, R20, RZ ;  /* 0x000000140464723c */ /* 0x000fe200000018ff */
[----:B-1----:R-:W-:-:S07]  /*3330*/  FFMA.FTZ R8, R14, c[0x0][0x2d0], -R13 ;  /* 0x0000b4000e087a23 */ /* 0x002fce000001080d */
[C---:B------:R-:W-:Y:S01]  /*3340*/  HMMA.16816.F32 R76, R4.reuse, R22, RZ ;  /* 0x00000016044c723c */ /* 0x040fe200000018ff */
[----:B------:R-:W1:Y:S01]  /*3350*/  LDSM.16.MT88.4 R20, [R135+0x6100] ;  /* 0x006100008714783b */ /* 0x000e620000004200 */
[----:B------:R3:W-:Y:S06]  /*3360*/  MUFU.EX2 R14, R8 ;  /* 0x00000008000e7308 */ /* 0x0007ec0000000800 */
[C---:B--2---:R-:W-:Y:S08]  /*3370*/  HMMA.16816.F32 R92, R4.reuse, R36, RZ ;  /* 0x00000024045c723c */ /* 0x044ff000000018ff */
[----:B------:R-:W-:Y:S01]  /*3380*/  HMMA.16816.F32 R60, R4, R38, RZ ;  /* 0x00000026043c723c */ /* 0x000fe200000018ff */
[----:B---3--:R-:W-:-:S04]  /*3390*/  FFMA.FTZ R8, R15, c[0x0][0x2d0], -R13 ;  /* 0x0000b4000f087a23 */ /* 0x008fc8000001080d */
[----:B------:R2:W-:Y:S03]  /*33a0*/  MUFU.EX2 R138, R8 ;  /* 0x00000008008a7308 */ /* 0x0005e60000000800 */
[C---:B------:R-:W-:Y:S08]  /*33b0*/  HMMA.16816.F32 R36, R4.reuse, R16, RZ ;  /* 0x000000100424723c */ /* 0x040ff000000018ff */
[----:B------:R-:W-:Y:S01]  /*33c0*/  HMMA.16816.F32 R116, R4, R18, RZ ;  /* 0x000000120474723c */ /* 0x000fe200000018ff */
[----:B------:R-:W3:Y:S01]  /*33d0*/  LDSM.16.MT88.4 R16, [R2+0x3900] ;  /* 0x003900000210783b */ /* 0x000ee20000004200 */
[----:B--2---:R-:W-:-:S06]  /*33e0*/  FFMA.FTZ R8, R84, c[0x0][0x2d0], -R12 ;  /* 0x0000b40054087a23 */ /* 0x004fcc000001080c */
[C---:B------:R-:W-:Y:S01]  /*33f0*/  HMMA.16816.F32 R48, R4.reuse, R10, RZ ;  /* 0x0000000a0430723c */ /* 0x040fe200000018ff */
[----:B------:R2:W-:Y:S07]  /*3400*/  MUFU.EX2 R165, R8 ;  /* 0x0000000800a57308 */ /* 0x0005ee0000000800 */
[C---:B------:R-:W-:Y:S08]  /*3410*/  HMMA.16816.F32 R44, R4.reuse, R40, RZ ;  /* 0x00000028042c723c */ /* 0x040ff000000018ff */
[----:B------:R-:W-:Y:S01]  /*3420*/  HMMA.16816.F32 R120, R4, R32, RZ ;  /* 0x000000200478723c */ /* 0x000fe200000018ff */
[----:B--2---:R-:W-:-:S04]  /*3430*/  FFMA.FTZ R8, R87, c[0x0][0x2d0], -R12 ;  /* 0x0000b40057087a23 */ /* 0x004fc8000001080c */
[----:B------:R2:W1:Y:S03]  /*3440*/  MUFU.EX2 R229, R8 ;  /* 0x0000000800e57308 */ /* 0x0004660000000800 */
[C---:B------:R-:W-:Y:S08]  /*3450*/  HMMA.16816.F32 R64, R4.reuse, R24, RZ ;  /* 0x000000180440723c */ /* 0x040ff000000018ff */
[----:B------:R-:W-:Y:S01]  /*3460*/  HMMA.16816.F32 R52, R4, R26, RZ ;  /* 0x0000001a0434723c */ /* 0x000fe200000018ff */
[----:B------:R-:W3:Y:S01]  /*3470*/  LDSM.16.MT88.4 R24, [R2+0x900] ;  /* 0x000900000218783b */ /* 0x000ee20000004200 */
[----:B--2---:R-:W-:-:S06]  /*3480*/  FFMA.FTZ R8, R86, c[0x0][0x2d0], -R12 ;  /* 0x0000b40056087a23 */ /* 0x004fcc000001080c */
[C---:B------:R-:W-:Y:S01]  /*3490*/  HMMA.16816.F32 R40, R4.reuse, R42, RZ ;  /* 0x0000002a0428723c */ /* 0x040fe200000018ff */
[----:B------:R2:W-:Y:S07]  /*34a0*/  MUFU.EX2 R15, R8 ;  /* 0x00000008000f7308 */ /* 0x0005ee0000000800 */
[C---:B-1----:R-:W-:Y:S08]  /*34b0*/  HMMA.16816.F32 R112, R4.reuse, R20, RZ ;  /* 0x000000140470723c */ /* 0x042ff000000018ff */
[----:B------:R-:W-:Y:S01]  /*34c0*/  HMMA.16816.F32 R108, R4, R22, RZ ;  /* 0x00000016046c723c */ /* 0x000fe200000018ff */
[----:B------:R-:W-:Y:S01]  /*34d0*/  LDSM.16.MT88.4 R20, [R135+0x900] ;  /* 0x000900008714783b */ /* 0x000fe20000004200 */
[----:B--2---:R-:W-:-:S04]  /*34e0*/  FFMA.FTZ R8, R85, c[0x0][0x2d0], -R12 ;  /* 0x0000b40055087a23 */ /* 0x004fc8000001080c */
[----:B------:R1:W2:Y:S02]  /*34f0*/  MUFU.EX2 R139, R8 ;  /* 0x00000008008b7308 */ /* 0x0002a40000000800 */
[C---:B------:R-:W-:Y:S08]  /*3500*/  HMMA.16816.F32 R84, R4.reuse, R28, RZ ;  /* 0x0000001c0454723c */ /* 0x040ff000000018ff */
[C---:B------:R-:W-:Y:S01]  /*3510*/  HMMA.16816.F32 R28, R4.reuse, R30, RZ ;  /* 0x0000001e041c723c */ /* 0x040fe200000018ff */
[----:B-1----:R-:W1:Y:S07]  /*3520*/  LDSM.16.MT88.4 R8, [R2+0x6900] ;  /* 0x006900000208783b */ /* 0x002e6e0000004200 */
[----:B------:R-:W-:Y:S07]  /*3530*/  HMMA.16816.F32 R32, R4, R34, RZ ;  /* 0x000000220420723c */ /* 0x000fee00000018ff */
[----:B----4-:R-:W-:-:S02]  /*3540*/  F2FP.PACK_AB R4, R228, R161 ;  /* 0x000000a1e404723e */ /* 0x010fc400000000ff */
[----:B------:R-:W-:Y:S02]  /*3550*/  F2FP.PACK_AB R5, R229, R165 ;  /* 0x000000a5e505723e */ /* 0x000fe400000000ff */
[----:B------:R-:W-:Y:S02]  /*3560*/  F2FP.PACK_AB R6, R138, R14 ;  /* 0x0000000e8a06723e */ /* 0x000fe400000000ff */
[----:B--2---:R-:W-:-:S07]  /*3570*/  F2FP.PACK_AB R7, R139, R15 ;  /* 0x0000000f8b07723e */ /* 0x004fce00000000ff */
[C---:B---3--:R-:W-:Y:S08]  /*3580*/  HMMA.16816.F32 R140, R4.reuse, R16, R88 ;  /* 0x00000010048c723c */ /* 0x048ff00000001858 */
[C---:B------:R-:W-:Y:S01]  /*3590*/  HMMA.16816.F32 R88, R4.reuse, R18, R68 ;  /* 0x000000120458723c */ /* 0x040fe20000001844 */
[----:B------:R-:W2:Y:S06]  /*35a0*/  LDSM.16.MT88.4 R16, [R233+0x900] ;  /* 0x00090000e910783b */ /* 0x000eac0000004200 */
[----:B------:R-:W-:Y:S01]  /*35b0*/  IMAD.MOV.U32 R71, RZ, RZ, R139 ;  /* 0x000000ffff477224 */ /* 0x000fe200078e008b */
[----:B------:R-:W-:Y:S01]  /*35c0*/  MOV R69, R137 ;  /* 0x0000008900457202 */ /* 0x000fe20000000f00 */
[----:B------:R-:W-:Y:S01]  /*35d0*/  IMAD.MOV.U32 R70, RZ, RZ, R138 ;  /* 0x000000ffff467224 */ /* 0x000fe200078e008a */
[----:B------:R-:W-:Y:S01]  /*35e0*/  HMMA.16816.F32 R148, R4, R24, R100 ;  /* 0x000000180494723c */ /* 0x000fe20000001864 */
[----:B------:R-:W-:-:S07]  /*35f0*/  IMAD.MOV.U32 R68, RZ, RZ, R136 ;  /* 0x000000ffff447224 */ /* 0x000fce00078e0088 */
[C---:B-1----:R-:W-:Y:S07]  /*3600*/  HMMA.16816.F32 R136, R4.reuse, R8, R56 ;  /* 0x000000080488723c */ /* 0x042fee0000001838 */
[----:B------:R-:W-:Y:S01]  /*3610*/  IMAD.MOV.U32 R56, RZ, RZ, R131 ;  /* 0x000000ffff387224 */ /* 0x000fe200078e0083 */
[----:B------:R-:W-:Y:S01]  /*3620*/  MOV R57, R130 ;  /* 0x0000008200397202 */ /* 0x000fe20000000f00 */
[----:B------:R-:W-:Y:S01]  /*3630*/  IMAD.MOV.U32 R58, RZ, RZ, R129 ;  /* 0x000000ffff3a7224 */ /* 0x000fe200078e0081 */
[C---:B------:R-:W-:Y:S01]  /*3640*/  HMMA.16816.F32 R76, R4.reuse, R26, R76 ;  /* 0x0000001a044c723c */ /* 0x040fe2000000184c */
[----:B------:R-:W-:Y:S01]  /*3650*/  IMAD.MOV.U32 R59, RZ, RZ, R128 ;  /* 0x000000ffff3b7224 */ /* 0x000fe200078e0080 */
[----:B------:R-:W-:Y:S06]  /*3660*/  LDSM.16.MT88.4 R24, [R135+0x3900] ;  /* 0x003900008718783b */ /* 0x000fec0000004200 */
[C---:B------:R-:W-:Y:S01]  /*3670*/  HMMA.16816.F32 R128, R4.reuse, R10, R48 ;  /* 0x0000000a0480723c */ /* 0x040fe20000001830 */
[----:B------:R-:W1:Y:S06]  /*3680*/  LDSM.16.MT88.4 R8, [R0+0x900] ;  /* 0x000900000008783b */ /* 0x000e6c0000004200 */
[----:B------:R-:W-:Y:S01]  /*3690*/  MOV R50, R165 ;  /* 0x000000a500327202 */ /* 0x000fe20000000f00 */
[----:B------:R-:W-:Y:S01]  /*36a0*/  IMAD.MOV.U32 R51, RZ, RZ, R164 ;  /* 0x000000ffff337224 */ /* 0x000fe200078e00a4 */
[C---:B--2---:R-:W-:Y:S07]  /*36b0*/  HMMA.16816.F32 R168, R4.reuse, R16, R96 ;  /* 0x0000001004a8723c */ /* 0x044fee0000001860 */
[----:B------:R-:W-:Y:S01]  /*36c0*/  IMAD.MOV.U32 R99, RZ, RZ, R163 ;  /* 0x000000ffff637224 */ /* 0x000fe200078e00a3 */
[----:B------:R-:W-:Y:S01]  /*36d0*/  HMMA.16816.F32 R164, R4, R18, R72 ;  /* 0x0000001204a4723c */ /* 0x000fe20000001848 */
[----:B------:R-:W2:Y:S01]  /*36e0*/  LDSM.16.MT88.4 R16, [R0+0x3900] ;  /* 0x003900000010783b */ /* 0x000ea20000004200 */
[----:B------:R-:W-:Y:S01]  /*36f0*/  MOV R98, R162 ;  /* 0x000000a200627202 */ /* 0x000fe20000000f00 */
[----:B------:R-:W-:-:S02]  /*3700*/  IMAD.MOV.U32 R97, RZ, RZ, R161 ;  /* 0x000000ffff617224 */ /* 0x000fc400078e00a1 */
[----:B------:R-:W-:-:S03]  /*3710*/  IMAD.MOV.U32 R96, RZ, RZ, R160 ;  /* 0x000000ffff607224 */ /* 0x000fc600078e00a0 */
[C---:B------:R-:W-:Y:S08]  /*3720*/  HMMA.16816.F32 R172, R4.reuse, R20, R104 ;  /* 0x0000001404ac723c */ /* 0x040ff00000001868 */
[C---:B------:R-:W-:Y:S01]  /*3730*/  HMMA.16816.F32 R176, R4.reuse, R22, R80 ;  /* 0x0000001604b0723c */ /* 0x040fe20000001850 */
[----:B------:R-:W3:Y:S07]  /*3740*/  LDSM.16.MT88.4 R20, [R233+0x3900] ;  /* 0x00390000e914783b */ /* 0x000eee0000004200 */
[C---:B-1----:R-:W-:Y:S08]  /*3750*/  HMMA.16816.F32 R104, R4.reuse, R8, R64 ;  /* 0x000000080468723c */ /* 0x042ff00000001840 */
[C---:B------:R-:W-:Y:S01]  /*3760*/  HMMA.16816.F32 R160, R4.reuse, R10, R52 ;  /* 0x0000000a04a0723c */ /* 0x040fe20000001834 */
[----:B------:R-:W1:Y:S07]  /*3770*/  LDSM.16.MT88.4 R8, [R135+0x6900] ;  /* 0x006900008708783b */ /* 0x000e6e0000004200 */
[C---:B------:R-:W-:Y:S07]  /*3780*/  HMMA.16816.F32 R100, R4.reuse, R24, R92 ;  /* 0x000000180464723c */ /* 0x040fee000000185c */
[----:B------:R-:W-:Y:S01]  /*3790*/  MOV R25, R50 ;  /* 0x0000003200197202 */ /* 0x000fe20000000f00 */
[----:B------:R-:W-:Y:S01]  /*37a0*/  HMMA.16816.F32 R92, R4, R26, R60 ;  /* 0x0000001a045c723c */ /* 0x000fe2000000183c */
[----:B------:R-:W-:-:S06]  /*37b0*/  IMAD.MOV.U32 R24, RZ, RZ, R51 ;  /* 0x000000ffff187224 */ /* 0x000fcc00078e0033 */
[----:B------:R-:W-:Y:S01]  /*37c0*/  IMAD.MOV.U32 R27, RZ, RZ, R56 ;  /* 0x000000ffff1b7224 */ /* 0x000fe200078e0038 */
[----:B--2---:R-:W-:Y:S01]  /*37d0*/  HMMA.16816.F32 R52, R4, R16, R36 ;  /* 0x000000100434723c */ /* 0x004fe20000001824 */
[----:B------:R-:W-:-:S07]  /*37e0*/  MOV R26, R57 ;  /* 0x00000039001a7202 */ /* 0x000fce0000000f00 */
[C---:B------:R-:W-:Y:S01]  /*37f0*/  HMMA.16816.F32 R60, R4.reuse, R18, R116 ;  /* 0x00000012043c723c */ /* 0x040fe20000001874 */
[----:B------:R-:W2:Y:S06]  /*3800*/  LDSM.16.MT88.4 R16, [R0+0x6900] ;  /* 0x006900000010783b */ /* 0x000eac0000004200 */
[----:B------:R-:W-:Y:S01]  /*3810*/  IMAD.MOV.U32 R117, RZ, RZ, R27 ;  /* 0x000000ffff757224 */ /* 0x000fe200078e001b */
[----:B---3--:R-:W-:Y:S01]  /*3820*/  HMMA.16816.F32 R64, R4, R22, R40 ;  /* 0x000000160440723c */ /* 0x008fe20000001828 */
[----:B------:R-:W-:Y:S01]  /*3830*/  MOV R119, R25 ;  /* 0x0000001900777202 */ /* 0x000fe20000000f00 */
[----:B------:R-:W-:-:S02]  /*3840*/  IMAD.MOV.U32 R27, RZ, RZ, R97 ;  /* 0x000000ffff1b7224 */ /* 0x000fc400078e0061 */
[----:B------:R-:W-:-:S03]  /*3850*/  IMAD.MOV.U32 R25, RZ, RZ, R99 ;  /* 0x000000ffff197224 */ /* 0x000fc600078e0063 */
[----:B------:R-:W-:Y:S01]  /*3860*/  MOV R43, R228 ;  /* 0x000000e4002b7202 */ /* 0x000fe20000000f00 */
[----:B-1----:R-:W-:Y:S01]  /*3870*/  HMMA.16816.F32 R72, R4, R8, R112 ;  /* 0x000000080448723c */ /* 0x002fe20000001870 */
[----:B------:R-:W-:Y:S02]  /*3880*/  IMAD.MOV.U32 R41, RZ, RZ, R58 ;  /* 0x000000ffff297224 */ /* 0x000fe400078e003a */
[----:B------:R-:W-:-:S04]  /*3890*/  IMAD.MOV.U32 R42, RZ, RZ, R59 ;  /* 0x000000ffff2a7224 */ /* 0x000fc800078e003b */
[----:B------:R-:W-:Y:S01]  /*38a0*/  FFMA.FTZ R8, R127, c[0x0][0x2d0], -R13 ;  /* 0x0000b4007f087a23 */ /* 0x000fe2000001080d */
[C---:B------:R-:W-:Y:S01]  /*38b0*/  HMMA.16816.F32 R80, R4.reuse, R20, R44 ;  /* 0x000000140450723c */ /* 0x040fe2000000182c */
[----:B------:R-:W1:Y:S01]  /*38c0*/  LDSM.16.MT88.4 R20, [R233+0x6900] ;  /* 0x00690000e914783b */ /* 0x000e620000004200 */
[----:B------:R-:W-:Y:S01]  /*38d0*/  MOV R127, R41 ;  /* 0x00000029007f7202 */ /* 0x000fe20000000f00 */
[----:B------:R3:W4:Y:S01]  /*38e0*/  MUFU.EX2 R40, R8 ;  /* 0x0000000800287308 */ /* 0x0007220000000800 */
[----:B------:R-:W-:Y:S01]  /*38f0*/  IMAD.MOV.U32 R112, RZ, RZ, R42 ;  /* 0x000000ffff707224 */ /* 0x000fe200078e002a */
[----:B------:R-:W-:Y:S01]  /*3900*/  MOV R114, R26 ;  /* 0x0000001a00727202 */ /* 0x000fe20000000f00 */
[----:B------:R-:W-:Y:S02]  /*3910*/  IMAD.MOV.U32 R113, RZ, RZ, R43 ;  /* 0x000000ffff717224 */ /* 0x000fe400078e002b */
[----:B------:R-:W-:Y:S01]  /*3920*/  HMMA.16816.F32 R56, R4, R10, R108 ;  /* 0x0000000a0438723c */ /* 0x000fe2000000186c */
[----:B------:R-:W-:Y:S01]  /*3930*/  IMAD.MOV.U32 R115, RZ, RZ, R24 ;  /* 0x000000ffff737224 */ /* 0x000fe200078e0018 */
[----:B------:R-:W-:Y:S01]  /*3940*/  MOV R24, R98 ;  /* 0x0000006200187202 */ /* 0x000fe20000000f00 */
[----:B------:R-:W-:-:S05]  /*3950*/  IMAD.MOV.U32 R26, RZ, RZ, R96 ;  /* 0x000000ffff1a7224 */ /* 0x000fca00078e0060 */
[----:B--2---:R-:W-:Y:S01]  /*3960*/  HMMA.16816.F32 R36, R4, R18, R32 ;  /* 0x000000120424723c */ /* 0x004fe20000001820 */
[----:B------:R-:W-:Y:S01]  /*3970*/  LDSM.16.MT88.4 R32, [R135+0x1100] ;  /* 0x001100008720783b */ /* 0x000fe20000004200 */
[----:B---3--:R-:W-:-:S04]  /*3980*/  FFMA.FTZ R8, R126, c[0x0][0x2d0], -R13 ;  /* 0x0000b4007e087a23 */ /* 0x008fc8000001080d */
[----:B------:R2:W3:Y:S02]  /*3990*/  MUFU.EX2 R126, R8 ;  /* 0x00000008007e7308 */ /* 0x0004e40000000800 */
[----:B--2---:R-:W-:Y:S01]  /*39a0*/  FFMA.FTZ R8, R125, c[0x0][0x2d0], -R13 ;  /* 0x0000b4007d087a23 */ /* 0x004fe2000001080d */
[C---:B-1----:R-:W-:Y:S05]  /*39b0*/  HMMA.16816.F32 R48, R4.reuse, R20, R84 ;  /* 0x000000140430723c */ /* 0x042fea0000001854 */
[----:B------:R1:W-:Y:S03]  /*39c0*/  MUFU.EX2 R228, R8 ;  /* 0x0000000800e47308 */ /* 0x0003e60000000800 */
[----:B------:R-:W-:Y:S01]  /*39d0*/  HMMA.16816.F32 R44, R4, R22, R28 ;  /* 0x00000016042c723c */ /* 0x000fe2000000181c */
[----:B------:R-:W-:Y:S06]  /*39e0*/  LDSM.16.MT88.4 R20, [R2+0x1100] ;  /* 0x001100000214783b */ /* 0x000fec0000004200 */
[----:B------:R-:W-:Y:S01]  /*39f0*/  IMAD.MOV.U32 R31, RZ, RZ, R68 ;  /* 0x000000ffff1f7224 */ /* 0x000fe200078e0044 */
[----:B------:R-:W-:Y:S01]  /*3a00*/  MOV R30, R69 ;  /* 0x00000045001e7202 */ /* 0x000fe20000000f00 */
[----:B------:R-:W-:-:S02]  /*3a10*/  IMAD.MOV.U32 R29, RZ, RZ, R70 ;  /* 0x000000ffff1d7224 */ /* 0x000fc400078e0046 */
[----:B-1----:R-:W-:Y:S02]  /*3a20*/  FFMA.FTZ R8, R124, c[0x0][0x2d0], -R13 ;  /* 0x0000b4007c087a23 */ /* 0x002fe4000001080d */
[----:B------:R-:W-:Y:S02]  /*3a30*/  IMAD.MOV.U32 R28, RZ, RZ, R71 ;  /* 0x000000ffff1c7224 */ /* 0x000fe400078e0047 */
[----:B------:R1:W2:Y:S02]  /*3a40*/  MUFU.EX2 R118, R8 ;  /* 0x0000000800767308 */ /* 0x0002a40000000800 */
[----:B-1----:R-:W-:Y:S02]  /*3a50*/  FFMA.FTZ R8, R133, c[0x0][0x2d0], -R12 ;  /* 0x0000b40085087a23 */ /* 0x002fe4000001080c */
[----:B----4-:R-:W-:-:S04]  /*3a60*/  IMAD.MOV.U32 R133, RZ, RZ, R40 ;  /* 0x000000ffff857224 */ /* 0x010fc800078e0028 */
[----:B------:R1:W4:Y:S01]  /*3a70*/  MUFU.EX2 R9, R8 ;  /* 0x0000000800097308 */ /* 0x0003220000000800 */
[----:B------:R-:W-:Y:S01]  /*3a80*/  HMMA.16816.F32 R40, R4, R16, R120 ;  /* 0x000000100428723c */ /* 0x000fe20000001878 */
[----:B------:R-:W4:Y:S06]  /*3a90*/  LDSM.16.MT88.4 R16, [R2+0x4100] ;  /* 0x004100000210783b */ /* 0x000f2c0000004200 */
[----:B---3--:R-:W-:Y:S02]  /*3aa0*/  F2FP.PACK_AB R4, R126, R133 ;  /* 0x000000857e04723e */ /* 0x008fe400000000ff */
[----:B--2---:R-:W-:Y:S01]  /*3ab0*/  F2FP.PACK_AB R6, R118, R228 ;  /* 0x000000e47606723e */ /* 0x004fe200000000ff */
[----:B-1----:R-:W-:-:S04]  /*3ac0*/  FFMA.FTZ R8, R145, c[0x0][0x2d0], -R12 ;  /* 0x0000b40091087a23 */ /* 0x002fc8000001080c */
[----:B------:R1:W2:Y:S02]  /*3ad0*/  MUFU.EX2 R124, R8 ;  /* 0x00000008007c7308 */ /* 0x0002a40000000800 */
[----:B-1----:R-:W-:Y:S02]  /*3ae0*/  FFMA.FTZ R8, R134, c[0x0][0x2d0], -R12 ;  /* 0x0000b40086087a23 */ /* 0x002fe4000001080c */
[----:B----4-:R-:W-:-:S04]  /*3af0*/  IMAD.MOV.U32 R134, RZ, RZ, R9 ;  /* 0x000000ffff867224 */ /* 0x010fc800078e0009 */
[----:B------:R1:W-:Y:S01]  /*3b00*/  MUFU.EX2 R125, R8 ;  /* 0x00000008007d7308 */ /* 0x0003e20000000800 */
[----:B--2---:R-:W-:Y:S01]  /*3b10*/  F2FP.PACK_AB R5, R124, R134 ;  /* 0x000000867c05723e */ /* 0x004fe200000000ff */
[----:B-1----:R-:W-:-:S06]  /*3b20*/  FFMA.FTZ R8, R144, c[0x0][0x2d0], -R12 ;  /* 0x0000b40090087a23 */ /* 0x002fcc000001080c */
[----:B------:R1:W2:Y:S02]  /*3b30*/  MUFU.EX2 R116, R8 ;  /* 0x0000000800747308 */ /* 0x0002a40000000800 */
[----:B-1----:R-:W1:Y:S01]  /*3b40*/  LDSM.16.MT88.4 R8, [R2+0x7100] ;  /* 0x007100000208783b */ /* 0x002e620000004200 */
[----:B--2---:R-:W-:-:S07]  /*3b50*/  F2FP.PACK_AB R7, R116, R125 ;  /* 0x0000007d7407723e */ /* 0x004fce00000000ff */
[C---:B------:R-:W-:Y:S07]  /*3b60*/  HMMA.16816.F32 R84, R4.reuse, R16, R140 ;  /* 0x000000100454723c */ /* 0x040fee000000188c */
[----:B------:R-:W-:Y:S01]  /*3b70*/  IMAD.MOV.U32 R143, RZ, RZ, R119 ;  /* 0x000000ffff8f7224 */ /* 0x000fe200078e0077 */
[----:B------:R-:W-:Y:S01]  /*3b80*/  MOV R142, R27 ;  /* 0x0000001b008e7202 */ /* 0x000fe20000000f00 */
[----:B------:R-:W-:Y:S01]  /*3b90*/  IMAD.MOV.U32 R119, RZ, RZ, R26 ;  /* 0x000000ffff777224 */ /* 0x000fe200078e001a */
[----:B------:R-:W-:Y:S01]  /*3ba0*/  HMMA.16816.F32 R88, R4, R18, R88 ;  /* 0x000000120458723c */ /* 0x000fe20000001858 */
[----:B------:R-:W-:Y:S01]  /*3bb0*/  IMAD.MOV.U32 R140, RZ, RZ, R24 ;  /* 0x000000ffff8c7224 */ /* 0x000fe200078e0018 */
[----:B------:R-:W-:Y:S01]  /*3bc0*/  LDSM.16.MT88.4 R16, [R135+0x4100] ;  /* 0x004100008710783b */ /* 0x000fe20000004200 */
[----:B------:R-:W-:-:S03]  /*3bd0*/  IMAD.MOV.U32 R141, RZ, RZ, R25 ;  /* 0x000000ffff8d7224 */ /* 0x000fc600078e0019 */
[----:B------:R-:W2:Y:S02]  /*3be0*/  LDSM.16.MT88.4 R24, [R233+0x1100] ;  /* 0x00110000e918783b */ /* 0x000ea40000004200 */
[C---:B------:R-:W-:Y:S08]  /*3bf0*/  HMMA.16816.F32 R68, R4.reuse, R20, R148 ;  /* 0x000000140444723c */ /* 0x040ff00000001894 */
[C---:B------:R-:W-:Y:S01]  /*3c00*/  HMMA.16816.F32 R76, R4.reuse, R22, R76 ;  /* 0x00000016044c723c */ /* 0x040fe2000000184c */
[----:B------:R-:W3:Y:S07]  /*3c10*/  LDSM.16.MT88.4 R20, [R0+0x1100] ;  /* 0x001100000014783b */ /* 0x000eee0000004200 */
[C---:B-1----:R-:W-:Y:S07]  /*3c20*/  HMMA.16816.F32 R96, R4.reuse, R8, R136 ;  /* 0x000000080460723c */ /* 0x042fee0000001888 */
[----:B------:R-:W-:Y:S01]  /*3c30*/  MOV R139, R112 ;  /* 0x00000070008b7202 */ /* 0x000fe20000000f00 */
[----:B------:R-:W-:Y:S01]  /*3c40*/  HMMA.16816.F32 R108, R4, R10, R128 ;  /* 0x0000000a046c723c */ /* 0x000fe20000001880 */
[----:B------:R-:W1:Y:S01]  /*3c50*/  LDSM.16.MT88.4 R8, [R233+0x4100] ;  /* 0x00410000e908783b */ /* 0x000e620000004200 */
[----:B------:R-:W-:Y:S01]  /*3c60*/  IMAD.MOV.U32 R138, RZ, RZ, R113 ;  /* 0x000000ffff8a7224 */ /* 0x000fe200078e0071 */
[----:B------:R-:W-:Y:S01]  /*3c70*/  MOV R136, R115 ;  /* 0x0000007300887202 */ /* 0x000fe20000000f00 */
[----:B------:R-:W-:-:S04]  /*3c80*/  IMAD.MOV.U32 R137, RZ, RZ, R114 ;  /* 0x000000ffff897224 */ /* 0x000fc800078e0072 */
[C---:B------:R-:W-:Y:S07]  /*3c90*/  HMMA.16816.F32 R120, R4.reuse, R34, R176 ;  /* 0x000000220478723c */ /* 0x040fee00000018b0 */
[----:B------:R-:W-:Y:S01]  /*3ca0*/  IMAD.MOV.U32 R176, RZ, RZ, R125 ;  /* 0x000000ffffb07224 */ /* 0x000fe200078e007d */
[----:B------:R-:W-:Y:S01]  /*3cb0*/  MOV R178, R126 ;  /* 0x0000007e00b27202 */ /* 0x000fe20000000f00 */
[----:B------:R-:W-:Y:S01]  /*3cc0*/  IMAD.MOV.U32 R177, RZ, RZ, R124 ;  /* 0x000000ffffb17224 */ /* 0x000fe200078e007c */
[----:B------:R-:W-:Y:S01]  /*3cd0*/  HMMA.16816.F32 R112, R4, R32, R172 ;  /* 0x000000200470723c */ /* 0x000fe200000018ac */
[----:B------:R-:W-:-:S06]  /*3ce0*/  IMAD.MOV.U32 R179, RZ, RZ, R127 ;  /* 0x000000ffffb37224 */ /* 0x000fcc00078e007f */
[----:B------:R-:W-:Y:S01]  /*3cf0*/  MOV R172, R28 ;  /* 0x0000001c00ac7202 */ /* 0x000fe20000000f00 */
[C---:B--2---:R-:W-:Y:S01]  /*3d00*/  HMMA.16816.F32 R124, R4.reuse, R24, R168 ;  /* 0x00000018047c723c */ /* 0x044fe200000018a8 */
[----:B------:R-:W-:Y:S01]  /*3d10*/  IMAD.MOV.U32 R173, RZ, RZ, R29 ;  /* 0x000000ffffad7224 */ /* 0x000fe200078e001d */
[----:B------:R-:W-:Y:S01]  /*3d20*/  MOV R175, R31 ;  /* 0x0000001f00af7202 */ /* 0x000fe20000000f00 */
[----:B------:R-:W-:Y:S02]  /*3d30*/  IMAD.MOV.U32 R174, RZ, RZ, R30 ;  /* 0x000000ffffae7224 */ /* 0x000fe400078e001e */
[----:B------:R-:W2:Y:S02]  /*3d40*/  LDSM.16.MT88.4 R28, [R0+0x4100] ;  /* 0x00410000001c783b */ /* 0x000ea40000004200 */
[----:B------:R-:W-:Y:S01]  /*3d50*/  IMAD.MOV.U32 R170, RZ, RZ, R147 ;  /* 0x000000ffffaa7224 */ /* 0x000fe200078e0093 */
[----:B------:R-:W-:Y:S01]  /*3d60*/  MOV R171, R146 ;  /* 0x0000009200ab7202 */ /* 0x000fe20000000f00 */
[----:B---3--:R-:W-:Y:S01]  /*3d70*/  HMMA.16816.F32 R148, R4, R20, R104 ;  /* 0x000000140494723c */ /* 0x008fe20000001868 */
[----:B------:R-:W-:Y:S01]  /*3d80*/  MOV R25, R176 ;  /* 0x000000b000197202 */ /* 0x000fe20000000f00 */
[----:B------:R-:W-:-:S06]  /*3d90*/  IMAD.MOV.U32 R24, RZ, RZ, R177 ;  /* 0x000000ffff187224 */ /* 0x000fcc00078e00b1 */
[C---:B------:R-:W-:Y:S07]  /*3da0*/  HMMA.16816.F32 R144, R4.reuse, R16, R100 ;  /* 0x000000100490723c */ /* 0x040fee0000001864 */
[----:B------:R-:W-:Y:S01]  /*3db0*/  IMAD.MOV.U32 R103, RZ, RZ, R134 ;  /* 0x000000ffff677224 */ /* 0x000fe200078e0086 */
[----:B------:R-:W-:Y:S01]  /*3dc0*/  MOV R101, R118 ;  /* 0x0000007600657202 */ /* 0x000fe20000000f00 */
[----:B------:R-:W-:Y:S01]  /*3dd0*/  IMAD.MOV.U32 R102, RZ, RZ, R117 ;  /* 0x000000ffff667224 */ /* 0x000fe200078e0075 */
[----:B-1----:R-:W-:Y:S01]  /*3de0*/  HMMA.16816.F32 R32, R4, R10, R64 ;  /* 0x0000000a0420723c */ /* 0x002fe20000001840 */
[----:B------:R-:W-:-:S02]  /*3df0*/  IMAD.MOV.U32 R100, RZ, RZ, R116 ;  /* 0x000000ffff647224 */ /* 0x000fc400078e0074 */
[----:B------:R-:W-:-:S04]  /*3e00*/  IMAD.MOV.U32 R134, RZ, RZ, R119 ;  /* 0x000000ffff867224 */ /* 0x000fc800078e0077 */
[----:B------:R-:W-:Y:S01]  /*3e10*/  IMAD.MOV.U32 R64, RZ, RZ, R170 ;  /* 0x000000ffff407224 */ /* 0x000fe200078e00aa */
[----:B------:R-:W-:Y:S01]  /*3e20*/  HMMA.16816.F32 R116, R4, R18, R92 ;  /* 0x000000120474723c */ /* 0x000fe2000000185c */
[----:B------:R-:W1:Y:S01]  /*3e30*/  LDSM.16.MT88.4 R16, [R233+0x7100] ;  /* 0x00710000e910783b */ /* 0x000e620000004200 */
[----:B------:R-:W-:Y:S01]  /*3e40*/  IMAD.MOV.U32 R65, RZ, RZ, R171 ;  /* 0x000000ffff417224 */ /* 0x000fe200078e00ab */
[----:B------:R-:W-:Y:S01]  /*3e50*/  MOV R66, R137 ;  /* 0x0000008900427202 */ /* 0x000fe20000000f00 */
[----:B------:R-:W-:-:S03]  /*3e60*/  IMAD.MOV.U32 R67, RZ, RZ, R136 ;  /* 0x000000ffff437224 */ /* 0x000fc600078e0088 */
[----:B------:R-:W-:Y:S01]  /*3e70*/  MOV R95, R140 ;  /* 0x0000008c005f7202 */ /* 0x000fe20000000f00 */
[----:B------:R-:W-:Y:S01]  /*3e80*/  IMAD.MOV.U32 R94, RZ, RZ, R141 ;  /* 0x000000ffff5e7224 */ /* 0x000fe200078e008d */
[----:B------:R-:W-:Y:S01]  /*3e90*/  MOV R92, R143 ;  /* 0x0000008f005c7202 */ /* 0x000fe20000000f00 */
[----:B------:R-:W-:Y:S01]  /*3ea0*/  IMAD.MOV.U32 R93, RZ, RZ, R142 ;  /* 0x000000ffff5d7224 */ /* 0x000fe200078e008e */
[C---:B------:R-:W-:Y:S01]  /*3eb0*/  HMMA.16816.F32 R160, R4.reuse, R22, R160 ;  /* 0x0000001604a0723c */ /* 0x040fe200000018a0 */
[----:B------:R-:W-:Y:S07]  /*3ec0*/  LDSM.16.MT88.4 R20, [R0+0x7100] ;  /* 0x007100000014783b */ /* 0x000fee0000004200 */
[C---:B------:R-:W-:Y:S01]  /*3ed0*/  HMMA.16816.F32 R140, R4.reuse, R8, R80 ;  /* 0x00000008048c723c */ /* 0x040fe20000001850 */
[----:B------:R-:W3:Y:S06]  /*3ee0*/  LDSM.16.MT88.4 R8, [R135+0x7100] ;  /* 0x007100008708783b */ /* 0x000eec0000004200 */
[----:B------:R-:W-:Y:S01]  /*3ef0*/  IMAD.MOV.U32 R83, RZ, RZ, R172 ;  /* 0x000000ffff537224 */ /* 0x000fe200078e00ac */
[----:B--2---:R-:W-:Y:S01]  /*3f00*/  HMMA.16816.F32 R168, R4, R28, R52 ;  /* 0x0000001c04a8723c */ /* 0x004fe20000001834 */
[----:B------:R-:W-:Y:S01]  /*3f10*/  IMAD.MOV.U32 R82, RZ, RZ, R173 ;  /* 0x000000ffff527224 */ /* 0x000fe200078e00ad */
[----:B------:R-:W-:Y:S01]  /*3f20*/  MOV R81, R174 ;  /* 0x000000ae00517202 */ /* 0x000fe20000000f00 */
[----:B------:R-:W-:-:S04]  /*3f30*/  IMAD.MOV.U32 R80, RZ, RZ, R175 ;  /* 0x000000ffff507224 */ /* 0x000fc800078e00af */
[----:B------:R-:W-:Y:S01]  /*3f40*/  IMAD.MOV.U32 R54, RZ, RZ, R236 ;  /* 0x000000ffff367224 */ /* 0x000fe200078e00ec */
[----:B------:R-:W-:Y:S01]  /*3f50*/  MOV R53, R238 ;  /* 0x000000ee00357202 */ /* 0x000fe20000000f00 */
[----:B------:R-:W-:Y:S01]  /*3f60*/  IMAD.MOV.U32 R29, RZ, RZ, R138 ;  /* 0x000000ffff1d7224 */ /* 0x000fe200078e008a */
[----:B------:R-:W-:Y:S01]  /*3f70*/  HMMA.16816.F32 R128, R4, R26, R164 ;  /* 0x0000001a0480723c */ /* 0x000fe200000018a4 */
[----:B------:R-:W-:Y:S02]  /*3f80*/  IMAD.MOV.U32 R55, RZ, RZ, R231 ;  /* 0x000000ffff377224 */ /* 0x000fe400078e00e7 */
[----:B------:R-:W-:-:S04]  /*3f90*/  IMAD.MOV.U32 R52, RZ, RZ, R139 ;  /* 0x000000ffff347224 */ /* 0x000fc800078e008b */
[----:B------:R-:W-:Y:S01]  /*3fa0*/  IMAD.MOV.U32 R27, RZ, RZ, R178 ;  /* 0x000000ffff1b7224 */ /* 0x000fe200078e00b2 */
[----:B------:R-:W-:Y:S01]  /*3fb0*/  HMMA.16816.F32 R136, R4, R30, R60 ;  /* 0x0000001e0488723c */ /* 0x000fe2000000183c */
[----:B------:R-:W-:-:S06]  /*3fc0*/  MOV R26, R179 ;  /* 0x000000b3001a7202 */ /* 0x000fcc0000000f00 */
[----:B------:R-:W-:Y:S01]  /*3fd0*/  IMAD.MOV.U32 R60, RZ, RZ, R93 ;  /* 0x000000ffff3c7224 */ /* 0x000fe200078e005d */
[----:B------:R-:W-:Y:S01]  /*3fe0*/  MOV R62, R95 ;  /* 0x0000005f003e7202 */ /* 0x000fe20000000f00 */
[----:B------:R-:W-:Y:S01]  /*3ff0*/  IMAD.MOV.U32 R61, RZ, RZ, R94 ;  /* 0x000000ffff3d7224 */ /* 0x000fe200078e005e */
[----:B-1----:R-:W-:Y:S01]  /*4000*/  HMMA.16816.F32 R172, R4, R16, R48 ;  /* 0x0000001004ac723c */ /* 0x002fe20000001830 */
[----:B------:R-:W-:-:S07]  /*4010*/  IMAD.MOV.U32 R63, RZ, RZ, R100 ;  /* 0x000000ffff3f7224 */ /* 0x000fce00078e0064 */
[C---:B---3--:R-:W-:Y:S07]  /*4020*/  HMMA.16816.F32 R104, R4.reuse, R8, R72 ;  /* 0x000000080468723c */ /* 0x048fee0000001848 */
[----:B------:R-:W-:Y:S01]  /*4030*/  FFMA.FTZ R8, R183, c[0x0][0x2d0], -R13 ;  /* 0x0000b400b7087a23 */ /* 0x000fe2000001080d */
[C---:B------:R-:W-:Y:S01]  /*4040*/  HMMA.16816.F32 R176, R4.reuse, R10, R56 ;  /* 0x0000000a04b0723c */ /* 0x040fe20000001838 */
[----:B------:R-:W-:Y:S01]  /*4050*/  IMAD.MOV.U32 R73, RZ, RZ, R55 ;  /* 0x000000ffff497224 */ /* 0x000fe200078e0037 */
[----:B------:R-:W-:Y:S01]  /*4060*/  MOV R72, R54 ;  /* 0x0000003600487202 */ /* 0x000fe20000000f00 */
[----:B------:R1:W-:Y:S01]  /*4070*/  MUFU.EX2 R236, R8 ;  /* 0x0000000800ec7308 */ /* 0x0003e20000000800 */
        /* <DEDUP_REMOVED lines=9> */
[----:B------:R-:W-:Y:S01]  /*4110*/  LDSM.16.MT88.4 R16, [R2+0x4900] ;  /* 0x004900000210783b */ /* 0x000fe20000004200 */
[----:B------:R-:W-:Y:S01]  /*4120*/  IMAD.MOV.U32 R74, RZ, RZ, R64 ;  /* 0x000000ffff4a7224 */ /* 0x000fe200078e0040 */
[----:B------:R-:W-:Y:S01]  /*4130*/  MOV R11, R61 ;  /* 0x0000003d000b7202 */ /* 0x000fe20000000f00 */
[----:B------:R-:W-:-:S02]  /*4140*/  IMAD.MOV.U32 R64, RZ, RZ, R229 ;  /* 0x000000ffff407224 */ /* 0x000fc400078e00e5 */
[----:B------:R-:W-:Y:S01]  /*4150*/  IMAD.MOV.U32 R56, RZ, RZ, R62 ;  /* 0x000000ffff387224 */ /* 0x000fe200078e003e */
[C---:B------:R-:W-:Y:S01]  /*4160*/  HMMA.16816.F32 R100, R4.reuse, R20, R40 ;  /* 0x000000140464723c */ /* 0x040fe20000001828 */
[----:B-1----:R-:W-:Y:S01]  /*4170*/  FFMA.FTZ R8, R182, c[0x0][0x2d0], -R13 ;  /* 0x0000b400b6087a23 */ /* 0x002fe2000001080d */
[----:B------:R-:W-:Y:S01]  /*4180*/  MOV R62, R228 ;  /* 0x000000e4003e7202 */ /* 0x000fe20000000f00 */
[----:B------:R-:W-:Y:S01]  /*4190*/  IMAD.MOV.U32 R58, RZ, RZ, R75 ;  /* 0x000000ffff3a7224 */ /* 0x000fe200078e004b */
[----:B------:R-:W-:Y:S01]  /*41a0*/  MOV R182, R9 ;  /* 0x0000000900b67202 */ /* 0x000fe20000000f00 */
[----:B------:R1:W-:Y:S01]  /*41b0*/  MUFU.EX2 R238, R8 ;  /* 0x0000000800ee7308 */ /* 0x0003e20000000800 */
[----:B------:R-:W-:Y:S01]  /*41c0*/  MOV R10, R74 ;  /* 0x0000004a000a7202 */ /* 0x000fe20000000f00 */
[----:B------:R-:W-:Y:S01]  /*41d0*/  IMAD.MOV.U32 R57, RZ, RZ, R63 ;  /* 0x000000ffff397224 */ /* 0x000fe200078e003f */
[----:B------:R-:W-:Y:S01]  /*41e0*/  HMMA.16816.F32 R92, R4, R22, R36 ;  /* 0x00000016045c723c */ /* 0x000fe20000001824 */
[----:B------:R-:W-:Y:S01]  /*41f0*/  MOV R9, R52 ;  /* 0x0000003400097202 */ /* 0x000fe20000000f00 */
[----:B------:R-:W-:Y:S01]  /*4200*/  IMAD.MOV.U32 R75, RZ, RZ, R64 ;  /* 0x000000ffff4b7224 */ /* 0x000fe200078e0040 */
[----:B------:R-:W-:Y:S01]  /*4210*/  MOV R74, R55 ;  /* 0x00000037004a7202 */ /* 0x000fe20000000f00 */
[----:B------:R-:W-:Y:S01]  /*4220*/  IMAD.MOV.U32 R63, RZ, RZ, R24 ;  /* 0x000000ffff3f7224 */ /* 0x000fe200078e0018 */
[----:B------:R-:W-:Y:S01]  /*4230*/  MOV R64, R27 ;  /* 0x0000001b00407202 */ /* 0x000fe20000000f00 */
[----:B------:R-:W-:Y:S01]  /*4240*/  IMAD.MOV.U32 R61, RZ, RZ, R25 ;  /* 0x000000ffff3d7224 */ /* 0x000fe200078e0019 */
[----:B------:R-:W-:Y:S01]  /*4250*/  LDSM.16.MT88.4 R20, [R233+0x1900] ;  /* 0x00190000e914783b */ /* 0x000fe20000004200 */
[----:B------:R-:W-:-:S02]  /*4260*/  FFMA.FTZ R4, R215, c[0x0][0x2d0], -R12 ;  /* 0x0000b400d7047a23 */ /* 0x000fc4000001080c */
[----:B------:R-:W-:Y:S02]  /*4270*/  IMAD.MOV.U32 R39, RZ, RZ, R73 ;  /* 0x000000ffff277224 */ /* 0x000fe400078e0049 */
[----:B------:R-:W-:Y:S02]  /*4280*/  IMAD.MOV.U32 R73, RZ, RZ, R54 ;  /* 0x000000ffff497224 */ /* 0x000fe400078e0036 */
[----:B-1----:R-:W-:Y:S01]  /*4290*/  FFMA.FTZ R8, R180, c[0x0][0x2d0], -R13 ;  /* 0x0000b400b4087a23 */ /* 0x002fe2000001080d */
[----:B------:R-:W-:Y:S01]  /*42a0*/  MOV R180, R75 ;  /* 0x0000004b00b47202 */ /* 0x000fe20000000f00 */
[----:B------:R-:W-:Y:S02]  /*42b0*/  IMAD.MOV.U32 R36, RZ, RZ, R59 ;  /* 0x000000ffff247224 */ /* 0x000fe400078e003b */
[----:B------:R1:W-:Y:S01]  /*42c0*/  MUFU.EX2 R231, R8 ;  /* 0x0000000800e77308 */ /* 0x0003e20000000800 */
[----:B------:R-:W-:Y:S02]  /*42d0*/  IMAD.MOV.U32 R59, RZ, RZ, R60 ;  /* 0x000000ffff3b7224 */ /* 0x000fe400078e003c */
[----:B------:R-:W-:-:S02]  /*42e0*/  IMAD.MOV.U32 R60, RZ, RZ, R26 ;  /* 0x000000ffff3c7224 */ /* 0x000fc400078e001a */
[----:B------:R-:W-:Y:S01]  /*42f0*/  LDSM.16.MT88.4 R24, [R2+0x7900] ;  /* 0x007900000218783b */ /* 0x000fe20000004200 */
[----:B------:R-:W-:Y:S02]  /*4300*/  IMAD.MOV.U32 R183, RZ, RZ, R66 ;  /* 0x000000ffffb77224 */ /* 0x000fe400078e0042 */
[----:B------:R-:W-:Y:S02]  /*4310*/  IMAD.MOV.U32 R215, RZ, RZ, R57 ;  /* 0x000000ffffd77224 */ /* 0x000fe400078e0039 */
[----:B------:R-:W-:Y:S02]  /*4320*/  IMAD.MOV.U32 R38, RZ, RZ, R60 ;  /* 0x000000ffff267224 */ /* 0x000fe400078e003c */
[----:B-1----:R-:W-:Y:S01]  /*4330*/  FFMA.FTZ R8, R181, c[0x0][0x2d0], -R13 ;  /* 0x0000b400b5087a23 */ /* 0x002fe2000001080d */
[----:B------:R-:W-:Y:S02]  /*4340*/  MOV R181, R29 ;  /* 0x0000001d00b57202 */ /* 0x000fe40000000f00 */
[----:B------:R-:W1:Y:S01]  /*4350*/  LDSM.16.MT88.4 R28, [R2+0x1900] ;  /* 0x00190000021c783b */ /* 0x000e620000004200 */
[----:B------:R2:W3:Y:S02]  /*4360*/  MUFU.EX2 R230, R8 ;  /* 0x0000000800e67308 */ /* 0x0004e40000000800 */
[----:B--2---:R-:W-:Y:S01]  /*4370*/  FFMA.FTZ R8, R212, c[0x0][0x2d0], -R12 ;  /* 0x0000b400d4087a23 */ /* 0x004fe2000001080c */
[----:B---3--:R-:W-:Y:S01]  /*4380*/  F2FP.PACK_AB R6, R230, R231 ;  /* 0x000000e7e606723e */ /* 0x008fe200000000ff */
[----:B------:R-:W-:-:S04]  /*4390*/  IMAD.MOV.U32 R212, RZ, RZ, R72 ;  /* 0x000000ffffd47224 */ /* 0x000fc800078e0048 */
[----:B------:R2:W-:Y:S01]  /*43a0*/  MUFU.EX2 R229, R8 ;  /* 0x0000000800e57308 */ /* 0x0005e20000000800 */
[----:B------:R-:W-:-:S05]  /*43b0*/  IMAD.MOV.U32 R72, RZ, RZ, R53 ;  /* 0x000000ffff487224 */ /* 0x000fca00078e0035 */
[----:B------:R-:W-:Y:S01]  /*43c0*/  MOV R37, R72 ;  /* 0x0000004800257202 */ /* 0x000fe20000000f00 */
[--C-:B--2---:R-:W-:Y:S02]  /*43d0*/  FFMA.FTZ R8, R213, c[0x0][0x2d0], -R12.reuse ;  /* 0x0000b400d5087a23 */ /* 0x104fe4000001080c */
[----:B------:R2:W-:Y:S08]  /*43e0*/  MUFU.EX2 R213, R4 ;  /* 0x0000000400d57308 */ /* 0x0005f00000000800 */
[----:B------:R-:W3:Y:S01]  /*43f0*/  MUFU.EX2 R228, R8 ;  /* 0x0000000800e47308 */ /* 0x000ee20000000800 */
[----:B--2---:R-:W-:-:S07]  /*4400*/  FFMA.FTZ R4, R214, c[0x0][0x2d0], -R12 ;  /* 0x0000b400d6047a23 */ /* 0x004fce000001080c */
[----:B------:R2:W4:Y:S01]  /*4410*/  MUFU.EX2 R214, R4 ;  /* 0x0000000400d67308 */ /* 0x0005220000000800 */
[----:B---3--:R-:W-:Y:S02]  /*4420*/  F2FP.PACK_AB R5, R228, R229 ;  /* 0x000000e5e405723e */ /* 0x008fe400000000ff */
[----:B--2---:R-:W-:Y:S02]  /*4430*/  F2FP.PACK_AB R4, R238, R236 ;  /* 0x000000ecee04723e */ /* 0x004fe400000000ff */
[----:B----4-:R-:W-:-:S07]  /*4440*/  F2FP.PACK_AB R7, R214, R213 ;  /* 0x000000d5d607723e */ /* 0x010fce00000000ff */
[C---:B-1----:R-:W-:Y:S07]  /*4450*/  HMMA.16816.F32 R52, R4.reuse, R28, R68 ;  /* 0x0000001c0434723c */ /* 0x042fee0000001844 */
[----:B------:R-:W-:Y:S01]  /*4460*/  IMAD.MOV.U32 R71, RZ, RZ, R9 ;  /* 0x000000ffff477224 */ /* 0x000fe200078e0009 */
[----:B------:R-:W-:Y:S01]  /*4470*/  HMMA.16816.F32 R40, R4, R30, R76 ;  /* 0x0000001e0428723c */ /* 0x000fe2000000184c */
[----:B------:R-:W1:Y:S01]  /*4480*/  LDSM.16.MT88.4 R28, [R135+0x1900] ;  /* 0x00190000871c783b */ /* 0x000e620000004200 */
[----:B------:R-:W-:-:S05]  /*4490*/  MOV R70, R56 ;  /* 0x0000003800467202 */ /* 0x000fca0000000f00 */
[----:B------:R-:W-:Y:S01]  /*44a0*/  IMAD.MOV.U32 R79, RZ, RZ, R10 ;  /* 0x000000ffff4f7224 */ /* 0x000fe200078e000a */
[C---:B------:R-:W-:Y:S01]  /*44b0*/  HMMA.16816.F32 R84, R4.reuse, R16, R84 ;  /* 0x000000100454723c */ /* 0x040fe20000001854 */
[----:B------:R-:W-:Y:S02]  /*44c0*/  IMAD.MOV.U32 R78, RZ, RZ, R11 ;  /* 0x000000ffff4e7224 */ /* 0x000fe400078e000b */
[----:B------:R-:W2:Y:S01]  /*44d0*/  LDSM.16.MT88.4 R8, [R135+0x4900] ;  /* 0x004900008708783b */ /* 0x000ea20000004200 */
[----:B------:R-:W-:Y:S02]  /*44e0*/  IMAD.MOV.U32 R76, RZ, RZ, R73 ;  /* 0x000000ffff4c7224 */ /* 0x000fe400078e0049 */
[----:B------:R-:W-:Y:S02]  /*44f0*/  IMAD.MOV.U32 R77, RZ, RZ, R74 ;  /* 0x000000ffff4d7224 */ /* 0x000fe400078e004a */
[C---:B------:R-:W-:Y:S01]  /*4500*/  HMMA.16816.F32 R44, R4.reuse, R18, R88 ;  /* 0x00000012042c723c */ /* 0x040fe20000001858 */
[----:B------:R-:W-:Y:S06]  /*4510*/  LDSM.16.MT88.4 R16, [R0+0x1900] ;  /* 0x001900000010783b */ /* 0x000fec0000004200 */
[----:B------:R-:W-:Y:S01]  /*4520*/  IMAD.MOV.U32 R91, RZ, RZ, R64 ;  /* 0x000000ffff5b7224 */ /* 0x000fe200078e0040 */
[----:B------:R-:W-:Y:S01]  /*4530*/  HMMA.16816.F32 R48, R4, R24, R96 ;  /* 0x000000180430723c */ /* 0x000fe20000001860 */
[----:B------:R-:W-:Y:S01]  /*4540*/  IMAD.MOV.U32 R88, RZ, RZ, R61 ;  /* 0x000000ffff587224 */ /* 0x000fe200078e003d */
[----:B------:R-:W-:Y:S01]  /*4550*/  MOV R89, R62 ;  /* 0x0000003e00597202 */ /* 0x000fe20000000f00 */
[----:B------:R-:W-:-:S04]  /*4560*/  IMAD.MOV.U32 R90, RZ, RZ, R63 ;  /* 0x000000ffff5a7224 */ /* 0x000fc800078e003f */
[----:B------:R-:W-:Y:S01]  /*4570*/  IMAD.MOV.U32 R98, RZ, RZ, R182 ;  /* 0x000000ffff627224 */ /* 0x000fe200078e00b6 */
[----:B------:R-:W-:Y:S01]  /*4580*/  MOV R96, R81 ;  /* 0x0000005100607202 */ /* 0x000fe20000000f00 */
[----:B------:R-:W-:Y:S01]  /*4590*/  IMAD.MOV.U32 R97, RZ, RZ, R80 ;  /* 0x000000ffff617224 */ /* 0x000fe200078e0050 */
[----:B------:R-:W-:Y:S01]  /*45a0*/  HMMA.16816.F32 R60, R4, R26, R108 ;  /* 0x0000001a043c723c */ /* 0x000fe2000000186c */
[----:B------:R-:W3:Y:S01]  /*45b0*/  LDSM.16.MT88.4 R24, [R233+0x4900] ;  /* 0x00490000e918783b */ /* 0x000ee20000004200 */
[----:B------:R-:W-:-:S06]  /*45c0*/  MOV R99, R212 ;  /* 0x000000d400637202 */ /* 0x000fcc0000000f00 */
[C---:B-1----:R-:W-:Y:S07]  /*45d0*/  HMMA.16816.F32 R72, R4.reuse, R28, R112 ;  /* 0x0000001c0448723c */ /* 0x042fee0000001870 */
[----:B------:R-:W-:Y:S01]  /*45e0*/  MOV R29, R65 ;  /* 0x00000041001d7202 */ /* 0x000fe20000000f00 */
[----:B------:R-:W-:Y:S01]  /*45f0*/  IMAD.MOV.U32 R28, RZ, RZ, R67 ;  /* 0x000000ffff1c7224 */ /* 0x000fe200078e0043 */
[C---:B--2---:R-:W-:Y:S07]  /*4600*/  HMMA.16816.F32 R112, R4.reuse, R8, R144 ;  /* 0x000000080470723c */ /* 0x044fee0000001890 */
[----:B------:R-:W-:Y:S01]  /*4610*/  FFMA.FTZ R8, R243, c[0x0][0x2d0], -R13 ;  /* 0x0000b400f3087a23 */ /* 0x000fe2000001080d */
[----:B------:R-:W-:Y:S03]  /*4620*/  HMMA.16816.F32 R64, R4, R30, R120 ;  /* 0x0000001e0440723c */ /* 0x000fe60000001878 */
[----:B------:R1:W-:Y:S04]  /*4630*/  MUFU.EX2 R182, R8 ;  /* 0x0000000800b67308 */ /* 0x0003e80000000800 */
[----:B------:R-:W-:Y:S01]  /*4640*/  MOV R31, R58 ;  /* 0x0000003a001f7202 */ /* 0x000fe20000000f00 */
[----:B------:R-:W-:-:S02]  /*4650*/  IMAD.MOV.U32 R30, RZ, RZ, R59 ;  /* 0x000000ffff1e7224 */ /* 0x000fc400078e003b */
[C---:B------:R-:W-:Y:S07]  /*4660*/  HMMA.16816.F32 R56, R4.reuse, R20, R124 ;  /* 0x000000140438723c */ /* 0x040fee000000187c */
[----:B------:R-:W-:Y:S01]  /*4670*/  IMAD.MOV.U32 R127, RZ, RZ, R82 ;  /* 0x000000ffff7f7224 */ /* 0x000fe200078e0052 */
[----:B------:R-:W-:Y:S01]  /*4680*/  MOV R20, R71 ;  /* 0x0000004700147202 */ /* 0x000fe20000000f00 */
[----:B-1----:R-:W-:Y:S01]  /*4690*/  FFMA.FTZ R8, R242, c[0x0][0x2d0], -R13 ;  /* 0x0000b400f2087a23 */ /* 0x002fe2000001080d */
[----:B------:R-:W-:Y:S01]  /*46a0*/  MOV R125, R77 ;  /* 0x0000004d007d7202 */ /* 0x000fe20000000f00 */
[----:B------:R-:W-:Y:S01]  /*46b0*/  IMAD.MOV.U32 R126, RZ, RZ, R83 ;  /* 0x000000ffff7e7224 */ /* 0x000fe200078e0053 */
[----:B---3--:R-:W-:Y:S01]  /*46c0*/  HMMA.16816.F32 R120, R4, R24, R140 ;  /* 0x000000180478723c */ /* 0x008fe2000000188c */
[----:B------:R-:W-:-:S02]  /*46d0*/  IMAD.MOV.U32 R21, RZ, RZ, R70 ;  /* 0x000000ffff157224 */ /* 0x000fc400078e0046 */
[----:B------:R-:W-:-:S05]  /*46e0*/  IMAD.MOV.U32 R124, RZ, RZ, R76 ;  /* 0x000000ffff7c7224 */ /* 0x000fca00078e004c */
[C---:B------:R-:W-:Y:S07]  /*46f0*/  HMMA.16816.F32 R80, R4.reuse, R16, R148 ;  /* 0x000000100450723c */ /* 0x040fee0000001894 */
[----:B------:R-:W-:Y:S01]  /*4700*/  MOV R150, R183 ;  /* 0x000000b700967202 */ /* 0x000fe20000000f00 */
[----:B------:R-:W-:Y:S01]  /*4710*/  HMMA.16816.F32 R68, R4, R22, R128 ;  /* 0x000000160444723c */ /* 0x000fe20000001880 */
[----:B------:R1:W-:Y:S01]  /*4720*/  MUFU.EX2 R183, R8 ;  /* 0x0000000800b77308 */ /* 0x0003e20000000800 */
[----:B------:R-:W-:-:S05]  /*4730*/  IMAD.MOV.U32 R151, RZ, RZ, R244 ;  /* 0x000000ffff977224 */ /* 0x000fca00078e00f4 */
[----:B------:R-:W-:Y:S01]  /*4740*/  IMAD.MOV.U32 R22, RZ, RZ, R78 ;  /* 0x000000ffff167224 */ /* 0x000fe200078e004e */
[----:B------:R-:W-:Y:S01]  /*4750*/  MOV R129, R90 ;  /* 0x0000005a00817202 */ /* 0x000fe20000000f00 */
[----:B------:R-:W-:Y:S01]  /*4760*/  IMAD.MOV.U32 R23, RZ, RZ, R79 ;  /* 0x000000ffff177224 */ /* 0x000fe200078e004f */
[----:B------:R-:W-:Y:S01]  /*4770*/  MOV R149, R151 ;  /* 0x0000009700957202 */ /* 0x000fe20000000f00 */
[----:B------:R-:W-:Y:S01]  /*4780*/  HMMA.16816.F32 R76, R4, R18, R160 ;  /* 0x00000012044c723c */ /* 0x000fe200000018a0 */
[----:B------:R-:W2:Y:S01]  /*4790*/  LDSM.16.MT88.4 R16, [R0+0x4900] ;  /* 0x004900000010783b */ /* 0x000ea20000004200 */
[----:B------:R-:W-:Y:S01]  /*47a0*/  IMAD.MOV.U32 R128, RZ, RZ, R91 ;  /* 0x000000ffff807224 */ /* 0x000fe200078e005b */
[----:B------:R-:W-:Y:S01]  /*47b0*/  MOV R151, R23 ;  /* 0x0000001700977202 */ /* 0x000fe20000000f00 */
[----:B------:R-:W-:Y:S01]  /*47c0*/  IMAD.MOV.U32 R130, RZ, RZ, R89 ;  /* 0x000000ffff827224 */ /* 0x000fe200078e0059 */
[----:B------:R-:W-:Y:S01]  /*47d0*/  MOV R23, R129 ;  /* 0x0000008100177202 */ /* 0x000fe20000000f00 */
[----:B-1----:R-:W-:-:S02]  /*47e0*/  FFMA.FTZ R8, R241, c[0x0][0x2d0], -R13 ;  /* 0x0000b400f1087a23 */ /* 0x002fc4000001080d */
[----:B------:R-:W-:Y:S01]  /*47f0*/  IMAD.MOV.U32 R131, RZ, RZ, R88 ;  /* 0x000000ffff837224 */ /* 0x000fe200078e0058 */
[C---:B------:R-:W-:Y:S01]  /*4800*/  HMMA.16816.F32 R108, R4.reuse, R26, R32 ;  /* 0x0000001a046c723c */ /* 0x040fe20000001820 */
[----:B------:R1:W-:Y:S01]  /*4810*/  MUFU.EX2 R212, R8 ;  /* 0x0000000800d47308 */ /* 0x0003e20000000800 */
[----:B------:R-:W-:Y:S01]  /*4820*/  IMAD.MOV.U32 R163, RZ, RZ, R23 ;  /* 0x000000ffffa37224 */ /* 0x000fe200078e0017 */
[----:B------:R-:W3:Y:S01]  /*4830*/  LDSM.16.MT88.4 R24, [R233+0x7900] ;  /* 0x00790000e918783b */ /* 0x000ee20000004200 */
[----:B------:R-:W-:Y:S02]  /*4840*/  MOV R129, R131 ;  /* 0x0000008300817202 */ /* 0x000fe40000000f00 */
[----:B------:R-:W-:Y:S01]  /*4850*/  MOV R131, R21 ;  /* 0x0000001500837202 */ /* 0x000fe20000000f00 */
[----:B------:R-:W-:Y:S01]  /*4860*/  IMAD.MOV.U32 R161, RZ, RZ, R151 ;  /* 0x000000ffffa17224 */ /* 0x000fe200078e0097 */
[----:B------:R-:W-:Y:S01]  /*4870*/  MOV R21, R31 ;  /* 0x0000001f00157202 */ /* 0x000fe20000000f00 */
[----:B------:R-:W-:Y:S01]  /*4880*/  HMMA.16816.F32 R88, R4, R10, R116 ;  /* 0x0000000a0458723c */ /* 0x000fe20000001874 */
[----:B------:R-:W-:Y:S01]  /*4890*/  MOV R31, R29 ;  /* 0x0000001d001f7202 */ /* 0x000fe20000000f00 */
[----:B------:R-:W4:Y:S01]  /*48a0*/  LDSM.16.MT88.4 R32, [R135+0x7900] ;  /* 0x007900008720783b */ /* 0x000f220000004200 */
[----:B-1----:R-:W-:Y:S01]  /*48b0*/  FFMA.FTZ R8, R240, c[0x0][0x2d0], -R13 ;  /* 0x0000b400f0087a23 */ /* 0x002fe2000001080d */
[----:B------:R-:W-:-:S03]  /*48c0*/  MOV R29, R181 ;  /* 0x000000b5001d7202 */ /* 0x000fc60000000f00 */
[----:B------:R1:W1:Y:S02]  /*48d0*/  MUFU.EX2 R244, R8 ;  /* 0x0000000800f47308 */ /* 0x0002640000000800 */
[----:B-1----:R-:W-:Y:S02]  /*48e0*/  FFMA.FTZ R8, R150, c[0x0][0x2d0], -R12 ;  /* 0x0000b40096087a23 */ /* 0x002fe4000001080c */
        /* <DEDUP_REMOVED lines=8> */
[----:B------:R1:W5:Y:S01]  /*4970*/  LDL.LU R239, [R1+0x24] ;  /* 0x0000240001ef7983 */ /* 0x0003620000300800 */
        /* <DEDUP_REMOVED lines=11> */
[----:B------:R-:W-:Y:S01]  /*4a30*/  IMAD.MOV.U32 R116, RZ, RZ, R23 ;  /* 0x000000ffff747224 */ /* 0x000fe200078e0017 */
[----:B------:R-:W-:Y:S01]  /*4a40*/  MOV R117, R22 ;  /* 0x0000001600757202 */ /* 0x000fe20000000f00 */
        /* <DEDUP_REMOVED lines=8> */
[C---:B---3--:R-:W-:Y:S01]  /*4ad0*/  HMMA.16816.F32 R144, R4.reuse, R24, R172 ;  /* 0x000000180490723c */ /* 0x048fe200000018ac */
[----:B------:R-:W-:Y:S01]  /*4ae0*/  F2FP.PACK_AB R10, R244, R212 ;  /* 0x000000d4f40a723e */ /* 0x000fe200000000ff */
[----:B------:R-:W-:Y:S01]  /*4af0*/  IMAD.MOV.U32 R240, RZ, RZ, R31 ;  /* 0x000000fffff07224 */ /* 0x000fe200078e001f */
[----:B------:R-:W-:Y:S01]  /*4b00*/  MOV R36, R237 ;  /* 0x000000ed00247202 */ /* 0x000fe20000000f00 */
[----:B-1----:R-:W-:Y:S01]  /*4b10*/  FFMA.FTZ R8, R149, c[0x0][0x2d0], -R12 ;  /* 0x0000b40095087a23 */ /* 0x002fe2000001080c */
[----:B------:R-:W-:Y:S01]  /*4b20*/  MOV R243, R128 ;  /* 0x0000008000f37202 */ /* 0x000fe20000000f00 */
[----:B------:R-:W-:Y:S01]  /*4b30*/  IMAD.MOV.U32 R128, RZ, RZ, R129 ;  /* 0x000000ffff807224 */ /* 0x000fe200078e0081 */
[----:B------:R-:W-:Y:S01]  /*4b40*/  MOV R175, R124 ;  /* 0x0000007c00af7202 */ /* 0x000fe20000000f00 */
[C---:B------:R-:W-:Y:S01]  /*4b50*/  HMMA.16816.F32 R148, R4.reuse, R18, R136 ;  /* 0x000000120494723c */ /* 0x040fe20000001888 */
[----:B------:R-:W-:Y:S01]  /*4b60*/  LDSM.16.MT88.4 R16, [R2+0x5100] ;  /* 0x005100000210783b */ /* 0x000fe20000004200 */
[----:B------:R1:W2:Y:S01]  /*4b70*/  MUFU.EX2 R180, R8 ;  /* 0x0000000800b47308 */ /* 0x0002a20000000800 */
[----:B------:R-:W-:Y:S01]  /*4b80*/  IMAD.MOV.U32 R174, RZ, RZ, R125 ;  /* 0x000000ffffae7224 */ /* 0x000fe200078e007d */
[----:B------:R-:W-:Y:S01]  /*4b90*/  MOV R173, R126 ;  /* 0x0000007e00ad7202 */ /* 0x000fe20000000f00 */
[----:B------:R-:W-:Y:S01]  /*4ba0*/  IMAD.MOV.U32 R172, RZ, RZ, R127 ;  /* 0x000000ffffac7224 */ /* 0x000fe200078e007f */
[----:B------:R-:W-:Y:S01]  /*4bb0*/  MOV R129, R36 ;  /* 0x0000002400817202 */ /* 0x000fe20000000f00 */
[----:B------:R-:W-:Y:S01]  /*4bc0*/  IMAD.MOV.U32 R138, RZ, RZ, R21 ;  /* 0x000000ffff8a7224 */ /* 0x000fe200078e0015 */
[----:B------:R-:W-:Y:S01]  /*4bd0*/  MOV R137, R20 ;  /* 0x0000001400897202 */ /* 0x000fe20000000f00 */
[C---:B----4-:R-:W-:Y:S01]  /*4be0*/  HMMA.16816.F32 R140, R4.reuse, R32, R104 ;  /* 0x00000020048c723c */ /* 0x050fe20000001868 */
[----:B------:R-:W3:Y:S01]  /*4bf0*/  LDSM.16.MT88.4 R20, [R0+0x7900] ;  /* 0x007900000014783b */ /* 0x000ee20000004200 */
[----:B------:R-:W-:Y:S01]  /*4c00*/  IMAD.MOV.U32 R136, RZ, RZ, R131 ;  /* 0x000000ffff887224 */ /* 0x000fe200078e0083 */
[----:B------:R-:W-:Y:S01]  /*4c10*/  MOV R139, R30 ;  /* 0x0000001e008b7202 */ /* 0x000fe20000000f00 */
[----:B------:R-:W-:Y:S01]  /*4c20*/  IMAD.MOV.U32 R131, RZ, RZ, R37 ;  /* 0x000000ffff837224 */ /* 0x000fe200078e0025 */
[----:B------:R-:W-:Y:S01]  /*4c30*/  MOV R242, R28 ;  /* 0x0000001c00f27202 */ /* 0x000fe20000000f00 */
[----:B------:R-:W-:Y:S01]  /*4c40*/  IMAD.MOV.U32 R24, RZ, RZ, R240 ;  /* 0x000000ffff187224 */ /* 0x000fe200078e00f0 */
[----:B------:R-:W-:Y:S01]  /*4c50*/  MOV R32, R137 ;  /* 0x0000008900207202 */ /* 0x000fe20000000f00 */
[C---:B------:R-:W-:Y:S01]  /*4c60*/  HMMA.16816.F32 R176, R4.reuse, R34, R176 ;  /* 0x0000002204b0723c */ /* 0x040fe200000018b0 */
[----:B-1----:R-:W-:Y:S01]  /*4c70*/  FFMA.FTZ R8, R160, c[0x0][0x2d0], -R12 ;  /* 0x0000b400a0087a23 */ /* 0x002fe2000001080c */
[----:B--2---:R-:W-:Y:S01]  /*4c80*/  F2FP.PACK_AB R9, R180, R181 ;  /* 0x000000b5b409723e */ /* 0x004fe200000000ff */
[----:B------:R-:W-:Y:S01]  /*4c90*/  IMAD.MOV.U32 R33, RZ, RZ, R136 ;  /* 0x000000ffff217224 */ /* 0x000fe200078e0088 */
[----:B------:R-:W-:Y:S01]  /*4ca0*/  MOV R160, R130 ;  /* 0x0000008200a07202 */ /* 0x000fe20000000f00 */
[----:B------:R1:W-:Y:S01]  /*4cb0*/  MUFU.EX2 R163, R8 ;  /* 0x0000000800a37308 */ /* 0x0003e20000000800 */
[----:B------:R-:W-:Y:S01]  /*4cc0*/  MOV R130, R38 ;  /* 0x0000002600827202 */ /* 0x000fe20000000f00 */
[----:B------:R-:W-:Y:S01]  /*4cd0*/  IMAD.MOV.U32 R35, RZ, RZ, R138 ;  /* 0x000000ffff237224 */ /* 0x000fe200078e008a */
[----:B------:R-:W-:Y:S01]  /*4ce0*/  HMMA.16816.F32 R164, R4, R26, R164 ;  /* 0x0000001a04a4723c */ /* 0x000fe200000018a4 */
[----:B------:R-:W-:Y:S01]  /*4cf0*/  MOV R34, R139 ;  /* 0x0000008b00227202 */ /* 0x000fe20000000f00 */
[----:B------:R-:W-:Y:S01]  /*4d00*/  LDSM.16.MT88.4 R28, [R2+0x2100] ;  /* 0x00210000021c783b */ /* 0x000fe20000004200 */
[----:B------:R-:W-:Y:S01]  /*4d10*/  MOV R240, R118 ;  /* 0x0000007600f07202 */ /* 0x000fe20000000f00 */
[----:B------:R-:W-:Y:S01]  /*4d20*/  UISETP.GE.AND UP0, UPT, UR4, 0xc1, UPT ;  /* 0x000000c10400788c */ /* 0x000fe2000bf06270 */
[----:B------:R-:W-:-:S02]  /*4d30*/  IMAD.MOV.U32 R237, RZ, RZ, 0x20 ;  /* 0x00000020ffed7424 */ /* 0x000fc400078e00ff */
[----:B------:R-:W-:Y:S01]  /*4d40*/  IMAD.MOV.U32 R26, RZ, RZ, R242 ;  /* 0x000000ffff1a7224 */ /* 0x000fe200078e00f2 */
[----:B------:R-:W-:Y:S01]  /*4d50*/  MOV R27, R241 ;  /* 0x000000f1001b7202 */ /* 0x000fe20000000f00 */
[----:B------:R-:W-:Y:S01]  /*4d60*/  IMAD.MOV.U32 R241, RZ, RZ, R117 ;  /* 0x000000fffff17224 */ /* 0x000fe200078e0075 */
[----:B------:R-:W-:Y:S02]  /*4d70*/  MOV R242, R116 ;  /* 0x0000007400f27202 */ /* 0x000fe40000000f00 */
[----:B------:R-:W-:Y:S01]  /*4d80*/  PLOP3.LUT P1, PT, PT, PT, UP0, 0x80, 0x0 ;  /* 0x000000000000781c */ /* 0x000fe20003f2f008 */
[----:B-1----:R-:W-:Y:S02]  /*4d90*/  FFMA.FTZ R8, R245, c[0x0][0x2d0], -R12 ;  /* 0x0000b400f5087a23 */ /* 0x002fe4000001080c */
[----:B------:R-:W-:Y:S02]  /*4da0*/  IMAD.MOV.U32 R245, RZ, RZ, R39 ;  /* 0x000000fffff57224 */ /* 0x000fe400078e0027 */
[----:B------:R1:W2:Y:S01]  /*4db0*/  MUFU.EX2 R162, R8 ;  /* 0x0000000800a27308 */ /* 0x0002a20000000800 */
[----:B------:R-:W4:Y:S02]  /*4dc0*/  LDSM.16.MT88.4 R36, [R2+0x8100] ;  /* 0x008100000224783b */ /* 0x000f240000004200 */
[----:B------:R-:W-:Y:S01]  /*4dd0*/  MOV R25, R245 ;  /* 0x000000f500197202 */ /* 0x000fe20000000f00 */
[----:B------:R-:W-:Y:S01]  /*4de0*/  IMAD.MOV.U32 R245, RZ, RZ, R119 ;  /* 0x000000fffff57224 */ /* 0x000fe200078e0077 */
[C---:B---3--:R-:W-:Y:S07]  /*4df0*/  HMMA.16816.F32 R124, R4.reuse, R20, R100 ;  /* 0x00000014047c723c */ /* 0x048fee0000001864 */
[----:B------:R-:W-:Y:S01]  /*4e00*/  MOV R100, R96 ;  /* 0x0000006000647202 */ /* 0x000fe20000000f00 */
[----:B------:R-:W-:Y:S01]  /*4e10*/  HMMA.16816.F32 R104, R4, R22, R92 ;  /* 0x000000160468723c */ /* 0x000fe2000000185c */
[----:B------:R-:W3:Y:S01]  /*4e20*/  LDSM.16.MT88.4 R4, [R135+0x2100] ;  /* 0x002100008704783b */ /* 0x000ee20000004200 */
[----:B-1----:R-:W-:Y:S01]  /*4e30*/  F2FP.PACK_AB R8, R183, R182 ;  /* 0x000000b6b708723e */ /* 0x002fe200000000ff */
[----:B------:R-:W-:Y:S01]  /*4e40*/  IMAD.MOV.U32 R101, RZ, RZ, R97 ;  /* 0x000000ffff657224 */ /* 0x000fe200078e0061 */
[----:B--2---:R-:W-:Y:S01]  /*4e50*/  F2FP.PACK_AB R11, R162, R163 ;  /* 0x000000a3a20b723e */ /* 0x004fe200000000ff */
[----:B------:R-:W-:Y:S01]  /*4e60*/  IMAD.MOV.U32 R103, RZ, RZ, R99 ;  /* 0x000000ffff677224 */ /* 0x000fe200078e0063 */
[----:B------:R-:W-:Y:S01]  /*4e70*/  MOV R102, R98 ;  /* 0x0000006200667202 */ /* 0x000fe20000000f00 */
[----:B------:R-:W-:Y:S04]  /*4e80*/  LDSM.16.MT88.4 R20, [R0+0x2100] ;  /* 0x002100000014783b */ /* 0x000fe80000004200 */
[C---:B------:R-:W-:Y:S08]  /*4e90*/  HMMA.16816.F32 R84, R8.reuse, R16, R84 ;  /* 0x000000100854723c */ /* 0x040ff00000001854 */
[C---:B------:R-:W-:Y:S01]  /*4ea0*/  HMMA.16816.F32 R96, R8.reuse, R18, R44 ;  /* 0x000000120860723c */ /* 0x040fe2000000182c */
[----:B------:R-:W1:Y:S07]  /*4eb0*/  LDSM.16.MT88.4 R16, [R233+0x2100] ;  /* 0x00210000e910783b */ /* 0x000e6e0000004200 */
[C---:B----4-:R-:W-:Y:S07]  /*4ec0*/  HMMA.16816.F32 R44, R8.reuse, R38, R60 ;  /* 0x00000026082c723c */ /* 0x050fee000000183c */
[----:B------:R-:W-:Y:S01]  /*4ed0*/  IMAD.MOV.U32 R38, RZ, RZ, R25 ;  /* 0x000000ffff267224 */ /* 0x000fe200078e0019 */
[C---:B------:R-:W-:Y:S07]  /*4ee0*/  HMMA.16816.F32 R116, R8.reuse, R36, R48 ;  /* 0x000000240874723c */ /* 0x040fee0000001830 */
[----:B------:R-:W-:Y:S01]  /*4ef0*/  MOV R37, R134 ;  /* 0x0000008600257202 */ /* 0x000fe20000000f00 */
[C---:B---3--:R-:W-:Y:S07]  /*4f00*/  HMMA.16816.F32 R136, R8.reuse, R4, R72 ;  /* 0x000000040888723c */ /* 0x048fee0000001848 */
        /* <DEDUP_REMOVED lines=10> */
[C---:B-1----:R-:W-:Y:S01]  /*4fb0*/  HMMA.16816.F32 R60, R8.reuse, R16, R56 ;  /* 0x00000010083c723c */ /* 0x042fe20000001838 */
[----:B------:R-:W-:Y:S01]  /*4fc0*/  MOV R95, R102 ;  /* 0x00000066005f7202 */ /* 0x000fe20000000f00 */
[----:B------:R-:W-:Y:S01]  /*4fd0*/  IMAD.MOV.U32 R102, RZ, RZ, R27 ;  /* 0x000000ffff667224 */ /* 0x000fe200078e001b */
[----:B------:R-:W-:Y:S01]  /*4fe0*/  MOV R101, R26 ;  /* 0x0000001a00657202 */ /* 0x000fe20000000f00 */
[----:B------:R-:W-:Y:S02]  /*4ff0*/  LDSM.16.MT88.4 R56, [R2+0x2900] ;  /* 0x002900000238783b */ /* 0x000fe40000004200 */
[----:B------:R-:W-:Y:S01]  /*5000*/  IMAD.MOV.U32 R39, RZ, RZ, R95 ;  /* 0x000000ffff277224 */ /* 0x000fe200078e005f */
[----:B------:R-:W-:Y:S01]  /*5010*/  MOV R93, R102 ;  /* 0x00000066005d7202 */ /* 0x000fe20000000f00 */
[----:B------:R-:W-:Y:S01]  /*5020*/  HMMA.16816.F32 R68, R8, R18, R68 ;  /* 0x000000120844723c */ /* 0x000fe20000001844 */
[----:B------:R-:W1:Y:S01]  /*5030*/  LDSM.16.MT88.4 R16, [R233+0x5100] ;  /* 0x00510000e910783b */ /* 0x000e620000004200 */
[----:B------:R-:W-:-:S02]  /*5040*/  IMAD.MOV.U32 R92, RZ, RZ, R101 ;  /* 0x000000ffff5c7224 */ /* 0x000fc400078e0065 */
[----:B--2---:R-:W-:-:S04]  /*5050*/  FFMA.FTZ R4, R100, c[0x0][0x2d0], -R13 ;  /* 0x0000b40064047a23 */ /* 0x004fc8000001080d */
[C---:B------:R-:W-:Y:S01]  /*5060*/  HMMA.16816.F32 R52, R8.reuse, R28, R52 ;  /* 0x0000001c0834723c */ /* 0x040fe20000001834 */
[----:B------:R-:W-:Y:S01]  /*5070*/  IMAD.MOV.U32 R100, RZ, RZ, R103 ;  /* 0x000000ffff647224 */ /* 0x000fe200078e0067 */
[----:B------:R-:W-:Y:S01]  /*5080*/  MOV R103, R34 ;  /* 0x0000002200677202 */ /* 0x000fe20000000f00 */
[----:B------:R-:W-:Y:S01]  /*5090*/  IMAD.MOV.U32 R34, RZ, RZ, R35 ;  /* 0x000000ffff227224 */ /* 0x000fe200078e0023 */
[----:B------:R-:W-:Y:S01]  /*50a0*/  MOV R35, R32 ;  /* 0x0000002000237202 */ /* 0x000fe20000000f00 */
[----:B------:R-:W-:Y:S01]  /*50b0*/  IMAD.MOV.U32 R32, RZ, RZ, R33 ;  /* 0x000000ffff207224 */ /* 0x000fe200078e0021 */
[----:B------:R-:W-:Y:S02]  /*50c0*/  MOV R33, R160 ;  /* 0x000000a000217202 */ /* 0x000fe40000000f00 */
[----:B------:R2:W3:Y:S01]  /*50d0*/  MUFU.EX2 R160, R4 ;  /* 0x0000000400a07308 */ /* 0x0004e20000000800 */
[----:B------:R-:W-:Y:S01]  /*50e0*/  MOV R36, R100 ;  /* 0x0000006400247202 */ /* 0x000fe20000000f00 */
[----:B------:R-:W-:Y:S01]  /*50f0*/  HMMA.16816.F32 R28, R8, R30, R40 ;  /* 0x0000001e081c723c */ /* 0x000fe20000001828 */
[----:B------:R-:W-:Y:S01]  /*5100*/  MOV R95, R34 ;  /* 0x00000022005f7202 */ /* 0x000fe20000000f00 */
[----:B------:R-:W-:Y:S01]  /*5110*/  IMAD.MOV.U32 R100, RZ, RZ, R35 ;  /* 0x000000ffff647224 */ /* 0x000fe200078e0023 */
[----:B------:R-:W-:Y:S01]  /*5120*/  MOV R101, R32 ;  /* 0x0000002000657202 */ /* 0x000fe20000000f00 */
[----:B------:R-:W-:Y:S01]  /*5130*/  IMAD.MOV.U32 R102, RZ, RZ, R33 ;  /* 0x000000ffff667224 */ /* 0x000fe200078e0021 */
[----:B------:R-:W-:Y:S01]  /*5140*/  MOV R74, R95 ;  /* 0x0000005f004a7202 */ /* 0x000fe20000000f00 */
[----:B------:R-:W-:-:S02]  /*5150*/  IMAD.MOV.U32 R73, RZ, RZ, R100 ;  /* 0x000000ffff497224 */ /* 0x000fc400078e0064 */
[----:B------:R-:W-:Y:S01]  /*5160*/  HMMA.16816.F32 R40, R8, R20, R80 ;  /* 0x000000140828723c */ /* 0x000fe20000001850 */
[----:B--2---:R-:W-:-:S06]  /*5170*/  FFMA.FTZ R4, R24, c[0x0][0x2d0], -R13 ;  /* 0x0000b40018047a23 */ /* 0x004fcc000001080d */
[----:B------:R-:W-:Y:S01]  /*5180*/  MOV R81, R93 ;  /* 0x0000005d00517202 */ /* 0x000fe20000000f00 */
[----:B------:R-:W2:Y:S01]  /*5190*/  LDSM.16.MT88.4 R24, [R135+0x5100] ;  /* 0x005100008718783b */ /* 0x000ea20000004200 */
[----:B------:R-:W-:Y:S01]  /*51a0*/  IMAD.MOV.U32 R80, RZ, RZ, R92 ;  /* 0x000000ffff507224 */ /* 0x000fe200078e005c */
[----:B------:R4:W-:Y:S01]  /*51b0*/  MUFU.EX2 R134, R4 ;  /* 0x0000000400867308 */ /* 0x0009e20000000800 */
[----:B------:R-:W-:Y:S01]  /*51c0*/  HMMA.16816.F32 R48, R8, R6, R64 ;  /* 0x000000060830723c */ /* 0x000fe20000001840 */
[----:B------:R-:W-:Y:S01]  /*51d0*/  MOV R82, R101 ;  /* 0x0000006500527202 */ /* 0x000fe20000000f00 */
[----:B------:R-:W-:-:S05]  /*51e0*/  IMAD.MOV.U32 R83, RZ, RZ, R102 ;  /* 0x000000ffff537224 */ /* 0x000fca00078e0066 */
[----:B------:R-:W-:Y:S01]  /*51f0*/  IMAD.MOV.U32 R66, RZ, RZ, R130 ;  /* 0x000000ffff427224 */ /* 0x000fe200078e0082 */
[----:B-1----:R-:W-:Y:S01]  /*5200*/  HMMA.16816.F32 R108, R8, R18, R108 ;  /* 0x00000012086c723c */ /* 0x002fe2000000186c */
[----:B------:R-:W-:Y:S01]  /*5210*/  MOV R67, R131 ;  /* 0x0000008300437202 */ /* 0x000fe20000000f00 */
[----:B----4-:R-:W-:-:S06]  /*5220*/  FFMA.FTZ R4, R94, c[0x0][0x2d0], -R13 ;  /* 0x0000b4005e047a23 */ /* 0x010fcc000001080d */
[C---:B------:R-:W-:Y:S01]  /*5230*/  HMMA.16816.F32 R32, R8.reuse, R22, R76 ;  /* 0x000000160820723c */ /* 0x040fe2000000184c */
[----:B------:R-:W-:Y:S01]  /*5240*/  IMAD.MOV.U32 R94, RZ, RZ, R103 ;  /* 0x000000ffff5e7224 */ /* 0x000fe200078e0067 */
[----:B------:R-:W-:Y:S01]  /*5250*/  MOV R103, R128 ;  /* 0x0000008000677202 */ /* 0x000fe20000000f00 */
[----:B------:R-:W-:Y:S01]  /*5260*/  IMAD.MOV.U32 R128, RZ, RZ, R129 ;  /* 0x000000ffff807224 */ /* 0x000fe200078e0081 */
[----:B------:R-:W-:Y:S01]  /*5270*/  MOV R129, R133 ;  /* 0x0000008500817202 */ /* 0x000fe20000000f00 */
[----:B------:R-:W-:Y:S01]  /*5280*/  IMAD.MOV.U32 R75, RZ, RZ, R94 ;  /* 0x000000ffff4b7224 */ /* 0x000fe200078e005e */
[----:B------:R1:W4:Y:S01]  /*5290*/  MUFU.EX2 R133, R4 ;  /* 0x0000000400857308 */ /* 0x0003220000000800 */
[----:B------:R-:W-:Y:S01]  /*52a0*/  LDSM.16.MT88.4 R20, [R0+0x8100] ;  /* 0x008100000014783b */ /* 0x000fe20000004200 */
[----:B------:R-:W-:Y:S01]  /*52b0*/  HMMA.16816.F32 R92, R8, R16, R120 ;  /* 0x00000010085c723c */ /* 0x000fe20000001878 */
[----:B------:R-:W-:Y:S01]  /*52c0*/  IMAD.MOV.U32 R65, RZ, RZ, R128 ;  /* 0x000000ffff417224 */ /* 0x000fe200078e0080 */
[----:B------:R-:W-:Y:S01]  /*52d0*/  MOV R72, R129 ;  /* 0x0000008100487202 */ /* 0x000fe20000000f00 */
[----:B------:R-:W4:Y:S01]  /*52e0*/  LDSM.16.MT88.4 R16, [R0+0x5100] ;  /* 0x005100000010783b */ /* 0x000f220000004200 */
[----:B------:R-:W-:-:S02]  /*52f0*/  MOV R64, R103 ;  /* 0x0000006700407202 */ /* 0x000fc40000000f00 */
[----:B---3--:R-:W-:Y:S01]  /*5300*/  F2FP.PACK_AB R128, R160, R161 ;  /* 0x000000a1a080723e */ /* 0x008fe200000000ff */
[----:B------:R-:W-:Y:S01]  /*5310*/  LDSM.16.MT88.4 R120, [R2+0x8900] ;  /* 0x008900000278783b */ /* 0x000fe20000004200 */
[----:B--2---:R-:W-:Y:S01]  /*5320*/  HMMA.16816.F32 R76, R8, R24, R112 ;  /* 0x00000018084c723c */ /* 0x004fe20000001870 */
[----:B-1----:R-:W-:Y:S01]  /*5330*/  FFMA.FTZ R4, R37, c[0x0][0x2d0], -R12 ;  /* 0x0000b40025047a23 */ /* 0x002fe2000001080c */
[----:B----4-:R-:W-:-:S03]  /*5340*/  F2FP.PACK_AB R130, R133, R134 ;  /* 0x000000868582723e */ /* 0x010fc600000000ff */
[----:B------:R1:W-:Y:S02]  /*5350*/  MUFU.EX2 R37, R4 ;  /* 0x0000000400257308 */ /* 0x0003e40000000800 */
[----:B------:R-:W-:Y:S01]  /*5360*/  IMAD.MOV.U32 R114, RZ, RZ, R15 ;  /* 0x000000ffff727224 */ /* 0x000fe200078e000f */
[----:B------:R-:W-:Y:S01]  /*5370*/  MOV R115, R14 ;  /* 0x0000000e00737202 */ /* 0x000fe20000000f00 */
[----:B------:R-:W-:Y:S01]  /*5380*/  HMMA.16816.F32 R24, R8, R26, R88 ;  /* 0x0000001a0818723c */ /* 0x000fe20000001858 */
[----:B------:R-:W-:Y:S01]  /*5390*/  LDSM.16.MT88.4 R88, [R2+0x5900] ;  /* 0x005900000258783b */ /* 0x000fe20000004200 */
[----:B-1----:R-:W-:-:S04]  /*53a0*/  FFMA.FTZ R4, R38, c[0x0][0x2d0], -R12 ;  /* 0x0000b40026047a23 */ /* 0x002fc8000001080c */
[----:B------:R1:W2:Y:S02]  /*53b0*/  MUFU.EX2 R38, R4 ;  /* 0x0000000400267308 */ /* 0x0002a40000000800 */
[C---:B------:R-:W-:Y:S07]  /*53c0*/  HMMA.16816.F32 R100, R8.reuse, R16, R168 ;  /* 0x000000100864723c */ /* 0x040fee00000018a8 */
[----:B------:R-:W-:Y:S01]  /*53d0*/  MOV R168, R81 ;  /* 0x0000005100a87202 */ /* 0x000fe20000000f00 */
[----:B------:R-:W-:Y:S01]  /*53e0*/  HMMA.16816.F32 R16, R8, R18, R148 ;  /* 0x000000120810723c */ /* 0x000fe20000001894 */
[----:B------:R-:W-:Y:S01]  /*53f0*/  IMAD.MOV.U32 R169, RZ, RZ, R80 ;  /* 0x000000ffffa97224 */ /* 0x000fe200078e0050 */
[----:B------:R-:W-:Y:S01]  /*5400*/  MOV R170, R115 ;  /* 0x0000007300aa7202 */ /* 0x000fe20000000f00 */
[----:B-1----:R-:W-:Y:S01]  /*5410*/  FFMA.FTZ R4, R39, c[0x0][0x2d0], -R12 ;  /* 0x0000b40027047a23 */ /* 0x002fe2000001080c */
[----:B--2---:R-:W-:Y:S01]  /*5420*/  F2FP.PACK_AB R129, R38, R37 ;  /* 0x000000252681723e */ /* 0x004fe200000000ff */
[----:B------:R-:W-:-:S02]  /*5430*/  IMAD.MOV.U32 R171, RZ, RZ, R114 ;  /* 0x000000ffffab7224 */ /* 0x000fc400078e0072 */
[----:B------:R1:W-:Y:S01]  /*5440*/  MUFU.EX2 R39, R4 ;  /* 0x0000000400277308 */ /* 0x0003e20000000800 */
[C---:B------:R-:W-:Y:S01]  /*5450*/  HMMA.16816.F32 R148, R8.reuse, R20, R124 ;  /* 0x000000140894723c */ /* 0x040fe2000000187c */
[----:B------:R-:W-:Y:S06]  /*5460*/  LDSM.16.MT88.4 R112, [R135+0x8900] ;  /* 0x008900008770783b */ /* 0x000fec0000004200 */
[----:B------:R-:W-:Y:S01]  /*5470*/  IMAD.MOV.U32 R126, RZ, RZ, R74 ;  /* 0x000000ffff7e7224 */ /* 0x000fe200078e004a */
[----:B------:R-:W-:Y:S01]  /*5480*/  MOV R127, R75 ;  /* 0x0000004b007f7202 */ /* 0x000fe20000000f00 */
[----:B------:R-:W-:Y:S01]  /*5490*/  HMMA.16816.F32 R20, R8, R22, R104 ;  /* 0x000000160814723c */ /* 0x000fe20000001868 */
[----:B------:R-:W-:Y:S01]  /*54a0*/  LDSM.16.MT88.4 R104, [R0+0x5900] ;  /* 0x005900000068783b */ /* 0x000fe20000004200 */
[----:B-1----:R-:W-:-:S03]  /*54b0*/  FFMA.FTZ R4, R36, c[0x0][0x2d0], -R12 ;  /* 0x0000b40024047a23 */ /* 0x002fc6000001080c */
[----:B------:R-:W1:Y:S01]  /*54c0*/  LDSM.16.MT88.4 R12, [R135+0x8100] ;  /* 0x00810000870c783b */ /* 0x000e620000004200 */
[----:B------:R2:W3:Y:S03]  /*54d0*/  MUFU.EX2 R36, R4 ;  /* 0x0000000400247308 */ /* 0x0004e60000000800 */
[----:B--2---:R-:W2:Y:S01]  /*54e0*/  LDSM.16.MT88.4 R4, [R233+0x8100] ;  /* 0x00810000e904783b */ /* 0x004ea20000004200 */
[----:B---3--:R-:W-:-:S07]  /*54f0*/  F2FP.PACK_AB R131, R36, R39 ;  /* 0x000000272483723e */ /* 0x008fce00000000ff */
[C---:B------:R-:W-:Y:S08]  /*5500*/  HMMA.16816.F32 R52, R128.reuse, R56, R52 ;  /* 0x000000388034723c */ /* 0x040ff00000001834 */
[----:B------:R-:W-:Y:S08]  /*5510*/  HMMA.16816.F32 R56, R128, R58, R28 ;  /* 0x0000003a8038723c */ /* 0x000ff0000000181c */
[C---:B-1----:R-:W-:Y:S01]  /*5520*/  HMMA.16816.F32 R28, R8.reuse, R12, R140 ;  /* 0x0000000c081c723c */ /* 0x042fe2000000188c */
[----:B------:R-:W1:Y:S07]  /*5530*/  LDSM.16.MT88.4 R140, [R135+0x2900] ;  /* 0x00290000878c783b */ /* 0x000e6e0000004200 */
[C---:B------:R-:W-:Y:S07]  /*5540*/  HMMA.16816.F32 R12, R8.reuse, R14, R176 ;  /* 0x0000000e080c723c */ /* 0x040fee00000018b0 */
[----:B------:R-:W-:Y:S01]  /*5550*/  MOV R176, R65 ;  /* 0x0000004100b07202 */ /* 0x000fe20000000f00 */
[----:B--2---:R-:W-:Y:S01]  /*5560*/  HMMA.16816.F32 R144, R8, R4, R144 ;  /* 0x000000040890723c */ /* 0x004fe20000001890 */
[----:B------:R-:W-:Y:S01]  /*5570*/  IMAD.MOV.U32 R177, RZ, RZ, R64 ;  /* 0x000000ffffb17224 */ /* 0x000fe200078e0040 */
[----:B------:R-:W-:Y:S01]  /*5580*/  MOV R178, R83 ;  /* 0x0000005300b27202 */ /* 0x000fe20000000f00 */
[----:B------:R-:W-:-:S02]  /*5590*/  IMAD.MOV.U32 R179, RZ, RZ, R82 ;  /* 0x000000ffffb37224 */ /* 0x000fc400078e0052 */
[----:B------:R-:W2:Y:S02]  /*55a0*/  LDSM.16.MT88.4 R80, [R135+0x5900] ;  /* 0x005900008750783b */ /* 0x000ea40000004200 */
[----:B------:R-:W-:Y:S01]  /*55b0*/  IMAD.MOV.U32 R4, RZ, RZ, R66 ;  /* 0x000000ffff047224 */ /* 0x000fe200078e0042 */
[----:B------:R-:W-:Y:S01]  /*55c0*/  HMMA.16816.F32 R164, R8, R6, R164 ;  /* 0x0000000608a4723c */ /* 0x000fe200000018a4 */
[----:B------:R-:W-:Y:S01]  /*55d0*/  MOV R5, R67 ;  /* 0x0000004300057202 */ /* 0x000fe20000000f00 */
[----:B------:R-:W-:Y:S01]  /*55e0*/  LDSM.16.MT88.4 R8, [R0+0x8900] ;  /* 0x008900000008783b */ /* 0x000fe20000004200 */
[----:B------:R-:W-:-:S03]  /*55f0*/  FADD.FTZ R4, R4, R126 ;  /* 0x0000007e04047221 */ /* 0x000fc60000010000 */
[----:B------:R-:W3:Y:S01]  /*5600*/  LDSM.16.MT88.4 R64, [R233+0x2900] ;  /* 0x00290000e940783b */ /* 0x000ee20000004200 */
[----:B------:R-:W-:Y:S01]  /*5610*/  IMAD.MOV.U32 R6, RZ, RZ, R72 ;  /* 0x000000ffff067224 */ /* 0x000fe200078e0048 */
[----:B------:R-:W-:Y:S01]  /*5620*/  MOV R7, R73 ;  /* 0x0000004900077202 */ /* 0x000fe20000000f00 */
[C---:B------:R-:W-:Y:S01]  /*5630*/  HMMA.16816.F32 R84, R128.reuse, R88, R84 ;  /* 0x000000588054723c */ /* 0x040fe20000001854 */
[----:B------:R4:W-:Y:S01]  /*5640*/  LDSM.16.MT88.4 R72, [R0+0x2900] ;  /* 0x002900000048783b */ /* 0x0009e20000004200 */
[----:B------:R-:W-:Y:S02]  /*5650*/  FADD.FTZ R2, R6, R127 ;  /* 0x0000007f06027221 */ /* 0x000fe40000010000 */
[----:B------:R-:W-:Y:S01]  /*5660*/  FADD.FTZ R4, R7, R4 ;  /* 0x0000000407047221 */ /* 0x000fe20000010000 */
[----:B------:R-:W-:Y:S01]  /*5670*/  LDSM.16.MT88.4 R124, [R233+0x8900] ;  /* 0x00890000e97c783b */ /* 0x000fe20000004200 */
[----:B------:R-:W-:Y:S02]  /*5680*/  FADD.FTZ R2, R5, R2 ;  /* 0x0000000205027221 */ /* 0x000fe40000010000 */
[----:B------:R-:W-:Y:S01]  /*5690*/  FADD.FTZ R4, R176, R4 ;  /* 0x00000004b0047221 */ /* 0x000fe20000010000 */
[----:B------:R-:W-:Y:S01]  /*56a0*/  HMMA.16816.F32 R88, R128, R90, R96 ;  /* 0x0000005a8058723c */ /* 0x000fe20000001860 */
[----:B------:R-:W-:Y:S01]  /*56b0*/  FADD.FTZ R2, R177, R2 ;  /* 0x00000002b1027221 */ /* 0x000fe20000010000 */
[----:B------:R-:W3:Y:S01]  /*56c0*/  LDSM.16.MT88.4 R96, [R233+0x5900] ;  /* 0x00590000e960783b */ /* 0x000ee20000004200 */
[----:B------:R-:W-:-:S02]  /*56d0*/  FADD.FTZ R4, R178, R4 ;  /* 0x00000004b2047221 */ /* 0x000fc40000010000 */
[----:B------:R-:W-:Y:S02]  /*56e0*/  FADD.FTZ R2, R179, R2 ;  /* 0x00000002b3027221 */ /* 0x000fe40000010000 */
[----:B------:R-:W-:Y:S01]  /*56f0*/  FADD.FTZ R4, R168, R4 ;  /* 0x00000004a8047221 */ /* 0x000fe20000010000 */
[C---:B------:R-:W-:Y:S01]  /*5700*/  HMMA.16816.F32 R116, R128.reuse, R120, R116 ;  /* 0x000000788074723c */ /* 0x040fe20000001874 */
[----:B------:R-:W-:Y:S02]  /*5710*/  FADD.FTZ R2, R169, R2 ;  /* 0x00000002a9027221 */ /* 0x000fe40000010000 */
[----:B------:R-:W-:Y:S02]  /*5720*/  FADD.FTZ R5, R170, R4 ;  /* 0x00000004aa057221 */ /* 0x000fe40000010000 */
[----:B------:R-:W-:Y:S02]  /*5730*/  FADD.FTZ R4, R171, R2 ;  /* 0x00000002ab047221 */ /* 0x000fe40000010000 */
[----:B------:R-:W-:Y:S01]  /*5740*/  FADD.FTZ R2, R172, R5 ;  /* 0x00000005ac027221 */ /* 0x000fe20000010000 */
[----:B-1----:R-:W-:Y:S01]  /*5750*/  HMMA.16816.F32 R136, R128, R140, R136 ;  /* 0x0000008c8088723c */ /* 0x002fe20000001888 */
[----:B----4-:R-:W-:-:S02]  /*5760*/  FADD.FTZ R0, R173, R4 ;  /* 0x00000004ad007221 */ /* 0x010fc40000010000 */
[----:B------:R-:W-:Y:S02]  /*5770*/  FADD.FTZ R2, R174, R2 ;  /* 0x00000002ae027221 */ /* 0x000fe40000010000 */
[----:B------:R-:W-:Y:S02]  /*5780*/  FADD.FTZ R0, R175, R0 ;  /* 0x00000000af007221 */ /* 0x000fe40000010000 */
[----:B------:R-:W-:Y:S01]  /*5790*/  FADD.FTZ R2, R245, R2 ;  /* 0x00000002f5027221 */ /* 0x000fe20000010000 */
[----:B--2---:R-:W-:Y:S01]  /*57a0*/  HMMA.16816.F32 R76, R128, R80, R76 ;  /* 0x00000050804c723c */ /* 0x004fe2000000184c */
[----:B------:R-:W-:Y:S02]  /*57b0*/  FADD.FTZ R0, R240, R0 ;  /* 0x00000000f0007221 */ /* 0x000fe40000010000 */
[----:B------:R-:W-:Y:S02]  /*57c0*/  FADD.FTZ R2, R241, R2 ;  /* 0x00000002f1027221 */ /* 0x000fe40000010000 */
[----:B------:R-:W-:-:S02]  /*57d0*/  FADD.FTZ R0, R242, R0 ;  /* 0x00000000f2007221 */ /* 0x000fc40000010000 */
[----:B------:R-:W-:Y:S01]  /*57e0*/  FADD.FTZ R2, R243, R2 ;  /* 0x00000002f3027221 */ /* 0x000fe20000010000 */
[C---:B---3--:R-:W-:Y:S01]  /*57f0*/  HMMA.16816.F32 R60, R128.reuse, R64, R60 ;  /* 0x00000040803c723c */ /* 0x048fe2000000183c */
        /* <DEDUP_REMOVED lines=29> */
[----:B------:R-:W-:Y:S01]  /*59d0*/  HMMA.16816.F32 R108, R128, R112, R28 ;  /* 0x00000070806c723c */ /* 0x000fe2000000181c */
[----:B------:R-:W-:-:S07]  /*59e0*/  FADD.FTZ R245, R36, R245 ;  /* 0x000000f524f57221 */ /* 0x000fce0000010000 */
        /* <DEDUP_REMOVED lines=11> */
[----:B------:R-:W-:Y:S01]  /*5aa0*/  IMAD.MOV.U32 R243, RZ, RZ, c[0x0][0x1e4] ;  /* 0x00007900fff37624 */ /* 0x000fe200078e00ff */
[----:B------:R-:W-:Y:S01]  /*5ab0*/  UIADD3 UR5, UR16, -0x3, URZ ;  /* 0xfffffffd10057890 */ /* 0x000fe2000fffe03f */
[----:B------:R-:W-:-:S02]  /*5ac0*/  IMAD.MOV.U32 R215, RZ, RZ, c[0x0][0x1e0] ;  /* 0x00007800ffd77624 */ /* 0x000fc400078e00ff */
[----:B------:R-:W-:Y:S01]  /*5ad0*/  IMAD R0, R243, 0x60, RZ ;  /* 0x00000060f3007824 */ /* 0x000fe200078e02ff */
[----:B------:R-:W-:Y:S01]  /*5ae0*/  USHF.R.S32.HI UR4, URZ, 0x1f, UR5 ;  /* 0x0000001f3f047899 */ /* 0x000fe20008011405 */
[C---:B------:R-:W-:Y:S01]  /*5af0*/  IMAD.WIDE.U32 R4, R215.reuse, 0x60, RZ ;  /* 0x00000060d7047825 */ /* 0x040fe200078e00ff */
[----:B------:R-:W-:-:S03]  /*5b00*/  SHF.L.U64.HI R2, R215, 0x6, R243 ;  /* 0x00000006d7027819 */ /* 0x000fc600000102f3 */
[----:B------:R-:W-:Y:S01]  /*5b10*/  IMAD.SHL.U32 R8, R215, 0x40, RZ ;  /* 0x00000040d7087824 */ /* 0x000fe200078e00ff */
[----:B------:R-:W-:Y:S01]  /*5b20*/  IADD3 R0, R5, R0, RZ ;  /* 0x0000000005007210 */ /* 0x000fe20007ffe0ff */
[----:B------:R-:W-:-:S04]  /*5b30*/  IMAD.WIDE.U32 R6, R4, UR5, R248 ;  /* 0x0000000504067c25 */ /* 0x000fc8000f8e00f8 */
[----:B------:R-:W-:-:S04]  /*5b40*/  IMAD R0, R0, UR5, RZ ;  /* 0x0000000500007c24 */ /* 0x000fc8000f8e02ff */
[----:B------:R-:W-:Y:S01]  /*5b50*/  IMAD R0, R4, UR4, R0 ;  /* 0x0000000404007c24 */ /* 0x000fe2000f8e0200 */
[----:B------:R-:W-:-:S04]  /*5b60*/  LEA R4, P1, R6, c[0x0][0x1c8], 0x1 ;  /* 0x0000720006047a11 */ /* 0x000fc800078208ff */
[----:B------:R-:W-:Y:S02]  /*5b70*/  IADD3 R0, R7, R0, RZ ;  /* 0x0000000007007210 */ /* 0x000fe40007ffe0ff */
[----:B------:R-:W-:Y:S02]  /*5b80*/  IADD3 R12, P6, P5, R8, 0x80, R4 ;  /* 0x00000080080c7810 */ /* 0x000fe40007dde004 */
[----:B------:R-:W-:Y:S02]  /*5b90*/  LEA.HI.X R5, R6, c[0x0][0x1cc], R0, 0x1, P1 ;  /* 0x0000730006057a11 */ /* 0x000fe400008f0c00 */
[-C--:B------:R-:W-:Y:S02]  /*5ba0*/  IADD3 R6, P1, R4, R8.reuse, RZ ;  /* 0x0000000804067210 */ /* 0x080fe40007f3e0ff */
[--C-:B------:R-:W-:Y:S01]  /*5bb0*/  IADD3.X R13, R2, RZ, R5.reuse, P6, P5 ;  /* 0x000000ff020d7210 */ /* 0x100fe200037ea405 */
[----:B------:R-:W-:Y:S01]  /*5bc0*/  @!PT LDS RZ, [RZ] ;  /* 0x00000000fffff984 */ /* 0x000fe20000000800 */
[----:B------:R-:W-:Y:S01]  /*5bd0*/  @!PT LDS RZ, [RZ] ;  /* 0x00000000fffff984 */ /* 0x000fe20000000800 */
[----:B------:R-:W-:Y:S01]  /*5be0*/  @!PT LDS RZ, [RZ] ;  /* 0x00000000fffff984 */ /* 0x000fe20000000800 */
[----:B-----5:R1:W-:Y:S01]  /*5bf0*/  LDGSTS.E.BYPASS.LTC128B.128 [R239+0x12100], [R4.64], !P4 ;  /* 0x1210000004ef7fae */ /* 0x0203e2000e101d54 */
[----:B------:R-:W-:Y:S01]  /*5c00*/  IADD3 R10, P6, P5, R8, 0x100, R4 ;  /* 0x00000100080a7810 */ /* 0x000fe20007dde004 */
[----:B------:R-:W-:Y:S01]  /*5c10*/  IMAD.X R7, R5, 0x1, R2, P1 ;  /* 0x0000000105077824 */ /* 0x000fe200008e0602 */
[----:B------:R-:W-:Y:S01]  /*5c20*/  IADD3 R8, P1, R6, R8, RZ ;  /* 0x0000000806087210 */ /* 0x000fe20007f3e0ff */
[----:B------:R1:W-:Y:S01]  /*5c30*/  LDGSTS.E.BYPASS.LTC128B.128 [R239+0x15100], [R4.64+0x80], !P3 ;  /* 0x1510008004ef7fae */ /* 0x0003e2000d901d54 */
[----:B------:R-:W-:-:S02]  /*5c40*/  IADD3.X R11, R2, RZ, R5, P6, P5 ;  /* 0x000000ff020b7210 */ /* 0x000fc400037ea405 */
[----:B------:R-:W-:Y:S01]  /*5c50*/  IADD3.X R9, R7, R2, RZ, P1, !PT ;  /* 0x0000000207097210 */ /* 0x000fe20000ffe4ff */
[----:B------:R1:W-:Y:S04]  /*5c60*/  LDGSTS.E.BYPASS.LTC128B.128 [R239+0x18100], [R4.64+0x100], !P2 ;  /* 0x1810010004ef7fae */ /* 0x0003e8000d101d54 */
[----:B------:R1:W-:Y:S04]  /*5c70*/  LDGSTS.E.BYPASS.LTC128B.128 [R239+0x13100], [R6.64], !P4 ;  /* 0x1310000006ef7fae */ /* 0x0003e8000e101d54 */
[----:B------:R1:W-:Y:S04]  /*5c80*/  LDGSTS.E.BYPASS.LTC128B.128 [R239+0x16100], [R12.64], !P3 ;  /* 0x161000000cef7fae */ /* 0x0003e8000d901d54 */
[----:B------:R1:W-:Y:S04]  /*5c90*/  LDGSTS.E.BYPASS.LTC128B.128 [R239+0x19100], [R10.64], !P2 ;  /* 0x191000000aef7fae */ /* 0x0003e8000d101d54 */
[----:B------:R1:W-:Y:S04]  /*5ca0*/  LDGSTS.E.BYPASS.LTC128B.128 [R239+0x14100], [R8.64], !P4 ;  /* 0x1410000008ef7fae */ /* 0x0003e8000e101d54 */
[----:B------:R1:W-:Y:S04]  /*5cb0*/  LDGSTS.E.BYPASS.LTC128B.128 [R239+0x17100], [R8.64+0x80], !P3 ;  /* 0x1710008008ef7fae */ /* 0x0003e8000d901d54 */
[----:B------:R1:W-:Y:S02]  /*5cc0*/  LDGSTS.E.BYPASS.LTC128B.128 [R239+0x1a100], [R8.64+0x100], !P2 ;  /* 0x1a10010008ef7fae */ /* 0x0003e4000d101d54 */
.L_x_638:
[----:B------:R-:W-:Y:S01]  /*5cd0*/  PLOP3.LUT P1, PT, PT, PT, UP1, 0x40, 0x0 ;  /* 0x000000000000781c */ /* 0x000fe20003f2e818 */
[----:B------:R-:W0:-:S12]  /*5ce0*/  LDGDEPBAR ;  /* 0x00000000000079af */ /* 0x000e180000000000 */
[----:B------:R-:W-:Y:S05]  /*5cf0*/  @P1 BRA `(.L_x_639) ;  /* 0x0000377000001947 */ /* 0x000fea0003800000 */
[----:B------:R-:W-:Y:S01]  /*5d00*/  IMAD.MOV.U32 R133, RZ, RZ, R3 ;  /* 0x000000ffff857224 */ /* 0x000fe200078e0003 */
[----:B------:R-:W-:Y:S01]  /*5d10*/  MOV R0, R132 ;  /* 0x0000008400007202 */ /* 0x000fe20000000f00 */
[----:B------:R-:W-:Y:S01]  /*5d20*/  UIADD3 UR16, UR16, -0x2, URZ ;  /* 0xfffffffe10107890 */ /* 0x000fe2000fffe03f */
[----:B------:R-:W-:Y:S01]  /*5d30*/  SEL R236, R237, 0xffffffe0, !P0 ;  /* 0xffffffe0edec7807 */ /* 0x000fe20004000000 */
[----:B------:R-:W-:Y:S02]  /*5d40*/  UMOV UR15, URZ ;  /* 0x0000003f000f7c82 */ /* 0x000fe40008000000 */
[----:B------:R-:W-:Y:S02]  /*5d50*/  UMOV UR5, 0x1 ;  /* 0x0000000100057882 */ /* 0x000fe40000000000 */
[----:B------:R-:W-:Y:S02]  /*5d60*/  ULDC.64 UR8, c[0x0][0x208] ;  /* 0x0000820000087ab9 */ /* 0x000fe40000000a00 */
[----:B------:R-:W-:-:S02]  /*5d70*/  ULDC.64 UR6, c[0x0][0x1e0] ;  /* 0x0000780000067ab9 */ /* 0x000fc40000000a00 */
.L_x_640:
[----:B------:R-:W2:Y:S01]  /*5d80*/  LDL.64 R38, [R1] ;  /* 0x0000000001267983 */ /* 0x000ea20000100a00 */
[----:B------:R-:W-:Y:S04]  /*5d90*/  DEPBAR.LE SB0, 0x2 ;  /* 0x000080800000791a */ /* 0x000fe80000000000 */
[----:B------:R-:W-:Y:S01]  /*5da0*/  UIMAD UR4, UR5, 0x9000, URZ ;  /* 0x00009000050478a4 */ /* 0x000fe2000f8e023f */
[----:B------:R-:W3:Y:S01]  /*5db0*/  LDL.64 R36, [R1+0x8] ;  /* 0x0000080001247983 */ /* 0x000ee20000100a00 */
[----:B------:R-:W-:Y:S01]  /*5dc0*/  UISETP.NE.AND UP0, UPT, UR16, URZ, UPT ;  /* 0x0000003f1000728c */ /* 0x000fe2000bf05270 */
[----:B------:R-:W-:Y:S01]  /*5dd0*/  MOV R134, UR15 ;  /* 0x0000000f00867c02 */ /* 0x000fe20008000f00 */
[----:B------:R-:W-:Y:S02]  /*5de0*/  UIADD3 UR14, UR16, -0x1, URZ ;  /* 0xffffffff100e7890 */ /* 0x000fe4000fffe03f */
[----:B------:R-:W-:Y:S01]  /*5df0*/  IADD3 R132, R232, UR4, RZ ;  /* 0x00000004e8847c10 */ /* 0x000fe2000fffe0ff */
[----:B------:R-:W-:Y:S01]  /*5e00*/  BAR.SYNC.DEFER_BLOCKING 0x0 ;  /* 0x0000000000007b1d */ /* 0x000fe20000010000 */
[----:B------:R-:W-:Y:S01]  /*5e10*/  PLOP3.LUT P0, PT, PT, PT, UP0, 0x80, 0x0 ;  /* 0x000000000000781c */ /* 0x000fe20003f0f008 */
[----:B------:R-:W-:Y:S01]  /*5e20*/  UISETP.GE.AND UP1, UPT, UR15, 0x1, UPT ;  /* 0x000000010f00788c */ /* 0x000fe2000bf26270 */
[----:B------:R-:W-:Y:S03]  /*5e30*/  IADD3 R2, R236, R132, RZ ;  /* 0x00000084ec027210 */ /* 0x000fe60007ffe0ff */
[----:B------:R-:W-:Y:S02]  /*5e40*/  @UP0 USHF.R.S32.HI UR10, URZ, 0x1f, UR14 ;  /* 0x0000001f3f0a0899 */ /* 0x000fe4000801140e */
[----:B------:R-:W-:Y:S02]  /*5e50*/  @UP0 UIMAD.WIDE.U32 UR18, UR14, UR8, URZ ;  /* 0x000000080e1202a5 */ /* 0x000fe4000f8e003f */
[----:B------:R-:W-:Y:S04]  /*5e60*/  @UP0 UIMAD UR10, UR10, UR8, URZ ;  /* 0x000000080a0a02a4 */ /* 0x000fe8000f8e023f */
[----:B------:R-:W-:Y:S01]  /*5e70*/  @UP0 UIMAD UR10, UR14, UR9, UR10 ;  /* 0x000000090e0a02a4 */ /* 0x000fe2000f8e020a */
[----:B------:R-:W-:Y:S01]  /*5e80*/  MOV R3, UR18 ;  /* 0x0000001200037c02 */ /* 0x000fe20008000f00 */
[----:B-----5:R-:W-:Y:S02]  /*5e90*/  @P0 IMAD R134, R134, 0x9000, R239 ;  /* 0x0000900086860824 */ /* 0x020fe400078e02ef */
[----:B------:R-:W-:Y:S04]  /*5ea0*/  @UP0 UIADD3 UR10, UR19, UR10, URZ ;  /* 0x0000000a130a0290 */ /* 0x000fe8000fffe03f */
[----:B------:R-:W-:Y:S01]  /*5eb0*/  @UP0 UIMAD UR10, UR10, 0x60, URZ ;  /* 0x000000600a0a08a4 */ /* 0x000fe2000f8e023f */
[----:B-1----:R-:W1:Y:S01]  /*5ec0*/  LDSM.16.M88.4 R8, [R232+UR4+0x12100] ;  /* 0x01210004e808783b */ /* 0x002e620008000200 */
[----:B------:R-:W-:Y:S07]  /*5ed0*/  UISETP.GE.AND UP0, UPT, UR16, 0x2, UPT ;  /* 0x000000021000788c */ /* 0x000fee000bf06270 */
[----:B------:R-:W4:Y:S04]  /*5ee0*/  LDSM.16.M88.4 R16, [R232+UR4+0x12900] ;  /* 0x01290004e810783b */ /* 0x000f280008000200 */
[----:B------:R-:W-:Y:S04]  /*5ef0*/  @UP0 UIADD3 UR13, UR16, -0x2, URZ ;  /* 0xfffffffe100d0890 */ /* 0x000fe8000fffe03f */
[----:B------:R-:W4:Y:S01]  /*5f00*/  LDSM.16.M88.4 R24, [R232+UR4+0x13100] ;  /* 0x01310004e818783b */ /* 0x000f220008000200 */
[----:B------:R-:W-:Y:S07]  /*5f10*/  @UP0 UIMAD.WIDE.U32 UR18, UR13, UR6, URZ ;  /* 0x000000060d1202a5 */ /* 0x000fee000f8e003f */
[----:B------:R-:W4:Y:S08]  /*5f20*/  LDSM.16.M88.4 R32, [R232+UR4+0x13900] ;  /* 0x01390004e820783b */ /* 0x000f300008000200 */
[----:B------:R-:W2:Y:S01]  /*5f30*/  LDSM.16.M88.4 R40, [R232+UR4+0x14100] ;  /* 0x01410004e828783b */ /* 0x000ea20008000200 */
[C---:B-1----:R-:W-:Y:S07]  /*5f40*/  HMMA.16816.F32 R4, R152.reuse, R8, RZ ;  /* 0x000000089804723c */ /* 0x042fee00000018ff */
[----:B------:R-:W1:Y:S01]  /*5f50*/  LDSM.16.M88.4 R48, [R232+UR4+0x14900] ;  /* 0x01490004e830783b */ /* 0x000e620008000200 */
[C---:B------:R-:W-:Y:S07]  /*5f60*/  HMMA.16816.F32 R8, R152.reuse, R10, RZ ;  /* 0x0000000a9808723c */ /* 0x040fee00000018ff */
[----:B------:R-:W1:Y:S01]  /*5f70*/  LDSM.16.M88.4 R160, [R2+0x12100] ;  /* 0x0121000002a0783b */ /* 0x000e620000000200 */
[C---:B----4-:R-:W-:Y:S07]  /*5f80*/  HMMA.16816.F32 R12, R152.reuse, R16, RZ ;  /* 0x00000010980c723c */ /* 0x050fee00000018ff */
[----:B------:R-:W4:Y:S01]  /*5f90*/  LDSM.16.M88.4 R164, [R2+0x12900] ;  /* 0x0129000002a4783b */ /* 0x000f220000000200 */
[C---:B------:R-:W-:Y:S07]  /*5fa0*/  HMMA.16816.F32 R16, R152.reuse, R18, RZ ;  /* 0x000000129810723c */ /* 0x040fee00000018ff */
[----:B------:R-:W1:Y:S01]  /*5fb0*/  LDSM.16.M88.4 R168, [R2+0x13100] ;  /* 0x0131000002a8783b */ /* 0x000e620000000200 */
[C---:B------:R-:W-:Y:S07]  /*5fc0*/  HMMA.16816.F32 R20, R152.reuse, R24, RZ ;  /* 0x000000189814723c */ /* 0x040fee00000018ff */
[----:B------:R-:W1:Y:S01]  /*5fd0*/  LDSM.16.M88.4 R172, [R2+0x13900] ;  /* 0x0139000002ac783b */ /* 0x000e620000000200 */
[C---:B------:R-:W-:Y:S07]  /*5fe0*/  HMMA.16816.F32 R24, R152.reuse, R26, RZ ;  /* 0x0000001a9818723c */ /* 0x040fee00000018ff */
[----:B------:R-:W1:Y:S01]  /*5ff0*/  LDSM.16.M88.4 R176, [R2+0x14100] ;  /* 0x0141000002b0783b */ /* 0x000e620000000200 */
[C---:B------:R-:W-:Y:S07]  /*6000*/  HMMA.16816.F32 R28, R152.reuse, R32, RZ ;  /* 0x00000020981c723c */ /* 0x040fee00000018ff */
[----:B------:R-:W1:Y:S01]  /*6010*/  LDSM.16.M88.4 R180, [R2+0x14900] ;  /* 0x0149000002b4783b */ /* 0x000e620000000200 */
[C---:B------:R-:W-:Y:S01]  /*6020*/  HMMA.16816.F32 R32, R152.reuse, R34, RZ ;  /* 0x000000229820723c */ /* 0x040fe200000018ff */
[----:B--2---:R-:W-:Y:S03]  /*6030*/  @P0 MOV R45, R39 ;  /* 0x00000027002d0202 */ /* 0x004fe60000000f00 */
[----:B---3--:R-:W-:Y:S04]  /*6040*/  @P0 MOV R44, R36 ;  /* 0x00000024002c0202 */ /* 0x008fe80000000f00 */
[C---:B------:R-:W-:Y:S01]  /*6050*/  HMMA.16816.F32 R36, R152.reuse, R40, RZ ;  /* 0x000000289824723c */ /* 0x040fe200000018ff */
[----:B------:R-:W-:Y:S07]  /*6060*/  @P0 IMAD.WIDE.U32 R44, R3, 0x60, R44 ;  /* 0x00000060032c0825 */ /* 0x000fee00078e002c */
[C---:B------:R-:W-:Y:S01]  /*6070*/  HMMA.16816.F32 R40, R152.reuse, R42, RZ ;  /* 0x0000002a9828723c */ /* 0x040fe200000018ff */
[----:B------:R-:W-:Y:S01]  /*6080*/  @P0 IADD3 R214, R45, UR10, RZ ;  /* 0x0000000a2dd60c10 */ /* 0x000fe2000fffe0ff */
[----:B------:R-:W-:Y:S02]  /*6090*/  @UP0 USHF.R.S32.HI UR10, URZ, 0x1f, UR13 ;  /* 0x0000001f3f0a0899 */ /* 0x000fe4000801140d */
[C---:B------:R-:W-:Y:S02]  /*60a0*/  @P0 SHF.L.U32 R3, R44.reuse, 0x1, RZ ;  /* 0x000000012c030819 */ /* 0x040fe400000006ff */
[----:B------:R-:W-:Y:S01]  /*60b0*/  @P0 SHF.L.U64.HI R214, R44, 0x1, R214 ;  /* 0x000000012cd60819 */ /* 0x000fe200000102d6 */
[----:B------:R-:W-:Y:S01]  /*60c0*/  @UP0 UIMAD UR10, UR10, UR6, URZ ;  /* 0x000000060a0a02a4 */ /* 0x000fe2000f8e023f */
[C---:B-1----:R-:W-:Y:S01]  /*60d0*/  HMMA.16816.F32 R44, R152.reuse, R48, RZ ;  /* 0x00000030982c723c */ /* 0x042fe200000018ff */
[C---:B------:R-:W-:Y:S02]  /*60e0*/  @P0 IADD3 R212, P1, R3.reuse, c[0x0][0x1f8], RZ ;  /* 0x00007e0003d40a10 */ /* 0x040fe40007f3e0ff */
[----:B------:R-:W-:Y:S01]  /*60f0*/  @UP0 UIMAD UR10, UR13, UR7, UR10 ;  /* 0x000000070d0a02a4 */ /* 0x000fe2000f8e020a */
[C---:B------:R-:W-:Y:S01]  /*6100*/  @P0 IADD3 R228, P5, R3.reuse, 0x80, RZ ;  /* 0x0000008003e40810 */ /* 0x040fe20007fbe0ff */
[----:B------:R-:W-:Y:S01]  /*6110*/  UIADD3 UR13, UR15, 0x1, URZ ;  /* 0x000000010f0d7890 */ /* 0x000fe2000fffe03f */
[----:B------:R-:W-:Y:S01]  /*6120*/  @P0 IADD3.X R213, R214, c[0x0][0x1fc], RZ, P1, !PT ;  /* 0x00007f00d6d50a10 */ /* 0x000fe20000ffe4ff */
[----:B------:R-:W-:Y:S01]  /*6130*/  @UP0 UIADD3 UR10, UR19, UR10, URZ ;  /* 0x0000000a130a0290 */ /* 0x000fe2000fffe03f */
[----:B------:R-:W-:Y:S01]  /*6140*/  HMMA.16816.F32 R48, R152, R50, RZ ;  /* 0x000000329830723c */ /* 0x000fe200000018ff */
[----:B------:R-:W-:Y:S01]  /*6150*/  @P0 IADD3 R228, P1, R228, c[0x0][0x1f8], RZ ;  /* 0x00007e00e4e40a10 */ /* 0x000fe20007f3e0ff */
[----:B------:R-:W-:Y:S01]  /*6160*/  USEL UR15, UR13, URZ, !UP1 ;  /* 0x0000003f0d0f7287 */ /* 0x000fe2000c800000 */
[----:B------:R-:W-:Y:S01]  /*6170*/  @!PT LDS RZ, [RZ] ;  /* 0x00000000fffff984 */ /* 0x000fe20000000800 */
[----:B------:R-:W-:Y:S01]  /*6180*/  @!PT LDS RZ, [RZ] ;  /* 0x00000000fffff984 */ /* 0x000fe20000000800 */
[----:B------:R-:W-:Y:S01]  /*6190*/  @!PT LDS RZ, [RZ] ;  /* 0x00000000fffff984 */ /* 0x000fe20000000800 */
[----:B------:R1:W-:Y:S01]  /*61a0*/  @P0 LDGSTS.E.BYPASS.LTC128B.128 [R134+0x100], [R212.64], !P4 ;  /* 0x00100000d4860fae */ /* 0x0003e2000e101d54 */
[----:B------:R-:W-:Y:S01]  /*61b0*/  @P0 IADD3 R3, P6, R3, 0x100, RZ ;  /* 0x0000010003030810 */ /* 0x000fe20007fde0ff */
[----:B------:R-:W-:Y:S01]  /*61c0*/  @UP0 UIMAD UR10, UR10, 0x60, URZ ;  /* 0x000000600a0a08a4 */ /* 0x000fe2000f8e023f */
[--C-:B------:R-:W-:Y:S01]  /*61d0*/  @P0 IADD3.X R229, RZ, c[0x0][0x1fc], R214.reuse, P1, P5 ;  /* 0x00007f00ffe50a10 */ /* 0x100fe20000fea4d6 */
[----:B------:R-:W-:Y:S01]  /*61e0*/  @UP0 UMOV UR13, 0x6 ;  /* 0x00000006000d0882 */ /* 0x000fe20000000000 */
[C---:B------:R-:W-:Y:S01]  /*61f0*/  HMMA.16816.F32 R4, R156.reuse, R160, R4 ;  /* 0x000000a09c04723c */ /* 0x040fe20000001804 */
[----:B------:R-:W-:Y:S02]  /*6200*/  @UP0 USHF.L.U64.HI UR13, UR6, UR13, UR7 ;  /* 0x0000000d060d0299 */ /* 0x000fe40008010207 */
[----:B------:R2:W-:Y:S04]  /*6210*/  @P0 LDGSTS.E.BYPASS.LTC128B.128 [R134+0x3100], [R228.64], !P3 ;  /* 0x03100000e4860fae */ /* 0x0005e8000d901d54 */
[----:B------:R-:W-:Y:S01]  /*6220*/  @P0 IADD3 R160, P1, R212, UR12, RZ ;  /* 0x0000000cd4a00c10 */ /* 0x000fe2000ff3e0ff */
[C---:B------:R-:W-:Y:S04]  /*6230*/  HMMA.16816.F32 R8, R156.reuse, R162, R8 ;  /* 0x000000a29c08723c */ /* 0x040fe80000001808 */
[----:B------:R-:W-:Y:S03]  /*6240*/  @P0 IADD3.X R161, R213, UR11, RZ, P1, !PT ;  /* 0x0000000bd5a10c10 */ /* 0x000fe60008ffe4ff */
[----:B------:R-:W-:Y:S01]  /*6250*/  @P0 IADD3 R162, P1, R160, UR12, RZ ;  /* 0x0000000ca0a20c10 */ /* 0x000fe2000ff3e0ff */
[C---:B----4-:R-:W-:Y:S04]  /*6260*/  HMMA.16816.F32 R12, R156.reuse, R164, R12 ;  /* 0x000000a49c0c723c */ /* 0x050fe8000000180c */
[----:B------:R-:W-:Y:S04]  /*6270*/  @P0 IADD3.X R163, R161, UR11, RZ, P1, !PT ;  /* 0x0000000ba1a30c10 */ /* 0x000fe80008ffe4ff */
[C---:B------:R-:W-:Y:S04]  /*6280*/  HMMA.16816.F32 R16, R156.reuse, R166, R16 ;  /* 0x000000a69c10723c */ /* 0x040fe80000001810 */
[----:B--2---:R-:W-:Y:S04]  /*6290*/  @P0 IADD3 R228, P5, R3, c[0x0][0x1f8], RZ ;  /* 0x00007e0003e40a10 */ /* 0x004fe80007fbe0ff */
[C---:B------:R-:W-:Y:S04]  /*62a0*/  HMMA.16816.F32 R20, R156.reuse, R168, R20 ;  /* 0x000000a89c14723c */ /* 0x040fe80000001814 */
[----:B------:R-:W-:Y:S02]  /*62b0*/  @P0 IADD3.X R229, RZ, c[0x0][0x1fc], R214, P5, P6 ;  /* 0x00007f00ffe50a10 */ /* 0x000fe40002fec4d6 */
[-C--:B------:R-:W-:Y:S02]  /*62c0*/  IADD3 R3, R234, R132.reuse, RZ ;  /* 0x00000084ea037210 */ /* 0x080fe40007ffe0ff */
[C---:B------:R-:W-:Y:S01]  /*62d0*/  HMMA.16816.F32 R24, R156.reuse, R170, R24 ;  /* 0x000000aa9c18723c */ /* 0x040fe20000001818 */
[----:B------:R2:W-:Y:S03]  /*62e0*/  @P0 LDGSTS.E.BYPASS.LTC128B.128 [R134+0x6100], [R228.64], !P2 ;  /* 0x06100000e4860fae */ /* 0x0005e6000d101d54 */
[----:B------:R-:W-:Y:S04]  /*62f0*/  IADD3 R132, R236, R132, R234 ;  /* 0x00000084ec847210 */ /* 0x000fe80007ffe0ea */
[C---:B------:R-:W-:Y:S01]  /*6300*/  HMMA.16816.F32 R28, R156.reuse, R172, R28 ;  /* 0x000000ac9c1c723c */ /* 0x040fe2000000181c */
[----:B------:R3:W-:Y:S07]  /*6310*/  @P0 LDGSTS.E.BYPASS.LTC128B.128 [R134+0x1100], [R160.64], !P4 ;  /* 0x01100000a0860fae */ /* 0x0007ee000e101d54 */
[C---:B------:R-:W-:Y:S01]  /*6320*/  HMMA.16816.F32 R32, R156.reuse, R174, R32 ;  /* 0x000000ae9c20723c */ /* 0x040fe20000001820 */
[----:B------:R3:W-:Y:S07]  /*6330*/  @P0 LDGSTS.E.BYPASS.LTC128B.128 [R134+0x4100], [R160.64+0x80], !P3 ;  /* 0x04100080a0860fae */ /* 0x0007ee000d901d54 */
[C---:B------:R-:W-:Y:S01]  /*6340*/  HMMA.16816.F32 R36, R156.reuse, R176, R36 ;  /* 0x000000b09c24723c */ /* 0x040fe20000001824 */
[----:B------:R3:W-:Y:S03]  /*6350*/  @P0 LDGSTS.E.BYPASS.LTC128B.128 [R134+0x7100], [R160.64+0x100], !P2 ;  /* 0x07100100a0860fae */ /* 0x0007e6000d101d54 */
[----:B--2---:R-:W-:Y:S04]  /*6360*/  IADD3 R228, R234, R2, RZ ;  /* 0x00000002eae47210 */ /* 0x004fe80007ffe0ff */
[C---:B------:R-:W-:Y:S01]  /*6370*/  HMMA.16816.F32 R40, R156.reuse, R178, R40 ;  /* 0x000000b29c28723c */ /* 0x040fe20000001828 */
[----:B------:R3:W-:Y:S07]  /*6380*/  @P0 LDGSTS.E.BYPASS.LTC128B.128 [R134+0x2100], [R162.64], !P4 ;  /* 0x02100000a2860fae */ /* 0x0007ee000e101d54 */
[C---:B------:R-:W-:Y:S01]  /*6390*/  HMMA.16816.F32 R44, R156.reuse, R180, R44 ;  /* 0x000000b49c2c723c */ /* 0x040fe2000000182c */
[----:B------:R3:W-:Y:S07]  /*63a0*/  @P0 LDGSTS.E.BYPASS.LTC128B.128 [R134+0x5100], [R162.64+0x80], !P3 ;  /* 0x05100080a2860fae */ /* 0x0007ee000d901d54 */
[----:B------:R-:W-:Y:S01]  /*63b0*/  HMMA.16816.F32 R48, R156, R182, R48 ;  /* 0x000000b69c30723c */ /* 0x000fe20000001830 */
[----:B------:R3:W-:Y:S01]  /*63c0*/  @P0 LDGSTS.E.BYPASS.LTC128B.128 [R134+0x8100], [R162.64+0x100], !P2 ;  /* 0x08100100a2860fae */ /* 0x0007e2000d101d54 */
[----:B------:R-:W-:Y:S07]  /*63d0*/  PLOP3.LUT P0, PT, PT, PT, UP0, 0x80, 0x0 ;  /* 0x000000000000781c */ /* 0x000fee0003f0f008 */
[----:B------:R-:W-:Y:S08]  /*63e0*/  LDSM.16.M88.4 R164, [R3+0x12900] ;  /* 0x0129000003a4783b */ /* 0x000ff00000000200 */
[----:B------:R-:W-:Y:S08]  /*63f0*/  LDSM.16.M88.4 R168, [R3+0x13100] ;  /* 0x0131000003a8783b */ /* 0x000ff00000000200 */
[----:B------:R-:W-:Y:S08]  /*6400*/  LDSM.16.M88.4 R172, [R3+0x13900] ;  /* 0x0139000003ac783b */ /* 0x000ff00000000200 */
[----:B---3--:R-:W2:Y:S08]  /*6410*/  LDSM.16.M88.4 R160, [R3+0x12100] ;  /* 0x0121000003a0783b */ /* 0x008eb00000000200 */
[----:B------:R-:W0:Y:S08]  /*6420*/  LDGDEPBAR ;  /* 0x00000000000079af */ /* 0x000e300000000000 */
[----:B------:R-:W3:Y:S08]  /*6430*/  LDSM.16.M88.4 R176, [R3+0x14100] ;  /* 0x0141000003b0783b */ /* 0x000ef00000000200 */
[----:B------:R-:W-:Y:S08]  /*6440*/  LDSM.16.M88.4 R180, [R3+0x16100] ;  /* 0x0161000003b4783b */ /* 0x000ff00000000200 */
[----:B-1----:R-:W-:Y:S01]  /*6450*/  LDSM.16.M88.4 R212, [R232+UR4+0x18100] ;  /* 0x01810004e8d4783b */ /* 0x002fe20008000200 */
[C---:B--2---:R-:W-:Y:S08]  /*6460*/  HMMA.16816.F32 R4, R184.reuse, R160, R4 ;  /* 0x000000a0b804723c */ /* 0x044ff00000001804 */
        /* <DEDUP_REMOVED lines=10> */
[----:B------:R-:W4:Y:S07]  /*6510*/  LDSM.16.M88.4 R172, [R228+0x13100] ;  /* 0x01310000e4ac783b */ /* 0x000f2e0000000200 */
[C---:B---3--:R-:W-:Y:S08]  /*6520*/  HMMA.16816.F32 R36, R184.reuse, R176, R36 ;  /* 0x000000b0b824723c */ /* 0x048ff00000001824 */
[C---:B------:R-:W-:Y:S01]  /*6530*/  HMMA.16816.F32 R40, R184.reuse, R178, R40 ;  /* 0x000000b2b828723c */ /* 0x040fe20000001828 */
[----:B------:R-:W3:Y:S07]  /*6540*/  LDSM.16.M88.4 R176, [R228+0x13900] ;  /* 0x01390000e4b0783b */ /* 0x000eee0000000200 */
[C---:B-1----:R-:W-:Y:S08]  /*6550*/  HMMA.16816.F32 R44, R184.reuse, R160, R44 ;  /* 0x000000a0b82c723c */ /* 0x042ff0000000182c */
[----:B------:R-:W-:Y:S01]  /*6560*/  HMMA.16816.F32 R48, R184, R162, R48 ;  /* 0x000000a2b830723c */ /* 0x000fe20000001830 */
[----:B------:R-:W1:Y:S07]  /*6570*/  LDSM.16.M88.4 R160, [R228+0x14100] ;  /* 0x01410000e4a0783b */ /* 0x000e6e0000000200 */
[C---:B--2---:R-:W-:Y:S08]  /*6580*/  HMMA.16816.F32 R4, R188.reuse, R164, R4 ;  /* 0x000000a4bc04723c */ /* 0x044ff00000001804 */
[C---:B------:R-:W-:Y:S01]  /*6590*/  HMMA.16816.F32 R8, R188.reuse, R166, R8 ;  /* 0x000000a6bc08723c */ /* 0x040fe20000001808 */
[----:B------:R-:W2:Y:S07]  /*65a0*/  LDSM.16.M88.4 R164, [R228+0x14900] ;  /* 0x01490000e4a4783b */ /* 0x000eae0000000200 */
[C---:B----4-:R-:W-:Y:S08]  /*65b0*/  HMMA.16816.F32 R12, R188.reuse, R168, R12 ;  /* 0x000000a8bc0c723c */ /* 0x050ff0000000180c */
[C---:B------:R-:W-:Y:S01]  /*65c0*/  HMMA.16816.F32 R16, R188.reuse, R170, R16 ;  /* 0x000000aabc10723c */ /* 0x040fe20000001810 */
[----:B------:R-:W4:Y:S07]  /*65d0*/  LDSM.16.M88.4 R168, [R232+UR4+0x15100] ;  /* 0x01510004e8a8783b */ /* 0x000f2e0008000200 */
[C---:B------:R-:W-:Y:S08]  /*65e0*/  HMMA.16816.F32 R20, R188.reuse, R172, R20 ;  /* 0x000000acbc14723c */ /* 0x040ff00000001814 */
[C---:B------:R-:W-:Y:S01]  /*65f0*/  HMMA.16816.F32 R24, R188.reuse, R174, R24 ;  /* 0x000000aebc18723c */ /* 0x040fe20000001818 */
[----:B------:R-:W4:Y:S07]  /*6600*/  LDSM.16.M88.4 R172, [R232+UR4+0x15900] ;  /* 0x01590004e8ac783b */ /* 0x000f2e0008000200 */
[C---:B---3--:R-:W-:Y:S08]  /*6610*/  HMMA.16816.F32 R28, R188.reuse, R176, R28 ;  /* 0x000000b0bc1c723c */ /* 0x048ff0000000181c */
[C---:B------:R-:W-:Y:S01]  /*6620*/  HMMA.16816.F32 R32, R188.reuse, R178, R32 ;  /* 0x000000b2bc20723c */ /* 0x040fe20000001820 */
[----:B------:R-:W3:Y:S07]  /*6630*/  LDSM.16.M88.4 R176, [R232+UR4+0x16100] ;  /* 0x01610004e8b0783b */ /* 0x000eee0008000200 */
[C---:B-1----:R-:W-:Y:S08]  /*6640*/  HMMA.16816.F32 R36, R188.reuse, R160, R36 ;  /* 0x000000a0bc24723c */ /* 0x042ff00000001824 */
[C---:B------:R-:W-:Y:S01]  /*6650*/  HMMA.16816.F32 R40, R188.reuse, R162, R40 ;  /* 0x000000a2bc28723c */ /* 0x040fe20000001828 */
[----:B------:R-:W1:Y:S07]  /*6660*/  LDSM.16.M88.4 R160, [R232+UR4+0x16900] ;  /* 0x01690004e8a0783b */ /* 0x000e6e0008000200 */
[C---:B--2---:R-:W-:Y:S08]  /*6670*/  HMMA.16816.F32 R44, R188.reuse, R164, R44 ;  /* 0x000000a4bc2c723c */ /* 0x044ff0000000182c */
[----:B------:R-:W-:Y:S01]  /*6680*/  HMMA.16816.F32 R48, R188, R166, R48 ;  /* 0x000000a6bc30723c */ /* 0x000fe20000001830 */
[----:B------:R-:W2:Y:S07]  /*6690*/  LDSM.16.M88.4 R164, [R232+UR4+0x17100] ;  /* 0x01710004e8a4783b */ /* 0x000eae0008000200 */
[C---:B----4-:R-:W-:Y:S08]  /*66a0*/  HMMA.16816.F32 R4, R192.reuse, R168, R4 ;  /* 0x000000a8c004723c */ /* 0x050ff00000001804 */
[C---:B------:R-:W-:Y:S01]  /*66b0*/  HMMA.16816.F32 R8, R192.reuse, R170, R8 ;  /* 0x000000aac008723c */ /* 0x040fe20000001808 */
[----:B------:R-:W4:Y:S07]  /*66c0*/  LDSM.16.M88.4 R168, [R232+UR4+0x17900] ;  /* 0x01790004e8a8783b */ /* 0x000f2e0008000200 */
[C---:B------:R-:W-:Y:S08]  /*66d0*/  HMMA.16816.F32 R12, R192.reuse, R172, R12 ;  /* 0x000000acc00c723c */ /* 0x040ff0000000180c */
        /* <DEDUP_REMOVED lines=8> */
[C---:B--2---:R-:W-:Y:S08]  /*6760*/  HMMA.16816.F32 R36, R192.reuse, R164, R36 ;  /* 0x000000a4c024723c */ /* 0x044ff00000001824 */
[C---:B------:R-:W-:Y:S01]  /*6770*/  HMMA.16816.F32 R40, R192.reuse, R166, R40 ;  /* 0x000000a6c028723c */ /* 0x040fe20000001828 */
[----:B------:R-:W2:Y:S07]  /*6780*/  LDSM.16.M88.4 R164, [R2+0x16900] ;  /* 0x0169000002a4783b */ /* 0x000eae0000000200 */
[C---:B----4-:R-:W-:Y:S08]  /*6790*/  HMMA.16816.F32 R44, R192.reuse, R168, R44 ;  /* 0x000000a8c02c723c */ /* 0x050ff0000000182c */
[----:B------:R-:W-:Y:S01]  /*67a0*/  HMMA.16816.F32 R48, R192, R170, R48 ;  /* 0x000000aac030723c */ /* 0x000fe20000001830 */
        /* <DEDUP_REMOVED lines=14> */
[C---:B------:R-:W-:Y:S01]  /*6890*/  HMMA.16816.F32 R40, R196.reuse, R170, R40 ;  /* 0x000000aac428723c */ /* 0x040fe20000001828 */
[----:B------:R-:W4:Y:S07]  /*68a0*/  LDSM.16.M88.4 R168, [R3+0x17100] ;  /* 0x0171000003a8783b */ /* 0x000f2e0000000200 */
[C---:B------:R-:W-:Y:S08]  /*68b0*/  HMMA.16816.F32 R44, R196.reuse, R172, R44 ;  /* 0x000000acc42c723c */ /* 0x040ff0000000182c */
[----:B------:R-:W-:Y:S01]  /*68c0*/  HMMA.16816.F32 R48, R196, R174, R48 ;  /* 0x000000aec430723c */ /* 0x000fe20000001830 */
[----:B------:R-:W-:Y:S07]  /*68d0*/  LDSM.16.M88.4 R172, [R228+0x15100] ;  /* 0x01510000e4ac783b */ /* 0x000fee0000000200 */
[C---:B---3--:R-:W-:Y:S01]  /*68e0*/  HMMA.16816.F32 R4, R200.reuse, R176, R4 ;  /* 0x000000b0c804723c */ /* 0x048fe20000001804 */
[----:B------:R-:W-:Y:S07]  /*68f0*/  LDSM.16.M88.4 R228, [R228+0x18100] ;  /* 0x01810000e4e4783b */ /* 0x000fee0000000200 */
        /* <DEDUP_REMOVED lines=9> */
[C---:B------:R-:W-:Y:S01]  /*6990*/  HMMA.16816.F32 R32, R200.reuse, R166, R32 ;  /* 0x000000a6c820723c */ /* 0x040fe20000001820 */
[----:B------:R-:W2:Y:S07]  /*69a0*/  LDSM.16.M88.4 R164, [R132+0x16100] ;  /* 0x0161000084a4783b */ /* 0x000eae0000000200 */
[C---:B----4-:R-:W-:Y:S08]  /*69b0*/  HMMA.16816.F32 R36, R200.reuse, R168, R36 ;  /* 0x000000a8c824723c */ /* 0x050ff00000001824 */
[C---:B------:R-:W-:Y:S01]  /*69c0*/  HMMA.16816.F32 R40, R200.reuse, R170, R40 ;  /* 0x000000aac828723c */ /* 0x040fe20000001828 */
[----:B------:R-:W3:Y:S07]  /*69d0*/  LDSM.16.M88.4 R168, [R132+0x17100] ;  /* 0x0171000084a8783b */ /* 0x000eee0000000200 */
[C---:B-1----:R-:W-:Y:S08]  /*69e0*/  HMMA.16816.F32 R44, R200.reuse, R160, R44 ;  /* 0x000000a0c82c723c */ /* 0x042ff0000000182c */
[----:B------:R-:W-:Y:S01]  /*69f0*/  HMMA.16816.F32 R48, R200, R162, R48 ;  /* 0x000000a2c830723c */ /* 0x000fe20000001830 */
[----:B------:R-:W1:Y:S07]  /*6a00*/  LDSM.16.M88.4 R160, [R132+0x17900] ;  /* 0x0179000084a0783b */ /* 0x000e6e0000000200 */
[C---:B------:R-:W-:Y:S08]  /*6a10*/  HMMA.16816.F32 R4, R204.reuse, R172, R4 ;  /* 0x000000accc04723c */ /* 0x040ff00000001804 */
[C---:B------:R-:W-:Y:S01]  /*6a20*/  HMMA.16816.F32 R8, R204.reuse, R174, R8 ;  /* 0x000000aecc08723c */ /* 0x040fe20000001808 */
[----:B------:R-:W4:Y:S07]  /*6a30*/  LDSM.16.M88.4 R172, [R232+UR4+0x18900] ;  /* 0x01890004e8ac783b */ /* 0x000f2e0008000200 */
[C---:B------:R-:W-:Y:S08]  /*6a40*/  HMMA.16816.F32 R12, R204.reuse, R176, R12 ;  /* 0x000000b0cc0c723c */ /* 0x040ff0000000180c */
[C---:B------:R-:W-:Y:S01]  /*6a50*/  HMMA.16816.F32 R16, R204.reuse, R178, R16 ;  /* 0x000000b2cc10723c */ /* 0x040fe20000001810 */
[----:B------:R-:W-:Y:S07]  /*6a60*/  LDSM.16.M88.4 R176, [R232+UR4+0x1a900] ;  /* 0x01a90004e8b0783b */ /* 0x000fee0008000200 */
[C---:B--2---:R-:W-:Y:S08]  /*6a70*/  HMMA.16816.F32 R20, R204.reuse, R164, R20 ;  /* 0x000000a4cc14723c */ /* 0x044ff00000001814 */
[C---:B------:R-:W-:Y:S01]  /*6a80*/  HMMA.16816.F32 R24, R204.reuse, R166, R24 ;  /* 0x000000a6cc18723c */ /* 0x040fe20000001818 */
[----:B------:R-:W2:Y:S07]  /*6a90*/  LDSM.16.M88.4 R164, [R232+UR4+0x19100] ;  /* 0x01910004e8a4783b */ /* 0x000eae0008000200 */
[C---:B------:R-:W-:Y:S08]  /*6aa0*/  HMMA.16816.F32 R28, R204.reuse, R180, R28 ;  /* 0x000000b4cc1c723c */ /* 0x040ff0000000181c */
[C---:B------:R-:W-:Y:S01]  /*6ab0*/  HMMA.16816.F32 R32, R204.reuse, R182, R32 ;  /* 0x000000b6cc20723c */ /* 0x040fe20000001820 */
[----:B------:R-:W-:Y:S07]  /*6ac0*/  LDSM.16.M88.4 R180, [R2+0x18100] ;  /* 0x0181000002b4783b */ /* 0x000fee0000000200 */
[C---:B---3--:R-:W-:Y:S08]  /*6ad0*/  HMMA.16816.F32 R36, R204.reuse, R168, R36 ;  /* 0x000000a8cc24723c */ /* 0x048ff00000001824 */
[C---:B------:R-:W-:Y:S01]  /*6ae0*/  HMMA.16816.F32 R40, R204.reuse, R170, R40 ;  /* 0x000000aacc28723c */ /* 0x040fe20000001828 */
[----:B------:R-:W-:Y:S07]  /*6af0*/  LDSM.16.M88.4 R168, [R232+UR4+0x1a100] ;  /* 0x01a10004e8a8783b */ /* 0x000fee0008000200 */
[C---:B-1----:R-:W-:Y:S08]  /*6b00*/  HMMA.16816.F32 R44, R204.reuse, R160, R44 ;  /* 0x000000a0cc2c723c */ /* 0x042ff0000000182c */
[----:B------:R-:W-:Y:S01]  /*6b10*/  HMMA.16816.F32 R48, R204, R162, R48 ;  /* 0x000000a2cc30723c */ /* 0x000fe20000001830 */
[----:B------:R-:W1:Y:S07]  /*6b20*/  LDSM.16.M88.4 R160, [R232+UR4+0x19900] ;  /* 0x01990004e8a0783b */ /* 0x000e6e0008000200 */
[C---:B------:R-:W-:Y:S08]  /*6b30*/  HMMA.16816.F32 R4, R208.reuse, R212, R4 ;  /* 0x000000d4d004723c */ /* 0x040ff00000001804 */
        /* <DEDUP_REMOVED lines=13> */
[----:B------:R-:W1:Y:S07]  /*6c10*/  LDSM.16.M88.4 R168, [R2+0x1a900] ;  /* 0x01a9000002a8783b */ /* 0x000e6e0000000200 */
[C---:B------:R-:W-:Y:S08]  /*6c20*/  HMMA.16816.F32 R44, R208.reuse, R176, R44 ;  /* 0x000000b0d02c723c */ /* 0x040ff0000000182c */
[----:B------:R-:W-:Y:S01]  /*6c30*/  HMMA.16816.F32 R48, R208, R178, R48 ;  /* 0x000000b2d030723c */ /* 0x000fe20000001830 */
[----:B------:R-:W1:Y:S07]  /*6c40*/  LDSM.16.M88.4 R176, [R3+0x18100] ;  /* 0x0181000003b0783b */ /* 0x000e6e0000000200 */
[C---:B------:R-:W-:Y:S08]  /*6c50*/  HMMA.16816.F32 R4, R216.reuse, R180, R4 ;  /* 0x000000b4d804723c */ /* 0x040ff00000001804 */
[C---:B------:R-:W-:Y:S01]  /*6c60*/  HMMA.16816.F32 R8, R216.reuse, R182, R8 ;  /* 0x000000b6d808723c */ /* 0x040fe20000001808 */
[----:B------:R-:W1:Y:S07]  /*6c70*/  LDSM.16.M88.4 R180, [R3+0x18900] ;  /* 0x0189000003b4783b */ /* 0x000e6e0000000200 */
[C---:B---3--:R-:W-:Y:S08]  /*6c80*/  HMMA.16816.F32 R12, R216.reuse, R212, R12 ;  /* 0x000000d4d80c723c */ /* 0x048ff0000000180c */
[C---:B------:R-:W-:Y:S01]  /*6c90*/  HMMA.16816.F32 R16, R216.reuse, R214, R16 ;  /* 0x000000d6d810723c */ /* 0x040fe20000001810 */
[----:B------:R-:W-:Y:S07]  /*6ca0*/  LDSM.16.M88.4 R212, [R3+0x19900] ;  /* 0x0199000003d4783b */ /* 0x000fee0000000200 */
[C---:B----4-:R-:W-:Y:S08]  /*6cb0*/  HMMA.16816.F32 R20, R216.reuse, R172, R20 ;  /* 0x000000acd814723c */ /* 0x050ff00000001814 */
[C---:B------:R-:W-:Y:S01]  /*6cc0*/  HMMA.16816.F32 R24, R216.reuse, R174, R24 ;  /* 0x000000aed818723c */ /* 0x040fe20000001818 */
[----:B------:R-:W3:Y:S07]  /*6cd0*/  LDSM.16.M88.4 R172, [R3+0x19100] ;  /* 0x0191000003ac783b */ /* 0x000eee0000000200 */
[C---:B--2---:R-:W-:Y:S08]  /*6ce0*/  HMMA.16816.F32 R28, R216.reuse, R164, R28 ;  /* 0x000000a4d81c723c */ /* 0x044ff0000000181c */
[C---:B------:R-:W-:Y:S01]  /*6cf0*/  HMMA.16816.F32 R32, R216.reuse, R166, R32 ;  /* 0x000000a6d820723c */ /* 0x040fe20000001820 */
[----:B------:R-:W2:Y:S07]  /*6d00*/  LDSM.16.M88.4 R164, [R3+0x1a100] ;  /* 0x01a1000003a4783b */ /* 0x000eae0000000200 */
[C---:B-1----:R-:W-:Y:S08]  /*6d10*/  HMMA.16816.F32 R36, R216.reuse, R160, R36 ;  /* 0x000000a0d824723c */ /* 0x042ff00000001824 */
[C---:B------:R-:W-:Y:S01]  /*6d20*/  HMMA.16816.F32 R40, R216.reuse, R162, R40 ;  /* 0x000000a2d828723c */ /* 0x040fe20000001828 */
[----:B------:R-:W1:Y:S07]  /*6d30*/  LDSM.16.M88.4 R160, [R3+0x1a900] ;  /* 0x01a9000003a0783b */ /* 0x000e6e0000000200 */
[C---:B------:R-:W-:Y:S08]  /*6d40*/  HMMA.16816.F32 R44, R216.reuse, R168, R44 ;  /* 0x000000a8d82c723c */ /* 0x040ff0000000182c */
[----:B------:R-:W-:Y:S01]  /*6d50*/  HMMA.16816.F32 R48, R216, R170, R48 ;  /* 0x000000aad830723c */ /* 0x000fe20000001830 */
[----:B------:R-:W4:Y:S07]  /*6d60*/  LDSM.16.M88.4 R168, [R132+0x18900] ;  /* 0x0189000084a8783b */ /* 0x000f2e0000000200 */
[C---:B------:R-:W-:Y:S08]  /*6d70*/  HMMA.16816.F32 R4, R220.reuse, R176, R4 ;  /* 0x000000b0dc04723c */ /* 0x040ff00000001804 */
[C---:B------:R-:W-:Y:S08]  /*6d80*/  HMMA.16816.F32 R8, R220.reuse, R178, R8 ;  /* 0x000000b2dc08723c */ /* 0x040ff00000001808 */
[C---:B------:R-:W-:Y:S08]  /*6d90*/  HMMA.16816.F32 R12, R220.reuse, R180, R12 ;  /* 0x000000b4dc0c723c */ /* 0x040ff0000000180c */
[C---:B------:R-:W-:Y:S08]  /*6da0*/  HMMA.16816.F32 R16, R220.reuse, R182, R16 ;  /* 0x000000b6dc10723c */ /* 0x040ff00000001810 */
[C---:B---3--:R-:W-:Y:S08]  /*6db0*/  HMMA.16816.F32 R20, R220.reuse, R172, R20 ;  /* 0x000000acdc14723c */ /* 0x048ff00000001814 */
[C---:B------:R-:W-:Y:S08]  /*6dc0*/  HMMA.16816.F32 R24, R220.reuse, R174, R24 ;  /* 0x000000aedc18723c */ /* 0x040ff00000001818 */
[C---:B------:R-:W-:Y:S08]  /*6dd0*/  HMMA.16816.F32 R28, R220.reuse, R212, R28 ;  /* 0x000000d4dc1c723c */ /* 0x040ff0000000181c */
[C---:B------:R-:W-:Y:S08]  /*6de0*/  HMMA.16816.F32 R32, R220.reuse, R214, R32 ;  /* 0x000000d6dc20723c */ /* 0x040ff00000001820 */
[C---:B--2---:R-:W-:Y:S08]  /*6df0*/  HMMA.16816.F32 R36, R220.reuse, R164, R36 ;  /* 0x000000a4dc24723c */ /* 0x044ff00000001824 */
[C---:B------:R-:W-:Y:S01]  /*6e00*/  HMMA.16816.F32 R40, R220.reuse, R166, R40 ;  /* 0x000000a6dc28723c */ /* 0x040fe20000001828 */
[----:B------:R-:W2:Y:S07]  /*6e10*/  LDSM.16.M88.4 R164, [R132+0x19100] ;  /* 0x0191000084a4783b */ /* 0x000eae0000000200 */
[C---:B-1----:R-:W-:Y:S08]  /*6e20*/  HMMA.16816.F32 R44, R220.reuse, R160, R44 ;  /* 0x000000a0dc2c723c */ /* 0x042ff0000000182c */
[----:B------:R-:W-:Y:S01]  /*6e30*/  HMMA.16816.F32 R48, R220, R162, R48 ;  /* 0x000000a2dc30723c */ /* 0x000fe20000001830 */
[----:B------:R-:W1:Y:S07]  /*6e40*/  LDSM.16.M88.4 R160, [R132+0x19900] ;  /* 0x0199000084a0783b */ /* 0x000e6e0000000200 */
[C---:B------:R-:W-:Y:S08]  /*6e50*/  HMMA.16816.F32 R4, R224.reuse, R228, R4 ;  /* 0x000000e4e004723c */ /* 0x040ff00000001804 */
[C---:B------:R-:W-:Y:S08]  /*6e60*/  HMMA.16816.F32 R8, R224.reuse, R230, R8 ;  /* 0x000000e6e008723c */ /* 0x040ff00000001808 */
[C---:B----4-:R-:W-:Y:S08]  /*6e70*/  HMMA.16816.F32 R12, R224.reuse, R168, R12 ;  /* 0x000000a8e00c723c */ /* 0x050ff0000000180c */
[C---:B------:R-:W-:Y:S01]  /*6e80*/  HMMA.16816.F32 R16, R224.reuse, R170, R16 ;  /* 0x000000aae010723c */ /* 0x040fe20000001810 */
[----:B------:R-:W3:Y:S03]  /*6e90*/  LDSM.16.M88.4 R168, [R132+0x1a100] ;  /* 0x01a1000084a8783b */ /* 0x000ee60000000200 */
[----:B------:R-:W-:Y:S02]  /*6ea0*/  FMNMX.FTZ R2, R4, R0, !PT ;  /* 0x0000000004027209 */ /* 0x000fe40007810000 */
[----:B------:R-:W-:Y:S02]  /*6eb0*/  FMNMX.FTZ R3, R6, R133, !PT ;  /* 0x0000008506037209 */ /* 0x000fe40007810000 */
[C---:B--2---:R-:W-:Y:S04]  /*6ec0*/  HMMA.16816.F32 R20, R224.reuse, R164, R20 ;  /* 0x000000a4e014723c */ /* 0x044fe80000001814 */
[----:B------:R-:W-:Y:S02]  /*6ed0*/  FMNMX.FTZ R2, R5, R2, !PT ;  /* 0x0000000205027209 */ /* 0x000fe40007810000 */
[----:B------:R-:W-:Y:S02]  /*6ee0*/  FMNMX.FTZ R3, R7, R3, !PT ;  /* 0x0000000307037209 */ /* 0x000fe40007810000 */
[C---:B------:R-:W-:Y:S01]  /*6ef0*/  HMMA.16816.F32 R24, R224.reuse, R166, R24 ;  /* 0x000000a6e018723c */ /* 0x040fe20000001818 */
[----:B------:R-:W2:Y:S01]  /*6f00*/  LDSM.16.M88.4 R164, [R132+0x1a900] ;  /* 0x01a9000084a4783b */ /* 0x000ea20000000200 */
        /* <DEDUP_REMOVED lines=14> */
[C---:B------:R-:W-:Y:S01]  /*6ff0*/  HMMA.16816.F32 R40, R224.reuse, R170, R40 ;  /* 0x000000aae028723c */ /* 0x040fe20000001828 */
[----:B------:R-:W-:Y:S03]  /*7000*/  LDSM.16.MT88.4 R160, [R135+UR4+0x100] ;  /* 0x0001000487a0783b */ /* 0x000fe60008004200 */
[----:B------:R-:W-:Y:S02]  /*7010*/  FMNMX.FTZ R3, R15, R3, !PT ;  /* 0x000000030f037209 */ /* 0x000fe40007810000 */
[----:B------:R-:W-:Y:S02]  /*7020*/  FMNMX.FTZ R2, R20, R2, !PT ;  /* 0x0000000214027209 */ /* 0x000fe40007810000 */
[C---:B--2---:R-:W-:Y:S01]  /*7030*/  HMMA.16816.F32 R44, R224.reuse, R164, R44 ;  /* 0x000000a4e02c723c */ /* 0x044fe2000000182c */
[----:B------:R-:W-:Y:S03]  /*7040*/  LDSM.16.MT88.4 R168, [R135+UR4+0x3900] ;  /* 0x0039000487a8783b */ /* 0x000fe60008004200 */
        /* <DEDUP_REMOVED lines=41> */
[----:B------:R-:W-:Y:S03]  /*72e0*/  IADD3 R134, R135, UR4, RZ ;  /* 0x0000000487867c10 */ /* 0x000fe6000fffe0ff */
[C---:B------:R-:W-:Y:S01]  /*72f0*/  FADD.FTZ R0, -R132.reuse, R0 ;  /* 0x0000000084007221 */ /* 0x040fe20000010100 */
[----:B------:R-:W-:Y:S01]  /*7300*/  IADD3 R134, R235, R134, RZ ;  /* 0x00000086eb867210 */ /* 0x000fe20007ffe0ff */
[----:B------:R-:W-:Y:S02]  /*7310*/  FMUL.FTZ R172, R132, c[0x0][0x2d0] ;  /* 0x0000b40084ac7a20 */ /* 0x000fe40000410000 */
[----:B------:R-:W-:Y:S01]  /*7320*/  FMUL.FTZ R0, R0, c[0x0][0x2d0] ;  /* 0x0000b40000007a20 */ /* 0x000fe20000410000 */
[----:B--2---:R-:W-:Y:S01]  /*7330*/  FMNMX.FTZ R3, R2, R3, !PT ;  /* 0x0000000302037209 */ /* 0x004fe20007810000 */
[--C-:B------:R-:W-:Y:S01]  /*7340*/  FFMA.FTZ R8, R8, c[0x0][0x2d0], -R172.reuse ;  /* 0x0000b40008087a23 */ /* 0x100fe200000108ac */
[----:B------:R-:W1:Y:S01]  /*7350*/  LDSM.16.MT88.4 R164, [R134+0x100] ;  /* 0x0001000086a4783b */ /* 0x000e620000004200 */
[----:B------:R2:W3:Y:S01]  /*7360*/  MUFU.EX2 R2, R0 ;  /* 0x0000000000027308 */ /* 0x0004e20000000800 */
[--C-:B------:R-:W-:Y:S02]  /*7370*/  FFMA.FTZ R9, R9, c[0x0][0x2d0], -R172.reuse ;  /* 0x0000b40009097a23 */ /* 0x100fe400000108ac */
[----:B------:R-:W-:Y:S02]  /*7380*/  FMUL.FTZ R173, R3, c[0x0][0x2d0] ;  /* 0x0000b40003ad7a20 */ /* 0x000fe40000410000 */
        /* <DEDUP_REMOVED lines=10> */
[----:B------:R-:W-:Y:S02]  /*7430*/  FFMA.FTZ R26, R26, c[0x0][0x2d0], -R173 ;  /* 0x0000b4001a1a7a23 */ /* 0x000fe400000108ad */
[--C-:B------:R-:W-:Y:S02]  /*7440*/  FFMA.FTZ R28, R28, c[0x0][0x2d0], -R172.reuse ;  /* 0x0000b4001c1c7a23 */ /* 0x100fe400000108ac */
[----:B--2---:R-:W-:Y:S01]  /*7450*/  FADD.FTZ R0, -R3, R133 ;  /* 0x0000008503007221 */ /* 0x004fe20000010100 */
[----:B------:R-:W-:Y:S01]  /*7460*/  IADD3 R133, R233, UR4, RZ ;  /* 0x00000004e9857c10 */ /* 0x000fe2000fffe0ff */
[----:B---3--:R-:W-:Y:S02]  /*7470*/  FMUL.FTZ R52, R2, R52 ;  /* 0x0000003402347220 */ /* 0x008fe40000410000 */
[----:B------:R-:W-:Y:S01]  /*7480*/  FMUL.FTZ R0, R0, c[0x0][0x2d0] ;  /* 0x0000b40000007a20 */ /* 0x000fe20000410000 */
[----:B------:R-:W-:Y:S01]  /*7490*/  MUFU.EX2 R229, R10 ;  /* 0x0000000a00e57308 */ /* 0x000fe20000000800 */
[----:B------:R-:W-:Y:S01]  /*74a0*/  IADD3 R133, R235, R133, RZ ;  /* 0x00000085eb857210 */ /* 0x000fe20007ffe0ff */
[C---:B------:R-:W-:Y:S02]  /*74b0*/  FMUL.FTZ R53, R2.reuse, R53 ;  /* 0x0000003502357220 */ /* 0x040fe40000410000 */
[C---:B----4-:R-:W-:Y:S02]  /*74c0*/  FMUL.FTZ R8, R2.reuse, R140 ;  /* 0x0000008c02087220 */ /* 0x050fe40000410000 */
[C---:B------:R-:W-:Y:S02]  /*74d0*/  FMUL.FTZ R56, R2.reuse, R56 ;  /* 0x0000003802387220 */ /* 0x040fe40000410000 */
[C---:B------:R-:W-:Y:S02]  /*74e0*/  FMUL.FTZ R57, R2.reuse, R57 ;  /* 0x0000003902397220 */ /* 0x040fe40000410000 */
[----:B------:R-:W2:Y:S01]  /*74f0*/  MUFU.EX2 R0, R0 ;  /* 0x0000000000007308 */ /* 0x000ea20000000800 */
[C---:B------:R-:W-:Y:S02]  /*7500*/  FMUL.FTZ R60, R2.reuse, R60 ;  /* 0x0000003c023c7220 */ /* 0x040fe40000410000 */
[C---:B------:R-:W-:Y:S02]  /*7510*/  FMUL.FTZ R61, R2.reuse, R61 ;  /* 0x0000003d023d7220 */ /* 0x040fe40000410000 */
[C---:B-1----:R-:W-:Y:S02]  /*7520*/  FMUL.FTZ R9, R2.reuse, R141 ;  /* 0x0000008d02097220 */ /* 0x042fe40000410000 */
[C---:B------:R-:W-:Y:S02]  /*7530*/  FMUL.FTZ R64, R2.reuse, R64 ;  /* 0x0000004002407220 */ /* 0x040fe40000410000 */
[C---:B------:R-:W-:Y:S01]  /*7540*/  FMUL.FTZ R65, R2.reuse, R65 ;  /* 0x0000004102417220 */ /* 0x040fe20000410000 */
[----:B------:R1:W-:Y:S01]  /*7550*/  MUFU.EX2 R238, R11 ;  /* 0x0000000b00ee7308 */ /* 0x0003e20000000800 */
[C---:B------:R-:W-:Y:S02]  /*7560*/  FMUL.FTZ R68, R2.reuse, R68 ;  /* 0x0000004402447220 */ /* 0x040fe40000410000 */
[C---:B------:R-:W-:Y:S02]  /*7570*/  FMUL.FTZ R69, R2.reuse, R69 ;  /* 0x0000004502457220 */ /* 0x040fe40000410000 */
[C---:B------:R-:W-:Y:S02]  /*7580*/  FMUL.FTZ R72, R2.reuse, R72 ;  /* 0x0000004802487220 */ /* 0x040fe40000410000 */
[C---:B------:R-:W-:Y:S02]  /*7590*/  FMUL.FTZ R73, R2.reuse, R73 ;  /* 0x0000004902497220 */ /* 0x040fe40000410000 */
[C---:B------:R-:W-:Y:S01]  /*75a0*/  FMUL.FTZ R76, R2.reuse, R76 ;  /* 0x0000004c024c7220 */ /* 0x040fe20000410000 */
[----:B------:R3:W-:Y:S01]  /*75b0*/  MUFU.EX2 R242, R5 ;  /* 0x0000000500f27308 */ /* 0x0007e20000000800 */
[C---:B------:R-:W-:Y:S02]  /*75c0*/  FMUL.FTZ R77, R2.reuse, R77 ;  /* 0x0000004d024d7220 */ /* 0x040fe40000410000 */
[----:B------:R-:W-:Y:S02]  /*75d0*/  FMUL.FTZ R80, R2, R80 ;  /* 0x0000005002507220 */ /* 0x000fe40000410000 */
[C---:B--2---:R-:W-:Y:S02]  /*75e0*/  FMUL.FTZ R10, R0.reuse, R142 ;  /* 0x0000008e000a7220 */ /* 0x044fe40000410000 */
[C---:B------:R-:W-:Y:S02]  /*75f0*/  FMUL.FTZ R54, R0.reuse, R54 ;  /* 0x0000003600367220 */ /* 0x040fe40000410000 */
[C---:B------:R-:W-:Y:S01]  /*7600*/  FMUL.FTZ R55, R0.reuse, R55 ;  /* 0x0000003700377220 */ /* 0x040fe20000410000 */
[----:B------:R2:W4:Y:S01]  /*7610*/  MUFU.EX2 R243, R4 ;  /* 0x0000000400f37308 */ /* 0x0005220000000800 */
[C---:B------:R-:W-:Y:S02]  /*7620*/  FMUL.FTZ R58, R0.reuse, R58 ;  /* 0x0000003a003a7220 */ /* 0x040fe40000410000 */
[C---:B------:R-:W-:Y:S02]  /*7630*/  FMUL.FTZ R59, R0.reuse, R59 ;  /* 0x0000003b003b7220 */ /* 0x040fe40000410000 */
[C---:B-1----:R-:W-:Y:S02]  /*7640*/  FMUL.FTZ R11, R0.reuse, R143 ;  /* 0x0000008f000b7220 */ /* 0x042fe40000410000 */
[----:B------:R-:W1:Y:S01]  /*7650*/  LDSM.16.MT88.4 R140, [R233+UR4+0x100] ;  /* 0x00010004e98c783b */ /* 0x000e620008004200 */
[C---:B------:R-:W-:Y:S02]  /*7660*/  FMUL.FTZ R62, R0.reuse, R62 ;  /* 0x0000003e003e7220 */ /* 0x040fe40000410000 */
[----:B------:R4:W-:Y:S01]  /*7670*/  MUFU.EX2 R231, R6 ;  /* 0x0000000600e77308 */ /* 0x0009e20000000800 */
[C---:B------:R-:W-:Y:S02]  /*7680*/  FMUL.FTZ R63, R0.reuse, R63 ;  /* 0x0000003f003f7220 */ /* 0x040fe40000410000 */
[----:B------:R-:W-:Y:S02]  /*7690*/  FMUL.FTZ R66, R0, R66 ;  /* 0x0000004200427220 */ /* 0x000fe40000410000 */
[----:B---3--:R-:W-:Y:S02]  /*76a0*/  FMUL.FTZ R5, R2, R137 ;  /* 0x0000008902057220 */ /* 0x008fe40000410000 */
[C---:B------:R-:W-:Y:S02]  /*76b0*/  FMUL.FTZ R67, R0.reuse, R67 ;  /* 0x0000004300437220 */ /* 0x040fe40000410000 */
[C---:B------:R-:W-:Y:S01]  /*76c0*/  FMUL.FTZ R70, R0.reuse, R70 ;  /* 0x0000004600467220 */ /* 0x040fe20000410000 */
[----:B------:R-:W3:Y:S01]  /*76d0*/  MUFU.EX2 R230, R7 ;  /* 0x0000000700e67308 */ /* 0x000ee20000000800 */
[C---:B------:R-:W-:Y:S02]  /*76e0*/  FMUL.FTZ R71, R0.reuse, R71 ;  /* 0x0000004700477220 */ /* 0x040fe40000410000 */
[----:B------:R-:W-:Y:S02]  /*76f0*/  FMUL.FTZ R74, R0, R74 ;  /* 0x0000004a004a7220 */ /* 0x000fe40000410000 */
[----:B--2---:R-:W-:Y:S01]  /*7700*/  FMUL.FTZ R4, R2, R136 ;  /* 0x0000008802047220 */ /* 0x004fe20000410000 */
[----:B----4-:R-:W-:Y:S01]  /*7710*/  F2FP.PACK_AB R136, R242, R243 ;  /* 0x000000f3f288723e */ /* 0x010fe200000000ff */
[C---:B------:R-:W-:Y:S02]  /*7720*/  FMUL.FTZ R75, R0.reuse, R75 ;  /* 0x0000004b004b7220 */ /* 0x040fe40000410000 */
[C---:B------:R-:W-:Y:S01]  /*7730*/  FMUL.FTZ R78, R0.reuse, R78 ;  /* 0x0000004e004e7220 */ /* 0x040fe20000410000 */
[----:B------:R-:W-:Y:S01]  /*7740*/  MUFU.EX2 R178, R24 ;  /* 0x0000001800b27308 */ /* 0x000fe20000000800 */
[----:B------:R-:W-:Y:S02]  /*7750*/  FMUL.FTZ R79, R0, R79 ;  /* 0x0000004f004f7220 */ /* 0x000fe40000410000 */
[----:B------:R-:W-:Y:S02]  /*7760*/  FMUL.FTZ R81, R2, R81 ;  /* 0x0000005102517220 */ /* 0x000fe40000410000 */
[----:B------:R-:W-:Y:S01]  /*7770*/  FMUL.FTZ R6, R0, R138 ;  /* 0x0000008a00067220 */ /* 0x000fe20000410000 */
[----:B------:R-:W-:Y:S01]  /*7780*/  F2FP.PACK_AB R138, R240, R241 ;  /* 0x000000f1f08a723e */ /* 0x000fe200000000ff */
[C---:B------:R-:W-:Y:S02]  /*7790*/  FMUL.FTZ R82, R0.reuse, R82 ;  /* 0x0000005200527220 */ /* 0x040fe40000410000 */
[----:B------:R-:W-:Y:S01]  /*77a0*/  FMUL.FTZ R83, R0, R83 ;  /* 0x0000005300537220 */ /* 0x000fe20000410000 */
[----:B------:R-:W-:Y:S01]  /*77b0*/  MUFU.EX2 R177, R25 ;  /* 0x0000001900b17308 */ /* 0x000fe20000000800 */
[C---:B------:R-:W-:Y:S02]  /*77c0*/  FMUL.FTZ R84, R2.reuse, R84 ;  /* 0x0000005402547220 */ /* 0x040fe40000410000 */
[----:B------:R-:W-:Y:S01]  /*77d0*/  FMUL.FTZ R85, R2, R85 ;  /* 0x0000005502557220 */ /* 0x000fe20000410000 */
[----:B---3--:R-:W-:Y:S01]  /*77e0*/  F2FP.PACK_AB R137, R230, R231 ;  /* 0x000000e7e689723e */ /* 0x008fe200000000ff */
[----:B------:R-:W-:Y:S01]  /*77f0*/  FMUL.FTZ R7, R0, R139 ;  /* 0x0000008b00077220 */ /* 0x000fe20000410000 */
[----:B------:R-:W-:Y:S01]  /*7800*/  F2FP.PACK_AB R139, R238, R229 ;  /* 0x000000e5ee8b723e */ /* 0x000fe200000000ff */
[--C-:B------:R-:W-:Y:S02]  /*7810*/  FFMA.FTZ R29, R29, c[0x0][0x2d0], -R172.reuse ;  /* 0x0000b4001d1d7a23 */ /* 0x100fe400000108ac */
[--C-:B------:R-:W-:Y:S02]  /*7820*/  FFMA.FTZ R30, R30, c[0x0][0x2d0], -R173.reuse ;  /* 0x0000b4001e1e7a23 */ /* 0x100fe400000108ad */
[--C-:B------:R-:W-:Y:S02]  /*7830*/  FFMA.FTZ R31, R31, c[0x0][0x2d0], -R173.reuse ;  /* 0x0000b4001f1f7a23 */ /* 0x100fe400000108ad */
[C---:B------:R-:W-:Y:S05]  /*7840*/  HMMA.16816.F32 R4, R136.reuse, R160, R4 ;  /* 0x000000a08804723c */ /* 0x040fea0000001804 */
[--C-:B------:R-:W-:Y:S02]  /*7850*/  FFMA.FTZ R32, R32, c[0x0][0x2d0], -R172.reuse ;  /* 0x0000b40020207a23 */ /* 0x100fe400000108ac */
[--C-:B------:R-:W-:Y:S01]  /*7860*/  FFMA.FTZ R33, R33, c[0x0][0x2d0], -R172.reuse ;  /* 0x0000b40021217a23 */ /* 0x100fe200000108ac */
[C---:B------:R-:W-:Y:S01]  /*7870*/  HMMA.16816.F32 R8, R136.reuse, R162, R8 ;  /* 0x000000a28808723c */ /* 0x040fe20000001808 */
[----:B------:R-:W2:Y:S03]  /*7880*/  LDSM.16.MT88.4 R160, [R133+0x100] ;  /* 0x0001000085a0783b */ /* 0x000ea60000004200 */
[--C-:B------:R-:W-:Y:S02]  /*7890*/  FFMA.FTZ R34, R34, c[0x0][0x2d0], -R173.reuse ;  /* 0x0000b40022227a23 */ /* 0x100fe400000108ad */
[--C-:B------:R-:W-:Y:S02]  /*78a0*/  FFMA.FTZ R35, R35, c[0x0][0x2d0], -R173.reuse ;  /* 0x0000b40023237a23 */ /* 0x100fe400000108ad */
[C---:B------:R-:W-:Y:S04]  /*78b0*/  HMMA.16816.F32 R52, R136.reuse, R164, R52 ;  /* 0x000000a48834723c */ /* 0x040fe80000001834 */
[--C-:B------:R-:W-:Y:S02]  /*78c0*/  FFMA.FTZ R36, R36, c[0x0][0x2d0], -R172.reuse ;  /* 0x0000b40024247a23 */ /* 0x100fe400000108ac */
[--C-:B------:R-:W-:Y:S02]  /*78d0*/  FFMA.FTZ R37, R37, c[0x0][0x2d0], -R172.reuse ;  /* 0x0000b40025257a23 */ /* 0x100fe400000108ac */
[C---:B------:R-:W-:Y:S01]  /*78e0*/  HMMA.16816.F32 R56, R136.reuse, R166, R56 ;  /* 0x000000a68838723c */ /* 0x040fe20000001838 */
[----:B------:R-:W3:Y:S03]  /*78f0*/  LDSM.16.MT88.4 R164, [R135+UR4+0x3100] ;  /* 0x0031000487a4783b */ /* 0x000ee60008004200 */
[--C-:B------:R-:W-:Y:S02]  /*7900*/  FFMA.FTZ R38, R38, c[0x0][0x2d0], -R173.reuse ;  /* 0x0000b40026267a23 */ /* 0x100fe400000108ad */
[--C-:B------:R-:W-:Y:S02]  /*7910*/  FFMA.FTZ R39, R39, c[0x0][0x2d0], -R173.reuse ;  /* 0x0000b40027277a23 */ /* 0x100fe400000108ad */
[C---:B-1----:R-:W-:Y:S04]  /*7920*/  HMMA.16816.F32 R60, R136.reuse, R140, R60 ;  /* 0x0000008c883c723c */ /* 0x042fe8000000183c */
[--C-:B------:R-:W-:Y:S02]  /*7930*/  FFMA.FTZ R40, R40, c[0x0][0x2d0], -R172.reuse ;  /* 0x0000b40028287a23 */ /* 0x100fe400000108ac */
[--C-:B------:R-:W-:Y:S02]  /*7940*/  FFMA.FTZ R41, R41, c[0x0][0x2d0], -R172.reuse ;  /* 0x0000b40029297a23 */ /* 0x100fe400000108ac */
[C---:B------:R-:W-:Y:S01]  /*7950*/  HMMA.16816.F32 R64, R136.reuse, R142, R64 ;  /* 0x0000008e8840723c */ /* 0x040fe20000001840 */
[----:B------:R-:W1:Y:S03]  /*7960*/  LDSM.16.MT88.4 R140, [R134+0x3100] ;  /* 0x00310000868c783b */ /* 0x000e660000004200 */
[--C-:B------:R-:W-:Y:S02]  /*7970*/  FFMA.FTZ R42, R42, c[0x0][0x2d0], -R173.reuse ;  /* 0x0000b4002a2a7a23 */ /* 0x100fe400000108ad */
[C---:B------:R-:W-:Y:S02]  /*7980*/  FMUL.FTZ R86, R0.reuse, R86 ;  /* 0x0000005600567220 */ /* 0x040fe40000410000 */
[----:B------:R-:W-:Y:S01]  /*7990*/  FMUL.FTZ R87, R0, R87 ;  /* 0x0000005700577220 */ /* 0x000fe20000410000 */
[C---:B--2---:R-:W-:Y:S03]  /*79a0*/  HMMA.16816.F32 R68, R136.reuse, R160, R68 ;  /* 0x000000a08844723c */ /* 0x044fe60000001844 */
[C---:B------:R-:W-:Y:S02]  /*79b0*/  FMUL.FTZ R88, R2.reuse, R88 ;  /* 0x0000005802587220 */ /* 0x040fe40000410000 */
[----:B------:R-:W-:Y:S02]  /*79c0*/  FMUL.FTZ R89, R2, R89 ;  /* 0x0000005902597220 */ /* 0x000fe40000410000 */
[C---:B------:R-:W-:Y:S01]  /*79d0*/  FMUL.FTZ R90, R0.reuse, R90 ;  /* 0x0000005a005a7220 */ /* 0x040fe20000410000 */
[C---:B------:R-:W-:Y:S01]  /*79e0*/  HMMA.16816.F32 R72, R136.reuse, R162, R72 ;  /* 0x000000a28848723c */ /* 0x040fe20000001848 */
[----:B------:R-:W2:Y:S03]  /*79f0*/  LDSM.16.MT88.4 R160, [R233+UR4+0x3100] ;  /* 0x00310004e9a0783b */ /* 0x000ea60008004200 */
[----:B------:R-:W-:Y:S02]  /*7a00*/  FMUL.FTZ R91, R0, R91 ;  /* 0x0000005b005b7220 */ /* 0x000fe40000410000 */
[C---:B------:R-:W-:Y:S02]  /*7a10*/  FMUL.FTZ R92, R2.reuse, R92 ;  /* 0x0000005c025c7220 */ /* 0x040fe40000410000 */
[C---:B---3--:R-:W-:Y:S04]  /*7a20*/  HMMA.16816.F32 R76, R136.reuse, R164, R76 ;  /* 0x000000a4884c723c */ /* 0x048fe8000000184c */
        /* <DEDUP_REMOVED lines=8> */
[C---:B------:R-:W-:Y:S02]  /*7ab0*/  FMUL.FTZ R98, R0.reuse, R98 ;  /* 0x0000006200627220 */ /* 0x040fe40000410000 */
[C---:B------:R-:W-:Y:S01]  /*7ac0*/  HMMA.16816.F32 R88, R136.reuse, R142, R88 ;  /* 0x0000008e8858723c */ /* 0x040fe20000001858 */
[----:B------:R-:W1:Y:S03]  /*7ad0*/  LDSM.16.MT88.4 R140, [R135+UR4+0x6100] ;  /* 0x00610004878c783b */ /* 0x000e660008004200 */
[----:B------:R-:W-:Y:S02]  /*7ae0*/  FMUL.FTZ R99, R0, R99 ;  /* 0x0000006300637220 */ /* 0x000fe40000410000 */
[C---:B------:R-:W-:Y:S02]  /*7af0*/  FMUL.FTZ R100, R2.reuse, R100 ;  /* 0x0000006402647220 */ /* 0x040fe40000410000 */
[----:B------:R-:W-:Y:S01]  /*7b00*/  FMUL.FTZ R101, R2, R101 ;  /* 0x0000006502657220 */ /* 0x000fe20000410000 */
[C---:B--2---:R-:W-:Y:S03]  /*7b10*/  HMMA.16816.F32 R92, R136.reuse, R160, R92 ;  /* 0x000000a0885c723c */ /* 0x044fe6000000185c */
[C---:B------:R-:W-:Y:S02]  /*7b20*/  FMUL.FTZ R102, R0.reuse, R102 ;  /* 0x0000006600667220 */ /* 0x040fe40000410000 */
[----:B------:R-:W-:Y:S02]  /*7b30*/  FMUL.FTZ R103, R0, R103 ;  /* 0x0000006700677220 */ /* 0x000fe40000410000 */
[C---:B------:R-:W-:Y:S01]  /*7b40*/  FMUL.FTZ R104, R2.reuse, R104 ;  /* 0x0000006802687220 */ /* 0x040fe20000410000 */
[C---:B------:R-:W-:Y:S01]  /*7b50*/  HMMA.16816.F32 R96, R136.reuse, R162, R96 ;  /* 0x000000a28860723c */ /* 0x040fe20000001860 */
[----:B------:R-:W2:Y:S03]  /*7b60*/  LDSM.16.MT88.4 R160, [R134+0x6100] ;  /* 0x0061000086a0783b */ /* 0x000ea60000004200 */
[----:B------:R-:W-:Y:S02]  /*7b70*/  FMUL.FTZ R105, R2, R105 ;  /* 0x0000006902697220 */ /* 0x000fe40000410000 */
[C---:B------:R-:W-:Y:S02]  /*7b80*/  FMUL.FTZ R106, R0.reuse, R106 ;  /* 0x0000006a006a7220 */ /* 0x040fe40000410000 */
[C---:B---3--:R-:W-:Y:S04]  /*7b90*/  HMMA.16816.F32 R100, R136.reuse, R164, R100 ;  /* 0x000000a48864723c */ /* 0x048fe80000001864 */
[----:B------:R-:W-:Y:S02]  /*7ba0*/  FMUL.FTZ R107, R0, R107 ;  /* 0x0000006b006b7220 */ /* 0x000fe40000410000 */
[C---:B------:R-:W-:Y:S02]  /*7bb0*/  FMUL.FTZ R108, R2.reuse, R108 ;  /* 0x0000006c026c7220 */ /* 0x040fe40000410000 */
[----:B------:R-:W-:Y:S03]  /*7bc0*/  FMUL.FTZ R109, R2, R109 ;  /* 0x0000006d026d7220 */ /* 0x000fe60000410000 */
[C---:B------:R-:W-:Y:S01]  /*7bd0*/  HMMA.16816.F32 R104, R136.reuse, R166, R104 ;  /* 0x000000a68868723c */ /* 0x040fe20000001868 */
[----:B------:R-:W3:Y:S02]  /*7be0*/  LDSM.16.MT88.4 R164, [R233+UR4+0x6100] ;  /* 0x00610004e9a4783b */ /* 0x000ee40008004200 */
[C---:B------:R-:W-:Y:S02]  /*7bf0*/  FMUL.FTZ R110, R0.reuse, R110 ;  /* 0x0000006e006e7220 */ /* 0x040fe40000410000 */
[----:B------:R-:W-:Y:S02]  /*7c00*/  FMUL.FTZ R111, R0, R111 ;  /* 0x0000006f006f7220 */ /* 0x000fe40000410000 */
[--C-:B------:R-:W-:Y:S02]  /*7c10*/  FFMA.FTZ R12, R12, c[0x0][0x2d0], -R172.reuse ;  /* 0x0000b4000c0c7a23 */ /* 0x100fe400000108ac */
[--C-:B------:R-:W-:Y:S02]  /*7c20*/  FFMA.FTZ R13, R13, c[0x0][0x2d0], -R172.reuse ;  /* 0x0000b4000d0d7a23 */ /* 0x100fe400000108ac */
[----:B------:R4:W-:Y:S01]  /*7c30*/  MUFU.EX2 R228, R12 ;  /* 0x0000000c00e47308 */ /* 0x0009e20000000800 */
[C---:B-1----:R-:W-:Y:S03]  /*7c40*/  HMMA.16816.F32 R108, R136.reuse, R140, R108 ;  /* 0x0000008c886c723c */ /* 0x042fe6000000186c */
[--C-:B------:R-:W-:Y:S02]  /*7c50*/  FFMA.FTZ R14, R14, c[0x0][0x2d0], -R173.reuse ;  /* 0x0000b4000e0e7a23 */ /* 0x100fe400000108ad */
[--C-:B------:R-:W-:Y:S02]  /*7c60*/  FFMA.FTZ R15, R15, c[0x0][0x2d0], -R173.reuse ;  /* 0x0000b4000f0f7a23 */ /* 0x100fe400000108ad */
[C---:B------:R-:W-:Y:S02]  /*7c70*/  FMUL.FTZ R112, R2.reuse, R112 ;  /* 0x0000007002707220 */ /* 0x040fe40000410000 */
[----:B------:R1:W1:Y:S03]  /*7c80*/  MUFU.EX2 R215, R13 ;  /* 0x0000000d00d77308 */ /* 0x0002660000000800 */
[----:B------:R-:W-:Y:S02]  /*7c90*/  FMUL.FTZ R113, R2, R113 ;  /* 0x0000007102717220 */ /* 0x000fe40000410000 */
[C---:B------:R-:W-:Y:S02]  /*7ca0*/  FMUL.FTZ R114, R0.reuse, R114 ;  /* 0x0000007200727220 */ /* 0x040fe40000410000 */
[----:B------:R-:W-:Y:S02]  /*7cb0*/  FMUL.FTZ R115, R0, R115 ;  /* 0x0000007300737220 */ /* 0x000fe40000410000 */
[C---:B------:R-:W-:Y:S01]  /*7cc0*/  FMUL.FTZ R116, R2.reuse, R116 ;  /* 0x0000007402747220 */ /* 0x040fe20000410000 */
[----:B------:R1:W-:Y:S01]  /*7cd0*/  MUFU.EX2 R212, R14 ;  /* 0x0000000e00d47308 */ /* 0x0003e20000000800 */
[----:B------:R-:W-:Y:S02]  /*7ce0*/  FMUL.FTZ R117, R2, R117 ;  /* 0x0000007502757220 */ /* 0x000fe40000410000 */
[C---:B------:R-:W-:Y:S01]  /*7cf0*/  FMUL.FTZ R118, R0.reuse, R118 ;  /* 0x0000007600767220 */ /* 0x040fe20000410000 */
[C---:B------:R-:W-:Y:S01]  /*7d00*/  HMMA.16816.F32 R112, R136.reuse, R142, R112 ;  /* 0x0000008e8870723c */ /* 0x040fe20000001870 */
[----:B------:R-:W3:Y:S02]  /*7d10*/  LDSM.16.MT88.4 R140, [R133+0x6100] ;  /* 0x00610000858c783b */ /* 0x000ee40000004200 */
[----:B------:R-:W-:Y:S02]  /*7d20*/  FMUL.FTZ R119, R0, R119 ;  /* 0x0000007700777220 */ /* 0x000fe40000410000 */
[--C-:B------:R-:W-:Y:S01]  /*7d30*/  FFMA.FTZ R16, R16, c[0x0][0x2d0], -R172.reuse ;  /* 0x0000b40010107a23 */ /* 0x100fe200000108ac */
[----:B------:R1:W-:Y:S01]  /*7d40*/  MUFU.EX2 R183, R15 ;  /* 0x0000000f00b77308 */ /* 0x0003e20000000800 */
[--C-:B------:R-:W-:Y:S02]  /*7d50*/  FFMA.FTZ R17, R17, c[0x0][0x2d0], -R172.reuse ;  /* 0x0000b40011117a23 */ /* 0x100fe400000108ac */
[--C-:B------:R-:W-:Y:S01]  /*7d60*/  FFMA.FTZ R18, R18, c[0x0][0x2d0], -R173.reuse ;  /* 0x0000b40012127a23 */ /* 0x100fe200000108ad */
[C---:B--2---:R-:W-:Y:S03]  /*7d70*/  HMMA.16816.F32 R116, R136.reuse, R160, R116 ;  /* 0x000000a08874723c */ /* 0x044fe60000001874 */
[----:B------:R-:W-:Y:S02]  /*7d80*/  FFMA.FTZ R19, R19, c[0x0][0x2d0], -R173 ;  /* 0x0000b40013137a23 */ /* 0x000fe400000108ad */
[C---:B------:R-:W-:Y:S01]  /*7d90*/  FMUL.FTZ R120, R2.reuse, R120 ;  /* 0x0000007802787220 */ /* 0x040fe20000410000 */
[----:B------:R2:W-:Y:S01]  /*7da0*/  MUFU.EX2 R214, R16 ;  /* 0x0000001000d67308 */ /* 0x0005e20000000800 */
[----:B------:R-:W-:Y:S02]  /*7db0*/  FMUL.FTZ R121, R2, R121 ;  /* 0x0000007902797220 */ /* 0x000fe40000410000 */
[C---:B------:R-:W-:Y:S03]  /*7dc0*/  FMUL.FTZ R122, R0.reuse, R122 ;  /* 0x0000007a007a7220 */ /* 0x040fe60000410000 */
[----:B------:R-:W-:Y:S02]  /*7dd0*/  FMUL.FTZ R123, R0, R123 ;  /* 0x0000007b007b7220 */ /* 0x000fe40000410000 */
[C---:B----4-:R-:W-:Y:S02]  /*7de0*/  FMUL.FTZ R12, R2.reuse, R144 ;  /* 0x00000090020c7220 */ /* 0x050fe40000410000 */
[----:B------:R4:W2:Y:S01]  /*7df0*/  MUFU.EX2 R213, R17 ;  /* 0x0000001100d57308 */ /* 0x0008a20000000800 */
[----:B-1----:R-:W-:Y:S02]  /*7e00*/  FMUL.FTZ R13, R2, R145 ;  /* 0x00000091020d7220 */ /* 0x002fe40000410000 */
[C---:B------:R-:W-:Y:S01]  /*7e10*/  HMMA.16816.F32 R120, R136.reuse, R162, R120 ;  /* 0x000000a28878723c */ /* 0x040fe20000001878 */
[----:B------:R-:W-:Y:S02]  /*7e20*/  LDSM.16.MT88.4 R160, [R134+0x900] ;  /* 0x0009000086a0783b */ /* 0x000fe40000004200 */
[C---:B------:R-:W-:Y:S02]  /*7e30*/  FMUL.FTZ R14, R0.reuse, R146 ;  /* 0x00000092000e7220 */ /* 0x040fe40000410000 */
[----:B------:R-:W-:Y:S02]  /*7e40*/  FMUL.FTZ R15, R0, R147 ;  /* 0x00000093000f7220 */ /* 0x000fe40000410000 */
[----:B------:R1:W-:Y:S01]  /*7e50*/  MUFU.EX2 R182, R18 ;  /* 0x0000001200b67308 */ /* 0x0003e20000000800 */
[C---:B------:R-:W-:Y:S01]  /*7e60*/  FMUL.FTZ R124, R2.reuse, R124 ;  /* 0x0000007c027c7220 */ /* 0x040fe20000410000 */
[----:B------:R-:W1:Y:S03]  /*7e70*/  LDSM.16.MT88.4 R144, [R135+UR4+0x900] ;  /* 0x000900048790783b */ /* 0x000e660008004200 */
[C---:B---3--:R-:W-:Y:S03]  /*7e80*/  HMMA.16816.F32 R12, R136.reuse, R164, R12 ;  /* 0x000000a4880c723c */ /* 0x048fe6000000180c */
[----:B------:R-:W-:Y:S02]  /*7e90*/  FMUL.FTZ R125, R2, R125 ;  /* 0x0000007d027d7220 */ /* 0x000fe40000410000 */
[----:B------:R3:W1:Y:S01]  /*7ea0*/  MUFU.EX2 R181, R19 ;  /* 0x0000001300b57308 */ /* 0x0006620000000800 */
[C---:B------:R-:W-:Y:S02]  /*7eb0*/  FMUL.FTZ R126, R0.reuse, R126 ;  /* 0x0000007e007e7220 */ /* 0x040fe40000410000 */
[----:B------:R-:W-:Y:S04]  /*7ec0*/  FMUL.FTZ R127, R0, R127 ;  /* 0x0000007f007f7220 */ /* 0x000fe80000410000 */
[C---:B--2---:R-:W-:Y:S02]  /*7ed0*/  FMUL.FTZ R16, R2.reuse, R148 ;  /* 0x0000009402107220 */ /* 0x044fe40000410000 */
[C---:B----4-:R-:W-:Y:S01]  /*7ee0*/  FMUL.FTZ R17, R2.reuse, R149 ;  /* 0x0000009502117220 */ /* 0x050fe20000410000 */
[C---:B------:R-:W-:Y:S01]  /*7ef0*/  HMMA.16816.F32 R124, R136.reuse, R166, R124 ;  /* 0x000000a6887c723c */ /* 0x040fe2000000187c */
[----:B------:R-:W-:Y:S02]  /*7f00*/  LDSM.16.MT88.4 R164, [R133+0x900] ;  /* 0x0009000085a4783b */ /* 0x000fe40000004200 */
[----:B------:R-:W-:Y:S02]  /*7f10*/  FMUL.FTZ R128, R2, R128 ;  /* 0x0000008002807220 */ /* 0x000fe40000410000 */
[----:B-1----:R-:W-:Y:S02]  /*7f20*/  FMUL.FTZ R18, R0, R150 ;  /* 0x0000009600127220 */ /* 0x002fe40000410000 */
[----:B------:R-:W-:Y:S02]  /*7f30*/  FMUL.FTZ R129, R2, R129 ;  /* 0x0000008102817220 */ /* 0x000fe40000410000 */
[C---:B------:R-:W-:Y:S03]  /*7f40*/  FMUL.FTZ R130, R0.reuse, R130 ;  /* 0x0000008200827220 */ /* 0x040fe60000410000 */
[C---:B------:R-:W-:Y:S02]  /*7f50*/  FMUL.FTZ R131, R0.reuse, R131 ;  /* 0x0000008300837220 */ /* 0x040fe40000410000 */
[----:B---3--:R-:W-:Y:S02]  /*7f60*/  FMUL.FTZ R19, R0, R151 ;  /* 0x0000009700137220 */ /* 0x008fe40000410000 */
[----:B------:R-:W1:Y:S01]  /*7f70*/  LDSM.16.MT88.4 R148, [R233+UR4+0x900] ;  /* 0x00090004e994783b */ /* 0x000e620008004200 */
[--C-:B------:R-:W-:Y:S02]  /*7f80*/  FFMA.FTZ R20, R20, c[0x0][0x2d0], -R172.reuse ;  /* 0x0000b40014147a23 */ /* 0x100fe400000108ac */
[----:B------:R-:W-:Y:S02]  /*7f90*/  FFMA.FTZ R2, R2, R244, R243 ;  /* 0x000000f402027223 */ /* 0x000fe400000100f3 */
[C---:B------:R-:W-:Y:S01]  /*7fa0*/  HMMA.16816.F32 R16, R136.reuse, R140, R16 ;  /* 0x0000008c8810723c */ /* 0x040fe20000001810 */
[----:B------:R2:W-:Y:S02]  /*7fb0*/  MUFU.EX2 R180, R20 ;  /* 0x0000001400b47308 */ /* 0x0005e40000000800 */
[----:B------:R-:W-:Y:S02]  /*7fc0*/  FFMA.FTZ R0, R0, R245, R231 ;  /* 0x000000f500007223 */ /* 0x000fe400000100e7 */
[--C-:B------:R-:W-:Y:S02]  /*7fd0*/  FFMA.FTZ R21, R21, c[0x0][0x2d0], -R172.reuse ;  /* 0x0000b40015157a23 */ /* 0x100fe400000108ac */
[--C-:B------:R-:W-:Y:S01]  /*7fe0*/  FFMA.FTZ R22, R22, c[0x0][0x2d0], -R173.reuse ;  /* 0x0000b40016167a23 */ /* 0x100fe200000108ad */
[----:B------:R-:W-:Y:S01]  /*7ff0*/  HMMA.16816.F32 R128, R136, R142, R128 ;  /* 0x0000008e8880723c */ /* 0x000fe20000001880 */
[----:B------:R-:W3:Y:S02]  /*8000*/  LDSM.16.MT88.4 R140, [R134+0x3900] ;  /* 0x00390000868c783b */ /* 0x000ee40000004200 */
[----:B------:R-:W-:Y:S01]  /*8010*/  MUFU.EX2 R179, R21 ;  /* 0x0000001500b37308 */ /* 0x000fe20000000800 */
[--C-:B------:R-:W-:Y:S02]  /*8020*/  FFMA.FTZ R23, R23, c[0x0][0x2d0], -R173.reuse ;  /* 0x0000b40017177a23 */ /* 0x100fe400000108ad */
[--C-:B------:R-:W-:Y:S01]  /*8030*/  FFMA.FTZ R44, R44, c[0x0][0x2d0], -R172.reuse ;  /* 0x0000b4002c2c7a23 */ /* 0x100fe200000108ac */
[----:B------:R-:W-:Y:S01]  /*8040*/  F2FP.PACK_AB R136, R215, R228 ;  /* 0x000000e4d788723e */ /* 0x000fe200000000ff */
[--C-:B------:R-:W-:Y:S01]  /*8050*/  FFMA.FTZ R45, R45, c[0x0][0x2d0], -R172.reuse ;  /* 0x0000b4002d2d7a23 */ /* 0x100fe200000108ac */
[----:B------:R-:W-:Y:S03]  /*8060*/  F2FP.PACK_AB R138, R213, R214 ;  /* 0x000000d6d58a723e */ /* 0x000fe600000000ff */
[----:B------:R-:W-:Y:S01]  /*8070*/  F2FP.PACK_AB R137, R183, R212 ;  /* 0x000000d4b789723e */ /* 0x000fe200000000ff */
[----:B------:R4:W-:Y:S01]  /*8080*/  MUFU.EX2 R176, R22 ;  /* 0x0000001600b07308 */ /* 0x0009e20000000800 */
[----:B------:R-:W-:Y:S01]  /*8090*/  F2FP.PACK_AB R139, R181, R182 ;  /* 0x000000b6b58b723e */ /* 0x000fe200000000ff */
[--C-:B------:R-:W-:Y:S02]  /*80a0*/  FFMA.FTZ R46, R46, c[0x0][0x2d0], -R173.reuse ;  /* 0x0000b4002e2e7a23 */ /* 0x100fe400000108ad */
[--C-:B--2---:R-:W-:Y:S02]  /*80b0*/  FFMA.FTZ R20, R27, c[0x0][0x2d0], -R173.reuse ;  /* 0x0000b4001b147a23 */ /* 0x104fe400000108ad */
[--C-:B------:R-:W-:Y:S02]  /*80c0*/  FFMA.FTZ R47, R47, c[0x0][0x2d0], -R173.reuse ;  /* 0x0000b4002f2f7a23 */ /* 0x100fe400000108ad */
[C---:B------:R-:W-:Y:S02]  /*80d0*/  HMMA.16816.F32 R4, R136.reuse, R144, R4 ;  /* 0x000000908804723c */ /* 0x040fe40000001804 */
[----:B------:R-:W2:Y:S01]  /*80e0*/  MUFU.EX2 R175, R23 ;  /* 0x0000001700af7308 */ /* 0x000ea20000000800 */
[--C-:B------:R-:W-:Y:S02]  /*80f0*/  FFMA.FTZ R48, R48, c[0x0][0x2d0], -R172.reuse ;  /* 0x0000b40030307a23 */ /* 0x100fe400000108ac */
[----:B------:R-:W-:Y:S02]  /*8100*/  FFMA.FTZ R49, R49, c[0x0][0x2d0], -R172 ;  /* 0x0000b40031317a23 */ /* 0x000fe400000108ac */
[--C-:B------:R-:W-:Y:S01]  /*8110*/  FFMA.FTZ R50, R50, c[0x0][0x2d0], -R173.reuse ;  /* 0x0000b40032327a23 */ /* 0x100fe200000108ad */
[C---:B------:R-:W-:Y:S01]  /*8120*/  HMMA.16816.F32 R8, R136.reuse, R146, R8 ;  /* 0x000000928808723c */ /* 0x040fe20000001808 */
[----:B------:R-:W3:Y:S03]  /*8130*/  LDSM.16.MT88.4 R144, [R233+UR4+0x3900] ;  /* 0x00390004e990783b */ /* 0x000ee60008004200 */
[----:B------:R1:W-:Y:S01]  /*8140*/  MUFU.EX2 R174, R20 ;  /* 0x0000001400ae7308 */ /* 0x0003e20000000800 */
[--C-:B------:R-:W-:Y:S03]  /*8150*/  FFMA.FTZ R51, R51, c[0x0][0x2d0], -R173.reuse ;  /* 0x0000b40033337a23 */ /* 0x100fe600000108ad */
[C---:B------:R-:W-:Y:S04]  /*8160*/  HMMA.16816.F32 R52, R136.reuse, R160, R52 ;  /* 0x000000a08834723c */ /* 0x040fe80000001834 */
[----:B----4-:R-:W-:Y:S02]  /*8170*/  F2FP.PACK_AB R22, R177, R178 ;  /* 0x000000b2b116723e */ /* 0x010fe400000000ff */
[----:B------:R-:W-:Y:S02]  /*8180*/  MUFU.EX2 R44, R44 ;  /* 0x0000002c002c7308 */ /* 0x000fe40000000800 */
[C---:B------:R-:W-:Y:S01]  /*8190*/  HMMA.16816.F32 R56, R136.reuse, R162, R56 ;  /* 0x000000a28838723c */ /* 0x040fe20000001838 */
[----:B------:R-:W4:Y:S03]  /*81a0*/  LDSM.16.MT88.4 R160, [R133+0x3900] ;  /* 0x0039000085a0783b */ /* 0x000f260000004200 */
[----:B--2---:R-:W-:Y:S04]  /*81b0*/  F2FP.PACK_AB R21, R175, R176 ;  /* 0x000000b0af15723e */ /* 0x004fe800000000ff */
[C---:B-1----:R-:W-:Y:S01]  /*81c0*/  HMMA.16816.F32 R60, R136.reuse, R148, R60 ;  /* 0x00000094883c723c */ /* 0x042fe2000000183c */
[----:B------:R-:W-:Y:S03]  /*81d0*/  MUFU.EX2 R45, R45 ;  /* 0x0000002d002d7308 */ /* 0x000fe60000000800 */
[----:B------:R-:W-:Y:S04]  /*81e0*/  F2FP.PACK_AB R20, R179, R180 ;  /* 0x000000b4b314723e */ /* 0x000fe800000000ff */
[C---:B------:R-:W-:Y:S01]  /*81f0*/  HMMA.16816.F32 R64, R136.reuse, R150, R64 ;  /* 0x000000968840723c */ /* 0x040fe20000001840 */
[----:B------:R-:W1:Y:S02]  /*8200*/  LDSM.16.MT88.4 R148, [R135+UR4+0x6900] ;  /* 0x006900048794783b */ /* 0x000e640008004200 */
[----:B------:R-:W-:Y:S05]  /*8210*/  MUFU.EX2 R46, R46 ;  /* 0x0000002e002e7308 */ /* 0x000fea0000000800 */
[C---:B------:R-:W-:Y:S05]  /*8220*/  HMMA.16816.F32 R68, R136.reuse, R164, R68 ;  /* 0x000000a48844723c */ /* 0x040fea0000001844 */
[----:B------:R-:W-:Y:S03]  /*8230*/  MUFU.EX2 R47, R47 ;  /* 0x0000002f002f7308 */ /* 0x000fe60000000800 */
[C---:B------:R-:W-:Y:S01]  /*8240*/  HMMA.16816.F32 R72, R136.reuse, R166, R72 ;  /* 0x000000a68848723c */ /* 0x040fe20000001848 */
[----:B------:R-:W-:Y:S06]  /*8250*/  LDSM.16.MT88.4 R164, [R133+0x6900] ;  /* 0x0069000085a4783b */ /* 0x000fec0000004200 */
[----:B------:R-:W-:Y:S01]  /*8260*/  MUFU.EX2 R48, R48 ;  /* 0x0000003000307308 */ /* 0x000fe20000000800 */
[C---:B------:R-:W-:Y:S08]  /*8270*/  HMMA.16816.F32 R76, R136.reuse, R168, R76 ;  /* 0x000000a8884c723c */ /* 0x040ff0000000184c */
[C---:B------:R-:W-:Y:S01]  /*8280*/  HMMA.16816.F32 R80, R136.reuse, R170, R80 ;  /* 0x000000aa8850723c */ /* 0x040fe20000001850 */
[----:B------:R2:W1:Y:S07]  /*8290*/  MUFU.EX2 R171, R26 ;  /* 0x0000001a00ab7308 */ /* 0x00046e0000000800 */
[C---:B---3--:R-:W-:Y:S03]  /*82a0*/  HMMA.16816.F32 R84, R136.reuse, R140, R84 ;  /* 0x0000008c8854723c */ /* 0x048fe60000001854 */
[----:B------:R-:W-:Y:S05]  /*82b0*/  MUFU.EX2 R170, R29 ;  /* 0x0000001d00aa7308 */ /* 0x000fea0000000800 */
[C---:B------:R-:W-:Y:S01]  /*82c0*/  HMMA.16816.F32 R88, R136.reuse, R142, R88 ;  /* 0x0000008e8858723c */ /* 0x040fe20000001858 */
[----:B------:R-:W3:Y:S04]  /*82d0*/  LDSM.16.MT88.4 R140, [R134+0x6900] ;  /* 0x00690000868c783b */ /* 0x000ee80000004200 */
[----:B------:R-:W-:Y:S03]  /*82e0*/  MUFU.EX2 R169, R32 ;  /* 0x0000002000a97308 */ /* 0x000fe60000000800 */
[C---:B------:R-:W-:Y:S01]  /*82f0*/  HMMA.16816.F32 R92, R136.reuse, R144, R92 ;  /* 0x00000090885c723c */ /* 0x040fe2000000185c */
[----:B--2---:R-:W-:Y:S03]  /*8300*/  LDSM.16.MT88.4 R24, [R134+0x1100] ;  /* 0x001100008618783b */ /* 0x004fe60000004200 */
[----:B-1----:R-:W-:Y:S03]  /*8310*/  F2FP.PACK_AB R23, R174, R171 ;  /* 0x000000abae17723e */ /* 0x002fe600000000ff */
[----:B------:R-:W-:Y:S01]  /*8320*/  MUFU.EX2 R168, R33 ;  /* 0x0000002100a87308 */ /* 0x000fe20000000800 */
[C---:B------:R-:W-:Y:S01]  /*8330*/  HMMA.16816.F32 R96, R136.reuse, R146, R96 ;  /* 0x000000928860723c */ /* 0x040fe20000001860 */
[----:B------:R-:W1:Y:S07]  /*8340*/  LDSM.16.MT88.4 R144, [R233+UR4+0x6900] ;  /* 0x00690004e990783b */ /* 0x000e6e0008004200 */
[C---:B----4-:R-:W-:Y:S01]  /*8350*/  HMMA.16816.F32 R100, R136.reuse, R160, R100 ;  /* 0x000000a08864723c */ /* 0x050fe20000001864 */
[----:B------:R-:W-:Y:S07]  /*8360*/  MUFU.EX2 R49, R49 ;  /* 0x0000003100317308 */ /* 0x000fee0000000800 */
[C---:B------:R-:W-:Y:S01]  /*8370*/  HMMA.16816.F32 R104, R136.reuse, R162, R104 ;  /* 0x000000a28868723c */ /* 0x040fe20000001868 */
[----:B------:R-:W-:Y:S02]  /*8380*/  LDSM.16.MT88.4 R160, [R233+UR4+0x4100] ;  /* 0x00410004e9a0783b */ /* 0x000fe40008004200 */
[----:B------:R-:W-:Y:S05]  /*8390*/  MUFU.EX2 R50, R50 ;  /* 0x0000003200327308 */ /* 0x000fea0000000800 */
[C---:B------:R-:W-:Y:S05]  /*83a0*/  HMMA.16816.F32 R108, R136.reuse, R148, R108 ;  /* 0x00000094886c723c */ /* 0x040fea000000186c */
[----:B------:R-:W-:Y:S03]  /*83b0*/  MUFU.EX2 R51, R51 ;  /* 0x0000003300337308 */ /* 0x000fe60000000800 */
[C---:B------:R-:W-:Y:S01]  /*83c0*/  HMMA.16816.F32 R112, R136.reuse, R150, R112 ;  /* 0x000000968870723c */ /* 0x040fe20000001870 */
[----:B------:R-:W2:Y:S07]  /*83d0*/  LDSM.16.MT88.4 R148, [R135+UR4+0x1100] ;  /* 0x001100048794783b */ /* 0x000eae0008004200 */
[C---:B---3--:R-:W-:Y:S08]  /*83e0*/  HMMA.16816.F32 R116, R136.reuse, R140, R116 ;  /* 0x0000008c8874723c */ /* 0x048ff00000001874 */
[C---:B------:R-:W-:Y:S01]  /*83f0*/  HMMA.16816.F32 R120, R136.reuse, R142, R120 ;  /* 0x0000008e8878723c */ /* 0x040fe20000001878 */
[----:B------:R-:W3:Y:S07]  /*8400*/  LDSM.16.MT88.4 R140, [R233+UR4+0x1100] ;  /* 0x00110004e98c783b */ /* 0x000eee0008004200 */
[C---:B-1----:R-:W-:Y:S08]  /*8410*/  HMMA.16816.F32 R12, R136.reuse, R144, R12 ;  /* 0x00000090880c723c */ /* 0x042ff0000000180c */
[C---:B------:R-:W-:Y:S01]  /*8420*/  HMMA.16816.F32 R124, R136.reuse, R146, R124 ;  /* 0x00000092887c723c */ /* 0x040fe2000000187c */
[----:B------:R-:W-:Y:S07]  /*8430*/  LDSM.16.MT88.4 R144, [R135+UR4+0x4100] ;  /* 0x004100048790783b */ /* 0x000fee0008004200 */
[C---:B------:R-:W-:Y:S01]  /*8440*/  HMMA.16816.F32 R16, R136.reuse, R164, R16 ;  /* 0x000000a48810723c */ /* 0x040fe20000001810 */
[----:B------:R-:W-:Y:S07]  /*8450*/  MUFU.EX2 R165, R31 ;  /* 0x0000001f00a57308 */ /* 0x000fee0000000800 */
[----:B------:R-:W-:Y:S01]  /*8460*/  HMMA.16816.F32 R128, R136, R166, R128 ;  /* 0x000000a68880723c */ /* 0x000fe20000001880 */
[----:B------:R-:W1:Y:S02]  /*8470*/  LDSM.16.MT88.4 R136, [R133+0x1100] ;  /* 0x001100008588783b */ /* 0x000e640000004200 */
[----:B------:R-:W4:Y:S05]  /*8480*/  MUFU.EX2 R167, R28 ;  /* 0x0000001c00a77308 */ /* 0x000f2a0000000800 */
[C---:B--2---:R-:W-:Y:S05]  /*8490*/  HMMA.16816.F32 R4, R20.reuse, R148, R4 ;  /* 0x000000941404723c */ /* 0x044fea0000001804 */
[----:B------:R2:W1:Y:S03]  /*84a0*/  MUFU.EX2 R166, R30 ;  /* 0x0000001e00a67308 */ /* 0x0004660000000800 */
[C---:B------:R-:W-:Y:S01]  /*84b0*/  HMMA.16816.F32 R8, R20.reuse, R150, R8 ;  /* 0x000000961408723c */ /* 0x040fe20000001808 */
[----:B------:R-:W4:Y:S06]  /*84c0*/  LDSM.16.MT88.4 R148, [R134+0x4100] ;  /* 0x004100008694783b */ /* 0x000f2c0000004200 */
[----:B------:R-:W-:Y:S01]  /*84d0*/  MUFU.EX2 R164, R34 ;  /* 0x0000002200a47308 */ /* 0x000fe20000000800 */
[C---:B------:R-:W-:Y:S08]  /*84e0*/  HMMA.16816.F32 R52, R20.reuse, R24, R52 ;  /* 0x000000181434723c */ /* 0x040ff00000001834 */
[C---:B------:R-:W-:Y:S01]  /*84f0*/  HMMA.16816.F32 R56, R20.reuse, R26, R56 ;  /* 0x0000001a1438723c */ /* 0x040fe20000001838 */
[----:B------:R-:W4:Y:S07]  /*8500*/  LDSM.16.MT88.4 R24, [R133+0x4100] ;  /* 0x004100008518783b */ /* 0x000f2e0000004200 */
[C---:B---3--:R-:W-:Y:S01]  /*8510*/  HMMA.16816.F32 R60, R20.reuse, R140, R60 ;  /* 0x0000008c143c723c */ /* 0x048fe2000000183c */
[----:B--2---:R-:W-:Y:S07]  /*8520*/  LDSM.16.MT88.4 R28, [R135+UR4+0x1900] ;  /* 0x00190004871c783b */ /* 0x004fee0008004200 */
[C---:B------:R-:W-:Y:S01]  /*8530*/  HMMA.16816.F32 R64, R20.reuse, R142, R64 ;  /* 0x0000008e1440723c */ /* 0x040fe20000001840 */
[----:B------:R-:W2:Y:S07]  /*8540*/  LDSM.16.MT88.4 R140, [R135+UR4+0x7100] ;  /* 0x00710004878c783b */ /* 0x000eae0008004200 */
[C---:B-1----:R-:W-:Y:S08]  /*8550*/  HMMA.16816.F32 R68, R20.reuse, R136, R68 ;  /* 0x000000881444723c */ /* 0x042ff00000001844 */
[C---:B------:R-:W-:Y:S01]  /*8560*/  HMMA.16816.F32 R72, R20.reuse, R138, R72 ;  /* 0x0000008a1448723c */ /* 0x040fe20000001848 */
[----:B------:R-:W1:Y:S07]  /*8570*/  LDSM.16.MT88.4 R136, [R134+0x7100] ;  /* 0x007100008688783b */ /* 0x000e6e0000004200 */
[C---:B------:R-:W-:Y:S08]  /*8580*/  HMMA.16816.F32 R76, R20.reuse, R144, R76 ;  /* 0x00000090144c723c */ /* 0x040ff0000000184c */
[C---:B------:R-:W-:Y:S01]  /*8590*/  HMMA.16816.F32 R80, R20.reuse, R146, R80 ;  /* 0x000000921450723c */ /* 0x040fe20000001850 */
[----:B------:R-:W3:Y:S07]  /*85a0*/  LDSM.16.MT88.4 R144, [R233+UR4+0x7100] ;  /* 0x00710004e990783b */ /* 0x000eee0008004200 */
[C---:B----4-:R-:W-:Y:S01]  /*85b0*/  HMMA.16816.F32 R84, R20.reuse, R148, R84 ;  /* 0x000000941454723c */ /* 0x050fe20000001854 */
[----:B------:R-:W-:Y:S07]  /*85c0*/  MUFU.EX2 R149, R39 ;  /* 0x0000002700957308 */ /* 0x000fee0000000800 */
[C---:B------:R-:W-:Y:S03]  /*85d0*/  HMMA.16816.F32 R88, R20.reuse, R150, R88 ;  /* 0x000000961458723c */ /* 0x040fe60000001858 */
[----:B------:R-:W-:Y:S05]  /*85e0*/  MUFU.EX2 R151, R37 ;  /* 0x0000002500977308 */ /* 0x000fea0000000800 */
[C---:B------:R-:W-:Y:S05]  /*85f0*/  HMMA.16816.F32 R92, R20.reuse, R160, R92 ;  /* 0x000000a0145c723c */ /* 0x040fea000000185c */
[----:B------:R-:W-:Y:S03]  /*8600*/  MUFU.EX2 R150, R38 ;  /* 0x0000002600967308 */ /* 0x000fe60000000800 */
[C---:B------:R-:W-:Y:S07]  /*8610*/  HMMA.16816.F32 R96, R20.reuse, R162, R96 ;  /* 0x000000a21460723c */ /* 0x040fee0000001860 */
[----:B------:R4:W1:Y:S01]  /*8620*/  MUFU.EX2 R163, R35 ;  /* 0x0000002300a37308 */ /* 0x0008620000000800 */
[C---:B------:R-:W-:Y:S08]  /*8630*/  HMMA.16816.F32 R100, R20.reuse, R24, R100 ;  /* 0x000000181464723c */ /* 0x040ff00000001864 */
[C---:B------:R-:W-:Y:S01]  /*8640*/  HMMA.16816.F32 R104, R20.reuse, R26, R104 ;  /* 0x0000001a1468723c */ /* 0x040fe20000001868 */
[----:B------:R-:W3:Y:S01]  /*8650*/  LDSM.16.MT88.4 R24, [R133+0x7100] ;  /* 0x007100008518783b */ /* 0x000ee20000004200 */
[----:B------:R-:W-:Y:S06]  /*8660*/  MUFU.EX2 R148, R40 ;  /* 0x0000002800947308 */ /* 0x000fec0000000800 */
[C---:B--2---:R-:W-:Y:S04]  /*8670*/  HMMA.16816.F32 R108, R20.reuse, R140, R108 ;  /* 0x0000008c146c723c */ /* 0x044fe8000000186c */
[----:B------:R-:W-:Y:S01]  /*8680*/  MUFU.EX2 R162, R41 ;  /* 0x0000002900a27308 */ /* 0x000fe20000000800 */
[----:B----4-:R-:W-:Y:S03]  /*8690*/  LDSM.16.MT88.4 R32, [R233+UR4+0x1900] ;  /* 0x00190004e920783b */ /* 0x010fe60008004200 */
[C---:B------:R-:W-:Y:S06]  /*86a0*/  HMMA.16816.F32 R112, R20.reuse, R142, R112 ;  /* 0x0000008e1470723c */ /* 0x040fec0000001870 */
[----:B------:R-:W-:Y:S01]  /*86b0*/  MUFU.EX2 R161, R42 ;  /* 0x0000002a00a17308 */ /* 0x000fe20000000800 */
[----:B------:R-:W-:Y:S01]  /*86c0*/  LDSM.16.MT88.4 R140, [R133+0x1900] ;  /* 0x00190000858c783b */ /* 0x000fe20000004200 */
[C---:B-1----:R-:W-:Y:S08]  /*86d0*/  HMMA.16816.F32 R116, R20.reuse, R136, R116 ;  /* 0x000000881474723c */ /* 0x042ff00000001874 */
[C---:B------:R-:W-:Y:S01]  /*86e0*/  HMMA.16816.F32 R120, R20.reuse, R138, R120 ;  /* 0x0000008a1478723c */ /* 0x040fe20000001878 */
[----:B------:R-:W1:Y:S07]  /*86f0*/  LDSM.16.MT88.4 R136, [R134+0x1900] ;  /* 0x001900008688783b */ /* 0x000e6e0000004200 */
[C---:B---3--:R-:W-:Y:S08]  /*8700*/  HMMA.16816.F32 R12, R20.reuse, R144, R12 ;  /* 0x00000090140c723c */ /* 0x048ff0000000180c */
[C---:B------:R-:W-:Y:S01]  /*8710*/  HMMA.16816.F32 R124, R20.reuse, R146, R124 ;  /* 0x00000092147c723c */ /* 0x040fe2000000187c */
[----:B------:R-:W2:Y:S07]  /*8720*/  LDSM.16.MT88.4 R144, [R135+UR4+0x4900] ;  /* 0x004900048790783b */ /* 0x000eae0008004200 */
[C---:B------:R-:W-:Y:S08]  /*8730*/  HMMA.16816.F32 R16, R20.reuse, R24, R16 ;  /* 0x000000181410723c */ /* 0x040ff00000001810 */
[----:B------:R-:W-:Y:S01]  /*8740*/  HMMA.16816.F32 R128, R20, R26, R128 ;  /* 0x0000001a1480723c */ /* 0x000fe20000001880 */
[----:B------:R-:W3:Y:S06]  /*8750*/  LDSM.16.MT88.4 R24, [R134+0x4900] ;  /* 0x004900008618783b */ /* 0x000eec0000004200 */
[----:B------:R-:W-:Y:S02]  /*8760*/  F2FP.PACK_AB R20, R170, R167 ;  /* 0x000000a7aa14723e */ /* 0x000fe400000000ff */
[----:B------:R-:W-:Y:S03]  /*8770*/  F2FP.PACK_AB R22, R168, R169 ;  /* 0x000000a9a816723e */ /* 0x000fe600000000ff */
[----:B------:R-:W-:Y:S02]  /*8780*/  F2FP.PACK_AB R21, R165, R166 ;  /* 0x000000a6a515723e */ /* 0x000fe400000000ff */
[----:B------:R-:W-:Y:S07]  /*8790*/  F2FP.PACK_AB R23, R163, R164 ;  /* 0x000000a4a317723e */ /* 0x000fee00000000ff */
[C---:B------:R-:W-:Y:S08]  /*87a0*/  HMMA.16816.F32 R4, R20.reuse, R28, R4 ;  /* 0x0000001c1404723c */ /* 0x040ff00000001804 */
[C---:B------:R-:W-:Y:S01]  /*87b0*/  HMMA.16816.F32 R8, R20.reuse, R30, R8 ;  /* 0x0000001e1408723c */ /* 0x040fe20000001808 */
[----:B------:R-:W4:Y:S07]  /*87c0*/  LDSM.16.MT88.4 R28, [R233+UR4+0x4900] ;  /* 0x00490004e91c783b */ /* 0x000f2e0008004200 */
[C---:B-1----:R-:W-:Y:S08]  /*87d0*/  HMMA.16816.F32 R52, R20.reuse, R136, R52 ;  /* 0x000000881434723c */ /* 0x042ff00000001834 */
[C---:B------:R-:W-:Y:S01]  /*87e0*/  HMMA.16816.F32 R56, R20.reuse, R138, R56 ;  /* 0x0000008a1438723c */ /* 0x040fe20000001838 */
[----:B------:R-:W-:Y:S07]  /*87f0*/  LDSM.16.MT88.4 R136, [R135+UR4+0x7900] ;  /* 0x007900048788783b */ /* 0x000fee0008004200 */
[C---:B------:R-:W-:Y:S08]  /*8800*/  HMMA.16816.F32 R60, R20.reuse, R32, R60 ;  /* 0x00000020143c723c */ /* 0x040ff0000000183c */
[C---:B------:R-:W-:Y:S01]  /*8810*/  HMMA.16816.F32 R64, R20.reuse, R34, R64 ;  /* 0x000000221440723c */ /* 0x040fe20000001840 */
[----:B------:R-:W1:Y:S07]  /*8820*/  LDSM.16.MT88.4 R32, [R133+0x4900] ;  /* 0x004900008520783b */ /* 0x000e6e0000004200 */
[C---:B------:R-:W-:Y:S08]  /*8830*/  HMMA.16816.F32 R68, R20.reuse, R140, R68 ;  /* 0x0000008c1444723c */ /* 0x040ff00000001844 */
[C---:B------:R-:W-:Y:S01]  /*8840*/  HMMA.16816.F32 R72, R20.reuse, R142, R72 ;  /* 0x0000008e1448723c */ /* 0x040fe20000001848 */
[----:B------:R-:W-:Y:S07]  /*8850*/  LDSM.16.MT88.4 R140, [R135+UR4+0x2900] ;  /* 0x00290004878c783b */ /* 0x000fee0008004200 */
[C---:B--2---:R-:W-:Y:S01]  /*8860*/  HMMA.16816.F32 R76, R20.reuse, R144, R76 ;  /* 0x00000090144c723c */ /* 0x044fe2000000184c */
[----:B------:R4:W1:Y:S07]  /*8870*/  MUFU.EX2 R144, R36 ;  /* 0x0000002400907308 */ /* 0x00086e0000000800 */
[C---:B------:R-:W-:Y:S01]  /*8880*/  HMMA.16816.F32 R80, R20.reuse, R146, R80 ;  /* 0x000000921450723c */ /* 0x040fe20000001850 */
[----:B------:R-:W2:Y:S07]  /*8890*/  LDL.64 R146, [R1+0x10] ;  /* 0x0000100001927983 */ /* 0x000eae0000100a00 */
[C---:B---3--:R-:W-:Y:S08]  /*88a0*/  HMMA.16816.F32 R84, R20.reuse, R24, R84 ;  /* 0x000000181454723c */ /* 0x048ff00000001854 */
[C---:B------:R-:W-:Y:S01]  /*88b0*/  HMMA.16816.F32 R88, R20.reuse, R26, R88 ;  /* 0x0000001a1458723c */ /* 0x040fe20000001858 */
[----:B------:R-:W3:Y:S07]  /*88c0*/  LDSM.16.MT88.4 R24, [R134+0x7900] ;  /* 0x007900008618783b */ /* 0x000eee0000004200 */
[C---:B----4-:R-:W-:Y:S01]  /*88d0*/  HMMA.16816.F32 R92, R20.reuse, R28, R92 ;  /* 0x0000001c145c723c */ /* 0x050fe2000000185c */
[----:B------:R-:W-:Y:S07]  /*88e0*/  LDSM.16.MT88.4 R36, [R133+0x7900] ;  /* 0x007900008524783b */ /* 0x000fee0000004200 */
[C---:B------:R-:W-:Y:S01]  /*88f0*/  HMMA.16816.F32 R96, R20.reuse, R30, R96 ;  /* 0x0000001e1460723c */ /* 0x040fe20000001860 */
[----:B------:R-:W4:Y:S07]  /*8900*/  LDSM.16.MT88.4 R28, [R233+UR4+0x7900] ;  /* 0x00790004e91c783b */ /* 0x000f2e0008004200 */
[C---:B-1----:R-:W-:Y:S08]  /*8910*/  HMMA.16816.F32 R100, R20.reuse, R32, R100 ;  /* 0x000000201464723c */ /* 0x042ff00000001864 */
[C---:B------:R-:W-:Y:S01]  /*8920*/  HMMA.16816.F32 R104, R20.reuse, R34, R104 ;  /* 0x000000221468723c */ /* 0x040fe20000001868 */
[----:B------:R-:W1:Y:S07]  /*8930*/  LDSM.16.MT88.4 R32, [R135+UR4+0x2100] ;  /* 0x002100048720783b */ /* 0x000e6e0008004200 */
[C---:B------:R-:W-:Y:S07]  /*8940*/  HMMA.16816.F32 R108, R20.reuse, R136, R108 ;  /* 0x00000088146c723c */ /* 0x040fee000000186c */
[----:B------:R-:W-:Y:S01]  /*8950*/  FFMA.FTZ R136, R43, c[0x0][0x2d0], -R173 ;  /* 0x0000b4002b887a23 */ /* 0x000fe200000108ad */
[C---:B------:R-:W-:Y:S01]  /*8960*/  HMMA.16816.F32 R112, R20.reuse, R138, R112 ;  /* 0x0000008a1470723c */ /* 0x040fe20000001870 */
[----:B------:R-:W1:Y:S02]  /*8970*/  LDSM.16.MT88.4 R40, [R134+0x2100] ;  /* 0x002100008628783b */ /* 0x000e640000004200 */
[----:B------:R4:W1:Y:S05]  /*8980*/  MUFU.EX2 R160, R136 ;  /* 0x0000008800a07308 */ /* 0x00086a0000000800 */
[C---:B---3--:R-:W-:Y:S08]  /*8990*/  HMMA.16816.F32 R116, R20.reuse, R24, R116 ;  /* 0x000000181474723c */ /* 0x048ff00000001874 */
[C---:B------:R-:W-:Y:S01]  /*89a0*/  HMMA.16816.F32 R120, R20.reuse, R26, R120 ;  /* 0x0000001a1478723c */ /* 0x040fe20000001878 */
[----:B------:R-:W3:Y:S07]  /*89b0*/  LDSM.16.MT88.4 R24, [R233+UR4+0x2100] ;  /* 0x00210004e918783b */ /* 0x000eee0008004200 */
[C---:B----4-:R-:W-:Y:S01]  /*89c0*/  HMMA.16816.F32 R12, R20.reuse, R28, R12 ;  /* 0x0000001c140c723c */ /* 0x050fe2000000180c */
[----:B------:R-:W-:Y:S07]  /*89d0*/  LDSM.16.MT88.4 R136, [R233+UR4+0x5100] ;  /* 0x00510004e988783b */ /* 0x000fee0008004200 */
[C---:B------:R-:W-:Y:S01]  /*89e0*/  HMMA.16816.F32 R124, R20.reuse, R30, R124 ;  /* 0x0000001e147c723c */ /* 0x040fe2000000187c */
[----:B------:R-:W4:Y:S07]  /*89f0*/  LDSM.16.MT88.4 R28, [R133+0x2100] ;  /* 0x00210000851c783b */ /* 0x000f2e0000004200 */
[C---:B------:R-:W-:Y:S08]  /*8a00*/  HMMA.16816.F32 R16, R20.reuse, R36, R16 ;  /* 0x000000241410723c */ /* 0x040ff00000001810 */
[----:B------:R-:W-:Y:S01]  /*8a10*/  HMMA.16816.F32 R128, R20, R38, R128 ;  /* 0x000000261480723c */ /* 0x000fe20000001880 */
[----:B------:R-:W-:Y:S06]  /*8a20*/  LDSM.16.MT88.4 R36, [R134+0x5100] ;  /* 0x005100008624783b */ /* 0x000fec0000004200 */
[----:B------:R-:W-:Y:S02]  /*8a30*/  F2FP.PACK_AB R20, R151, R144 ;  /* 0x000000909714723e */ /* 0x000fe400000000ff */
[----:B------:R-:W-:Y:S03]  /*8a40*/  F2FP.PACK_AB R21, R149, R150 ;  /* 0x000000969515723e */ /* 0x000fe600000000ff */
[----:B------:R-:W-:Y:S02]  /*8a50*/  F2FP.PACK_AB R22, R162, R148 ;  /* 0x00000094a216723e */ /* 0x000fe400000000ff */
[----:B-1----:R-:W-:Y:S07]  /*8a60*/  F2FP.PACK_AB R23, R160, R161 ;  /* 0x000000a1a017723e */ /* 0x002fee00000000ff */
[C---:B------:R-:W-:Y:S08]  /*8a70*/  HMMA.16816.F32 R4, R20.reuse, R32, R4 ;  /* 0x000000201404723c */ /* 0x040ff00000001804 */
[C---:B------:R-:W-:Y:S01]  /*8a80*/  HMMA.16816.F32 R8, R20.reuse, R34, R8 ;  /* 0x000000221408723c */ /* 0x040fe20000001808 */
[----:B------:R-:W1:Y:S07]  /*8a90*/  LDSM.16.MT88.4 R32, [R135+UR4+0x5100] ;  /* 0x005100048720783b */ /* 0x000e6e0008004200 */
[C---:B------:R-:W-:Y:S08]  /*8aa0*/  HMMA.16816.F32 R52, R20.reuse, R40, R52 ;  /* 0x000000281434723c */ /* 0x040ff00000001834 */
[C---:B------:R-:W-:Y:S01]  /*8ab0*/  HMMA.16816.F32 R56, R20.reuse, R42, R56 ;  /* 0x0000002a1438723c */ /* 0x040fe20000001838 */
[----:B------:R-:W1:Y:S07]  /*8ac0*/  LDSM.16.MT88.4 R40, [R133+0x5100] ;  /* 0x005100008528783b */ /* 0x000e6e0000004200 */
[C---:B---3--:R-:W-:Y:S08]  /*8ad0*/  HMMA.16816.F32 R60, R20.reuse, R24, R60 ;  /* 0x00000018143c723c */ /* 0x048ff0000000183c */
[C---:B------:R-:W-:Y:S01]  /*8ae0*/  HMMA.16816.F32 R64, R20.reuse, R26, R64 ;  /* 0x0000001a1440723c */ /* 0x040fe20000001840 */
[----:B------:R-:W3:Y:S07]  /*8af0*/  LDSM.16.MT88.4 R24, [R135+UR4+0x8100] ;  /* 0x008100048718783b */ /* 0x000eee0008004200 */
[C---:B----4-:R-:W-:Y:S08]  /*8b00*/  HMMA.16816.F32 R68, R20.reuse, R28, R68 ;  /* 0x0000001c1444723c */ /* 0x050ff00000001844 */
[C---:B------:R-:W-:Y:S01]  /*8b10*/  HMMA.16816.F32 R72, R20.reuse, R30, R72 ;  /* 0x0000001e1448723c */ /* 0x040fe20000001848 */
[----:B------:R-:W4:Y:S07]  /*8b20*/  LDSM.16.MT88.4 R28, [R134+0x8100] ;  /* 0x00810000861c783b */ /* 0x000f2e0000004200 */
[C---:B-1----:R-:W-:Y:S08]  /*8b30*/  HMMA.16816.F32 R76, R20.reuse, R32, R76 ;  /* 0x00000020144c723c */ /* 0x042ff0000000184c */
[C---:B------:R-:W-:Y:S01]  /*8b40*/  HMMA.16816.F32 R80, R20.reuse, R34, R80 ;  /* 0x000000221450723c */ /* 0x040fe20000001850 */
[----:B------:R-:W1:Y:S07]  /*8b50*/  LDSM.16.MT88.4 R32, [R233+UR4+0x8100] ;  /* 0x00810004e920783b */ /* 0x000e6e0008004200 */
[C---:B------:R-:W-:Y:S08]  /*8b60*/  HMMA.16816.F32 R84, R20.reuse, R36, R84 ;  /* 0x000000241454723c */ /* 0x040ff00000001854 */
[C---:B------:R-:W-:Y:S01]  /*8b70*/  HMMA.16816.F32 R88, R20.reuse, R38, R88 ;  /* 0x000000261458723c */ /* 0x040fe20000001858 */
[----:B------:R-:W1:Y:S07]  /*8b80*/  LDSM.16.MT88.4 R36, [R133+0x8100] ;  /* 0x008100008524783b */ /* 0x000e6e0000004200 */
[C---:B------:R-:W-:Y:S08]  /*8b90*/  HMMA.16816.F32 R92, R20.reuse, R136, R92 ;  /* 0x00000088145c723c */ /* 0x040ff0000000185c */
[C---:B------:R-:W-:Y:S08]  /*8ba0*/  HMMA.16816.F32 R96, R20.reuse, R138, R96 ;  /* 0x0000008a1460723c */ /* 0x040ff00000001860 */
[C---:B------:R-:W-:Y:S08]  /*8bb0*/  HMMA.16816.F32 R100, R20.reuse, R40, R100 ;  /* 0x000000281464723c */ /* 0x040ff00000001864 */
[C---:B------:R-:W-:Y:S01]  /*8bc0*/  HMMA.16816.F32 R104, R20.reuse, R42, R104 ;  /* 0x0000002a1468723c */ /* 0x040fe20000001868 */
[----:B------:R-:W-:Y:S07]  /*8bd0*/  LDSM.16.MT88.4 R40, [R135+UR4+0x5900] ;  /* 0x005900048728783b */ /* 0x000fee0008004200 */
[C---:B---3--:R-:W-:Y:S08]  /*8be0*/  HMMA.16816.F32 R108, R20.reuse, R24, R108 ;  /* 0x00000018146c723c */ /* 0x048ff0000000186c */
[C---:B------:R-:W-:Y:S01]  /*8bf0*/  HMMA.16816.F32 R112, R20.reuse, R26, R112 ;  /* 0x0000001a1470723c */ /* 0x040fe20000001870 */
[----:B------:R-:W3:Y:S07]  /*8c00*/  LDSM.16.MT88.4 R24, [R134+0x2900] ;  /* 0x002900008618783b */ /* 0x000eee0000004200 */
[C---:B----4-:R-:W-:Y:S08]  /*8c10*/  HMMA.16816.F32 R116, R20.reuse, R28, R116 ;  /* 0x0000001c1474723c */ /* 0x050ff00000001874 */
[C---:B------:R-:W-:Y:S01]  /*8c20*/  HMMA.16816.F32 R120, R20.reuse, R30, R120 ;  /* 0x0000001e1478723c */ /* 0x040fe20000001878 */
[----:B------:R-:W4:Y:S07]  /*8c30*/  LDSM.16.MT88.4 R28, [R233+UR4+0x2900] ;  /* 0x00290004e91c783b */ /* 0x000f2e0008004200 */
        /* <DEDUP_REMOVED lines=10> */
[C---:B------:R-:W-:Y:S01]  /*8ce0*/  HMMA.16816.F32 R136, R20.reuse, R140, R4 ;  /* 0x0000008c1488723c */ /* 0x040fe20000001804 */
[----:B------:R-:W1:Y:S07]  /*8cf0*/  LDSM.16.MT88.4 R4, [R233+UR4+0x5900] ;  /* 0x00590004e904783b */ /* 0x000e6e0008004200 */
[C---:B------:R-:W-:Y:S01]  /*8d00*/  HMMA.16816.F32 R140, R20.reuse, R142, R8 ;  /* 0x0000008e148c723c */ /* 0x040fe20000001808 */
[----:B------:R-:W1:Y:S07]  /*8d10*/  LDSM.16.MT88.4 R8, [R133+0x5900] ;  /* 0x005900008508783b */ /* 0x000e6e0000004200 */
[C---:B---3--:R-:W-:Y:S07]  /*8d20*/  HMMA.16816.F32 R52, R20.reuse, R24, R52 ;  /* 0x000000181434723c */ /* 0x048fee0000001834 */
[----:B------:R-:W-:Y:S01]  /*8d30*/  FADD.FTZ R24, R242, R2 ;  /* 0x00000002f2187221 */ /* 0x000fe20000010000 */
[C---:B------:R-:W-:Y:S04]  /*8d40*/  HMMA.16816.F32 R56, R20.reuse, R26, R56 ;  /* 0x0000001a1438723c */ /* 0x040fe80000001838 */
[----:B------:R-:W-:Y:S02]  /*8d50*/  FADD.FTZ R2, R230, R0 ;  /* 0x00000000e6027221 */ /* 0x000fe40000010000 */
[----:B------:R-:W-:Y:S02]  /*8d60*/  FADD.FTZ R0, R241, R24 ;  /* 0x00000018f1007221 */ /* 0x000fe40000010000 */
[C---:B----4-:R-:W-:Y:S01]  /*8d70*/  HMMA.16816.F32 R60, R20.reuse, R28, R60 ;  /* 0x0000001c143c723c */ /* 0x050fe2000000183c */
[----:B------:R-:W3:Y:S03]  /*8d80*/  LDSM.16.MT88.4 R24, [R135+UR4+0x8900] ;  /* 0x008900048718783b */ /* 0x000ee60008004200 */
[----:B------:R-:W-:Y:S02]  /*8d90*/  FADD.FTZ R2, R229, R2 ;  /* 0x00000002e5027221 */ /* 0x000fe40000010000 */
[----:B------:R-:W-:Y:S02]  /*8da0*/  FADD.FTZ R0, R240, R0 ;  /* 0x00000000f0007221 */ /* 0x000fe40000010000 */
[C---:B------:R-:W-:Y:S04]  /*8db0*/  HMMA.16816.F32 R64, R20.reuse, R30, R64 ;  /* 0x0000001e1440723c */ /* 0x040fe80000001840 */
[----:B------:R-:W-:Y:S02]  /*8dc0*/  FADD.FTZ R2, R238, R2 ;  /* 0x00000002ee027221 */ /* 0x000fe40000010000 */
[----:B------:R-:W-:Y:S01]  /*8dd0*/  FADD.FTZ R0, R228, R0 ;  /* 0x00000000e4007221 */ /* 0x000fe20000010000 */
[----:B--2---:R-:W-:Y:S01]  /*8de0*/  @P0 MOV R30, R146 ;  /* 0x00000092001e0202 */ /* 0x004fe20000000f00 */
[C---:B-1----:R-:W-:Y:S04]  /*8df0*/  HMMA.16816.F32 R68, R20.reuse, R32, R68 ;  /* 0x000000201444723c */ /* 0x042fe80000001844 */
[----:B------:R-:W-:Y:S01]  /*8e00*/  @P0 MOV R31, R249 ;  /* 0x000000f9001f0202 */ /* 0x000fe20000000f00 */
        /* <DEDUP_REMOVED lines=18> */
[----:B------:R-:W-:Y:S01]  /*8f30*/  FADD.FTZ R29, R177, R0 ;  /* 0x00000000b11d7221 */ /* 0x000fe20000010000 */
[----:B------:R-:W-:Y:S01]  /*8f40*/  MOV R0, UR15 ;  /* 0x0000000f00007c02 */ /* 0x000fe20008000f00 */
[----:B------:R-:W-:Y:S01]  /*8f50*/  FADD.FTZ R32, R171, R28 ;  /* 0x0000001cab207221 */ /* 0x000fe20000010000 */
[----:B------:R-:W-:Y:S01]  /*8f60*/  MOV R4, UR18 ;  /* 0x0000001200047c02 */ /* 0x000fe20008000f00 */
[C---:B------:R-:W-:Y:S01]  /*8f70*/  HMMA.16816.F32 R96, R20.reuse, R6, R96 ;  /* 0x000000061460723c */ /* 0x040fe20000001860 */
[----:B------:R-:W-:Y:S03]  /*8f80*/  MOV R5, UR19 ;  /* 0x0000001300057c02 */ /* 0x000fe60008000f00 */
[----:B------:R-:W-:Y:S03]  /*8f90*/  @P0 IMAD.WIDE.U32 R30, R4, 0x60, R30 ;  /* 0x00000060041e0825 */ /* 0x000fe600078e001e */
[----:B------:R-:W1:Y:S01]  /*8fa0*/  LDSM.16.MT88.4 R4, [R134+0x8900] ;  /* 0x008900008604783b */ /* 0x000e620000004200 */
[C---:B------:R-:W-:Y:S04]  /*8fb0*/  HMMA.16816.F32 R100, R20.reuse, R8, R100 ;  /* 0x000000081464723c */ /* 0x040fe80000001864 */
[----:B------:R-:W-:Y:S01]  /*8fc0*/  @P0 IADD3 R28, R31, UR10, RZ ;  /* 0x0000000a1f1c0c10 */ /* 0x000fe2000fffe0ff */
[----:B------:R-:W-:Y:S01]  /*8fd0*/  @P0 IMAD R0, R0, 0x4800, R252 ;  /* 0x0000480000000824 */ /* 0x000fe200078e02fc */
[C---:B------:R-:W-:Y:S01]  /*8fe0*/  @P0 SHF.L.U32 R2, R30.reuse, 0x1, RZ ;  /* 0x000000011e020819 */ /* 0x040fe200000006ff */
[----:B------:R-:W-:Y:S01]  /*8ff0*/  FADD.FTZ R34, R167, R29 ;  /* 0x0000001da7227221 */ /* 0x000fe20000010000 */
[C---:B------:R-:W-:Y:S01]  /*9000*/  HMMA.16816.F32 R104, R20.reuse, R10, R104 ;  /* 0x0000000a1468723c */ /* 0x040fe20000001868 */
[----:B------:R-:W2:Y:S01]  /*9010*/  LDSM.16.MT88.4 R8, [R233+UR4+0x8900] ;  /* 0x00890004e908783b */ /* 0x000ea20008004200 */
[----:B------:R-:W-:Y:S02]  /*9020*/  @UP0 USHF.L.U32 UR10, UR6, 0x6, URZ ;  /* 0x00000006060a0899 */ /* 0x000fe4000800063f */
[----:B------:R-:W-:Y:S01]  /*9030*/  @P0 SHF.L.U64.HI R30, R30, 0x1, R28 ;  /* 0x000000011e1e0819 */ /* 0x000fe2000001021c */
[----:B------:R-:W-:Y:S01]  /*9040*/  FADD.FTZ R31, R174, R32 ;  /* 0x00000020ae1f7221 */ /* 0x000fe20000010000 */
[----:B------:R-:W-:Y:S01]  /*9050*/  @P0 IADD3 R28, P6, R2, c[0x0][0x1c8], RZ ;  /* 0x00007200021c0a10 */ /* 0x000fe20007fde0ff */
[----:B------:R-:W-:Y:S01]  /*9060*/  FADD.FTZ R34, R170, R34 ;  /* 0x00000022aa227221 */ /* 0x000fe20000010000 */
[C---:B---3--:R-:W-:Y:S01]  /*9070*/  HMMA.16816.F32 R108, R20.reuse, R24, R108 ;  /* 0x00000018146c723c */ /* 0x048fe2000000186c */
[----:B------:R-:W-:Y:S03]  /*9080*/  UISETP.GE.AND UP0, UPT, UR5, 0x1, UPT ;  /* 0x000000010500788c */ /* 0x000fe6000bf06270 */
[----:B------:R-:W-:Y:S01]  /*9090*/  @P0 IADD3.X R29, R30, c[0x0][0x1cc], RZ, P6, !PT ;  /* 0x000073001e1d0a10 */ /* 0x000fe200037fe4ff */
[----:B------:R-:W-:Y:S01]  /*90a0*/  FADD.FTZ R31, R166, R31 ;  /* 0x0000001fa61f7221 */ /* 0x000fe20000010000 */
[----:B------:R-:W-:Y:S02]  /*90b0*/  @P0 SHF.L.U32 R0, R0, 0x1, RZ ;  /* 0x0000000100000819 */ /* 0x000fe400000006ff */
[C---:B------:R-:W-:Y:S01]  /*90c0*/  HMMA.16816.F32 R112, R20.reuse, R26, R112 ;  /* 0x0000001a1470723c */ /* 0x040fe20000001870 */
[----:B------:R3:W4:Y:S03]  /*90d0*/  LDSM.16.MT88.4 R24, [R133+0x8900] ;  /* 0x008900008518783b */ /* 0x0007260000004200 */
[----:B------:R-:W-:Y:S04]  /*90e0*/  @P0 IADD3 R32, P5, R2, 0x80, RZ ;  /* 0x0000008002200810 */ /* 0x000fe80007fbe0ff */
[----:B------:R-:W-:Y:S01]  /*90f0*/  @P0 IADD3 R32, P1, R32, c[0x0][0x1c8], RZ ;  /* 0x0000720020200a10 */ /* 0x000fe20007f3e0ff */
[----:B------:R-:W-:Y:S01]  /*9100*/  @!PT LDS RZ, [RZ] ;  /* 0x00000000fffff984 */ /* 0x000fe20000000800 */
[----:B------:R-:W-:Y:S01]  /*9110*/  @!PT LDS RZ, [RZ] ;  /* 0x00000000fffff984 */ /* 0x000fe20000000800 */
[----:B------:R-:W-:Y:S01]  /*9120*/  @!PT LDS RZ, [RZ] ;  /* 0x00000000fffff984 */ /* 0x000fe20000000800 */
[----:B------:R2:W-:Y:S03]  /*9130*/  @P0 LDGSTS.E.BYPASS.LTC128B.128 [R0+0x12100], [R28.64], !P4 ;  /* 0x121000001c000fae */ /* 0x0005e6000e101d54 */
[----:B------:R-:W-:Y:S02]  /*9140*/  @P0 IADD3.X R33, RZ, c[0x0][0x1cc], R30, P1, P5 ;  /* 0x00007300ff210a10 */ /* 0x000fe40000fea41e */
[----:B------:R-:W-:Y:S01]  /*9150*/  @P0 IADD3 R2, P5, R2, 0x100, RZ ;  /* 0x0000010002020810 */ /* 0x000fe20007fbe0ff */
[C---:B-1----:R-:W-:Y:S02]  /*9160*/  HMMA.16816.F32 R116, R20.reuse, R4, R116 ;  /* 0x000000041474723c */ /* 0x042fe40000001874 */
[----:B------:R1:W-:Y:S05]  /*9170*/  @P0 LDGSTS.E.BYPASS.LTC128B.128 [R0+0x15100], [R32.64], !P3 ;  /* 0x1510000020000fae */ /* 0x0003ea000d901d54 */
[----:B------:R-:W-:Y:S01]  /*9180*/  FADD.FTZ R4, R169, R34 ;  /* 0x00000022a9047221 */ /* 0x000fe20000010000 */
[C---:B------:R-:W-:Y:S04]  /*9190*/  HMMA.16816.F32 R120, R20.reuse, R6, R120 ;  /* 0x000000061478723c */ /* 0x040fe80000001878 */
[----:B------:R-:W-:Y:S01]  /*91a0*/  FADD.FTZ R4, R168, R4 ;  /* 0x00000004a8047221 */ /* 0x000fe20000010000 */
[----:B---3--:R-:W-:Y:S01]  /*91b0*/  MOV R133, R3 ;  /* 0x0000000300857202 */ /* 0x008fe20000000f00 */
[----:B------:R-:W-:Y:S01]  /*91c0*/  FADD.FTZ R5, R165, R31 ;  /* 0x0000001fa5057221 */ /* 0x000fe20000010000 */
[----:B------:R-:W-:Y:S05]  /*91d0*/  @P0 IADD3 R6, P1, R2, c[0x0][0x1c8], RZ ;  /* 0x0000720002060a10 */ /* 0x000fea0007f3e0ff */
[----:B------:R-:W-:Y:S01]  /*91e0*/  @P0 IADD3.X R7, RZ, c[0x0][0x1cc], R30, P1, P5 ;  /* 0x00007300ff070a10 */ /* 0x000fe20000fea41e */
[----:B------:R-:W-:Y:S02]  /*91f0*/  FADD.FTZ R5, R164, R5 ;  /* 0x00000005a4057221 */ /* 0x000fe40000010000 */
[----:B------:R-:W-:Y:S01]  /*9200*/  FADD.FTZ R30, R144, R4 ;  /* 0x00000004901e7221 */ /* 0x000fe20000010000 */
[----:B------:R-:W-:Y:S01]  /*9210*/  @P0 IADD3 R4, P1, R28, UR10, RZ ;  /* 0x0000000a1c040c10 */ /* 0x000fe2000ff3e0ff */
[----:B------:R3:W-:Y:S01]  /*9220*/  @P0 LDGSTS.E.BYPASS.LTC128B.128 [R0+0x18100], [R6.64], !P2 ;  /* 0x1810000006000fae */ /* 0x0007e2000d101d54 */
[----:B------:R-:W-:Y:S01]  /*9230*/  FADD.FTZ R2, R163, R5 ;  /* 0x00000005a3027221 */ /* 0x000fe20000010000 */
[C---:B--2---:R-:W-:Y:S03]  /*9240*/  HMMA.16816.F32 R144, R20.reuse, R8, R12 ;  /* 0x000000081490723c */ /* 0x044fe6000000180c */
[----:B------:R-:W-:Y:S01]  /*9250*/  @P0 IADD3.X R5, R29, UR13, RZ, P1, !PT ;  /* 0x0000000d1d050c10 */ /* 0x000fe20008ffe4ff */
[----:B------:R-:W-:Y:S03]  /*9260*/  FADD.FTZ R2, R150, R2 ;  /* 0x0000000296027221 */ /* 0x000fe60000010000 */
[----:B------:R-:W-:Y:S01]  /*9270*/  FADD.FTZ R8, R151, R30 ;  /* 0x0000001e97087221 */ /* 0x000fe20000010000 */
[----:B------:R2:W-:Y:S01]  /*9280*/  @P0 LDGSTS.E.BYPASS.LTC128B.128 [R0+0x13100], [R4.64], !P4 ;  /* 0x1310000004000fae */ /* 0x0005e2000e101d54 */
[C---:B------:R-:W-:Y:S03]  /*9290*/  HMMA.16816.F32 R124, R20.reuse, R10, R124 ;  /* 0x0000000a147c723c */ /* 0x040fe6000000187c */
[----:B------:R-:W-:Y:S04]  /*92a0*/  FADD.FTZ R2, R149, R2 ;  /* 0x0000000295027221 */ /* 0x000fe80000010000 */
[----:B------:R2:W-:Y:S01]  /*92b0*/  @P0 LDGSTS.E.BYPASS.LTC128B.128 [R0+0x16100], [R4.64+0x80], !P3 ;  /* 0x1610008004000fae */ /* 0x0005e2000d901d54 */
[----:B------:R-:W-:Y:S04]  /*92c0*/  FADD.FTZ R2, R161, R2 ;  /* 0x00000002a1027221 */ /* 0x000fe80000010000 */
[----:B------:R-:W-:Y:S03]  /*92d0*/  FADD.FTZ R2, R160, R2 ;  /* 0x00000002a0027221 */ /* 0x000fe60000010000 */
[----:B------:R2:W-:Y:S01]  /*92e0*/  @P0 LDGSTS.E.BYPASS.LTC128B.128 [R0+0x19100], [R4.64+0x100], !P2 ;  /* 0x1910010004000fae */ /* 0x0005e2000d101d54 */
[----:B---3--:R-:W-:Y:S01]  /*92f0*/  @P0 IADD3 R6, P1, R4, UR10, RZ ;  /* 0x0000000a04060c10 */ /* 0x008fe2000ff3e0ff */
[----:B------:R-:W-:Y:S03]  /*9300*/  UIADD3 UR10, UR5, 0x1, URZ ;  /* 0x00000001050a7890 */ /* 0x000fe6000fffe03f */
[----:B------:R-:W-:Y:S01]  /*9310*/  @P0 IADD3.X R7, R5, UR13, RZ, P1, !PT ;  /* 0x0000000d05070c10 */ /* 0x000fe20008ffe4ff */
[----:B------:R-:W-:Y:S04]  /*9320*/  USEL UR5, UR10, URZ, !UP0 ;  /* 0x0000003f0a057287 */ /* 0x000fe8000c000000 */
[----:B------:R1:W-:Y:S08]  /*9330*/  @P0 LDGSTS.E.BYPASS.LTC128B.128 [R0+0x14100], [R6.64], !P4 ;  /* 0x1410000006000fae */ /* 0x0003f0000e101d54 */
[----:B------:R1:W-:Y:S08]  /*9340*/  @P0 LDGSTS.E.BYPASS.LTC128B.128 [R0+0x17100], [R6.64+0x80], !P3 ;  /* 0x1710008006000fae */ /* 0x0003f0000d901d54 */
[----:B------:R1:W-:Y:S01]  /*9350*/  @P0 LDGSTS.E.BYPASS.LTC128B.128 [R0+0x1a100], [R6.64+0x100], !P2 ;  /* 0x1a10010006000fae */ /* 0x0003e2000d101d54 */
[----:B--2---:R-:W-:Y:S01]  /*9360*/  FADD.FTZ R4, R148, R8 ;  /* 0x0000000894047221 */ /* 0x004fe20000010000 */
[----:B------:R-:W-:Y:S01]  /*9370*/  ISETP.LT.AND P0, PT, RZ, UR16, PT ;  /* 0x00000010ff007c0c */ /* 0x000fe2000bf01270 */
[C---:B----4-:R-:W-:Y:S01]  /*9380*/  HMMA.16816.F32 R148, R20.reuse, R24, R16 ;  /* 0x000000181494723c */ /* 0x050fe20000001810 */
[----:B------:R-:W-:Y:S04]  /*9390*/  UMOV UR16, UR14 ;  /* 0x0000000e00107c82 */ /* 0x000fe80008000000 */
[----:B------:R-:W0:Y:S03]  /*93a0*/  LDGDEPBAR ;  /* 0x00000000000079af */ /* 0x000e260000000000 */
[----:B------:R-:W-:Y:S04]  /*93b0*/  HMMA.16816.F32 R128, R20, R26, R128 ;  /* 0x0000001a1480723c */ /* 0x000fe80000001880 */
[----:B-1----:R-:W-:Y:S02]  /*93c0*/  FADD.FTZ R0, R162, R4 ;  /* 0x00000004a2007221 */ /* 0x002fe40000010000 */
[----:B------:R-:W-:Y:S02]  /*93d0*/  FADD.FTZ R4, R46, R2 ;  /* 0x000000022e047221 */ /* 0x000fe40000010000 */
[----:B------:R-:W-:Y:S04]  /*93e0*/  FADD.FTZ R0, R44, R0 ;  /* 0x000000002c007221 */ /* 0x000fe80000010000 */
[----:B------:R-:W-:Y:S02]  /*93f0*/  FADD.FTZ R4, R47, R4 ;  /* 0x000000042f047221 */ /* 0x000fe40000010000 */
[----:B------:R-:W-:Y:S04]  /*9400*/  FADD.FTZ R0, R45, R0 ;  /* 0x000000002d007221 */ /* 0x000fe80000010000 */
[----:B------:R-:W-:Y:S02]  /*9410*/  FADD.FTZ R2, R48, R0 ;  /* 0x0000000030027221 */ /* 0x000fe40000010000 */
[----:B------:R-:W-:Y:S02]  /*9420*/  FADD.FTZ R0, R50, R4 ;  /* 0x0000000432007221 */ /* 0x000fe40000010000 */
[----:B------:R-:W-:Y:S02]  /*9430*/  FADD.FTZ R244, R49, R2 ;  /* 0x0000000231f47221 */ /* 0x000fe40000010000 */
[----:B------:R-:W-:Y:S01]  /*9440*/  FADD.FTZ R245, R51, R0 ;  /* 0x0000000033f57221 */ /* 0x000fe20000010000 */
[----:B------:R-:W-:Y:S01]  /*9450*/  MOV R0, R132 ;  /* 0x0000008400007202 */ /* 0x000fe20000000f00 */
[----:B------:R-:W-:-:S05]  /*9460*/  @P0 BRA `(.L_x_640) ;  /* 0xffffc91000000947 */ /* 0x000fca000383ffff */
.L_x_639:
[----:B------:R-:W2:Y:S01]  /*9470*/  LDL.LU R18, [R1+0x18] ;  /* 0x0000180001127983 */ /* 0x000ea20000300800 */
[----:B------:R-:W-:-:S03]  /*9480*/  MOV R152, c[0x0][0x4e8] ;  /* 0x00013a0000987a02 */ /* 0x000fc60000000f00 */
[----:B------:R-:W3:Y:S04]  /*9490*/  LDL.LU R153, [R1+0x20] ;  /* 0x0000200001997983 */ /* 0x000ee80000300800 */
[----:B------:R-:W-:Y:S01]  /*94a0*/  BAR.SYNC.DEFER_BLOCKING 0x1, 0x100 ;  /* 0x0044000000007b1d */ /* 0x000fe20000010000 */
[----:B------:R-:W-:-:S05]  /*94b0*/  ISETP.NE.AND P0, PT, R152, 0x1, PT ;  /* 0x000000019800780c */ /* 0x000fca0003f05270 */
[----:B-1----:R-:W1:Y:S04]  /*94c0*/  SHFL.BFLY PT, R6, R244, 0x2, 0x1f ;  /* 0x0c401f00f4067f89 */ /* 0x002e6800000e0000 */
[----:B------:R-:W4:Y:S04]  /*94d0*/  SHFL.BFLY PT, R7, R245, 0x2, 0x1f ;  /* 0x0c401f00f5077f89 */ /* 0x000f2800000e0000 */
[----:B------:R-:W4:Y:S04]  /*94e0*/  S2R R4, SR_CTAID.Y ;  /* 0x0000000000047919 */ /* 0x000f280000002600 */
[----:B------:R-:W4:Y:S01]  /*94f0*/  S2R R5, SR_TID.X ;  /* 0x0000000000057919 */ /* 0x000f220000002100 */
[----:B-1----:R-:W-:-:S02]  /*9500*/  FADD.FTZ R6, R6, R244 ;  /* 0x000000f406067221 */ /* 0x002fc40000010000 */
[----:B----4-:R-:W-:-:S03]  /*9510*/  FADD.FTZ R7, R7, R245 ;  /* 0x000000f507077221 */ /* 0x010fc60000010000 */
[----:B------:R-:W1:Y:S01]  /*9520*/  SHFL.BFLY PT, R0, R6, 0x1, 0x1f ;  /* 0x0c201f0006007f89 */ /* 0x000e6200000e0000 */
[----:B------:R-:W-:-:S03]  /*9530*/  IMAD.WIDE.U32 R12, R4, c[0x0][0x490], RZ ;  /* 0x00012400040c7a25 */ /* 0x000fc600078e00ff */
[----:B------:R-:W4:Y:S01]  /*9540*/  SHFL.BFLY PT, R2, R7, 0x1, 0x1f ;  /* 0x0c201f0007027f89 */ /* 0x000f2200000e0000 */
[----:B------:R-:W-:Y:S01]  /*9550*/  SHF.R.S32.HI R135, RZ, 0x1f, R5 ;  /* 0x0000001fff877819 */ /* 0x000fe20000011405 */
[----:B------:R-:W-:-:S04]  /*9560*/  IMAD.WIDE.U32 R16, R4, c[0x0][0x3e8], RZ ;  /* 0x0000fa0004107a25 */ /* 0x000fc800078e00ff */
[----:B-1----:R-:W-:Y:S01]  /*9570*/  FADD.FTZ R6, R6, R0 ;  /* 0x0000000006067221 */ /* 0x002fe20000010000 */
[----:B------:R-:W-:Y:S01]  /*9580*/  SHF.R.S32.HI R0, RZ, 0x1f, R4 ;  /* 0x0000001fff007819 */ /* 0x000fe20000011404 */
[----:B----4-:R-:W-:-:S03]  /*9590*/  FADD.FTZ R7, R7, R2 ;  /* 0x0000000207077221 */ /* 0x010fc60000010000 */
[----:B------:R-:W-:Y:S01]  /*95a0*/  FSETP.NE.FTZ.AND P2, PT, R6, RZ, PT ;  /* 0x000000ff0600720b */ /* 0x000fe20003f55000 */
[C---:B------:R-:W-:Y:S01]  /*95b0*/  IMAD R14, R0.reuse, c[0x0][0x490], RZ ;  /* 0x00012400000e7a24 */ /* 0x040fe200078e02ff */
[----:B------:R-:W-:Y:S01]  /*95c0*/  MOV R2, RZ ;  /* 0x000000ff00027202 */ /* 0x000fe20000000f00 */
[----:B------:R-:W-:Y:S01]  /*95d0*/  IMAD R8, R0, c[0x0][0x3e8], RZ ;  /* 0x0000fa0000087a24 */ /* 0x000fe200078e02ff */
[----:B------:R-:W-:Y:S01]  /*95e0*/  FSETP.NE.FTZ.AND P1, PT, R7, RZ, PT ;  /* 0x000000ff0700720b */ /* 0x000fe20003f35000 */
[C---:B------:R-:W-:Y:S02]  /*95f0*/  IMAD R14, R4.reuse, c[0x0][0x494], R14 ;  /* 0x00012500040e7a24 */ /* 0x040fe400078e020e */
[----:B------:R-:W-:Y:S01]  /*9600*/  IMAD R8, R4, c[0x0][0x3ec], R8 ;  /* 0x0000fb0004087a24 */ /* 0x000fe200078e0208 */
[CC--:B------:R-:W-:Y:S02]  /*9610*/  LEA.HI R4, R135.reuse, R5.reuse, RZ, 0x2 ;  /* 0x0000000587047211 */ /* 0x0c0fe400078f10ff */
[----:B------:R-:W-:-:S02]  /*9620*/  LEA.HI R135, R135, R5, RZ, 0x5 ;  /* 0x0000000587877211 */ /* 0x000fc400078f28ff */
[----:B------:R-:W-:Y:S01]  /*9630*/  LOP3.LUT R10, R4, 0xfffffffc, RZ, 0xc0, !PT ;  /* 0xfffffffc040a7812 */ /* 0x000fe200078ec0ff */
[----:B------:R-:W1:Y:S01]  /*9640*/  @P2 MUFU.RCP R2, R6 ;  /* 0x0000000600022308 */ /* 0x000e620000001000 */
[----:B------:R-:W-:Y:S02]  /*9650*/  LOP3.LUT R11, R135, 0xffffffe0, RZ, 0xc0, !PT ;  /* 0xffffffe0870b7812 */ /* 0x000fe400078ec0ff */
[-C--:B------:R-:W-:Y:S02]  /*9660*/  IADD3 R10, -R10, R5.reuse, RZ ;  /* 0x000000050a0a7210 */ /* 0x080fe40007ffe1ff */
[----:B------:R-:W-:Y:S02]  /*9670*/  IADD3 R11, -R11, R5, RZ ;  /* 0x000000050b0b7210 */ /* 0x000fe40007ffe1ff */
[----:B------:R-:W-:Y:S02]  /*9680*/  IADD3 R9, R17, R8, RZ ;  /* 0x0000000811097210 */ /* 0x000fe40007ffe0ff */
[----:B------:R-:W-:-:S02]  /*9690*/  LOP3.LUT P4, RZ, R11, 0x3, RZ, 0xc0, !PT ;  /* 0x000000030bff7812 */ /* 0x000fc4000788c0ff */
[----:B------:R-:W-:Y:S02]  /*96a0*/  MOV R8, R16 ;  /* 0x0000001000087202 */ /* 0x000fe40000000f00 */
[----:B------:R-:W-:Y:S02]  /*96b0*/  IADD3 R15, R13, R14, RZ ;  /* 0x0000000e0d0f7210 */ /* 0x000fe40007ffe0ff */
[----:B------:R-:W-:Y:S01]  /*96c0*/  MOV R14, R12 ;  /* 0x0000000c000e7202 */ /* 0x000fe20000000f00 */
[C---:B-1----:R-:W-:Y:S02]  /*96d0*/  FMUL.FTZ R25, R2.reuse, R64 ;  /* 0x0000004002197220 */ /* 0x042fe40000410000 */
[----:B------:R-:W4:Y:S01]  /*96e0*/  LDL R64, [R1+0x1c] ;  /* 0x00001c0001407983 */ /* 0x000f220000100800 */
        /* <DEDUP_REMOVED lines=44> */
[----:B------:R-:W-:Y:S01]  /*99b0*/  FMUL.FTZ R128, R2, R128 ;  /* 0x0000008002807220 */ /* 0x000fe20000410000 */
[----:B------:R-:W1:Y:S01]  /*99c0*/  @P2 MUFU.LG2 R6, R6 ;  /* 0x0000000600062308 */ /* 0x000e620000000c00 */
[----:B------:R-:W-:Y:S01]  /*99d0*/  MOV R60, 0xff800000 ;  /* 0xff800000003c7802 */ /* 0x000fe20000000f00 */
[----:B-1----:R-:W-:Y:S02]  /*99e0*/  @P2 FMUL.FTZ R6, R6, 0.69314718246459960938 ;  /* 0x3f31721806062820 */ /* 0x002fe40000410000 */
[----:B--2---:R-:W-:Y:S01]  /*99f0*/  @P0 IMAD.HI.U32 R0, R18, c[0x0][0x4ec], RZ ;  /* 0x00013b0012000a27 */ /* 0x004fe200078e00ff */
[----:B------:R-:W-:-:S04]  /*9a00*/  MOV R23, R18 ;  /* 0x0000001200177202 */ /* 0x000fc80000000f00 */
[----:B------:R-:W-:Y:S02]  /*9a10*/  @P0 SHF.R.U32.HI R23, RZ, c[0x0][0x4f0], R0 ;  /* 0x00013c00ff170a19 */ /* 0x000fe40000011600 */
[----:B------:R-:W-:Y:S02]  /*9a20*/  MOV R0, RZ ;  /* 0x000000ff00007202 */ /* 0x000fe40000000f00 */
[----:B------:R-:W-:-:S04]  /*9a30*/  IADD3 R5, -R23, RZ, RZ ;  /* 0x000000ff17057210 */ /* 0x000fc80007ffe1ff */
[----:B------:R-:W1:Y:S01]  /*9a40*/  @P1 MUFU.RCP R0, R7 ;  /* 0x0000000700001308 */ /* 0x000e620000001000 */
[----:B------:R-:W-:Y:S02]  /*9a50*/  IMAD R133, R5, c[0x0][0x4e8], R18 ;  /* 0x00013a0005857a24 */ /* 0x000fe400078e0212 */
[----:B------:R-:W-:Y:S02]  /*9a60*/  FMUL.FTZ R18, R2, R52 ;  /* 0x0000003402127220 */ /* 0x000fe40000410000 */
[----:B-1----:R-:W-:Y:S02]  /*9a70*/  FMUL.FTZ R21, R0, R54 ;  /* 0x0000003600157220 */ /* 0x002fe40000410000 */
[----:B------:R-:W1:Y:S01]  /*9a80*/  S2R R54, SR_CTAID.Z ;  /* 0x0000000000367919 */ /* 0x000e620000002700 */
[----:B------:R-:W-:Y:S01]  /*9a90*/  FMUL.FTZ R52, R2, R112 ;  /* 0x0000007002347220 */ /* 0x000fe20000410000 */
[--C-:B------:R-:W-:Y:S02]  /*9aa0*/  SHF.R.S32.HI R5, RZ, 0x2, R4.reuse ;  /* 0x00000002ff057819 */ /* 0x100fe40000011404 */
[----:B------:R-:W-:Y:S01]  /*9ab0*/  SHF.R.S32.HI R2, RZ, 0x1f, R4 ;  /* 0x0000001fff027819 */ /* 0x000fe20000011404 */
[----:B------:R-:W2:Y:S03]  /*9ac0*/  @P1 MUFU.LG2 R7, R7 ;  /* 0x0000000700071308 */ /* 0x000ea60000000c00 */
[----:B------:R-:W-:-:S04]  /*9ad0*/  LEA.HI R2, R2, R5, RZ, 0x3 ;  /* 0x0000000502027211 */ /* 0x000fc800078f18ff */
[----:B------:R-:W-:Y:S01]  /*9ae0*/  LOP3.LUT R2, R2, 0xfffffff8, RZ, 0xc0, !PT ;  /* 0xfffffff802027812 */ /* 0x000fe200078ec0ff */
[C---:B------:R-:W-:Y:S02]  /*9af0*/  FMUL.FTZ R20, R0.reuse, R55 ;  /* 0x0000003700147220 */ /* 0x040fe40000410000 */
[C---:B------:R-:W-:Y:S01]  /*9b00*/  FMUL.FTZ R139, R0.reuse, R139 ;  /* 0x0000008b008b7220 */ /* 0x040fe20000410000 */
[----:B------:R-:W-:Y:S01]  /*9b10*/  IADD3 R5, R5, -R2, RZ ;  /* 0x8000000205057210 */ /* 0x000fe20007ffe0ff */
[C---:B------:R-:W-:Y:S01]  /*9b20*/  FMUL.FTZ R13, R0.reuse, R138 ;  /* 0x0000008a000d7220 */ /* 0x040fe20000410000 */
[----:B------:R-:W-:Y:S01]  /*9b30*/  @P2 MOV R2, 0x3f317218 ;  /* 0x3f31721800022802 */ /* 0x000fe20000000f00 */
[C---:B------:R-:W-:Y:S02]  /*9b40*/  FMUL.FTZ R143, R0.reuse, R143 ;  /* 0x0000008f008f7220 */ /* 0x040fe40000410000 */
[C---:B------:R-:W-:Y:S02]  /*9b50*/  FMUL.FTZ R17, R0.reuse, R142 ;  /* 0x0000008e00117220 */ /* 0x040fe40000410000 */
[C---:B------:R-:W-:Y:S01]  /*9b60*/  FMUL.FTZ R12, R0.reuse, R59 ;  /* 0x0000003b000c7220 */ /* 0x040fe20000410000 */
[----:B-1----:R-:W-:Y:S01]  /*9b70*/  SHF.R.S32.HI R4, RZ, 0x1f, R54 ;  /* 0x0000001fff047819 */ /* 0x002fe20000011436 */
        /* <DEDUP_REMOVED lines=40> */
[----:B------:R-:W-:Y:S01]  /*9e00*/  FMUL.FTZ R130, R0, R130 ;  /* 0x0000008200827220 */ /* 0x000fe20000410000 */
[----:B------:R-:W-:Y:S01]  /*9e10*/  @P1 MOV R0, 0x3f317218 ;  /* 0x3f31721800001802 */ /* 0x000fe20000000f00 */
[C---:B------:R-:W-:Y:S02]  /*9e20*/  IMAD R62, R4.reuse, c[0x0][0x498], RZ ;  /* 0x00012600043e7a24 */ /* 0x040fe400078e02ff */
[----:B------:R-:W-:-:S02]  /*9e30*/  IMAD R61, R4, c[0x0][0x3f0], RZ ;  /* 0x0000fc00043d7a24 */ /* 0x000fc400078e02ff */
[----:B------:R-:W-:Y:S02]  /*9e40*/  @P2 FMUL.FTZ R4, R2, c[0x0][0x2d0] ;  /* 0x0000b40002042a20 */ /* 0x000fe40000410000 */
[----:B--2---:R-:W-:Y:S02]  /*9e50*/  @P1 FMUL.FTZ R2, R7, 0.69314718246459960938 ;  /* 0x3f31721807021820 */ /* 0x004fe40000410000 */
[----:B------:R-:W-:Y:S01]  /*9e60*/  @P1 FMUL.FTZ R0, R0, c[0x0][0x2d0] ;  /* 0x0000b40000001a20 */ /* 0x000fe20000410000 */
[----:B------:R-:W-:-:S03]  /*9e70*/  MOV R59, 0xff800000 ;  /* 0xff800000003b7802 */ /* 0x000fc60000000f00 */
[----:B------:R-:W-:Y:S01]  /*9e80*/  @P1 FFMA.FTZ R59, R0, R3, R2 ;  /* 0x00000003003b1223 */ /* 0x000fe20000010002 */
[----:B------:R-:W-:Y:S02]  /*9e90*/  SHF.R.S32.HI R0, RZ, 0x5, R135 ;  /* 0x00000005ff007819 */ /* 0x000fe40000011487 */
[----:B------:R-:W-:Y:S02]  /*9ea0*/  F2FP.PACK_AB R24, R63, R24 ;  /* 0x000000183f18723e */ /* 0x000fe400000000ff */
[----:B------:R-:W-:Y:S01]  /*9eb0*/  SHF.R.S32.HI R3, RZ, 0x1f, R0 ;  /* 0x0000001fff037819 */ /* 0x000fe20000011400 */
[----:B------:R-:W1:Y:S01]  /*9ec0*/  S2R R63, SR_CTAID.X ;  /* 0x00000000003f7919 */ /* 0x000e620000002500 */
[----:B------:R-:W-:Y:S02]  /*9ed0*/  LEA.HI R2, R10, R10, RZ, 0x1 ;  /* 0x0000000a0a027211 */ /* 0x000fe400078f08ff */
[----:B------:R-:W-:Y:S02]  /*9ee0*/  LEA.HI R3, R3, R0, RZ, 0x3 ;  /* 0x0000000003037211 */ /* 0x000fe400078f18ff */
[----:B------:R-:W-:-:S02]  /*9ef0*/  LOP3.LUT R2, R2, 0x1ffffffe, RZ, 0xc0, !PT ;  /* 0x1ffffffe02027812 */ /* 0x000fc400078ec0ff */
[----:B------:R-:W-:Y:S02]  /*9f00*/  LOP3.LUT R3, R3, 0xffffff8, RZ, 0xc0, !PT ;  /* 0x0ffffff803037812 */ /* 0x000fe400078ec0ff */
[----:B------:R-:W-:Y:S02]  /*9f10*/  F2FP.PACK_AB R19, R12, R19 ;  /* 0x000000130c13723e */ /* 0x000fe400000000ff */
[C---:B------:R-:W-:Y:S02]  /*9f20*/  IADD3 R7, R0.reuse, -R3, RZ ;  /* 0x8000000300077210 */ /* 0x040fe40007ffe0ff */
[----:B------:R-:W-:Y:S01]  /*9f30*/  LEA R12, R0, R10, 0x9 ;  /* 0x0000000a000c7211 */ /* 0x000fe200078e48ff */
[----:B------:R-:W-:Y:S01]  /*9f40*/  @P2 FFMA.FTZ R60, R4, R132, R6 ;  /* 0x00000084043c2223 */ /* 0x000fe20000010006 */
[----:B------:R-:W-:Y:S02]  /*9f50*/  SHF.R.S32.HI R0, RZ, 0x1f, R23 ;  /* 0x0000001fff007819 */ /* 0x000fe40000011417 */
[----:B------:R-:W-:Y:S01]  /*9f60*/  IADD3 R10, R10, -R2, RZ ;  /* 0x800000020a0a7210 */ /* 0x000fe20007ffe0ff */
[C---:B------:R-:W-:Y:S01]  /*9f70*/  IMAD R61, R54.reuse, c[0x0][0x3f4], R61 ;  /* 0x0000fd00363d7a24 */ /* 0x040fe200078e023d */
[----:B---3--:R-:W-:Y:S01]  /*9f80*/  SHF.R.S32.HI R6, RZ, 0x2, R153 ;  /* 0x00000002ff067819 */ /* 0x008fe20000011499 */
[----:B------:R-:W-:Y:S01]  /*9f90*/  IMAD.WIDE.U32 R8, R54, c[0x0][0x3f0], R8 ;  /* 0x0000fc0036087a25 */ /* 0x000fe200078e0008 */
[----:B------:R-:W-:-:S02]  /*9fa0*/  LOP3.LUT R2, R5, 0x1, RZ, 0xc0, !PT ;  /* 0x0000000105027812 */ /* 0x000fc400078ec0ff */
[C---:B------:R-:W-:Y:S01]  /*9fb0*/  R2P PR, R5.reuse, 0x6 ;  /* 0x0000000605007804 */ /* 0x040fe20000000000 */
[----:B------:R-:W-:Y:S02]  /*9fc0*/  IMAD.SHL.U32 R5, R5, 0x40, RZ ;  /* 0x0000004005057824 */ /* 0x000fe400078e00ff */
[----:B------:R-:W-:Y:S01]  /*9fd0*/  IMAD R4, R0, c[0x0][0x3e0], RZ ;  /* 0x0000f80000047a24 */ /* 0x000fe200078e02ff */
[----:B------:R-:W-:Y:S02]  /*9fe0*/  LEA R0, R7, R6, 0x4 ;  /* 0x0000000607007211 */ /* 0x000fe400078e20ff */
[----:B------:R-:W-:Y:S02]  /*9ff0*/  ISETP.NE.U32.AND P3, PT, R2, 0x1, PT ;  /* 0x000000010200780c */ /* 0x000fe40003f65070 */
[----:B------:R-:W-:Y:S02]  /*a000*/  IADD3 R3, R9, R61, RZ ;  /* 0x0000003d09037210 */ /* 0x000fe40007ffe0ff */
[----:B------:R-:W-:-:S02]  /*a010*/  LOP3.LUT R5, R5, 0x1c0, RZ, 0xc0, !PT ;  /* 0x000001c005057812 */ /* 0x000fc400078ec0ff */
[----:B------:R-:W-:Y:S02]  /*a020*/  MOV R2, R8 ;  /* 0x0000000800027202 */ /* 0x000fe40000000f00 */
[----:B------:R-:W-:Y:S01]  /*a030*/  LEA R10, R10, R0, 0x3 ;  /* 0x000000000a0a7211 */ /* 0x000fe200078e18ff */
[----:B------:R-:W-:Y:S01]  /*a040*/  IMAD R7, R23, c[0x0][0x3e4], R4 ;  /* 0x0000f90017077a24 */ /* 0x000fe200078e0204 */
[----:B------:R-:W-:Y:S01]  /*a050*/  LEA.HI R6, R5, R5, RZ, 0x1d ;  /* 0x0000000505067211 */ /* 0x000fe200078fe8ff */
[----:B------:R-:W-:Y:S01]  /*a060*/  IMAD.WIDE.U32 R4, R23, c[0x0][0x3e0], R2 ;  /* 0x0000f80017047a25 */ /* 0x000fe200078e0002 */
[C---:B-1----:R-:W-:Y:S02]  /*a070*/  LEA R10, R63.reuse, R10, 0x7 ;  /* 0x0000000a3f0a7211 */ /* 0x042fe400078e38ff */
[----:B------:R-:W-:Y:S01]  /*a080*/  LEA R2, R12, R6, 0x1 ;  /* 0x000000060c027211 */ /* 0x000fe200078e08ff */
[----:B------:R-:W-:Y:S01]  /*a090*/  IMAD R61, R152, c[0x0][0x388], RZ ;  /* 0x0000e200983d7a24 */ /* 0x000fe200078e02ff */
[----:B------:R-:W-:-:S02]  /*a0a0*/  LEA R0, R63, R0, 0x7 ;  /* 0x000000003f007211 */ /* 0x000fc400078e38ff */
[----:B------:R-:W-:Y:S01]  /*a0b0*/  IADD3 R5, R5, R7, RZ ;  /* 0x0000000705057210 */ /* 0x000fe20007ffe0ff */
[----:B------:R-:W-:Y:S01]  /*a0c0*/  @P0 IMAD.HI.U32 R7, R10, c[0x0][0x4ec], RZ ;  /* 0x00013b000a070a27 */ /* 0x000fe200078e00ff */
[----:B------:R-:W-:Y:S02]  /*a0d0*/  F2FP.PACK_AB R13, R139, R13 ;  /* 0x0000000d8b0d723e */ /* 0x000fe400000000ff */
[----:B------:R-:W-:Y:S02]  /*a0e0*/  SHF.L.U32 R2, R2, 0x1, RZ ;  /* 0x0000000102027819 */ /* 0x000fe400000006ff */
[C---:B------:R-:W-:Y:S02]  /*a0f0*/  IADD3 R3, R0.reuse, 0x8, RZ ;  /* 0x0000000800037810 */ /* 0x040fe40007ffe0ff */
[----:B------:R-:W-:Y:S01]  /*a100*/  ISETP.GE.OR P5, PT, R0, R61, P4 ;  /* 0x0000003d0000720c */ /* 0x000fe200027a6670 */
[----:B------:R-:W-:Y:S01]  /*a110*/  IMAD.MOV.U32 R0, RZ, RZ, R10 ;  /* 0x000000ffff007224 */ /* 0x000fe200078e000a */
[----:B------:R-:W-:-:S02]  /*a120*/  SHF.R.S32.HI R6, RZ, 0x1f, R133 ;  /* 0x0000001fff067819 */ /* 0x000fc40000011485 */
[----:B------:R-:W-:Y:S01]  /*a130*/  @P0 SHF.R.U32.HI R0, RZ, c[0x0][0x4f0], R7 ;  /* 0x00013c00ff000a19 */ /* 0x000fe20000011607 */
[----:B------:R1:W-:Y:S01]  /*a140*/  STS [R2+0x480], R13 ;  /* 0x0004800d02007388 */ /* 0x0003e20000000800 */
[----:B------:R-:W-:Y:S01]  /*a150*/  IMAD.WIDE.U32 R14, R54, c[0x0][0x498], R14 ;  /* 0x00012600360e7a25 */ /* 0x000fe200078e000e */
[----:B------:R-:W-:-:S03]  /*a160*/  IADD3 R8, R2, 0x80, RZ ;  /* 0x0000008002087810 */ /* 0x000fc60007ffe0ff */
[----:B------:R-:W-:Y:S01]  /*a170*/  IMAD R6, R6, c[0x0][0x3d8], RZ ;  /* 0x0000f60006067a24 */ /* 0x000fe200078e02ff */
[----:B------:R-:W-:Y:S01]  /*a180*/  ISETP.GE.OR P4, PT, R3, R61, P4 ;  /* 0x0000003d0300720c */ /* 0x000fe20002786670 */
[----:B------:R-:W-:Y:S01]  /*a190*/  IMAD R62, R54, c[0x0][0x49c], R62 ;  /* 0x00012700363e7a24 */ /* 0x000fe200078e023e */
[----:B------:R-:W-:Y:S01]  /*a1a0*/  IADD3 R3, R2, 0x70, RZ ;  /* 0x0000007002037810 */ /* 0x000fe20007ffe0ff */
[C---:B------:R-:W-:Y:S01]  /*a1b0*/  IMAD R23, R133.reuse, c[0x0][0x3dc], R6 ;  /* 0x0000f70085177a24 */ /* 0x040fe200078e0206 */
[----:B------:R-:W-:Y:S02]  /*a1c0*/  @P3 IADD3 R3, R8, 0x10, RZ ;  /* 0x0000001008033810 */ /* 0x000fe40007ffe0ff */
[----:B------:R-:W-:Y:S02]  /*a1d0*/  SHF.R.S32.HI R6, RZ, 0x1f, R0 ;  /* 0x0000001fff067819 */ /* 0x000fe40000011400 */
[C---:B------:R-:W-:Y:S01]  /*a1e0*/  IADD3 R8, P0, R0.reuse, R14, RZ ;  /* 0x0000000e00087210 */ /* 0x040fe20007f1e0ff */
[----:B-1----:R-:W-:Y:S01]  /*a1f0*/  IMAD.WIDE.U32 R12, R133, c[0x0][0x3d8], R4 ;  /* 0x0000f600850c7a25 */ /* 0x002fe200078e0004 */
[----:B------:R-:W-:-:S05]  /*a200*/  IADD3 R4, -R0, RZ, RZ ;  /* 0x000000ff00047210 */ /* 0x000fca0007ffe1ff */
[----:B------:R-:W-:Y:S01]  /*a210*/  IMAD R4, R4, c[0x0][0x4e8], R10 ;  /* 0x00013a0004047a24 */ /* 0x000fe200078e020a */
[----:B------:R-:W-:Y:S02]  /*a220*/  IADD3.X R9, R6, R15, R62, P0, !PT ;  /* 0x0000000f06097210 */ /* 0x000fe400007fe43e */
[----:B------:R-:W-:Y:S02]  /*a230*/  MOV R6, 0x40 ;  /* 0x0000004000067802 */ /* 0x000fe40000000f00 */
[----:B------:R-:W-:Y:S02]  /*a240*/  SHF.R.S32.HI R7, RZ, 0x1f, R4 ;  /* 0x0000001fff077819 */ /* 0x000fe40000011404 */
[----:B------:R-:W-:Y:S02]  /*a250*/  SEL R237, R237, 0xffffffe0, !P1 ;  /* 0xffffffe0eded7807 */ /* 0x000fe40004800000 */
[----:B------:R-:W-:Y:S01]  /*a260*/  F2FP.PACK_AB R11, R137, R11 ;  /* 0x0000000b890b723e */ /* 0x000fe200000000ff */
[----:B------:R-:W-:Y:S01]  /*a270*/  IMAD R7, R7, c[0x0][0x488], RZ ;  /* 0x0001220007077a24 */ /* 0x000fe200078e02ff */
[----:B------:R-:W-:-:S02]  /*a280*/  SEL R6, R6, 0xffffffc0, !P2 ;  /* 0xffffffc006067807 */ /* 0x000fc40005000000 */
[----:B------:R-:W-:Y:S02]  /*a290*/  F2FP.PACK_AB R16, R141, R16 ;  /* 0x000000108d10723e */ /* 0x000fe400000000ff */
[----:B------:R-:W-:Y:S02]  /*a2a0*/  F2FP.PACK_AB R17, R143, R17 ;  /* 0x000000118f11723e */ /* 0x000fe400000000ff */
[----:B------:R-:W-:Y:S02]  /*a2b0*/  F2FP.PACK_AB R18, R134, R18 ;  /* 0x000000128612723e */ /* 0x000fe400000000ff */
[----:B------:R-:W-:Y:S02]  /*a2c0*/  F2FP.PACK_AB R21, R20, R21 ;  /* 0x000000151415723e */ /* 0x000fe400000000ff */
[----:B------:R-:W-:Y:S01]  /*a2d0*/  IADD3 R0, R2, R237, RZ ;  /* 0x000000ed02007210 */ /* 0x000fe20007ffe0ff */
[----:B------:R-:W-:Y:S01]  /*a2e0*/  IMAD R10, R4, c[0x0][0x48c], R7 ;  /* 0x00012300040a7a24 */ /* 0x000fe200078e0207 */
[----:B------:R-:W-:-:S02]  /*a2f0*/  F2FP.PACK_AB R20, R45, R26 ;  /* 0x0000001a2d14723e */ /* 0x000fc400000000ff */
[----:B------:R-:W-:Y:S01]  /*a300*/  IADD3 R237, R237, R3, RZ ;  /* 0x00000003eded7210 */ /* 0x000fe20007ffe0ff */
[----:B------:R-:W-:Y:S01]  /*a310*/  STS [R2+0x80], R11 ;  /* 0x0000800b02007388 */ /* 0x000fe20000000800 */
[----:B------:R-:W-:Y:S01]  /*a320*/  F2FP.PACK_AB R22, R43, R22 ;  /* 0x000000162b16723e */ /* 0x000fe200000000ff */
[----:B------:R-:W-:Y:S01]  /*a330*/  IMAD.WIDE.U32 R8, R4, c[0x0][0x488], R8 ;  /* 0x0001220004087a25 */ /* 0x000fe200078e0008 */
[----:B------:R-:W-:Y:S01]  /*a340*/  IADD3 R5, R2, R6, RZ ;  /* 0x0000000602057210 */ /* 0x000fe20007ffe0ff */
[----:B------:R-:W-:Y:S01]  /*a350*/  STS [R3], R16 ;  /* 0x0000001003007388 */ /* 0x000fe20000000800 */
[----:B------:R-:W-:Y:S02]  /*a360*/  F2FP.PACK_AB R25, R65, R25 ;  /* 0x000000194119723e */ /* 0x000fe400000000ff */
        /* <DEDUP_REMOVED lines=11> */
[----:B------:R-:W-:-:S02]  /*a420*/  IADD3 R6, R237, R6, RZ ;  /* 0x00000006ed067210 */ /* 0x000fc40007ffe0ff */
        /* <DEDUP_REMOVED lines=11> */
[----:B------:R-:W-:-:S03]  /*a4e0*/  F2FP.PACK_AB R31, R91, R31 ;  /* 0x0000001f5b1f723e */ /* 0x000fc600000000ff */
        /* <DEDUP_REMOVED lines=68> */
[----:B------:R-:W2:Y:S04]  /*a930*/  SHFL.IDX PT, R9, R9, 0x1, 0x1c1f ;  /* 0x003c1f0009097f89 */ /* 0x000ea800000e0000 */
[----:B-1----:R1:W-:Y:S04]  /*a940*/  @!P5 ST.E [R10.64], R60 ;  /* 0x0000003c0a00d985 */ /* 0x0023e8000c101914 */
[----:B--2---:R1:W-:Y:S04]  /*a950*/  @!P4 ST.E [R8.64], R59 ;  /* 0x0000003b0800c985 */ /* 0x0043e8000c101914 */
[----:B-----5:R1:W2:Y:S04]  /*a960*/  LDS.128 R32, [R239+0x1080] ;  /* 0x00108000ef207984 */ /* 0x0202a80000000c00 */
[----:B------:R1:W3:Y:S04]  /*a970*/  LDS.128 R44, [R239+0x2080] ;  /* 0x00208000ef2c7984 */ /* 0x0002e80000000c00 */
        /* <DEDUP_REMOVED lines=10> */
[----:B----4-:R-:W-:Y:S01]  /*aa20*/  ISETP.GE.AND P0, PT, R64, R61, PT ;  /* 0x0000003d4000720c */ /* 0x010fe20003f06270 */
[----:B------:R4:W1:Y:S01]  /*aa30*/  SHFL.IDX PT, R2, R21, RZ, 0x181f ;  /* 0x00181fff15027589 */ /* 0x00086200000e0000 */
[----:B------:R-:W-:Y:S03]  /*aa40*/  BSSY B0, `(.L_x_641) ;  /* 0x0000015000007945 */ /* 0x000fe60003800000 */
[----:B------:R4:W1:Y:S08]  /*aa50*/  SHFL.IDX PT, R3, R20, RZ, 0x181f ;  /* 0x00181fff14037589 */ /* 0x00087000000e0000 */
[----:B------:R-:W-:Y:S05]  /*aa60*/  @P0 BRA `(.L_x_642) ;  /* 0x0000012000000947 */ /* 0x000fea0003800000 */
[----:B--23--:R-:W2:Y:S01]  /*aa70*/  LDS.128 R16, [R239+0x80] ;  /* 0x00008000ef107984 */ /* 0x00cea20000000c00 */
[----:B------:R-:W-:-:S02]  /*aa80*/  ISETP.GE.AND P1, PT, R251, c[0x0][0x3c8], PT ;  /* 0x0000f200fb007a0c */ /* 0x000fc40003f26270 */
[----:B------:R-:W-:Y:S01]  /*aa90*/  ISETP.GE.AND P0, PT, R250, c[0x0][0x3c8], PT ;  /* 0x0000f200fa007a0c */ /* 0x000fe20003f06270 */
[----:B------:R-:W3:Y:S01]  /*aaa0*/  LDS.128 R12, [R239+0x4080] ;  /* 0x00408000ef0c7984 */ /* 0x000ee20000000c00 */
[----:B------:R-:W-:-:S03]  /*aab0*/  ISETP.GE.AND P2, PT, R246, c[0x0][0x3c8], PT ;  /* 0x0000f200f6007a0c */ /* 0x000fc60003f46270 */
[----:B-1----:R-:W1:Y:S06]  /*aac0*/  LDS.128 R8, [R239+0x8080] ;  /* 0x00808000ef087984 */ /* 0x002e6c0000000c00 */
[----:B------:R-:W-:Y:S02]  /*aad0*/  @!P1 SHF.R.S32.HI R4, RZ, 0x1f, R251 ;  /* 0x0000001fff049819 */ /* 0x000fe400000114fb */
[----:B------:R-:W-:Y:S02]  /*aae0*/  @!P0 SHF.R.S32.HI R0, RZ, 0x1f, R250 ;  /* 0x0000001fff008819 */ /* 0x000fe400000114fa */
[----:B------:R-:W-:Y:S01]  /*aaf0*/  @!P1 LEA.HI R4, R4, R251, RZ, 0x3 ;  /* 0x000000fb04049211 */ /* 0x000fe200078f18ff */
[----:B------:R-:W-:Y:S01]  /*ab00*/  @!P2 IMAD.WIDE R6, R246, 0x2, R2 ;  /* 0x00000002f606a825 */ /* 0x000fe200078e0202 */
[----:B------:R-:W-:-:S02]  /*ab10*/  @!P0 LEA.HI R0, R0, R250, RZ, 0x3 ;  /* 0x000000fa00008211 */ /* 0x000fc400078f18ff */
[----:B------:R-:W-:Y:S02]  /*ab20*/  @!P1 LOP3.LUT R4, R4, 0xfffffff8, RZ, 0xc0, !PT ;  /* 0xfffffff804049812 */ /* 0x000fe400078ec0ff */
[----:B------:R-:W-:-:S03]  /*ab30*/  @!P0 LOP3.LUT R0, R0, 0xfffffff8, RZ, 0xc0, !PT ;  /* 0xfffffff800008812 */ /* 0x000fc600078ec0ff */
[----:B------:R-:W-:-:S04]  /*ab40*/  @!P1 IMAD.WIDE R4, R4, 0x2, R2 ;  /* 0x0000000204049825 */ /* 0x000fc800078e0202 */
[----:B------:R-:W-:Y:S01]  /*ab50*/  @!P0 IMAD.WIDE R2, R0, 0x2, R2 ;  /* 0x0000000200028825 */ /* 0x000fe200078e0202 */
[----:B--2---:R2:W-:Y:S04]  /*ab60*/  @!P2 ST.E.128 [R6.64], R16 ;  /* 0x000000100600a985 */ /* 0x0045e8000c101d14 */
[----:B---3--:R2:W-:Y:S04]  /*ab70*/  @!P1 ST.E.128 [R4.64], R12 ;  /* 0x0000000c04009985 */ /* 0x0085e8000c101d14 */
[----:B-1----:R2:W-:Y:S02]  /*ab80*/  @!P0 ST.E.128 [R2.64], R8 ;  /* 0x0000000802008985 */ /* 0x0025e4000c101d14 */
.L_x_642:
[----:B--23--:R-:W-:Y:S05]  /*ab90*/  BSYNC B0 ;  /* 0x0000000000007941 */ /* 0x00cfea0003800000 */
.L_x_641:
[----:B------:R-:W-:Y:S01]  /*aba0*/  IADD3 R0, R64, 0x20, RZ ;  /* 0x0000002040007810 */ /* 0x000fe20007ffe0ff */
[----:B-1----:R1:W2:Y:S01]  /*abb0*/  SHFL.IDX PT, R3, R20, 0x1, 0x181f ;  /* 0x00381f0014037f89 */ /* 0x0022a200000e0000 */
[----:B------:R-:W-:Y:S02]  /*abc0*/  BSSY B0, `(.L_x_643) ;  /* 0x0000013000007945 */ /* 0x000fe40003800000 */
[----:B------:R-:W-:Y:S01]  /*abd0*/  ISETP.GE.AND P0, PT, R0, R61, PT ;  /* 0x0000003d0000720c */ /* 0x000fe20003f06270 */
[----:B------:R1:W3:-:S12]  /*abe0*/  SHFL.IDX PT, R2, R21, 0x1, 0x181f ;  /* 0x00381f0015027f89 */ /* 0x0002d800000e0000 */
        /* <DEDUP_REMOVED lines=16> */
.L_x_644:
[----:B------:R-:W-:Y:S05]  /*acf0*/  BSYNC B0 ;  /* 0x0000000000007941 */ /* 0x000fea0003800000 */
.L_x_643:
[----:B------:R-:W-:Y:S01]  /*ad00*/  IADD3 R0, R64, 0x40, RZ ;  /* 0x0000004040007810 */ /* 0x000fe20007ffe0ff */
[----:B--2---:R2:W1:Y:S01]  /*ad10*/  SHFL.IDX PT, R3, R20, 0x2, 0x181f ;  /* 0x00581f0014037f89 */ /* 0x00446200000e0000 */
[----:B------:R-:W-:Y:S02]  /*ad20*/  BSSY B0, `(.L_x_645) ;  /* 0x0000013000007945 */ /* 0x000fe40003800000 */
[----:B------:R-:W-:Y:S01]  /*ad30*/  ISETP.GE.AND P0, PT, R0, R61, PT ;  /* 0x0000003d0000720c */ /* 0x000fe20003f06270 */
[----:B---3--:R2:W3:-:S12]  /*ad40*/  SHFL.IDX PT, R2, R21, 0x2, 0x181f ;  /* 0x00581f0015027f89 */ /* 0x0084d800000e0000 */
[----:B------:R-:W-:Y:S05]  /*ad50*/  @P0 BRA `(.L_x_646) ;  /* 0x000000f000000947 */ /* 0x000fea0003800000 */
        /* <DEDUP_REMOVED lines=15> */
.L_x_646:
[----:B------:R-:W-:Y:S05]  /*ae50*/  BSYNC B0 ;  /* 0x0000000000007941 */ /* 0x000fea0003800000 */
.L_x_645:
[----:B------:R-:W-:Y:S01]  /*ae60*/  IADD3 R0, R64, 0x60, RZ ;  /* 0x0000006040007810 */ /* 0x000fe20007ffe0ff */
[----:B-1----:R1:W2:Y:S03]  /*ae70*/  SHFL.IDX PT, R7, R20, 0x3, 0x181f ;  /* 0x00781f0014077f89 */ /* 0x0022a600000e0000 */
[----:B------:R-:W-:Y:S01]  /*ae80*/  ISETP.GE.AND P0, PT, R0, R61, PT ;  /* 0x0000003d0000720c */ /* 0x000fe20003f06270 */
[----:B------:R1:W4:-:S12]  /*ae90*/  SHFL.IDX PT, R6, R21, 0x3, 0x181f ;  /* 0x00781f0015067f89 */ /* 0x00031800000e0000 */
[----:B------:R-:W-:Y:S05]  /*aea0*/  @P0 EXIT ;  /* 0x000000000000094d */ /* 0x000fea0003800000 */
[----:B------:R-:W-:Y:S02]  /*aeb0*/  ISETP.GE.AND P0, PT, R251, c[0x0][0x3c8], PT ;  /* 0x0000f200fb007a0c */ /* 0x000fe40003f06270 */
[----:B------:R-:W-:-:S11]  /*aec0*/  ISETP.GE.AND P1, PT, R246, c[0x0][0x3c8], PT ;  /* 0x0000f200f6007a0c */ /* 0x000fd60003f26270 */
[----:B------:R-:W-:Y:S02]  /*aed0*/  @!P0 SHF.R.S32.HI R0, RZ, 0x1f, R251 ;  /* 0x0000001fff008819 */ /* 0x000fe400000114fb */
[----:B--2-4-:R-:W-:Y:S02]  /*aee0*/  @!P1 IMAD.WIDE R4, R246, 0x2, R6 ;  /* 0x00000002f6049825 */ /* 0x014fe400078e0206 */
[----:B------:R-:W-:-:S03]  /*aef0*/  @!P0 LEA.HI R0, R0, R251, RZ, 0x3 ;  /* 0x000000fb00008211 */ /* 0x000fc600078f18ff */
[----:B------:R2:W-:Y:S01]  /*af00*/  @!P1 ST.E.128 [R4.64], R52 ;  /* 0x0000003404009985 */ /* 0x0005e2000c101d14 */
[----:B------:R-:W-:-:S05]  /*af10*/  @!P0 LOP3.LUT R0, R0, 0xfffffff8, RZ, 0xc0, !PT ;  /* 0xfffffff800008812 */ /* 0x000fca00078ec0ff */
[----:B---3--:R-:W-:-:S05]  /*af20*/  @!P0 IMAD.WIDE R2, R0, 0x2, R6 ;  /* 0x0000000200028825 */ /* 0x008fca00078e0206 */
        /* <DEDUP_REMOVED lines=9> */
.L_x_647:
        /* <DEDUP_REMOVED lines=12> */
.L_x_1294:


//--------------------- .text._ZN7cutlass13device_kernelIN5flash19enable_sm80_to_sm89INS1_16FlashAttnFwdSm80INS1_25CollectiveMainloopFwdSm80ILi8ELi2ELb1EN4cute5tupleIJNS5_1CILi128EEENS7_ILi96EEENS7_ILi192EEEEEELi192ENS_6half_tEfNS_4arch4Sm80ELb0ELb0ELb0ELb1ELb0ELb0ELb1ELb0EEENS1_21CollectiveEpilogueFwdINS6_IJS8_SA_S9_EEENS6_IJNS7_ILi1EEESI_SI_EEESC_SE_Li256ELb1ELb1ELb0ELb0EEENS1_19SingleTileSchedulerILb1ELb0ELb1ELi128EEEEEEEEEvNT_6ParamsE --------------------------
	.section	.text._ZN7cutlass13device_kernelIN5flash19enable_sm80_to_sm89INS1_16FlashAttnFwdSm80INS1_25CollectiveMainloopFwdSm80ILi8ELi2ELb1EN4cute5tupleIJNS5_1CILi128EEENS7_ILi96EEENS7_ILi192EEEEEELi192ENS_6half_tEfNS_4arch4Sm80ELb0ELb0ELb0ELb1ELb0ELb0ELb1ELb0EEENS1_21CollectiveEpilogueFwdINS6_IJS8_SA_S9_EEENS6_IJNS7_ILi1EEESI_SI_EEESC_SE_Li256ELb1ELb1ELb0ELb0EEENS1_19SingleTileSchedulerILb1ELb0ELb1ELi128EEEEEEEEEvNT_6ParamsE,"ax",@progbits
	.sectioninfo	@"SHI_REGISTERS=255"
	.align	128
.text._ZN7cutlass13device_kernelIN5flash19enable_sm80_to_sm89INS1_16FlashAttnFwdSm80INS1_25CollectiveMainloopFwdSm80ILi8ELi2ELb1EN4cute5tupleIJNS5_1CILi128EEENS7_ILi96EEENS7_ILi192EEEEEELi192ENS_6half_tEfNS_4arch4Sm80ELb0ELb0ELb0ELb1ELb0ELb0ELb1ELb0EEENS1_21CollectiveEpilogueFwdINS6_IJS8_SA_S9_EEENS6_IJNS7_ILi1EEESI_SI_EEESC_SE_Li256ELb1ELb1ELb0ELb0EEENS1_19SingleTileSchedulerILb1ELb0ELb1ELi128EEEEEEEEEvNT_6ParamsE:
        .type           _ZN7cutlass13device_kernelIN5flash19enable_sm80_to_sm89INS1_16FlashAttnFwdSm80INS1_25CollectiveMainloopFwdSm80ILi8ELi2ELb1EN4cute5tupleIJNS5_1CILi128EEENS7_ILi96EEENS7_ILi192EEEEEELi192ENS_6half_tEfNS_4arch4Sm80ELb0ELb0ELb0ELb1ELb0ELb0ELb1ELb0EEENS1_21CollectiveEpilogueFwdINS6_IJS8_SA_S9_EEENS6_IJNS7_ILi1EEESI_SI_EEESC_SE_Li256ELb1ELb1ELb0ELb0EEENS1_19SingleTileSchedulerILb1ELb0ELb1ELi128EEEEEEEEEvNT_6ParamsE,@function
        .size           _ZN7cutlass13device_kernelIN5flash19enable_sm80_to_sm89INS1_16FlashAttnFwdSm80INS1_25CollectiveMainloopFwdSm80ILi8ELi2ELb1EN4cute5tupleIJNS5_1CILi128EEENS7_ILi96EEENS7_ILi192EEEEEELi192ENS_6half_tEfNS_4arch4Sm80ELb0ELb0ELb0ELb1ELb0ELb0ELb1ELb0EEENS1_21CollectiveEpilogueFwdINS6_IJS8_SA_S9_EEENS6_IJNS7_ILi1EEESI_SI_EEESC_SE_Li256ELb1ELb1ELb0ELb0EEENS1_19SingleTileSchedulerILb1ELb0ELb1ELi128EEEEEEEEEvNT_6ParamsE,(.L_x_1295 - _ZN7cutlass13device_kernelIN5flash19enable_sm80_to_sm89INS1_16FlashAttnFwdSm80INS1_25CollectiveMainloopFwdSm80ILi8ELi2ELb1EN4cute5tupleIJNS5_1CILi128EEENS7_ILi96EEENS7_ILi192EEEEEELi192ENS_6half_tEfNS_4arch4Sm80ELb0ELb0ELb0ELb1ELb0ELb0ELb1ELb0EEENS1_21CollectiveEpilogueFwdINS6_IJS8_SA_S9_EEENS6_IJNS7_ILi1EEESI_SI_EEESC_SE_Li256ELb1ELb1ELb0ELb0EEENS1_19SingleTileSchedulerILb1ELb0ELb1ELi128EEEEEEEEEvNT_6ParamsE)
        .other          _ZN7cutlass13device_kernelIN5flash19enable_sm80_to_sm89INS1_16FlashAttnFwdSm80INS1_25CollectiveMainloopFwdSm80ILi8ELi2ELb1EN4cute5tupleIJNS5_1CILi128EEENS7_ILi96EEENS7_ILi192EEEEEELi192ENS_6half_tEfNS_4arch4Sm80ELb0ELb0ELb0ELb1ELb0ELb0ELb1ELb0EEENS1_21CollectiveEpilogueFwdINS6_IJS8_SA_S9_EEENS6_IJNS7_ILi1EEESI_SI_EEESC_SE_Li256ELb1ELb1ELb0ELb0EEENS1_19SingleTileSchedulerILb1ELb0ELb1ELi128EEEEEEEEEvNT_6ParamsE,@"STO_CUDA_ENTRY STV_DEFAULT"
_ZN7cutlass13device_kernelIN5flash19enable_sm80_to_sm89INS1_16FlashAttnFwdSm80INS1_25CollectiveMainloopFwdSm80ILi8ELi2ELb1EN4cute5tupleIJNS5_1CILi128EEENS7_ILi96EEENS7_ILi192EEEEEELi192ENS_6half_tEfNS_4arch4Sm80ELb0ELb0ELb0ELb1ELb0ELb0ELb1ELb0EEENS1_21CollectiveEpilogueFwdINS6_IJS8_SA_S9_EEENS6_IJNS7_ILi1EEESI_SI_EEESC_SE_Li256ELb1ELb1ELb0ELb0EEENS1_19SingleTileSchedulerILb1ELb0ELb1ELi128EEEEEEEEEvNT_6ParamsE:
        /* <DEDUP_REMOVED lines=17> */
.L_x_649:
        /* <DEDUP_REMOVED lines=8> */
.L_x_651:
[----:B------:R-:W-:-:S05]  /*0190*/  MOV R0, c[0x0][0x54c] ;  /* 0x0001530000007a02 */ /* 0x000fca0000000f00 */
.L_x_650:
[----:B-----5:R-:W-:Y:S01]  /*01a0*/  IMAD R0, R0, c[0x0][0x548], RZ ;  /* 0x0001520000007a24 */ /* 0x020fe200078e02ff */
[----:B-1----:R-:W-:-:S04]  /*01b0*/  SHF.L.U32 R2, R40, 0x7, RZ ;  /* 0x0000000728027819 */ /* 0x002fc800000006ff */
[----:B------:R-:W-:-:S04]  /*01c0*/  ISETP.GE.AND P0, PT, R2, R0, PT ;  /* 0x000000000200720c */ /* 0x000fc80003f06270 */
[----:B------:R-:W-:Y:S01]  /*01d0*/  SEL R252, R5, 0xffffffff, !P0 ;  /* 0xffffffff05fc7807 */ /* 0x000fe20004000000 */
[----:B------:R-:W-:Y:S05]  /*01e0*/  BRA `(.L_x_652) ;  /* 0x0000012000007947 */ /* 0x000fea0003800000 */
.L_x_648:
[----:B---3--:R-:W-:-:S04]  /*01f0*/  ISETP.NE.U32.AND P0, PT, RZ, c[0x0][0x568], PT ;  /* 0x00015a00ff007a0c */ /* 0x008fc80003f05070 */
[----:B------:R-:W-:-:S13]  /*0200*/  ISETP.NE.AND.EX P0, PT, RZ, c[0x0][0x56c], PT, P0 ;  /* 0x00015b00ff007a0c */ /* 0x000fda0003f05300 */
[----:B------:R-:W-:Y:S05]  /*0210*/  @!P0 BRA `(.L_x_653) ;  /* 0x0000002000008947 */ /* 0x000fea0003800000 */
[----:B------:R1:W5:Y:S01]  /*0220*/  LDG.E R0, [R2.64] ;  /* 0x0000001402007981 */ /* 0x000362000c1e1900 */
[----:B------:R-:W-:Y:S05]  /*0230*/  BRA `(.L_x_654) ;  /* 0x0000009000007947 */ /* 0x000fea0003800000 */
.L_x_653:
        /* <DEDUP_REMOVED lines=8> */
.L_x_655:
[----:B------:R-:W-:-:S05]  /*02c0*/  MOV R0, c[0x0][0x54c] ;  /* 0x0001530000007a02 */ /* 0x000fca0000000f00 */
.L_x_654:
[----:B-----5:R-:W-:Y:S01]  /*02d0*/  IMAD R0, R0, c[0x0][0x548], RZ ;  /* 0x0001520000007a24 */ /* 0x020fe200078e02ff */
[----:B-1----:R-:W-:-:S04]  /*02e0*/  SHF.L.U32 R2, R40, 0x7, RZ ;  /* 0x0000000728027819 */ /* 0x002fc800000006ff */
[----:B------:R-:W-:-:S04]  /*02f0*/  ISETP.GE.AND P0, PT, R2, R0, PT ;  /* 0x000000000200720c */ /* 0x000fc80003f06270 */
[----:B------:R-:W-:-:S04]  /*0300*/  SEL R252, R5, 0xffffffff, !P0 ;  /* 0xffffffff05fc7807 */ /* 0x000fc80004000000 */
.L_x_652:
        /* <DEDUP_REMOVED lines=10> */
[----:B------:R-:W-:Y:S01]  /*03b0*/  @P2 IMAD.WIDE R2, R252, R27, c[0x0][0x370] ;  /* 0x0000dc00fc022625 */ /* 0x000fe200078e021b */
[----:B------:R-:W-:-:S03]  /*03c0*/  CS2R R8, SRZ ;  /* 0x0000000000087805 */ /* 0x000fc6000001ff00 */
[----:B------:R-:W-:Y:S01]  /*03d0*/  IMAD.MOV.U32 R10, RZ, RZ, c[0x0][0x168] ;  /* 0x00005a00ff0a7624 */ /* 0x000fe200078e00ff */
[----:B------:R1:W2:Y:S01]  /*03e0*/  @P2 LDG.E R0, [R2.64] ;  /* 0x0000001402002981 */ /* 0x0002a2000c1e1900 */
[----:B------:R-:W-:-:S04]  /*03f0*/  @P1 IMAD.WIDE R6, R252, R27, c[0x0][0x360] ;  /* 0x0000d800fc061625 */ /* 0x000fc800078e021b */
[CC--:B------:R-:W-:Y:S01]  /*0400*/  IMAD.WIDE R4, R252.reuse, R27.reuse, c[0x0][0x348] ;  /* 0x0000d200fc047625 */ /* 0x0c0fe200078e021b */
[----:B------:R3:W5:Y:S04]  /*0410*/  @P1 LDG.E R10, [R6.64] ;  /* 0x00000014060a1981 */ /* 0x000768000c1e1900 */
[----:B------:R3:W5:Y:S01]  /*0420*/  @P0 LDG.E R8, [R4.64] ;  /* 0x0000001404080981 */ /* 0x000762000c1e1900 */
[----:B-1----:R-:W-:-:S05]  /*0430*/  IMAD.WIDE R2, R252, R27, c[0x0][0x350] ;  /* 0x0000d400fc027625 */ /* 0x002fca00078e021b */
[----:B------:R3:W5:Y:S01]  /*0440*/  @P6 LDG.E R9, [R2.64] ;  /* 0x0000001402096981 */ /* 0x000762000c1e1900 */
[----:B------:R-:W-:Y:S02]  /*0450*/  UMOV UR4, URZ ;  /* 0x0000003f00047c82 */ /* 0x000fe40008000000 */
[----:B------:R-:W-:Y:S02]  /*0460*/  ULDC UR6, c[0x0][0x1d0] ;  /* 0x0000740000067ab9 */ /* 0x000fe40000000800 */
[----:B--2---:R3:W1:Y:S02]  /*0470*/  @P2 R2UR UR4, R0 ;  /* 0x00000000000423c2 */ /* 0x00466400000e0000 */
[----:B-1-3--:R-:W-:Y:S05]  /*0480*/  @P1 BRA `(.L_x_656) ;  /* 0x0000004000001947 */ /* 0x00afea0003800000 */
[----:B------:R-:W-:Y:S05]  /*0490*/  @!P0 BRA `(.L_x_656) ;  /* 0x0000003000008947 */ /* 0x000fea0003800000 */
[----:B------:R1:W2:Y:S04]  /*04a0*/  LDG.E R0, [R4.64] ;  /* 0x0000001404007981 */ /* 0x0002a8000c1e1900 */
[----:B-1----:R-:W2:Y:S02]  /*04b0*/  LDG.E R4, [R4.64+0x4] ;  /* 0x0000041404047981 */ /* 0x002ea4000c1e1900 */
[----:B--2--5:R-:W-:-:S02]  /*04c0*/  IADD3 R10, -R0, R4, RZ ;  /* 0x00000004000a7210 */ /* 0x024fc40007ffe1ff */
.L_x_656:
[----:B------:R-:W-:-:S04]  /*04d0*/  ISETP.NE.U32.AND P1, PT, RZ, c[0x0][0x368], PT ;  /* 0x0000da00ff007a0c */ /* 0x000fc80003f25070 */
[----:B------:R-:W-:-:S13]  /*04e0*/  ISETP.NE.AND.EX P1, PT, RZ, c[0x0][0x36c], PT, P1 ;  /* 0x0000db00ff007a0c */ /* 0x000fda0003f25310 */
[----:B------:R-:W-:Y:S05]  /*04f0*/  @!P1 BRA `(.L_x_657) ;  /* 0x0000004000009947 */ /* 0x000fea0003800000 */
[----:B------:R-:W-:-:S05]  /*0500*/  IMAD.WIDE R2, R252, R27, c[0x0][0x368] ;  /* 0x0000da00fc027625 */ /* 0x000fca00078e021b */
[----:B------:R-:W2:Y:S02]  /*0510*/  LDG.E R0, [R2.64] ;  /* 0x0000001402007981 */ /* 0x000ea4000c1e1900 */
[----:B--2---:R1:W2:Y:S02]  /*0520*/  R2UR UR6, R0 ;  /* 0x00000000000673c2 */ /* 0x0042a400000e0000 */
[----:B-12---:R-:W-:Y:S05]  /*0530*/  BRA `(.L_x_658) ;  /* 0x0000006000007947 */ /* 0x006fea0003800000 */
.L_x_657:
[----:B------:R-:W-:Y:S05]  /*0540*/  @!P6 BRA `(.L_x_658) ;  /* 0x000000500000e947 */ /* 0x000fea0003800000 */
[----:B------:R1:W2:Y:S04]  /*0550*/  LDG.E R0, [R2.64] ;  /* 0x0000001402007981 */ /* 0x0002a8000c1e1900 */
[----:B-1----:R-:W3:Y:S01]  /*0560*/  LDG.E R2, [R2.64+0x4] ;  /* 0x0000041402027981 */ /* 0x002ee2000c1e1900 */
[----:B--2---:R-:W1:Y:S08]  /*0570*/  R2UR UR5, R0 ;  /* 0x00000000000573c2 */ /* 0x004e7000000e0000 */
[----:B---3--:R-:W1:Y:S02]  /*0580*/  R2UR UR6, R2 ;  /* 0x00000000020673c2 */ /* 0x008e6400000e0000 */
[----:B-1----:R-:W-:-:S06]  /*0590*/  UIADD3 UR6, -UR5, UR6, URZ ;  /* 0x0000000605067290 */ /* 0x002fcc000fffe13f */
.L_x_658:
[----:B------:R-:W-:Y:S01]  /*05a0*/  UIADD3 UR6, -UR4, UR6, URZ ;  /* 0x0000000604067290 */ /* 0x000fe2000fffe13f */
[----:B-----5:R-:W-:Y:S01]  /*05b0*/  IADD3 R11, R9, UR4, RZ ;  /* 0x00000004090b7c10 */ /* 0x020fe2000fffe0ff */
[----:B------:R-:W-:Y:S01]  /*05c0*/  CS2R R130, SRZ ;  /* 0x0000000000827805 */ /* 0x000fe2000001ff00 */
[----:B------:R-:W-:Y:S01]  /*05d0*/  PLOP3.LUT P2, PT, PT, PT, PT, 0x80, 0x0 ;  /* 0x000000000000781c */ /* 0x000fe20003f4f070 */
[----:B------:R-:W-:Y:S01]  /*05e0*/  UISETP.GE.AND UP0, UPT, UR6, 0x1, UPT ;  /* 0x000000010600788c */ /* 0x000fe2000bf06270 */
[----:B------:R-:W-:Y:S01]  /*05f0*/  CS2R R14, SRZ ;  /* 0x00000000000e7805 */ /* 0x000fe2000001ff00 */
[----:B------:R-:W-:Y:S01]  /*0600*/  UIADD3 UR4, UR6, 0x5f, URZ ;  /* 0x0000005f06047890 */ /* 0x000fe2000fffe03f */
[----:B------:R-:W-:Y:S01]  /*0610*/  IMAD.MOV.U32 R128, RZ, RZ, RZ ;  /* 0x000000ffff807224 */ /* 0x000fe200078e00ff */
[----:B------:R-:W-:Y:S01]  /*0620*/  MOV R9, RZ ;  /* 0x000000ff00097202 */ /* 0x000fe20000000f00 */
[----:B------:R-:W-:Y:S01]  /*0630*/  IMAD.MOV.U32 R150, RZ, RZ, RZ ;  /* 0x000000ffff967224 */ /* 0x000fe200078e00ff */
[----:B------:R-:W-:Y:S01]  /*0640*/  PLOP3.LUT P1, PT, PT, PT, UP0, 0x80, 0x0 ;  /* 0x000000000000781c */ /* 0x000fe20003f2f008 */
[----:B------:R-:W-:Y:S01]  /*0650*/  UIMAD.WIDE UR4, UR4, 0x2aaaaaab, URZ ;  /* 0x2aaaaaab040478a5 */ /* 0x000fe2000f8e023f */
[----:B------:R-:W-:Y:S01]  /*0660*/  IMAD.MOV.U32 R148, RZ, RZ, RZ ;  /* 0x000000ffff947224 */ /* 0x000fe200078e00ff */
[----:B------:R-:W-:Y:S01]  /*0670*/  CS2R R146, SRZ ;  /* 0x0000000000927805 */ /* 0x000fe2000001ff00 */
[----:B------:R-:W-:Y:S01]  /*0680*/  CS2R R12, SRZ ;  /* 0x00000000000c7805 */ /* 0x000fe2000001ff00 */
[----:B------:R-:W-:Y:S01]  /*0690*/  USHF.R.U32.HI UR16, URZ, 0x1f, UR5 ;  /* 0x0000001f3f107899 */ /* 0x000fe20008011605 */
[----:B------:R-:W-:Y:S01]  /*06a0*/  MOV R144, RZ ;  /* 0x000000ff00907202 */ /* 0x000fe20000000f00 */
[----:B------:R-:W-:Y:S01]  /*06b0*/  IMAD.MOV.U32 R126, RZ, RZ, RZ ;  /* 0x000000ffff7e7224 */ /* 0x000fe200078e00ff */
[----:B------:R-:W-:Y:S01]  /*06c0*/  CS2R R16, SRZ ;  /* 0x0000000000107805 */ /* 0x000fe2000001ff00 */
[----:B------:R-:W-:Y:S01]  /*06d0*/  ULEA.HI.SX32 UR16, UR5, UR16, 0x1c ;  /* 0x0000001005107291 */ /* 0x000fe2000f8fe23f */
[----:B------:R-:W-:Y:S01]  /*06e0*/  MOV R124, RZ ;  /* 0x000000ff007c7202 */ /* 0x000fe20000000f00 */
        /* <DEDUP_REMOVED lines=52> */
[----:B------:R-:W-:Y:S05]  /*0a30*/  @!P1 BRA `(.L_x_659) ;  /* 0x000098b000009947 */ /* 0x000fea0003800000 */
[----:B------:R-:W-:Y:S01]  /*0a40*/  ISETP.NE.U32.AND P4, PT, RZ, c[0x0][0x340], PT ;  /* 0x0000d000ff007a0c */ /* 0x000fe20003f85070 */
[----:B------:R-:W1:Y:S01]  /*0a50*/  S2R R24, SR_CTAID.Y ;  /* 0x0000000000187919 */ /* 0x000e620000002600 */
[----:B------:R-:W-:-:S02]  /*0a60*/  SHF.R.S32.HI R0, RZ, 0x1f, R8 ;  /* 0x0000001fff007819 */ /* 0x000fc40000011408 */
[----:B------:R-:W-:Y:S01]  /*0a70*/  SHF.R.S32.HI R37, RZ, 0x1f, R109 ;  /* 0x0000001fff257819 */ /* 0x000fe2000001146d */
[----:B------:R-:W-:Y:S01]  /*0a80*/  IMAD.MOV.U32 R4, RZ, RZ, c[0x0][0x2c4] ;  /* 0x0000b100ff047624 */ /* 0x000fe200078e00ff */
[----:B------:R-:W-:Y:S01]  /*0a90*/  ISETP.NE.AND.EX P4, PT, RZ, c[0x0][0x344], PT, P4 ;  /* 0x0000d100ff007a0c */ /* 0x000fe20003f85340 */
[----:B------:R-:W-:Y:S02]  /*0aa0*/  UMOV UR7, 0x60 ;  /* 0x0000006000077882 */ /* 0x000fe40000000000 */
[----:B------:R-:W-:Y:S01]  /*0ab0*/  ULDC.64 UR4, c[0x0][0x1e0] ;  /* 0x0000780000047ab9 */ /* 0x000fe20000000a00 */
[----:B------:R-:W-:Y:S01]  /*0ac0*/  SHF.R.S32.HI R17, RZ, 0x1f, R252 ;  /* 0x0000001fff117819 */ /* 0x000fe200000114fc */
[----:B------:R-:W-:-:S08]  /*0ad0*/  ULDC.64 UR10, c[0x0][0x208] ;  /* 0x00008200000a7ab9 */ /* 0x000fd00000000a00 */
[----:B------:R-:W-:-:S05]  /*0ae0*/  @P4 IMAD.WIDE R2, R252, R27, c[0x0][0x340] ;  /* 0x0000d000fc024625 */ /* 0x000fca00078e021b */
[----:B------:R2:W3:Y:S01]  /*0af0*/  @P4 LDG.E R18, [R2.64] ;  /* 0x0000001402124981 */ /* 0x0004e2000c1e1900 */
[----:B------:R-:W-:Y:S01]  /*0b00*/  IMAD R0, R0, c[0x0][0x178], RZ ;  /* 0x00005e0000007a24 */ /* 0x000fe200078e02ff */
[-C--:B------:R-:W-:Y:S01]  /*0b10*/  LEA.HI R36, R37, R109.reuse, RZ, 0x3 ;  /* 0x0000006d25247211 */ /* 0x080fe200078f18ff */
[----:B------:R-:W-:Y:S01]  /*0b20*/  UIMAD.WIDE.U32 UR18, UR7, UR4, URZ ;  /* 0x00000004071272a5 */ /* 0x000fe2000f8e003f */
[----:B------:R-:W-:Y:S01]  /*0b30*/  ISETP.NE.AND P1, PT, R4, 0x1, PT ;  /* 0x000000010400780c */ /* 0x000fe20003f25270 */
[----:B------:R-:W-:Y:S01]  /*0b40*/  IMAD R0, R8, c[0x0][0x17c], R0 ;  /* 0x00005f0008007a24 */ /* 0x000fe200078e0200 */
[----:B------:R-:W-:Y:S01]  /*0b50*/  SHF.R.S32.HI R14, RZ, 0x3, R36 ;  /* 0x00000003ff0e7819 */ /* 0x000fe20000011424 */
[----:B------:R-:W-:Y:S01]  /*0b60*/  UIMAD.WIDE.U32 UR14, UR7, UR10, URZ ;  /* 0x0000000a070e72a5 */ /* 0x000fe2000f8e003f */
[----:B-1----:R-:W-:Y:S01]  /*0b70*/  SHF.R.S32.HI R29, RZ, 0x1f, R24 ;  /* 0x0000001fff1d7819 */ /* 0x002fe20000011418 */
[----:B------:R-:W-:Y:S01]  /*0b80*/  IMAD.U32 R4, RZ, RZ, UR18 ;  /* 0x00000012ff047e24 */ /* 0x000fe2000f8e00ff */
[----:B------:R-:W-:Y:S01]  /*0b90*/  UIMAD UR4, UR16, -0x60, UR7 ;  /* 0xffffffa0100478a4 */ /* 0x000fe2000f8e0207 */
[----:B------:R-:W-:Y:S01]  /*0ba0*/  IMAD.U32 R5, RZ, RZ, UR19 ;  /* 0x00000013ff057e24 */ /* 0x000fe2000f8e00ff */
[----:B------:R-:W-:Y:S01]  /*0bb0*/  SEL R5, R17, RZ, !P0 ;  /* 0x000000ff11057207 */ /* 0x000fe20004000000 */
[----:B------:R-:W-:Y:S01]  /*0bc0*/  IMAD.MOV.U32 R34, RZ, RZ, R4 ;  /* 0x000000ffff227224 */ /* 0x000fe200078e0004 */
[----:B------:R-:W-:Y:S01]  /*0bd0*/  SEL R4, R252, RZ, !P0 ;  /* 0x000000fffc047207 */ /* 0x000fe20004000000 */
[----:B------:R-:W-:Y:S01]  /*0be0*/  IMAD.U32 R9, RZ, RZ, UR15 ;  /* 0x0000000fff097e24 */ /* 0x000fe2000f8e00ff */
[-C--:B------:R-:W-:Y:S01]  /*0bf0*/  LEA.HI R15, R37, R109.reuse, RZ, 0x4 ;  /* 0x0000006d250f7211 */ /* 0x080fe200078f20ff */
[----:B------:R-:W-:Y:S01]  /*0c00*/  IMAD R5, R5, c[0x0][0x1c0], RZ ;  /* 0x0000700005057a24 */ /* 0x000fe200078e02ff */
[----:B------:R-:W-:Y:S01]  /*0c10*/  UIMAD UR5, UR7, UR5, URZ ;  /* 0x00000005070572a4 */ /* 0x000fe2000f8e023f */
[----:B------:R-:W-:Y:S01]  /*0c20*/  IMAD R9, R40, 0x80, R14 ;  /* 0x0000008028097824 */ /* 0x000fe200078e020e */
[----:B------:R-:W-:Y:S01]  /*0c30*/  SHF.R.S32.HI R13, RZ, 0x4, R15 ;  /* 0x00000004ff0d7819 */ /* 0x000fe2000001140f */
[----:B------:R-:W-:Y:S01]  /*0c40*/  UIADD3 UR8, UR16, -0x1, URZ ;  /* 0xffffffff10087890 */ /* 0x000fe2000fffe03f */
[----:B------:R-:W-:Y:S01]  /*0c50*/  IMAD.MOV.U32 R38, RZ, RZ, c[0x0][0x1e0] ;  /* 0x00007800ff267624 */ /* 0x000fe200078e00ff */
[----:B------:R-:W-:Y:S01]  /*0c60*/  UIADD3 UR5, UR19, UR5, URZ ;  /* 0x0000000513057290 */ /* 0x000fe2000fffe03f */
[----:B------:R-:W-:Y:S01]  /*0c70*/  IMAD.MOV.U32 R39, RZ, RZ, c[0x0][0x1e4] ;  /* 0x00007900ff277624 */ /* 0x000fe200078e00ff */
[----:B------:R-:W-:Y:S01]  /*0c80*/  USHF.R.S32.HI UR9, URZ, 0x1f, UR8 ;  /* 0x0000001f3f097899 */ /* 0x000fe20008011408 */
[----:B--2---:R-:W-:Y:S01]  /*0c90*/  IMAD.WIDE.U32 R2, R8, c[0x0][0x178], RZ ;  /* 0x00005e0008027a25 */ /* 0x004fe200078e00ff */
[----:B------:R-:W-:Y:S01]  /*0ca0*/  UIMAD UR12, UR5, UR8, URZ ;  /* 0x00000008050c72a4 */ /* 0x000fe2000f8e023f */
[----:B------:R-:W-:Y:S01]  /*0cb0*/  LEA.HI R108, R37, R109, RZ, 0x5 ;  /* 0x0000006d256c7211 */ /* 0x000fe200078f28ff */
[----:B------:R-:W-:Y:S01]  /*0cc0*/  UIMAD UR7, UR7, UR11, URZ ;  /* 0x0000000b070772a4 */ /* 0x000fe2000f8e023f */
[----:B------:R-:W-:Y:S01]  /*0cd0*/  IMAD.IADD R3, R3, 0x1, R0 ;  /* 0x0000000103037824 */ /* 0x000fe200078e0200 */
[----:B------:R-:W-:Y:S01]  /*0ce0*/  LOP3.LUT R0, R36, 0xfffffff8, RZ, 0xc0, !PT ;  /* 0xfffffff824007812 */ /* 0x000fe200078ec0ff */
[----:B------:R-:W-:Y:S01]  /*0cf0*/  IMAD.U32 R8, RZ, RZ, UR14 ;  /* 0x0000000eff087e24 */ /* 0x000fe2000f8e00ff */
[----:B------:R-:W-:Y:S01]  /*0d00*/  UIMAD UR12, UR9, UR18, UR12 ;  /* 0x00000012090c72a4 */ /* 0x000fe2000f8e020c */
[----:B------:R-:W-:Y:S01]  /*0d10*/  IMAD.WIDE.U32 R2, R24, c[0x0][0x1b8], R2 ;  /* 0x00006e0018027a25 */ /* 0x000fe200078e0002 */
[----:B------:R-:W-:-:S02]  /*0d20*/  UIADD3 UR7, UR15, UR7, URZ ;  /* 0x000000070f077290 */ /* 0x000fc4000fffe03f */
[----:B------:R-:W-:Y:S01]  /*0d30*/  UISETP.GE.AND UP0, UPT, UR6, 0x61, UPT ;  /* 0x000000610600788c */ /* 0x000fe2000bf06270 */
[----:B------:R-:W-:Y:S02]  /*0d40*/  IMAD.IADD R28, R109, 0x1, -R0 ;  /* 0x000000016d1c7824 */ /* 0x000fe400078e0a00 */
[----:B------:R-:W-:Y:S02]  /*0d50*/  IMAD R0, R29, c[0x0][0x1b8], RZ ;  /* 0x00006e001d007a24 */ /* 0x000fe400078e02ff */
[----:B------:R-:W-:Y:S02]  /*0d60*/  IMAD R7, R28, 0x20, R14 ;  /* 0x000000201c077824 */ /* 0x000fe400078e020e */
[----:B------:R-:W-:Y:S02]  /*0d70*/  IMAD R0, R24, c[0x0][0x1bc], R0 ;  /* 0x00006f0018007a24 */ /* 0x000fe400078e0200 */
[----:B------:R-:W-:Y:S02]  /*0d80*/  IMAD R7, R40, 0x80, R7 ;  /* 0x0000008028077824 */ /* 0x000fe400078e0207 */
[----:B------:R-:W-:-:S02]  /*0d90*/  IMAD.IADD R3, R3, 0x1, R0 ;  /* 0x0000000103037824 */ /* 0x000fc400078e0200 */
[----:B------:R-:W-:-:S04]  /*0da0*/  @P1 IMAD.HI.U32 R6, R7, c[0x0][0x2c8], RZ ;  /* 0x0000b20007061a27 */ /* 0x000fc800078e00ff */
[----:B------:R-:W-:Y:S01]  /*0db0*/  IMAD.MOV.U32 R0, RZ, RZ, R7 ;  /* 0x000000ffff007224 */ /* 0x000fe200078e0007 */
[----:B------:R-:W-:Y:S01]  /*0dc0*/  @P1 SHF.R.U32.HI R0, RZ, c[0x0][0x2cc], R6 ;  /* 0x0000b300ff001a19 */ /* 0x000fe20000011606 */
[----:B------:R-:W-:Y:S02]  /*0dd0*/  IMAD R6, R4, c[0x0][0x1c4], R5 ;  /* 0x0000710004067a24 */ /* 0x000fe400078e0205 */
[----:B------:R-:W-:Y:S01]  /*0de0*/  IMAD R5, R10, c[0x0][0x2c4], RZ ;  /* 0x0000b1000a057a24 */ /* 0x000fe200078e02ff */
[----:B------:R-:W-:Y:S01]  /*0df0*/  IADD3 R10, R9, 0x20, RZ ;  /* 0x00000020090a7810 */ /* 0x000fe20007ffe0ff */
[----:B------:R-:W-:Y:S01]  /*0e00*/  IMAD.WIDE.U32 R2, R4, c[0x0][0x1c0], R2 ;  /* 0x0000700004027a25 */ /* 0x000fe200078e0002 */
[----:B------:R-:W-:Y:S02]  /*0e10*/  BAR.SYNC.DEFER_BLOCKING 0x0 ;  /* 0x0000000000007b1d */ /* 0x000fe40000010000 */
[----:B------:R-:W-:Y:S01]  /*0e20*/  ISETP.GE.AND P5, PT, R10, R5, PT ;  /* 0x000000050a00720c */ /* 0x000fe20003fa6270 */
[----:B------:R-:W-:-:S02]  /*0e30*/  IMAD.MOV R4, RZ, RZ, -R0 ;  /* 0x000000ffff047224 */ /* 0x000fc400078e0a00 */
[----:B------:R-:W-:Y:S02]  /*0e40*/  IMAD.IADD R3, R3, 0x1, R6 ;  /* 0x0000000103037824 */ /* 0x000fe400078e0206 */
[----:B------:R-:W-:Y:S01]  /*0e50*/  IMAD R10, R4, c[0x0][0x2c4], R7 ;  /* 0x0000b100040a7a24 */ /* 0x000fe200078e0207 */
[----:B------:R-:W-:Y:S01]  /*0e60*/  SHF.R.S32.HI R4, RZ, 0x1f, R0 ;  /* 0x0000001fff047819 */ /* 0x000fe20000011400 */
[----:B------:R-:W-:Y:S01]  /*0e70*/  IMAD.U32 R6, RZ, RZ, UR4 ;  /* 0x00000004ff067e24 */ /* 0x000fe2000f8e00ff */
[----:B------:R-:W-:Y:S01]  /*0e80*/  SHF.R.S32.HI R7, RZ, 0x1f, R11 ;  /* 0x0000001fff077819 */ /* 0x000fe2000001140b */
[----:B------:R-:W-:Y:S01]  /*0e90*/  IMAD.MOV.U32 R35, RZ, RZ, R8 ;  /* 0x000000ffff237224 */ /* 0x000fe200078e0008 */
[----:B------:R-:W-:Y:S01]  /*0ea0*/  IADD3 R8, R9, 0x40, RZ ;  /* 0x0000004009087810 */ /* 0x000fe20007ffe0ff */
[----:B------:R-:W-:Y:S01]  /*0eb0*/  IMAD R4, R4, c[0x0][0x1b0], RZ ;  /* 0x00006c0004047a24 */ /* 0x000fe200078e02ff */
[----:B------:R-:W-:Y:S01]  /*0ec0*/  IADD3 R22, R6, UR6, -R14 ;  /* 0x0000000606167c10 */ /* 0x000fe2000fffe80e */
[----:B------:R-:W-:Y:S01]  /*0ed0*/  IMAD.SHL.U32 R6, R14, 0x40, RZ ;  /* 0x000000400e067824 */ /* 0x000fe200078e00ff */
[----:B------:R-:W-:Y:S01]  /*0ee0*/  ISETP.GE.AND P1, PT, R8, R5, PT ;  /* 0x000000050800720c */ /* 0x000fe20003f26270 */
[----:B------:R-:W-:Y:S01]  /*0ef0*/  IMAD.WIDE.U32 R2, R0, c[0x0][0x1b0], R2 ;  /* 0x00006c0000027a25 */ /* 0x000fe200078e0002 */
[----:B------:R-:W-:-:S03]  /*0f00*/  IADD3 R8, P0, R11, R14, RZ ;  /* 0x0000000e0b087210 */ /* 0x000fc60007f1e0ff */
[----:B------:R-:W-:Y:S01]  /*0f10*/  IMAD R11, R0, c[0x0][0x1b4], R4 ;  /* 0x00006d00000b7a24 */ /* 0x000fe200078e0204 */
[----:B------:R-:W-:Y:S01]  /*0f20*/  LOP3.LUT R0, R6, 0x1c0, RZ, 0xc0, !PT ;  /* 0x000001c006007812 */ /* 0x000fe200078ec0ff */
[----:B------:R-:W-:Y:S01]  /*0f30*/  IMAD.SHL.U32 R4, R28, 0x8, RZ ;  /* 0x000000081c047824 */ /* 0x000fe200078e00ff */
[----:B------:R-:W-:Y:S01]  /*0f40*/  LEA.HI.X.SX32 R12, R14, R7, 0x1, P0 ;  /* 0x000000070e0c7211 */ /* 0x000fe200000f0eff */
[----:B------:R-:W-:Y:S01]  /*0f50*/  IMAD.IADD R3, R3, 0x1, R11 ;  /* 0x0000000103037824 */ /* 0x000fe200078e020b */
[C---:B------:R-:W-:Y:S02]  /*0f60*/  ISETP.GE.AND P0, PT, R9.reuse, R5, PT ;  /* 0x000000050900720c */ /* 0x040fe40003f06270 */
[----:B------:R-:W-:Y:S01]  /*0f70*/  IADD3 R6, R9, 0x60, RZ ;  /* 0x0000006009067810 */ /* 0x000fe20007ffe0ff */
[----:B------:R-:W-:Y:S01]  /*0f80*/  IMAD.WIDE.U32 R2, R10, c[0x0][0x1a8], R2 ;  /* 0x00006a000a027a25 */ /* 0x000fe200078e0002 */
[----:B------:R-:W-:Y:S02]  /*0f90*/  LOP3.LUT R9, R0, 0x38, R4, 0xf8, !PT ;  /* 0x0000003800097812 */ /* 0x000fe400078ef804 */
[----:B------:R-:W-:-:S02]  /*0fa0*/  SHF.R.U32.HI R0, RZ, 0x3, R0 ;  /* 0x00000003ff007819 */ /* 0x000fc40000011600 */
[----:B------:R-:W-:Y:S02]  /*0fb0*/  LEA.HI R7, R15, R13, RZ, 0x1 ;  /* 0x0000000d0f077211 */ /* 0x000fe400078f08ff */
[----:B------:R-:W-:Y:S02]  /*0fc0*/  LOP3.LUT R16, R9, R0, RZ, 0x3c, !PT ;  /* 0x0000000009107212 */ /* 0x000fe400078e3cff */
[----:B------:R-:W-:Y:S02]  /*0fd0*/  SHF.R.S32.HI R0, RZ, 0x1f, R10 ;  /* 0x0000001fff007819 */ /* 0x000fe4000001140a */
[----:B------:R-:W-:Y:S02]  /*0fe0*/  LOP3.LUT R7, R7, 0xfffffffe, RZ, 0xc0, !PT ;  /* 0xfffffffe07077812 */ /* 0x000fe400078ec0ff */
[----:B------:R-:W-:Y:S01]  /*0ff0*/  ISETP.GE.AND P2, PT, R6, R5, PT ;  /* 0x000000050600720c */ /* 0x000fe20003f46270 */
[----:B------:R-:W-:Y:S01]  /*1000*/  IMAD R0, R0, c[0x0][0x1a8], RZ ;  /* 0x00006a0000007a24 */ /* 0x000fe200078e02ff */
[----:B------:R-:W-:Y:S01]  /*1010*/  SHF.R.S32.HI R5, RZ, 0x1f, R4 ;  /* 0x0000001fff057819 */ /* 0x000fe20000011404 */
[----:B------:R-:W-:Y:S01]  /*1020*/  IMAD R6, R12, c[0x0][0x1e0], RZ ;  /* 0x000078000c067a24 */ /* 0x000fe200078e02ff */
[----:B------:R-:W-:Y:S01]  /*1030*/  IADD3 R31, R4, 0x40, RZ ;  /* 0x00000040041f7810 */ /* 0x000fe20007ffe0ff */
[----:B------:R-:W-:Y:S01]  /*1040*/  IMAD R11, R10, c[0x0][0x1ac], R0 ;  /* 0x00006b000a0b7a24 */ /* 0x000fe200078e0200 */
[----:B------:R-:W-:Y:S01]  /*1050*/  LOP3.LUT R0, R15, 0xfffffff0, RZ, 0xc0, !PT ;  /* 0xfffffff00f007812 */ /* 0x000fe200078ec0ff */
[----:B------:R-:W-:Y:S01]  /*1060*/  IMAD.IADD R33, R13, 0x1, -R7 ;  /* 0x000000010d217824 */ /* 0x000fe200078e0a07 */
[----:B------:R-:W-:Y:S01]  /*1070*/  LEA R15, P3, R2, c[0x0][0x160], 0x1 ;  /* 0x00005800020f7a11 */ /* 0x000fe200078608ff */
[----:B------:R-:W-:Y:S01]  /*1080*/  IMAD.IADD R3, R3, 0x1, R11 ;  /* 0x0000000103037824 */ /* 0x000fe200078e020b */
[----:B------:R-:W-:Y:S01]  /*1090*/  LEA.HI R11, R37, R109, RZ, 0x6 ;  /* 0x0000006d250b7211 */ /* 0x000fe200078f30ff */
[----:B------:R-:W-:Y:S01]  /*10a0*/  IMAD.IADD R0, R109, 0x1, -R0 ;  /* 0x000000016d007824 */ /* 0x000fe200078e0a00 */
[----:B------:R-:W-:Y:S01]  /*10b0*/  IADD3 R32, R4, 0x80, RZ ;  /* 0x0000008004207810 */ /* 0x000fe20007ffe0ff */
[----:B------:R-:W-:Y:S01]  /*10c0*/  IMAD R9, R8, c[0x0][0x1e4], R6 ;  /* 0x0000790008097a24 */ /* 0x000fe200078e0206 */
[----:B------:R-:W-:Y:S01]  /*10d0*/  LEA.HI.X R14, R2, c[0x0][0x164], R3, 0x1, P3 ;  /* 0x00005900020e7a11 */ /* 0x000fe200018f0c03 */
[----:B------:R-:W-:Y:S01]  /*10e0*/  IMAD R3, R29, c[0x0][0x1e8], RZ ;  /* 0x00007a001d037a24 */ /* 0x000fe200078e02ff */
[----:B------:R-:W-:Y:S01]  /*10f0*/  SHF.R.S32.HI R10, RZ, 0x1f, R0 ;  /* 0x0000001fff0a7819 */ /* 0x000fe20000011400 */
[----:B------:R-:W-:Y:S01]  /*1100*/  IMAD.WIDE.U32 R6, R8, c[0x0][0x1e0], R4 ;  /* 0x0000780008067a25 */ /* 0x000fe200078e0004 */
[----:B------:R-:W-:Y:S01]  /*1110*/  SHFL.IDX PT, R2, R15, RZ, 0x181f ;  /* 0x00181fff0f027589 */ /* 0x000fe200000e0000 */
[----:B------:R-:W-:-:S02]  /*1120*/  ISETP.GE.AND P3, PT, R31, c[0x0][0x198], PT ;  /* 0x000066001f007a0c */ /* 0x000fc40003f66270 */
[----:B------:R-:W-:Y:S01]  /*1130*/  LEA.HI R30, R10, R0, RZ, 0x3 ;  /* 0x000000000a1e7211 */ /* 0x000fe200078f18ff */
[----:B------:R-:W-:Y:S02]  /*1140*/  IMAD.SHL.U32 R10, R11, 0x8, RZ ;  /* 0x000000080b0a7824 */ /* 0x000fe400078e00ff */
[----:B------:R-:W-:Y:S02]  /*1150*/  IMAD R11, R24, c[0x0][0x1ec], R3 ;  /* 0x00007b00180b7a24 */ /* 0x000fe400078e0203 */
[----:B------:R-:W-:Y:S01]  /*1160*/  IMAD.IADD R7, R7, 0x1, R9 ;  /* 0x0000000107077824 */ /* 0x000fe200078e0209 */
[----:B------:R-:W1:Y:S01]  /*1170*/  SHFL.IDX PT, R3, R14, RZ, 0x181f ;  /* 0x00181fff0e037589 */ /* 0x000e6200000e0000 */
[----:B------:R-:W-:Y:S01]  /*1180*/  IMAD R12, R12, c[0x0][0x208], RZ ;  /* 0x000082000c0c7a24 */ /* 0x000fe200078e02ff */
[----:B------:R-:W-:Y:S01]  /*1190*/  LOP3.LUT R19, R16, 0xfffffe00, R10, 0xf8, !PT ;  /* 0xfffffe0010137812 */ /* 0x000fe200078ef80a */
[----:B------:R-:W-:-:S04]  /*11a0*/  IMAD.WIDE.U32 R6, R24, c[0x0][0x1e8], R6 ;  /* 0x00007a0018067a25 */ /* 0x000fc800078e0006 */
[----:B------:R-:W-:Y:S01]  /*11b0*/  IMAD.IADD R21, R7, 0x1, R11 ;  /* 0x0000000107157824 */ /* 0x000fe200078e020b */
[----:B------:R-:W-:Y:S01]  /*11c0*/  STL [R1+0x18], R19 ;  /* 0x0000181301007387 */ /* 0x000fe20000100800 */
[----:B------:R-:W-:Y:S02]  /*11d0*/  IMAD.MOV.U32 R20, RZ, RZ, R6 ;  /* 0x000000ffff147224 */ /* 0x000fe400078e0006 */
[----:B------:R-:W-:Y:S01]  /*11e0*/  IMAD R13, R8, c[0x0][0x20c], R12 ;  /* 0x00008300080d7a24 */ /* 0x000fe200078e020c */
[----:B------:R-:W-:Y:S01]  /*11f0*/  LOP3.LUT R12, R30, 0xfffffff8, RZ, 0xc0, !PT ;  /* 0xfffffff81e0c7812 */ /* 0x000fe200078ec0ff */
[----:B------:R-:W-:-:S04]  /*1200*/  IMAD.WIDE.U32 R8, R8, c[0x0][0x208], R4 ;  /* 0x0000820008087a25 */ /* 0x000fc800078e0004 */
[----:B------:R-:W-:Y:S02]  /*1210*/  IMAD R29, R29, c[0x0][0x210], RZ ;  /* 0x000084001d1d7a24 */ /* 0x000fe400078e02ff */
[----:B------:R-:W-:Y:S02]  /*1220*/  IMAD.IADD R9, R9, 0x1, R13 ;  /* 0x0000000109097824 */ /* 0x000fe400078e020d */
[----:B------:R-:W-:Y:S01]  /*1230*/  IMAD.IADD R27, R0, 0x1, -R12 ;  /* 0x00000001001b7824 */ /* 0x000fe200078e0a0c */
[----:B------:R-:W-:Y:S01]  /*1240*/  @!P0 SHF.R.S32.HI R0, RZ, 0x1f, R31 ;  /* 0x0000001fff008819 */ /* 0x000fe2000001141f */
[C---:B------:R-:W-:Y:S02]  /*1250*/  IMAD R29, R24.reuse, c[0x0][0x214], R29 ;  /* 0x00008500181d7a24 */ /* 0x040fe400078e021d */
[----:B------:R-:W-:Y:S01]  /*1260*/  IMAD.WIDE.U32 R24, R24, c[0x0][0x210], R8 ;  /* 0x0000840018187a25 */ /* 0x000fe200078e0008 */
[----:B------:R-:W-:Y:S01]  /*1270*/  @!P0 LEA.HI R8, R0, R31, RZ, 0x3 ;  /* 0x0000001f00088211 */ /* 0x000fe200078f18ff */
[----:B------:R-:W-:Y:S02]  /*1280*/  SHFL.IDX PT, R9, R14, 0x1, 0x181f ;  /* 0x00381f000e097f89 */ /* 0x000fe400000e0000 */
[----:B------:R-:W-:Y:S01]  /*1290*/  IMAD.SHL.U32 R241, R19, 0x2, RZ ;  /* 0x0000000213f17824 */ /* 0x000fe200078e00ff */
[----:B------:R-:W-:-:S02]  /*12a0*/  @!P0 LOP3.LUT R12, R8, 0xfffffff8, RZ, 0xc0, !PT ;  /* 0xfffffff8080c8812 */ /* 0x000fc400078ec0ff */
[----:B------:R-:W2:Y:S03]  /*12b0*/  SHFL.IDX PT, R8, R15, 0x1, 0x181f ;  /* 0x00381f000f087f89 */ /* 0x000ea600000e0000 */
[----:B-1----:R-:W-:Y:S01]  /*12c0*/  @!P0 IMAD.WIDE R12, R12, 0x2, R2 ;  /* 0x000000020c0c8825 */ /* 0x002fe200078e0202 */
[----:B---3--:R-:W-:-:S03]  /*12d0*/  @P4 SHF.R.S32.HI R7, RZ, 0x1f, R18 ;  /* 0x0000001fff074819 */ /* 0x008fc60000011412 */
[----:B------:R-:W-:Y:S02]  /*12e0*/  @P4 IMAD.MOV.U32 R6, RZ, RZ, R18 ;  /* 0x000000ffff064224 */ /* 0x000fe400078e0012 */
[----:B------:R-:W-:Y:S02]  /*12f0*/  @!P4 IMAD.MOV.U32 R6, RZ, RZ, R252 ;  /* 0x000000ffff06c224 */ /* 0x000fe400078e00fc */
[----:B------:R-:W-:-:S03]  /*1300*/  @!P4 IMAD.MOV.U32 R7, RZ, RZ, R17 ;  /* 0x000000ffff07c224 */ /* 0x000fc600078e0011 */
[----:B------:R-:W-:Y:S02]  /*1310*/  SEL R26, R6, RZ, !P6 ;  /* 0x000000ff061a7207 */ /* 0x000fe40007000000 */
[----:B------:R-:W-:Y:S02]  /*1320*/  SEL R23, R7, RZ, !P6 ;  /* 0x000000ff07177207 */ /* 0x000fe40007000000 */
[----:B------:R-:W-:Y:S01]  /*1330*/  ISETP.GE.AND P6, PT, R4, c[0x0][0x198], PT ;  /* 0x0000660004007a0c */ /* 0x000fe20003fc6270 */
[----:B------:R-:W-:Y:S01]  /*1340*/  IMAD.WIDE.U32 R20, R26, c[0x0][0x1f0], R20 ;  /* 0x00007c001a147a25 */ /* 0x000fe200078e0014 */
[----:B------:R-:W-:Y:S02]  /*1350*/  @!P0 SHF.R.S32.HI R7, RZ, 0x1f, R32 ;  /* 0x0000001fff078819 */ /* 0x000fe40000011420 */
[C---:B------:R-:W-:Y:S01]  /*1360*/  @!P0 LEA R6, P4, R4.reuse, R2, 0x1 ;  /* 0x0000000204068211 */ /* 0x040fe200078808ff */
[----:B------:R-:W-:Y:S01]  /*1370*/  IMAD.MOV.U32 R250, RZ, RZ, R20 ;  /* 0x000000fffffa7224 */ /* 0x000fe200078e0014 */
[----:B------:R-:W-:Y:S01]  /*1380*/  @!P0 LEA.HI R0, R7, R32, RZ, 0x3 ;  /* 0x0000002007008211 */ /* 0x000fe200078f18ff */
[----:B------:R-:W-:Y:S01]  /*1390*/  STL.64 [R1+0x10], R20 ;  /* 0x0000101401007387 */ /* 0x000fe20000100a00 */
[----:B------:R-:W-:-:S02]  /*13a0*/  @!P0 LEA.HI.X R7, R4, R3, R5, 0x1, P4 ;  /* 0x0000000304078211 */ /* 0x000fc400020f0c05 */
[----:B------:R-:W-:Y:S02]  /*13b0*/  @!P0 LOP3.LUT R0, R0, 0xfffffff8, RZ, 0xc0, !PT ;  /* 0xfffffff800008812 */ /* 0x000fe400078ec0ff */
[----:B------:R-:W-:Y:S01]  /*13c0*/  ISETP.GE.AND P4, PT, R32, c[0x0][0x198], PT ;  /* 0x0000660020007a0c */ /* 0x000fe20003f86270 */
[----:B------:R1:W-:Y:S02]  /*13d0*/  @!P0 LDGSTS.E.BYPASS.LTC128B.128 [R241+0x100], [R6.64], !P6 ;  /* 0x0010000006f18fae */ /* 0x0003e4000f101d54 */
[----:B------:R-:W-:Y:S01]  /*13e0*/  @!P0 IMAD.WIDE R10, R0, 0x2, R2 ;  /* 0x00000002000a8825 */ /* 0x000fe200078e0202 */
[----:B------:R-:W-:Y:S01]  /*13f0*/  @!P5 SHF.R.S32.HI R0, RZ, 0x1f, R32 ;  /* 0x0000001fff00d819 */ /* 0x000fe20000011420 */
[----:B------:R-:W-:Y:S03]  /*1400*/  SHFL.IDX PT, R2, R15, 0x2, 0x181f ;  /* 0x00581f000f027f89 */ /* 0x000fe600000e0000 */
[----:B------:R-:W-:Y:S01]  /*1410*/  @!P5 LEA.HI R0, R0, R32, RZ, 0x3 ;  /* 0x000000200000d211 */ /* 0x000fe200078f18ff */
[----:B------:R-:W3:Y:S03]  /*1420*/  SHFL.IDX PT, R3, R14, 0x2, 0x181f ;  /* 0x00581f000e037f89 */ /* 0x000ee600000e0000 */
[----:B------:R-:W-:Y:S01]  /*1430*/  @!P5 LOP3.LUT R0, R0, 0xfffffff8, RZ, 0xc0, !PT ;  /* 0xfffffff80000d812 */ /* 0x000fe200078ec0ff */
[----:B------:R4:W-:Y:S04]  /*1440*/  @!P0 LDGSTS.E.BYPASS.LTC128B.128 [R241+0x4100], [R12.64], !P3 ;  /* 0x041000000cf18fae */ /* 0x0009e8000d901d54 */
[----:B------:R5:W-:Y:S01]  /*1450*/  @!P0 LDGSTS.E.BYPASS.LTC128B.128 [R241+0x8100], [R10.64], !P4 ;  /* 0x081000000af18fae */ /* 0x000be2000e101d54 */
[----:B-1----:R-:W-:-:S02]  /*1460*/  @!P5 SHF.R.S32.HI R6, RZ, 0x1f, R31 ;  /* 0x0000001fff06d819 */ /* 0x002fc4000001141f */
[----:B------:R-:W-:Y:S02]  /*1470*/  @!P1 SHF.R.S32.HI R7, RZ, 0x1f, R32 ;  /* 0x0000001fff079819 */ /* 0x000fe40000011420 */
[----:B------:R-:W-:Y:S02]  /*1480*/  @!P5 LEA.HI R16, R6, R31, RZ, 0x3 ;  /* 0x0000001f0610d211 */ /* 0x000fe400078f18ff */
[----:B------:R-:W1:Y:S01]  /*1490*/  SHFL.IDX PT, R6, R15, 0x3, 0x181f ;  /* 0x00781f000f067f89 */ /* 0x000e6200000e0000 */
[----:B------:R-:W-:Y:S02]  /*14a0*/  @!P1 LEA.HI R18, R7, R32, RZ, 0x3 ;  /* 0x0000002007129211 */ /* 0x000fe400078f18ff */
[----:B------:R-:W-:Y:S01]  /*14b0*/  @!P5 LOP3.LUT R16, R16, 0xfffffff8, RZ, 0xc0, !PT ;  /* 0xfffffff81010d812 */ /* 0x000fe200078ec0ff */
[----:B------:R1:W1:Y:S01]  /*14c0*/  SHFL.IDX PT, R7, R14, 0x3, 0x181f ;  /* 0x00781f000e077f89 */ /* 0x00026200000e0000 */
[----:B------:R-:W-:-:S03]  /*14d0*/  @!P1 LOP3.LUT R18, R18, 0xfffffff8, RZ, 0xc0, !PT ;  /* 0xfffffff812129812 */ /* 0x000fc600078ec0ff */
[----:B--2---:R-:W-:Y:S01]  /*14e0*/  @!P5 IMAD.WIDE R16, R16, 0x2, R8 ;  /* 0x000000021010d825 */ /* 0x004fe200078e0208 */
[----:B-----5:R-:W-:-:S03]  /*14f0*/  @!P1 SHF.R.S32.HI R10, RZ, 0x1f, R31 ;  /* 0x0000001fff0a9819 */ /* 0x020fc6000001141f */
[----:B---3--:R-:W-:Y:S01]  /*1500*/  @!P1 IMAD.WIDE R18, R18, 0x2, R2 ;  /* 0x0000000212129825 */ /* 0x008fe200078e0202 */
[----:B----4-:R-:W-:Y:S02]  /*1510*/  @!P1 LEA.HI R12, R10, R31, RZ, 0x3 ;  /* 0x0000001f0a0c9211 */ /* 0x010fe400078f18ff */
[----:B------:R-:W-:Y:S02]  /*1520*/  @!P5 LEA R10, P0, R4, R8, 0x1 ;  /* 0x00000008040ad211 */ /* 0x000fe400078008ff */
[----:B------:R-:W-:Y:S02]  /*1530*/  @!P1 LOP3.LUT R12, R12, 0xfffffff8, RZ, 0xc0, !PT ;  /* 0xfffffff80c0c9812 */ /* 0x000fe400078ec0ff */
[----:B------:R-:W-:-:S03]  /*1540*/  @!P5 LEA.HI.X R11, R4, R9, R5, 0x1, P0 ;  /* 0x00000009040bd211 */ /* 0x000fc600000f0c05 */
[----:B------:R-:W-:Y:S02]  /*1550*/  @!P1 IMAD.WIDE R12, R12, 0x2, R2 ;  /* 0x000000020c0c9825 */ /* 0x000fe400078e0202 */
[----:B------:R2:W-:Y:S02]  /*1560*/  @!P5 LDGSTS.E.BYPASS.LTC128B.128 [R241+0x1100], [R10.64], !P6 ;  /* 0x011000000af1dfae */ /* 0x0005e4000f101d54 */
[----:B-1----:R-:W-:Y:S01]  /*1570*/  @!P5 IMAD.WIDE R14, R0, 0x2, R8 ;  /* 0x00000002000ed825 */ /* 0x002fe200078e0208 */
[C---:B------:R-:W-:Y:S01]  /*1580*/  @!P1 LEA R8, P0, R4.reuse, R2, 0x1 ;  /* 0x0000000204089211 */ /* 0x040fe200078008ff */
[----:B------:R1:W-:Y:S02]  /*1590*/  @!P5 LDGSTS.E.BYPASS.LTC128B.128 [R241+0x5100], [R16.64], !P3 ;  /* 0x0510000010f1dfae */ /* 0x0003e4000d901d54 */
[----:B------:R-:W-:Y:S01]  /*15a0*/  IMAD R0, R23, c[0x0][0x1f0], RZ ;  /* 0x00007c0017007a24 */ /* 0x000fe200078e02ff */
[C-C-:B------:R-:W-:Y:S01]  /*15b0*/  @!P1 LEA.HI.X R9, R4.reuse, R3, R5.reuse, 0x1, P0 ;  /* 0x0000000304099211 */ /* 0x140fe200000f0c05 */
[----:B------:R3:W-:Y:S01]  /*15c0*/  @!P5 LDGSTS.E.BYPASS.LTC128B.128 [R241+0x9100], [R14.64], !P4 ;  /* 0x091000000ef1dfae */ /* 0x0007e2000e101d54 */
[----:B------:R-:W-:Y:S01]  /*15d0*/  @!P2 LEA R2, P0, R4, R6, 0x1 ;  /* 0x000000060402a211 */ /* 0x000fe200078008ff */
[----:B------:R-:W-:Y:S01]  /*15e0*/  IMAD R0, R26, c[0x0][0x1f4], R0 ;  /* 0x00007d001a007a24 */ /* 0x000fe200078e0200 */
[----:B------:R-:W-:Y:S01]  /*15f0*/  ISETP.GE.AND P5, PT, R22, 0x21, PT ;  /* 0x000000211600780c */ /* 0x000fe20003fa6270 */
[----:B------:R4:W-:Y:S01]  /*1600*/  @!P1 LDGSTS.E.BYPASS.LTC128B.128 [R241+0x2100], [R8.64], !P6 ;  /* 0x0210000008f19fae */ /* 0x0009e2000f101d54 */
[----:B------:R-:W-:Y:S01]  /*1610*/  @!P2 LEA.HI.X R3, R4, R7, R5, 0x1, P0 ;  /* 0x000000070403a211 */ /* 0x000fe200000f0c05 */
[----:B------:R-:W-:Y:S01]  /*1620*/  IMAD.IADD R251, R21, 0x1, R0 ;  /* 0x0000000115fb7824 */ /* 0x000fe200078e0200 */
[----:B------:R-:W-:Y:S01]  /*1630*/  @!P2 SHF.R.S32.HI R5, RZ, 0x1f, R32 ;  /* 0x0000001fff05a819 */ /* 0x000fe20000011420 */
[----:B------:R5:W-:Y:S04]  /*1640*/  @!P1 LDGSTS.E.BYPASS.LTC128B.128 [R241+0x6100], [R12.64], !P3 ;  /* 0x061000000cf19fae */ /* 0x000be8000d901d54 */
[----:B------:R2:W-:Y:S01]  /*1650*/  @!P1 LDGSTS.E.BYPASS.LTC128B.128 [R241+0xa100], [R18.64], !P4 ;  /* 0x0a10000012f19fae */ /* 0x0005e2000e101d54 */
[----:B------:R-:W-:-:S03]  /*1660*/  ISETP.GE.AND P1, PT, R22, 0x41, PT ;  /* 0x000000411600780c */ /* 0x000fc60003f26270 */
[----:B------:R2:W-:Y:S01]  /*1670*/  @!P2 LDGSTS.E.BYPASS.LTC128B.128 [R241+0x3100], [R2.64], !P6 ;  /* 0x0310000002f1afae */ /* 0x0005e2000f101d54 */
[----:B------:R-:W-:Y:S01]  /*1680*/  ISETP.GE.AND P6, PT, R22, 0x1, PT ;  /* 0x000000011600780c */ /* 0x000fe20003fc6270 */
[----:B-1----:R-:W-:Y:S02]  /*1690*/  IMAD.SHL.U32 R16, R39, 0x40, RZ ;  /* 0x0000004027107824 */ /* 0x002fe400078e00ff */
[----:B---3--:R-:W-:Y:S01]  /*16a0*/  IMAD.WIDE.U32 R14, R38, 0x40, RZ ;  /* 0x00000040260e7825 */ /* 0x008fe200078e00ff */
[----:B----4-:R-:W-:-:S03]  /*16b0*/  @!P2 SHF.R.S32.HI R8, RZ, 0x1f, R31 ;  /* 0x0000001fff08a819 */ /* 0x010fc6000001141f */
[----:B------:R-:W-:Y:S01]  /*16c0*/  IMAD.IADD R9, R25, 0x1, R29 ;  /* 0x0000000119097824 */ /* 0x000fe200078e021d */
[----:B-----5:R-:W-:Y:S01]  /*16d0*/  @!P2 LEA.HI R12, R8, R31, RZ, 0x3 ;  /* 0x0000001f080ca211 */ /* 0x020fe200078f18ff */
[----:B------:R-:W-:-:S03]  /*16e0*/  IMAD.MOV.U32 R8, RZ, RZ, R24 ;  /* 0x000000ffff087224 */ /* 0x000fc600078e0018 */
[----:B------:R-:W-:Y:S01]  /*16f0*/  @!P2 LOP3.LUT R12, R12, 0xfffffff8, RZ, 0xc0, !PT ;  /* 0xfffffff80c0ca812 */ /* 0x000fe200078ec0ff */
[----:B--2---:R-:W-:-:S04]  /*1700*/  IMAD.WIDE.U32 R18, R26, c[0x0][0x218], R8 ;  /* 0x000086001a127a25 */ /* 0x004fc800078e0008 */
[----:B------:R-:W-:Y:S01]  /*1710*/  IMAD.WIDE.U32 R2, R34, UR8, R250 ;  /* 0x0000000822027c25 */ /* 0x000fe2000f8e00fa */
[----:B------:R1:W-:Y:S03]  /*1720*/  STL.64 [R1+0x8], R18 ;  /* 0x0000081201007387 */ /* 0x0003e60000100a00 */
[----:B------:R-:W-:Y:S01]  /*1730*/  @!P2 IMAD.WIDE R12, R12, 0x2, R6 ;  /* 0x000000020c0ca825 */ /* 0x000fe200078e0206 */
[----:B------:R-:W-:Y:S01]  /*1740*/  IADD3 R0, R3, UR12, RZ ;  /* 0x0000000c03007c10 */ /* 0x000fe2000fffe0ff */
[----:B------:R-:W-:Y:S01]  /*1750*/  UIMAD UR12, UR7, UR8, URZ ;  /* 0x00000008070c72a4 */ /* 0x000fe2000f8e023f */
[C---:B------:R-:W-:Y:S01]  /*1760*/  @P6 LEA R10, P0, R2.reuse, c[0x0][0x1c8], 0x1 ;  /* 0x00007200020a6a11 */ /* 0x040fe200078008ff */
[----:B------:R-:W-:Y:S01]  /*1770*/  IMAD.MOV.U32 R68, RZ, RZ, R18 ;  /* 0x000000ffff447224 */ /* 0x000fe200078e0012 */
[----:B------:R-:W-:Y:S01]  /*1780*/  @!P2 LEA.HI R3, R5, R32, RZ, 0x3 ;  /* 0x000000200503a211 */ /* 0x000fe200078f18ff */
[----:B------:R2:W-:Y:S01]  /*1790*/  @!P2 LDGSTS.E.BYPASS.LTC128B.128 [R241+0x7100], [R12.64], !P3 ;  /* 0x071000000cf1afae */ /* 0x0005e2000d901d54 */
[----:B------:R-:W-:Y:S01]  /*17a0*/  @P6 LEA.HI.X R11, R2, c[0x0][0x1cc], R0, 0x1, P0 ;  /* 0x00007300020b6a11 */ /* 0x000fe200000f0c00 */
[----:B------:R-:W-:Y:S01]  /*17b0*/  UIMAD UR12, UR9, UR14, UR12 ;  /* 0x0000000e090c72a4 */ /* 0x000fe2000f8e020c */
[----:B------:R-:W-:-:S02]  /*17c0*/  @P5 LEA R5, P0, R38, R2, 0x5 ;  /* 0x0000000226055211 */ /* 0x000fc400078028ff */
[----:B------:R-:W-:Y:S02]  /*17d0*/  @!P2 LOP3.LUT R3, R3, 0xfffffff8, RZ, 0xc0, !PT ;  /* 0xfffffff80303a812 */ /* 0x000fe400078ec0ff */
[----:B------:R-:W-:Y:S02]  /*17e0*/  @P5 LEA.HI.X R17, R38, R0, R39, 0x5, P0 ;  /* 0x0000000026115211 */ /* 0x000fe400000f2c27 */
[----:B------:R-:W-:Y:S01]  /*17f0*/  @P1 IADD3 R14, P0, R2, R14, RZ ;  /* 0x0000000e020e1210 */ /* 0x000fe20007f1e0ff */
[----:B------:R-:W-:Y:S01]  /*1800*/  @!P2 IMAD.WIDE R2, R3, 0x2, R6 ;  /* 0x000000020302a825 */ /* 0x000fe200078e0206 */
[----:B------:R-:W-:Y:S02]  /*1810*/  ISETP.GE.AND P3, PT, R31, c[0x0][0x1d4], PT ;  /* 0x000075001f007a0c */ /* 0x000fe40003f66270 */
[----:B------:R-:W-:Y:S01]  /*1820*/  @P1 IADD3.X R16, R0, R15, R16, P0, !PT ;  /* 0x0000000f00101210 */ /* 0x000fe200007fe410 */
[----:B------:R-:W-:Y:S01]  /*1830*/  IMAD R7, R23, c[0x0][0x218], RZ ;  /* 0x0000860017077a24 */ /* 0x000fe200078e02ff */
[----:B------:R3:W-:Y:S01]  /*1840*/  @!P2 LDGSTS.E.BYPASS.LTC128B.128 [R241+0xb100], [R2.64], !P4 ;  /* 0x0b10000002f1afae */ /* 0x0007e2000e101d54 */
[----:B------:R-:W-:Y:S01]  /*1850*/  ISETP.GE.AND P4, PT, R4, c[0x0][0x1d4], PT ;  /* 0x0000750004007a0c */ /* 0x000fe20003f86270 */
[----:B------:R-:W-:Y:S01]  /*1860*/  IMAD.SHL.U32 R0, R27, 0x40, RZ ;  /* 0x000000401b007824 */ /* 0x000fe200078e00ff */
[----:B------:R-:W-:Y:S01]  /*1870*/  ISETP.GE.AND P2, PT, R32, c[0x0][0x1d4], PT ;  /* 0x0000750020007a0c */ /* 0x000fe20003f46270 */
[----:B------:R-:W-:Y:S01]  /*1880*/  IMAD R15, R26, c[0x0][0x21c], R7 ;  /* 0x000087001a0f7a24 */ /* 0x000fe200078e0207 */
[----:B------:R-:W-:Y:S01]  /*1890*/  @P5 LEA R6, P0, R5, c[0x0][0x1c8], 0x1 ;  /* 0x0000720005065a11 */ /* 0x000fe200078008ff */
[----:B------:R-:W0:Y:S01]  /*18a0*/  LDGDEPBAR ;  /* 0x00000000000079af */ /* 0x000e220000000000 */
[----:B------:R-:W-:Y:S01]  /*18b0*/  LOP3.LUT R0, R0, 0x1c0, RZ, 0xc0, !PT ;  /* 0x000001c000007812 */ /* 0x000fe200078ec0ff */
[----:B------:R-:W-:Y:S01]  /*18c0*/  IMAD.IADD R69, R19, 0x1, R15 ;  /* 0x0000000113457824 */ /* 0x000fe200078e020f */
[----:B------:R-:W-:Y:S01]  /*18d0*/  @P5 LEA.HI.X R7, R5, c[0x0][0x1cc], R17, 0x1, P0 ;  /* 0x0000730005075a11 */ /* 0x000fe200000f0c11 */
[----:B------:R-:W-:-:S02]  /*18e0*/  IMAD.SHL.U32 R5, R33, 0x8, RZ ;  /* 0x0000000821057824 */ /* 0x000fc400078e00ff */
[----:B------:R-:W-:Y:S01]  /*18f0*/  IMAD.WIDE.U32 R8, R35, UR8, R68 ;  /* 0x0000000823087c25 */ /* 0x000fe2000f8e0044 */
[----:B------:R-:W-:Y:S01]  /*1900*/  UMOV UR8, 0x6 ;  /* 0x0000000600087882 */ /* 0x000fe20000000000 */
[----:B------:R4:W-:Y:S01]  /*1910*/  @P6 LDGSTS.E.BYPASS.LTC128B.128 [R241+0x12100], [R10.64], !P4 ;  /* 0x121000000af16fae */ /* 0x0009e2000e101d54 */
[----:B------:R-:W-:-:S03]  /*1920*/  USHF.L.U64.HI UR11, UR10, UR8, UR11 ;  /* 0x000000080a0b7299 */ /* 0x000fc6000801020b */
[----:B------:R4:W-:Y:S04]  /*1930*/  @P6 LDGSTS.E.BYPASS.LTC128B.128 [R241+0x15100], [R10.64+0x80], !P3 ;  /* 0x151000800af16fae */ /* 0x0009e8000d901d54 */
[----:B------:R4:W-:Y:S01]  /*1940*/  @P6 LDGSTS.E.BYPASS.LTC128B.128 [R241+0x18100], [R10.64+0x100], !P2 ;  /* 0x181001000af16fae */ /* 0x0009e2000d101d54 */
[----:B------:R-:W-:Y:S01]  /*1950*/  ISETP.GE.AND P6, PT, R4, c[0x0][0x1d4], PT ;  /* 0x0000750004007a0c */ /* 0x000fe20003fc6270 */
[----:B------:R-:W-:Y:S02]  /*1960*/  IMAD.MOV.U32 R4, RZ, RZ, 0x10 ;  /* 0x00000010ff047424 */ /* 0x000fe400078e00ff */
[----:B------:R5:W-:Y:S01]  /*1970*/  @P5 LDGSTS.E.BYPASS.LTC128B.128 [R241+0x13100], [R6.64], !P4 ;  /* 0x1310000006f15fae */ /* 0x000be2000e101d54 */
[----:B---3--:R-:W-:-:S03]  /*1980*/  @P1 LEA R2, P0, R14, c[0x0][0x1c8], 0x1 ;  /* 0x000072000e021a11 */ /* 0x008fc600078008ff */
[----:B------:R5:W-:Y:S01]  /*1990*/  @P5 LDGSTS.E.BYPASS.LTC128B.128 [R241+0x16100], [R6.64+0x80], !P3 ;  /* 0x1610008006f15fae */ /* 0x000be2000d901d54 */
[----:B------:R-:W-:Y:S01]  /*19a0*/  @P1 LEA.HI.X R3, R14, c[0x0][0x1cc], R16, 0x1, P0 ;  /* 0x000073000e031a11 */ /* 0x000fe200000f0c10 */
[----:B------:R-:W-:Y:S02]  /*19b0*/  IMAD.MOV.U32 R14, RZ, RZ, 0x20 ;  /* 0x00000020ff0e7424 */ /* 0x000fe400078e00ff */
[----:B------:R5:W-:Y:S01]  /*19c0*/  @P5 LDGSTS.E.BYPASS.LTC128B.128 [R241+0x19100], [R6.64+0x100], !P2 ;  /* 0x1910010006f15fae */ /* 0x000be2000d101d54 */
[----:B------:R-:W-:-:S03]  /*19d0*/  ISETP.GE.AND P5, PT, R31, c[0x0][0x1d4], PT ;  /* 0x000075001f007a0c */ /* 0x000fc60003fa6270 */
[----:B------:R3:W-:Y:S04]  /*19e0*/  @P1 LDGSTS.E.BYPASS.LTC128B.128 [R241+0x14100], [R2.64], !P4 ;  /* 0x1410000002f11fae */ /* 0x0007e8000e101d54 */
[----:B------:R3:W-:Y:S04]  /*19f0*/  @P1 LDGSTS.E.BYPASS.LTC128B.128 [R241+0x17100], [R2.64+0x80], !P3 ;  /* 0x1710008002f11fae */ /* 0x0007e8000d901d54 */
[----:B------:R3:W-:Y:S01]  /*1a00*/  @P1 LDGSTS.E.BYPASS.LTC128B.128 [R241+0x1a100], [R2.64+0x100], !P2 ;  /* 0x1a10010002f11fae */ /* 0x0007e2000d101d54 */
[----:B----4-:R-:W-:-:S03]  /*1a10*/  LOP3.LUT R11, R0, 0x8, R5, 0xf8, !PT ;  /* 0x00000008000b7812 */ /* 0x010fc600078ef805 */
[----:B------:R-:W0:Y:S01]  /*1a20*/  LDGDEPBAR ;  /* 0x00000000000079af */ /* 0x000e220000000000 */
[----:B------:R-:W-:Y:S02]  /*1a30*/  SHF.R.U32.HI R5, RZ, 0x3, R0 ;  /* 0x00000003ff057819 */ /* 0x000fe40000011600 */
[----:B------:R-:W-:Y:S01]  /*1a40*/  IADD3 R0, R9, UR12, RZ ;  /* 0x0000000c09007c10 */ /* 0x000fe2000fffe0ff */
[----:B------:R-:W-:Y:S01]  /*1a50*/  USHF.L.U32 UR12, UR10, 0x6, URZ ;  /* 0x000000060a0c7899 */ /* 0x000fe2000800063f */
[C---:B------:R-:W-:Y:S01]  /*1a60*/  LEA R10, P0, R8.reuse, c[0x0][0x1f8], 0x1 ;  /* 0x00007e00080a7a11 */ /* 0x040fe200078008ff */
[----:B------:R1:W-:Y:S01]  /*1a70*/  STL.64 [R1], R68 ;  /* 0x0000004401007387 */ /* 0x0003e20000100a00 */
[----:B------:R-:W-:Y:S02]  /*1a80*/  LOP3.LUT R5, R11, R5, RZ, 0x3c, !PT ;  /* 0x000000050b057212 */ /* 0x000fe400078e3cff */
[----:B------:R-:W-:Y:S01]  /*1a90*/  LEA.HI.X R11, R8, c[0x0][0x1fc], R0, 0x1, P0 ;  /* 0x00007f00080b7a11 */ /* 0x000fe200000f0c00 */
[----:B------:R-:W-:-:S05]  /*1aa0*/  IMAD.U32 R0, RZ, RZ, UR12 ;  /* 0x0000000cff007e24 */ /* 0x000fca000f8e00ff */
[----:B--2---:R-:W-:-:S04]  /*1ab0*/  IADD3 R12, P1, P0, R0, 0x80, R10 ;  /* 0x00000080000c7810 */ /* 0x004fc8000783e00a */
[----:B------:R-:W-:Y:S02]  /*1ac0*/  IADD3.X R13, RZ, UR11, R11, P1, P0 ;  /* 0x0000000bff0d7c10 */ /* 0x000fe40008fe040b */
[----:B------:R-:W-:Y:S01]  /*1ad0*/  IADD3 R8, P1, P0, R0, 0x100, R10 ;  /* 0x0000010000087810 */ /* 0x000fe2000783e00a */
[----:B------:R-:W-:Y:S02]  /*1ae0*/  IMAD.SHL.U32 R0, R108, 0x20, RZ ;  /* 0x000000206c007824 */ /* 0x000fe400078e00ff */
[----:B---3--:R-:W-:Y:S01]  /*1af0*/  IMAD.SHL.U32 R2, R30, 0x40, RZ ;  /* 0x000000401e027824 */ /* 0x008fe200078e00ff */
[----:B------:R-:W-:-:S04]  /*1b00*/  DEPBAR.LE SB0, 0x1 ;  /* 0x000080400000791a */ /* 0x000fc80000000000 */
[----:B------:R-:W-:Y:S02]  /*1b10*/  LOP3.LUT R2, R5, 0xfffffe00, R2, 0xf8, !PT ;  /* 0xfffffe0005027812 */ /* 0x000fe400078ef802 */
[----:B------:R-:W-:Y:S02]  /*1b20*/  LOP3.LUT R3, R0, 0x7ffffc00, RZ, 0xc0, !PT ;  /* 0x7ffffc0000037812 */ /* 0x000fe400078ec0ff */
[----:B------:R-:W-:Y:S01]  /*1b30*/  IADD3.X R9, RZ, UR11, R11, P1, P0 ;  /* 0x0000000bff097c10 */ /* 0x000fe20008fe040b */
[----:B------:R-:W-:Y:S01]  /*1b40*/  BAR.SYNC.DEFER_BLOCKING 0x0 ;  /* 0x0000000000007b1d */ /* 0x000fe20000010000 */
[----:B------:R-:W-:Y:S01]  /*1b50*/  LOP3.LUT P0, RZ, R27, 0x2, RZ, 0xc0, !PT ;  /* 0x000000021bff7812 */ /* 0x000fe2000780c0ff */
[----:B------:R-:W-:Y:S01]  /*1b60*/  IMAD.IADD R3, R2, 0x1, R3 ;  /* 0x0000000102037824 */ /* 0x000fe200078e0203 */
[----:B-----5:R-:W-:Y:S02]  /*1b70*/  IADD3 R6, P1, R10, UR12, RZ ;  /* 0x0000000c0a067c10 */ /* 0x020fe4000ff3e0ff */
[----:B------:R-:W-:Y:S01]  /*1b80*/  SEL R0, R4, 0xfffffff0, !P0 ;  /* 0xfffffff004007807 */ /* 0x000fe20004000000 */
[----:B------:R-:W-:Y:S01]  /*1b90*/  IMAD.SHL.U32 R216, R3, 0x2, RZ ;  /* 0x0000000203d87824 */ /* 0x000fe200078e00ff */
[----:B------:R-:W-:-:S02]  /*1ba0*/  IADD3.X R7, R11, UR11, RZ, P1, !PT ;  /* 0x0000000b0b077c10 */ /* 0x000fc40008ffe4ff */
[----:B------:R-:W-:Y:S01]  /*1bb0*/  LOP3.LUT P1, RZ, R27, 0x4, RZ, 0xc0, !PT ;  /* 0x000000041bff7812 */ /* 0x000fe2000782c0ff */
[----:B------:R-:W-:Y:S01]  /*1bc0*/  IMAD.SHL.U32 R239, R0, 0x2, RZ ;  /* 0x0000000200ef7824 */ /* 0x000fe200078e00ff */
[----:B------:R-:W-:Y:S01]  /*1bd0*/  LEA R224, R3, 0x100, 0x1 ;  /* 0x0000010003e07811 */ /* 0x000fe200078e08ff */
[----:B------:R-:W-:Y:S01]  /*1be0*/  IMAD.SHL.U32 R3, R28, 0x40, RZ ;  /* 0x000000401c037824 */ /* 0x000fe200078e00ff */
[----:B------:R-:W-:Y:S02]  /*1bf0*/  SEL R0, R14, 0xffffffe0, !P1 ;  /* 0xffffffe00e007807 */ /* 0x000fe40004800000 */
[----:B------:R-:W-:Y:S01]  /*1c00*/  IADD3 R4, P0, R6, UR12, RZ ;  /* 0x0000000c06047c10 */ /* 0x000fe2000ff1e0ff */
[----:B------:R-:W-:Y:S01]  /*1c10*/  IMAD.IADD R220, R224, 0x1, R239 ;  /* 0x00000001e0dc7824 */ /* 0x000fe200078e02ef */
[----:B------:R-:W-:Y:S01]  /*1c20*/  ISETP.LT.OR P1, PT, R22, 0x1, P5 ;  /* 0x000000011600780c */ /* 0x000fe20002f21670 */
[C---:B------:R-:W-:Y:S01]  /*1c30*/  IMAD R224, R0.reuse, 0x2, R224 ;  /* 0x0000000200e07824 */ /* 0x040fe200078e02e0 */
[----:B------:R-:W-:Y:S01]  /*1c40*/  IADD3.X R5, R7, UR11, RZ, P0, !PT ;  /* 0x0000000b07057c10 */ /* 0x000fe200087fe4ff */
[----:B------:R-:W-:Y:S01]  /*1c50*/  IMAD R228, R0, 0x2, R220 ;  /* 0x0000000200e47824 */ /* 0x000fe200078e02dc */
[----:B------:R-:W-:-:S02]  /*1c60*/  ISETP.LT.OR P0, PT, R22, 0x1, P6 ;  /* 0x000000011600780c */ /* 0x000fc40003701670 */
[----:B------:R-:W-:Y:S01]  /*1c70*/  LOP3.LUT R3, R3, 0x1c0, RZ, 0xc0, !PT ;  /* 0x000001c003037812 */ /* 0x000fe200078ec0ff */
[----:B------:R1:W2:Y:S03]  /*1c80*/  LDSM.16.M88.4 R152, [R216+0x100] ;  /* 0x00010000d898783b */ /* 0x0002a60000000200 */
[----:B------:R-:W-:Y:S01]  /*1c90*/  SHF.R.U32.HI R236, RZ, 0x3, R3 ;  /* 0x00000003ffec7819 */ /* 0x000fe20000011603 */
[----:B------:R1:W3:Y:S04]  /*1ca0*/  LDSM.16.M88.4 R196, [R216+0x4100] ;  /* 0x00410000d8c4783b */ /* 0x0002e80000000200 */
        /* <DEDUP_REMOVED lines=27> */
[----:B------:R1:W-:Y:S01]  /*1e60*/  LDGSTS.E.BYPASS.LTC128B.128 [R241+0x7100], [R8.64], !P1 ;  /* 0x0710000008f17fae */ /* 0x0003e2000c901d54 */
[----:B------:R-:W-:-:S03]  /*1e70*/  LOP3.LUT P1, RZ, R28, 0x4, RZ, 0xc0, !PT ;  /* 0x000000041cff7812 */ /* 0x000fc6000782c0ff */
[----:B------:R5:W-:Y:S04]  /*1e80*/  LDGSTS.E.BYPASS.LTC128B.128 [R241+0x2100], [R4.64], !P6 ;  /* 0x0210000004f17fae */ /* 0x000be8000f101d54 */
[----:B------:R5:W-:Y:S01]  /*1e90*/  LDGSTS.E.BYPASS.LTC128B.128 [R241+0x5100], [R4.64+0x80], !P5 ;  /* 0x0510008004f17fae */ /* 0x000be2000e901d54 */
[----:B------:R-:W-:-:S03]  /*1ea0*/  PLOP3.LUT P5, PT, PT, PT, UP0, 0x40, 0x0 ;  /* 0x000000000000781c */ /* 0x000fc60003fae808 */
[----:B------:R5:W-:Y:S01]  /*1eb0*/  LDGSTS.E.BYPASS.LTC128B.128 [R241+0x8100], [R4.64+0x100], !P0 ;  /* 0x0810010004f17fae */ /* 0x000be2000c101d54 */
[----:B------:R-:W-:-:S03]  /*1ec0*/  LOP3.LUT P0, RZ, R28, 0x2, RZ, 0xc0, !PT ;  /* 0x000000021cff7812 */ /* 0x000fc6000780c0ff */
[----:B------:R-:W0:Y:S01]  /*1ed0*/  LDGDEPBAR ;  /* 0x00000000000079af */ /* 0x000e220000000000 */
[----:B-----5:R-:W-:-:S04]  /*1ee0*/  LOP3.LUT R4, R3, 0x8, R36, 0xf8, !PT ;  /* 0x0000000803047812 */ /* 0x020fc800078ef824 */
[----:B------:R-:W-:-:S05]  /*1ef0*/  LOP3.LUT R236, R4, R236, RZ, 0x3c, !PT ;  /* 0x000000ec04ec7212 */ /* 0x000fca00078e3cff */
        /* <DEDUP_REMOVED lines=29> */
.L_x_660:
        /* <DEDUP_REMOVED lines=50> */
.L_x_661:
[----:B--23--:R-:W-:Y:S01]  /*23f0*/  HMMA.16816.F32 R32, R152, R16, RZ ;  /* 0x000000109820723c */ /* 0x00cfe200000018ff */
[----:B------:R-:W-:Y:S01]  /*2400*/  IMAD.MOV.U32 R3, RZ, RZ, 0x40 ;  /* 0x00000040ff037424 */ /* 0x000fe200078e00ff */
[----:B------:R-:W-:Y:S01]  /*2410*/  UIADD3 UR4, UR6, UR4, URZ ;  /* 0x0000000406047290 */ /* 0x000fe2000fffe03f */
[----:B------:R-:W0:Y:S01]  /*2420*/  LDGDEPBAR ;  /* 0x00000000000079af */ /* 0x000e220000000000 */
[----:B------:R-:W-:-:S02]  /*2430*/  IMAD.SHL.U32 R135, R2, 0x2, RZ ;  /* 0x0000000202877824 */ /* 0x000fc400078e00ff */
[----:B------:R-:W-:Y:S01]  /*2440*/  SEL R238, R3, 0xffffffc0, !P1 ;  /* 0xffffffc003ee7807 */ /* 0x000fe20004800000 */
[----:B------:R-:W-:Y:S01]  /*2450*/  STL [R1+0x28], R252 ;  /* 0x000028fc01007387 */ /* 0x000fe20000100800 */
[----:B------:R-:W-:Y:S01]  /*2460*/  HMMA.16816.F32 R28, R152, R18, RZ ;  /* 0x00000012981c723c */ /* 0x000fe200000018ff */
[--C-:B------:R-:W-:Y:S01]  /*2470*/  IMAD.IADD R2, R239, 0x1, R135.reuse ;  /* 0x00000001ef027824 */ /* 0x100fe200078e0287 */
[----:B------:R-:W-:Y:S01]  /*2480*/  IADD3 R3, R238, R4, RZ ;  /* 0x00000004ee037210 */ /* 0x000fe20007ffe0ff */
[----:B------:R-:W-:Y:S01]  /*2490*/  IMAD.IADD R5, R236, 0x1, R238 ;  /* 0x00000001ec057824 */ /* 0x000fe200078e02ee */
[----:B------:R-:W-:Y:S01]  /*24a0*/  STL [R1+0x24], R251 ;  /* 0x000024fb01007387 */ /* 0x000fe20000100800 */
[----:B------:R-:W-:-:S03]  /*24b0*/  IMAD R237, R0, 0x2, R135 ;  /* 0x0000000200ed7824 */ /* 0x000fc600078e0287 */
[----:B-1----:R-:W-:Y:S01]  /*24c0*/  HMMA.16816.F32 R8, R152, R40, RZ ;  /* 0x000000289808723c */ /* 0x002fe200000018ff */
[----:B------:R-:W-:Y:S01]  /*24d0*/  STL [R1+0x20], R250 ;  /* 0x000020fa01007387 */ /* 0x000fe20000100800 */
[----:B------:R-:W-:-:S03]  /*24e0*/  IMAD.IADD R0, R239, 0x1, R237 ;  /* 0x00000001ef007824 */ /* 0x000fc600078e02ed */
[----:B------:R-:W-:Y:S03]  /*24f0*/  STL [R1+0x1c], R241 ;  /* 0x00001cf101007387 */ /* 0x000fe60000100800 */
[C---:B------:R-:W-:Y:S01]  /*2500*/  HMMA.16816.F32 R24, R152.reuse, R20, RZ ;  /* 0x000000149818723c */ /* 0x040fe200000018ff */
[----:B------:R-:W-:Y:S07]  /*2510*/  STL [R1+0x2c], R155 ;  /* 0x00002c9b01007387 */ /* 0x000fee0000100800 */
[C---:B------:R-:W-:Y:S08]  /*2520*/  HMMA.16816.F32 R20, R152.reuse, R22, RZ ;  /* 0x000000169814723c */ /* 0x040ff000000018ff */
[C---:B----4-:R-:W-:Y:S08]  /*2530*/  HMMA.16816.F32 R16, R152.reuse, R36, RZ ;  /* 0x000000249810723c */ /* 0x050ff000000018ff */
[----:B------:R-:W-:Y:S01]  /*2540*/  HMMA.16816.F32 R12, R152, R38, RZ ;  /* 0x00000026980c723c */ /* 0x000fe200000018ff */
[----:B------:R-:W1:Y:S07]  /*2550*/  LDSM.16.M88.4 R36, [R5+0x12100] ;  /* 0x012100000524783b */ /* 0x000e6e0000000200 */
[C---:B------:R-:W-:Y:S01]  /*2560*/  HMMA.16816.F32 R68, R156.reuse, R52, R32 ;  /* 0x000000349c44723c */ /* 0x040fe20000001820 */
[----:B------:R-:W2:Y:S07]  /*2570*/  LDSM.16.M88.4 R32, [R5+0x12900] ;  /* 0x012900000520783b */ /* 0x000eae0000000200 */
[C---:B------:R-:W-:Y:S08]  /*2580*/  HMMA.16816.F32 R84, R156.reuse, R54, R28 ;  /* 0x000000369c54723c */ /* 0x040ff0000000181c */
[----:B------:R-:W-:Y:S08]  /*2590*/  HMMA.16816.F32 R52, R156, R60, R8 ;  /* 0x0000003c9c34723c */ /* 0x000ff00000001808 */
[----:B------:R-:W-:Y:S01]  /*25a0*/  HMMA.16816.F32 R8, R152, R42, RZ ;  /* 0x0000002a9808723c */ /* 0x000fe200000018ff */
[----:B------:R-:W3:Y:S07]  /*25b0*/  LDSM.16.M88.4 R40, [R5+0x13100] ;  /* 0x013100000528783b */ /* 0x000eee0000000200 */
[C---:B------:R-:W-:Y:S08]  /*25c0*/  HMMA.16816.F32 R76, R156.reuse, R50, R20 ;  /* 0x000000329c4c723c */ /* 0x040ff00000001814 */
[C---:B------:R-:W-:Y:S08]  /*25d0*/  HMMA.16816.F32 R80, R156.reuse, R44, R16 ;  /* 0x0000002c9c50723c */ /* 0x040ff00000001810 */
[----:B------:R-:W-:Y:S08]  /*25e0*/  HMMA.16816.F32 R88, R156, R46, R12 ;  /* 0x0000002e9c58723c */ /* 0x000ff0000000180c */
[C---:B------:R-:W-:Y:S08]  /*25f0*/  HMMA.16816.F32 R20, R152.reuse, R56, RZ ;  /* 0x000000389814723c */ /* 0x040ff000000018ff */
[C---:B------:R-:W-:Y:S08]  /*2600*/  HMMA.16816.F32 R16, R152.reuse, R58, RZ ;  /* 0x0000003a9810723c */ /* 0x040ff000000018ff */
[----:B------:R-:W-:Y:S08]  /*2610*/  HMMA.16816.F32 R12, R152, R64, RZ ;  /* 0x00000040980c723c */ /* 0x000ff000000018ff */
[C---:B------:R-:W-:Y:S01]  /*2620*/  HMMA.16816.F32 R72, R156.reuse, R48, R24 ;  /* 0x000000309c48723c */ /* 0x040fe20000001818 */
[----:B------:R-:W4:Y:S07]  /*2630*/  LDSM.16.M88.4 R24, [R5+0x13900] ;  /* 0x013900000518783b */ /* 0x000f2e0000000200 */
[----:B------:R-:W-:Y:S01]  /*2640*/  HMMA.16816.F32 R48, R156, R62, R8 ;  /* 0x0000003e9c30723c */ /* 0x000fe20000001808 */
[----:B------:R-:W-:Y:S07]  /*2650*/  LDSM.16.M88.4 R60, [R3+0x12900] ;  /* 0x01290000033c783b */ /* 0x000fee0000000200 */
[----:B------:R-:W-:Y:S08]  /*2660*/  HMMA.16816.F32 R8, R152, R66, RZ ;  /* 0x000000429808723c */ /* 0x000ff000000018ff */
[C---:B------:R-:W-:Y:S08]  /*2670*/  HMMA.16816.F32 R44, R156.reuse, R92, R20 ;  /* 0x0000005c9c2c723c */ /* 0x040ff00000001814 */
[C---:B------:R-:W-:Y:S01]  /*2680*/  HMMA.16816.F32 R28, R156.reuse, R94, R16 ;  /* 0x0000005e9c1c723c */ /* 0x040fe20000001810 */
[----:B------:R-:W3:Y:S07]  /*2690*/  LDSM.16.M88.4 R16, [R5+0x14100] ;  /* 0x014100000510783b */ /* 0x000eee0000000200 */
[----:B------:R-:W-:Y:S01]  /*26a0*/  HMMA.16816.F32 R20, R156, R96, R12 ;  /* 0x000000609c14723c */ /* 0x000fe2000000180c */
[----:B------:R-:W3:Y:S07]  /*26b0*/  LDSM.16.M88.4 R12, [R5+0x14900] ;  /* 0x01490000050c783b */ /* 0x000eee0000000200 */
[C---:B-1----:R-:W-:Y:S08]  /*26c0*/  HMMA.16816.F32 R64, R184.reuse, R36, R68 ;  /* 0x00000024b840723c */ /* 0x042ff00000001844 */
[----:B------:R-:W-:Y:S01]  /*26d0*/  HMMA.16816.F32 R68, R184, R38, R84 ;  /* 0x00000026b844723c */ /* 0x000fe20000001854 */
[----:B------:R-:W1:Y:S07]  /*26e0*/  LDSM.16.M88.4 R36, [R3+0x12100] ;  /* 0x012100000324783b */ /* 0x000e6e0000000200 */
[----:B------:R-:W-:Y:S08]  /*26f0*/  HMMA.16816.F32 R8, R156, R98, R8 ;  /* 0x000000629c08723c */ /* 0x000ff00000001808 */
[C---:B--2---:R-:W-:Y:S08]  /*2700*/  HMMA.16816.F32 R72, R184.reuse, R32, R72 ;  /* 0x00000020b848723c */ /* 0x044ff00000001848 */
[C---:B------:R-:W-:Y:S01]  /*2710*/  HMMA.16816.F32 R76, R184.reuse, R34, R76 ;  /* 0x00000022b84c723c */ /* 0x040fe2000000184c */
[----:B------:R-:W-:Y:S07]  /*2720*/  LDSM.16.M88.4 R32, [R3+0x14100] ;  /* 0x014100000320783b */ /* 0x000fee0000000200 */
[C---:B---3--:R-:W-:Y:S08]  /*2730*/  HMMA.16816.F32 R84, R184.reuse, R40, R80 ;  /* 0x00000028b854723c */ /* 0x048ff00000001850 */
[C---:B----4-:R-:W-:Y:S01]  /*2740*/  HMMA.16816.F32 R96, R184.reuse, R24, R52 ;  /* 0x00000018b860723c */ /* 0x050fe20000001834 */
[----:B------:R-:W2:Y:S07]  /*2750*/  LDSM.16.M88.4 R52, [R3+0x13100] ;  /* 0x013100000334783b */ /* 0x000eae0000000200 */
[C---:B------:R-:W-:Y:S08]  /*2760*/  HMMA.16816.F32 R88, R184.reuse, R42, R88 ;  /* 0x0000002ab858723c */ /* 0x040ff00000001858 */
[C---:B------:R-:W-:Y:S08]  /*2770*/  HMMA.16816.F32 R80, R184.reuse, R26, R48 ;  /* 0x0000001ab850723c */ /* 0x040ff00000001830 */
[C---:B------:R-:W-:Y:S01]  /*2780*/  HMMA.16816.F32 R56, R184.reuse, R16, R44 ;  /* 0x00000010b838723c */ /* 0x040fe2000000182c */
[----:B------:R-:W3:Y:S07]  /*2790*/  LDSM.16.M88.4 R44, [R3+0x13900] ;  /* 0x01390000032c783b */ /* 0x000eee0000000200 */
[C---:B------:R-:W-:Y:S01]  /*27a0*/  HMMA.16816.F32 R48, R184.reuse, R18, R28 ;  /* 0x00000012b830723c */ /* 0x040fe2000000181c */
[----:B------:R-:W4:Y:S07]  /*27b0*/  LDSM.16.M88.4 R28, [R3+0x14900] ;  /* 0x01490000031c783b */ /* 0x000f2e0000000200 */
[C---:B------:R-:W-:Y:S01]  /*27c0*/  HMMA.16816.F32 R40, R184.reuse, R12, R20 ;  /* 0x0000000cb828723c */ /* 0x040fe20000001814 */
[----:B------:R-:W2:Y:S07]  /*27d0*/  LDSM.16.M88.4 R20, [R236+0x15100] ;  /* 0x01510000ec14783b */ /* 0x000eae0000000200 */
[----:B------:R-:W-:Y:S08]  /*27e0*/  HMMA.16816.F32 R24, R184, R14, R8 ;  /* 0x0000000eb818723c */ /* 0x000ff00000001808 */
[C---:B-1----:R-:W-:Y:S08]  /*27f0*/  HMMA.16816.F32 R16, R188.reuse, R36, R64 ;  /* 0x00000024bc10723c */ /* 0x042ff00000001840 */
[C---:B------:R-:W-:Y:S01]  /*2800*/  HMMA.16816.F32 R12, R188.reuse, R38, R68 ;  /* 0x00000026bc0c723c */ /* 0x040fe20000001844 */
[----:B------:R-:W1:Y:S07]  /*2810*/  LDSM.16.M88.4 R36, [R236+0x15900] ;  /* 0x01590000ec24783b */ /* 0x000e6e0000000200 */
[C---:B------:R-:W-:Y:S08]  /*2820*/  HMMA.16816.F32 R8, R188.reuse, R60, R72 ;  /* 0x0000003cbc08723c */ /* 0x040ff00000001848 */
[C---:B------:R-:W-:Y:S01]  /*2830*/  HMMA.16816.F32 R64, R188.reuse, R62, R76 ;  /* 0x0000003ebc40723c */ /* 0x040fe2000000184c */
[----:B------:R-:W1:Y:S07]  /*2840*/  LDSM.16.M88.4 R60, [R236+0x16100] ;  /* 0x01610000ec3c783b */ /* 0x000e6e0000000200 */
[C---:B--2---:R-:W-:Y:S08]  /*2850*/  HMMA.16816.F32 R68, R188.reuse, R52, R84 ;  /* 0x00000034bc44723c */ /* 0x044ff00000001854 */
[C---:B------:R-:W-:Y:S08]  /*2860*/  HMMA.16816.F32 R76, R188.reuse, R54, R88 ;  /* 0x00000036bc4c723c */ /* 0x040ff00000001858 */
[C---:B------:R-:W-:Y:S01]  /*2870*/  HMMA.16816.F32 R92, R188.reuse, R32, R56 ;  /* 0x00000020bc5c723c */ /* 0x040fe20000001838 */
[----:B------:R-:W2:Y:S07]  /*2880*/  LDSM.16.M88.4 R56, [R236+0x16900] ;  /* 0x01690000ec38783b */ /* 0x000eae0000000200 */
[C---:B---3--:R-:W-:Y:S08]  /*2890*/  HMMA.16816.F32 R96, R188.reuse, R44, R96 ;  /* 0x0000002cbc60723c */ /* 0x048ff00000001860 */
[C---:B------:R-:W-:Y:S08]  /*28a0*/  HMMA.16816.F32 R88, R188.reuse, R46, R80 ;  /* 0x0000002ebc58723c */ /* 0x040ff00000001850 */
[C---:B------:R-:W-:Y:S01]  /*28b0*/  HMMA.16816.F32 R84, R188.reuse, R34, R48 ;  /* 0x00000022bc54723c */ /* 0x040fe20000001830 */
[----:B------:R-:W3:Y:S04]  /*28c0*/  LDSM.16.M88.4 R48, [R236+0x17100] ;  /* 0x01710000ec30783b */ /* 0x000ee80000000200 */
[----:B------:R-:W-:Y:S03]  /*28d0*/  LDSM.16.M88.4 R32, [R4+0x15900] ;  /* 0x015900000420783b */ /* 0x000fe60000000200 */
[----:B----4-:R-:W-:Y:S08]  /*28e0*/  HMMA.16816.F32 R72, R188, R30, R24 ;  /* 0x0000001ebc48723c */ /* 0x010ff00000001818 */
[C---:B------:R-:W-:Y:S08]  /*28f0*/  HMMA.16816.F32 R52, R196.reuse, R20, R16 ;  /* 0x00000014c434723c */ /* 0x040ff00000001810 */
[C---:B------:R-:W-:Y:S08]  /*2900*/  HMMA.16816.F32 R44, R196.reuse, R22, R12 ;  /* 0x00000016c42c723c */ /* 0x040ff0000000180c */
[C---:B-1----:R-:W-:Y:S08]  /*2910*/  HMMA.16816.F32 R24, R196.reuse, R36, R8 ;  /* 0x00000024c418723c */ /* 0x042ff00000001808 */
[----:B------:R-:W-:Y:S01]  /*2920*/  HMMA.16816.F32 R20, R196, R38, R64 ;  /* 0x00000026c414723c */ /* 0x000fe20000001840 */
[----:B------:R-:W1:Y:S04]  /*2930*/  LDSM.16.M88.4 R36, [R4+0x15100] ;  /* 0x015100000424783b */ /* 0x000e680000000200 */
[----:B------:R-:W-:Y:S03]  /*2940*/  LDSM.16.M88.4 R64, [R4+0x17100] ;  /* 0x017100000440783b */ /* 0x000fe60000000200 */
[----:B------:R-:W-:Y:S01]  /*2950*/  HMMA.16816.F32 R80, R188, R28, R40 ;  /* 0x0000001cbc50723c */ /* 0x000fe20000001828 */
[----:B------:R-:W4:Y:S04]  /*2960*/  LDSM.16.M88.4 R40, [R236+0x17900] ;  /* 0x01790000ec28783b */ /* 0x000f280000000200 */
[----:B------:R-:W1:Y:S03]  /*2970*/  LDSM.16.M88.4 R28, [R4+0x16100] ;  /* 0x01610000041c783b */ /* 0x000e660000000200 */
[C---:B------:R-:W-:Y:S08]  /*2980*/  HMMA.16816.F32 R16, R196.reuse, R60, R68 ;  /* 0x0000003cc410723c */ /* 0x040ff00000001844 */
[C---:B------:R-:W-:Y:S01]  /*2990*/  HMMA.16816.F32 R12, R196.reuse, R62, R76 ;  /* 0x0000003ec40c723c */ /* 0x040fe2000000184c */
[----:B------:R-:W-:Y:S07]  /*29a0*/  LDSM.16.M88.4 R60, [R4+0x17900] ;  /* 0x01790000043c783b */ /* 0x000fee0000000200 */
[C---:B--2---:R-:W-:Y:S08]  /*29b0*/  HMMA.16816.F32 R68, R196.reuse, R58, R88 ;  /* 0x0000003ac444723c */ /* 0x044ff00000001858 */
[C---:B---3--:R-:W-:Y:S08]  /*29c0*/  HMMA.16816.F32 R100, R196.reuse, R48, R92 ;  /* 0x00000030c464723c */ /* 0x048ff0000000185c */
[----:B------:R-:W-:Y:S01]  /*29d0*/  HMMA.16816.F32 R88, R196, R50, R84 ;  /* 0x00000032c458723c */ /* 0x000fe20000001854 */
[----:B------:R-:W2:Y:S07]  /*29e0*/  LDSM.16.M88.4 R48, [R4+0x16900] ;  /* 0x016900000430783b */ /* 0x000eae0000000200 */
[----:B-1----:R-:W-:Y:S01]  /*29f0*/  HMMA.16816.F32 R92, R204, R36, R52 ;  /* 0x00000024cc5c723c */ /* 0x002fe20000001834 */
[----:B------:R-:W1:Y:S07]  /*2a00*/  LDSM.16.M88.4 R52, [R5+0x15100] ;  /* 0x015100000534783b */ /* 0x000e6e0000000200 */
[C---:B------:R-:W-:Y:S08]  /*2a10*/  HMMA.16816.F32 R8, R196.reuse, R56, R96 ;  /* 0x00000038c408723c */ /* 0x040ff00000001860 */
[----:B----4-:R-:W-:Y:S08]  /*2a20*/  HMMA.16816.F32 R96, R196, R40, R80 ;  /* 0x00000028c460723c */ /* 0x010ff00000001850 */
[----:B------:R-:W-:Y:S01]  /*2a30*/  HMMA.16816.F32 R80, R204, R38, R44 ;  /* 0x00000026cc50723c */ /* 0x000fe2000000182c */
[----:B------:R-:W3:Y:S07]  /*2a40*/  LDSM.16.M88.4 R36, [R5+0x16100] ;  /* 0x016100000524783b */ /* 0x000eee0000000200 */
[----:B------:R-:W-:Y:S01]  /*2a50*/  HMMA.16816.F32 R84, R196, R42, R72 ;  /* 0x0000002ac454723c */ /* 0x000fe20000001848 */
[----:B------:R-:W4:Y:S07]  /*2a60*/  LDSM.16.M88.4 R40, [R5+0x15900] ;  /* 0x015900000528783b */ /* 0x000f2e0000000200 */
[C---:B------:R-:W-:Y:S08]  /*2a70*/  HMMA.16816.F32 R44, R204.reuse, R30, R12 ;  /* 0x0000001ecc2c723c */ /* 0x040ff0000000180c */
[C---:B------:R-:W-:Y:S08]  /*2a80*/  HMMA.16816.F32 R76, R204.reuse, R32, R24 ;  /* 0x00000020cc4c723c */ /* 0x040ff00000001818 */
[C---:B------:R-:W-:Y:S01]  /*2a90*/  HMMA.16816.F32 R72, R204.reuse, R34, R20 ;  /* 0x00000022cc48723c */ /* 0x040fe20000001814 */
[----:B------:R-:W1:Y:S07]  /*2aa0*/  LDSM.16.M88.4 R32, [R5+0x16900] ;  /* 0x016900000520783b */ /* 0x000e6e0000000200 */
[C---:B------:R-:W-:Y:S01]  /*2ab0*/  HMMA.16816.F32 R56, R204.reuse, R28, R16 ;  /* 0x0000001ccc38723c */ /* 0x040fe20000001810 */
[----:B------:R-:W3:Y:S07]  /*2ac0*/  LDSM.16.M88.4 R28, [R5+0x17100] ;  /* 0x01710000051c783b */ /* 0x000eee0000000200 */
[C---:B--2---:R-:W-:Y:S08]  /*2ad0*/  HMMA.16816.F32 R24, R204.reuse, R48, R8 ;  /* 0x00000030cc18723c */ /* 0x044ff00000001808 */
[C---:B------:R-:W-:Y:S08]  /*2ae0*/  HMMA.16816.F32 R20, R204.reuse, R50, R68 ;  /* 0x00000032cc14723c */ /* 0x040ff00000001844 */
[C---:B------:R-:W-:Y:S08]  /*2af0*/  HMMA.16816.F32 R16, R204.reuse, R64, R100 ;  /* 0x00000040cc10723c */ /* 0x040ff00000001864 */
[----:B------:R-:W-:Y:S01]  /*2b00*/  HMMA.16816.F32 R12, R204, R66, R88 ;  /* 0x00000042cc0c723c */ /* 0x000fe20000001858 */
[----:B------:R-:W2:Y:S07]  /*2b10*/  LDSM.16.M88.4 R64, [R3+0x15100] ;  /* 0x015100000340783b */ /* 0x000eae0000000200 */
[C---:B-1----:R-:W-:Y:S08]  /*2b20*/  HMMA.16816.F32 R100, R208.reuse, R52, R92 ;  /* 0x00000034d064723c */ /* 0x042ff0000000185c */
[----:B------:R-:W-:Y:S01]  /*2b30*/  HMMA.16816.F32 R88, R208, R54, R80 ;  /* 0x00000036d058723c */ /* 0x000fe20000001850 */
[----:B------:R-:W1:Y:S07]  /*2b40*/  LDSM.16.M88.4 R52, [R5+0x17900] ;  /* 0x017900000534783b */ /* 0x000e6e0000000200 */
[C---:B------:R-:W-:Y:S08]  /*2b50*/  HMMA.16816.F32 R8, R204.reuse, R60, R96 ;  /* 0x0000003ccc08723c */ /* 0x040ff00000001860 */
[----:B------:R-:W-:Y:S01]  /*2b60*/  HMMA.16816.F32 R68, R204, R62, R84 ;  /* 0x0000003ecc44723c */ /* 0x000fe20000001854 */
[----:B------:R-:W1:Y:S07]  /*2b70*/  LDSM.16.M88.4 R60, [R3+0x15900] ;  /* 0x01590000033c783b */ /* 0x000e6e0000000200 */
[C---:B---3--:R-:W-:Y:S01]  /*2b80*/  HMMA.16816.F32 R80, R208.reuse, R38, R44 ;  /* 0x00000026d050723c */ /* 0x048fe2000000182c */
[----:B------:R-:W3:Y:S07]  /*2b90*/  LDSM.16.M88.4 R44, [R3+0x16100] ;  /* 0x01610000032c783b */ /* 0x000eee0000000200 */
[C---:B----4-:R-:W-:Y:S08]  /*2ba0*/  HMMA.16816.F32 R96, R208.reuse, R40, R76 ;  /* 0x00000028d060723c */ /* 0x050ff0000000184c */
[C---:B------:R-:W-:Y:S01]  /*2bb0*/  HMMA.16816.F32 R84, R208.reuse, R42, R72 ;  /* 0x0000002ad054723c */ /* 0x040fe20000001848 */
[----:B------:R-:W4:Y:S07]  /*2bc0*/  LDSM.16.M88.4 R40, [R3+0x16900] ;  /* 0x016900000328783b */ /* 0x000f2e0000000200 */
[C---:B------:R-:W-:Y:S01]  /*2bd0*/  HMMA.16816.F32 R92, R208.reuse, R36, R56 ;  /* 0x00000024d05c723c */ /* 0x040fe20000001838 */
[----:B------:R-:W1:Y:S07]  /*2be0*/  LDSM.16.M88.4 R36, [R3+0x17100] ;  /* 0x017100000324783b */ /* 0x000e6e0000000200 */
[C---:B------:R-:W-:Y:S08]  /*2bf0*/  HMMA.16816.F32 R76, R208.reuse, R32, R24 ;  /* 0x00000020d04c723c */ /* 0x040ff00000001818 */
[C---:B------:R-:W-:Y:S01]  /*2c00*/  HMMA.16816.F32 R72, R208.reuse, R34, R20 ;  /* 0x00000022d048723c */ /* 0x040fe20000001814 */
[----:B------:R-:W3:Y:S04]  /*2c10*/  LDSM.16.M88.4 R20, [R236+0x18100] ;  /* 0x01810000ec14783b */ /* 0x000ee80000000200 */
[----:B------:R-:W3:Y:S03]  /*2c20*/  LDSM.16.M88.4 R32, [R3+0x17900] ;  /* 0x017900000320783b */ /* 0x000ee60000000200 */
[C---:B------:R-:W-:Y:S08]  /*2c30*/  HMMA.16816.F32 R56, R208.reuse, R28, R16 ;  /* 0x0000001cd038723c */ /* 0x040ff00000001810 */
[----:B------:R-:W-:Y:S08]  /*2c40*/  HMMA.16816.F32 R48, R208, R30, R12 ;  /* 0x0000001ed030723c */ /* 0x000ff0000000180c */
[----:B--2---:R-:W-:Y:S08]  /*2c50*/  HMMA.16816.F32 R16, R212, R64, R100 ;  /* 0x00000040d410723c */ /* 0x004ff00000001864 */
[C---:B-1----:R-:W-:Y:S08]  /*2c60*/  HMMA.16816.F32 R28, R208.reuse, R52, R8 ;  /* 0x00000034d01c723c */ /* 0x042ff00000001808 */
[----:B------:R-:W-:Y:S01]  /*2c70*/  HMMA.16816.F32 R24, R208, R54, R68 ;  /* 0x00000036d018723c */ /* 0x000fe20000001844 */
[----:B------:R-:W-:Y:S07]  /*2c80*/  LDSM.16.M88.4 R52, [R236+0x19900] ;  /* 0x01990000ec34783b */ /* 0x000fee0000000200 */
[C---:B------:R-:W-:Y:S08]  /*2c90*/  HMMA.16816.F32 R12, R212.reuse, R66, R88 ;  /* 0x00000042d40c723c */ /* 0x040ff00000001858 */
[C---:B------:R-:W-:Y:S08]  /*2ca0*/  HMMA.16816.F32 R64, R212.reuse, R62, R84 ;  /* 0x0000003ed440723c */ /* 0x040ff00000001854 */
[C---:B---3--:R-:W-:Y:S08]  /*2cb0*/  HMMA.16816.F32 R92, R212.reuse, R44, R92 ;  /* 0x0000002cd45c723c */ /* 0x048ff0000000185c */
[C---:B------:R-:W-:Y:S01]  /*2cc0*/  HMMA.16816.F32 R84, R212.reuse, R46, R80 ;  /* 0x0000002ed454723c */ /* 0x040fe20000001850 */
[----:B------:R-:W1:Y:S07]  /*2cd0*/  LDSM.16.M88.4 R44, [R236+0x18900] ;  /* 0x01890000ec2c783b */ /* 0x000e6e0000000200 */
[C---:B------:R-:W-:Y:S01]  /*2ce0*/  HMMA.16816.F32 R8, R212.reuse, R60, R96 ;  /* 0x0000003cd408723c */ /* 0x040fe20000001860 */
[----:B------:R-:W-:Y:S07]  /*2cf0*/  LDSM.16.M88.4 R60, [R236+0x1a100] ;  /* 0x01a10000ec3c783b */ /* 0x000fee0000000200 */
[C---:B----4-:R-:W-:Y:S08]  /*2d00*/  HMMA.16816.F32 R88, R212.reuse, R40, R76 ;  /* 0x00000028d458723c */ /* 0x050ff0000000184c */
[C---:B------:R-:W-:Y:S08]  /*2d10*/  HMMA.16816.F32 R76, R212.reuse, R36, R56 ;  /* 0x00000024d44c723c */ /* 0x040ff00000001838 */
[C---:B------:R-:W-:Y:S01]  /*2d20*/  HMMA.16816.F32 R96, R212.reuse, R38, R48 ;  /* 0x00000026d460723c */ /* 0x040fe20000001830 */
[----:B------:R-:W2:Y:S04]  /*2d30*/  LDSM.16.M88.4 R36, [R4+0x18100] ;  /* 0x018100000424783b */ /* 0x000ea80000000200 */
[----:B------:R-:W3:Y:S03]  /*2d40*/  LDSM.16.M88.4 R48, [R236+0x19100] ;  /* 0x01910000ec30783b */ /* 0x000ee60000000200 */
[----:B------:R-:W-:Y:S01]  /*2d50*/  HMMA.16816.F32 R100, R212, R42, R72 ;  /* 0x0000002ad464723c */ /* 0x000fe20000001848 */
[----:B------:R-:W4:Y:S07]  /*2d60*/  LDSM.16.M88.4 R40, [R236+0x1a900] ;  /* 0x01a90000ec28783b */ /* 0x000f2e0000000200 */
[----:B------:R-:W-:Y:S08]  /*2d70*/  HMMA.16816.F32 R68, R216, R20, R16 ;  /* 0x00000014d844723c */ /* 0x000ff00000001810 */
[C---:B------:R-:W-:Y:S01]  /*2d80*/  HMMA.16816.F32 R80, R212.reuse, R32, R28 ;  /* 0x00000020d450723c */ /* 0x040fe2000000181c */
[----:B------:R-:W-:Y:S07]  /*2d90*/  LDSM.16.M88.4 R28, [R4+0x19100] ;  /* 0x01910000041c783b */ /* 0x000fee0000000200 */
[----:B------:R-:W-:Y:S01]  /*2da0*/  HMMA.16816.F32 R72, R212, R34, R24 ;  /* 0x00000022d448723c */ /* 0x000fe20000001818 */
[----:B------:R-:W3:Y:S07]  /*2db0*/  LDSM.16.M88.4 R32, [R4+0x18900] ;  /* 0x018900000420783b */ /* 0x000eee0000000200 */
[C---:B------:R-:W-:Y:S08]  /*2dc0*/  HMMA.16816.F32 R56, R216.reuse, R22, R12 ;  /* 0x00000016d838723c */ /* 0x040ff0000000180c */
[C---:B-1----:R-:W-:Y:S08]  /*2dd0*/  HMMA.16816.F32 R24, R216.reuse, R44, R8 ;  /* 0x0000002cd818723c */ /* 0x042ff00000001808 */
[C---:B------:R-:W-:Y:S08]  /*2de0*/  HMMA.16816.F32 R8, R216.reuse, R52, R88 ;  /* 0x00000034d808723c */ /* 0x040ff00000001858 */
[----:B------:R-:W-:Y:S01]  /*2df0*/  HMMA.16816.F32 R20, R216, R46, R64 ;  /* 0x0000002ed814723c */ /* 0x000fe20000001840 */
[----:B------:R-:W1:Y:S04]  /*2e00*/  LDSM.16.M88.4 R44, [R4+0x19900] ;  /* 0x01990000042c783b */ /* 0x000e680000000200 */
[----:B------:R-:W-:Y:S03]  /*2e10*/  LDSM.16.M88.4 R64, [R4+0x1a900] ;  /* 0x01a900000440783b */ /* 0x000fe60000000200 */
[----:B--2---:R-:W-:Y:S08]  /*2e20*/  HMMA.16816.F32 R88, R220, R36, R68 ;  /* 0x00000024dc58723c */ /* 0x004ff00000001844 */
[C---:B---3--:R-:W-:Y:S08]  /*2e30*/  HMMA.16816.F32 R16, R216.reuse, R48, R92 ;  /* 0x00000030d810723c */ /* 0x048ff0000000185c */
[C---:B------:R-:W-:Y:S08]  /*2e40*/  HMMA.16816.F32 R12, R216.reuse, R50, R84 ;  /* 0x00000032d80c723c */ /* 0x040ff00000001854 */
[C---:B----4-:R-:W-:Y:S08]  /*2e50*/  HMMA.16816.F32 R80, R216.reuse, R40, R80 ;  /* 0x00000028d850723c */ /* 0x050ff00000001850 */
[----:B------:R-:W-:Y:S01]  /*2e60*/  HMMA.16816.F32 R72, R216, R42, R72 ;  /* 0x0000002ad848723c */ /* 0x000fe20000001848 */
[----:B------:R-:W2:Y:S07]  /*2e70*/  LDSM.16.M88.4 R40, [R4+0x1a100] ;  /* 0x01a100000428783b */ /* 0x000eae0000000200 */
[----:B------:R-:W-:Y:S01]  /*2e80*/  HMMA.16816.F32 R68, R220, R38, R56 ;  /* 0x00000026dc44723c */ /* 0x000fe20000001838 */
[----:B------:R-:W3:Y:S04]  /*2e90*/  LDSM.16.M88.4 R56, [R5+0x18100] ;  /* 0x018100000538783b */ /* 0x000ee80000000200 */
[----:B------:R-:W-:Y:S03]  /*2ea0*/  LDSM.16.M88.4 R36, [R5+0x19100] ;  /* 0x019100000524783b */ /* 0x000fe60000000200 */
[C---:B------:R-:W-:Y:S01]  /*2eb0*/  HMMA.16816.F32 R52, R216.reuse, R54, R100 ;  /* 0x00000036d834723c */ /* 0x040fe20000001864 */
[----:B------:R-:W-:Y:S07]  /*2ec0*/  LDSM.16.M88.4 R100, [R3+0x19100] ;  /* 0x019100000364783b */ /* 0x000fee0000000200 */
[C---:B------:R-:W-:Y:S08]  /*2ed0*/  HMMA.16816.F32 R76, R216.reuse, R60, R76 ;  /* 0x0000003cd84c723c */ /* 0x040ff0000000184c */
[----:B------:R-:W-:Y:S01]  /*2ee0*/  HMMA.16816.F32 R84, R216, R62, R96 ;  /* 0x0000003ed854723c */ /* 0x000fe20000001860 */
[----:B------:R-:W4:Y:S07]  /*2ef0*/  LDSM.16.M88.4 R60, [R5+0x18900] ;  /* 0x01890000053c783b */ /* 0x000f2e0000000200 */
[C---:B------:R-:W-:Y:S08]  /*2f00*/  HMMA.16816.F32 R104, R220.reuse, R32, R24 ;  /* 0x00000020dc68723c */ /* 0x040ff00000001818 */
[C---:B------:R-:W-:Y:S01]  /*2f10*/  HMMA.16816.F32 R96, R220.reuse, R34, R20 ;  /* 0x00000022dc60723c */ /* 0x040fe20000001814 */
[----:B------:R-:W-:Y:S07]  /*2f20*/  LDSM.16.M88.4 R32, [R5+0x19900] ;  /* 0x019900000520783b */ /* 0x000fee0000000200 */
[C---:B------:R-:W-:Y:S08]  /*2f30*/  HMMA.16816.F32 R92, R220.reuse, R28, R16 ;  /* 0x0000001cdc5c723c */ /* 0x040ff00000001810 */
[C---:B------:R-:W-:Y:S01]  /*2f40*/  HMMA.16816.F32 R48, R220.reuse, R30, R12 ;  /* 0x0000001edc30723c */ /* 0x040fe2000000180c */
[----:B------:R-:W4:Y:S04]  /*2f50*/  LDSM.16.M88.4 R28, [R5+0x1a100] ;  /* 0x01a10000051c783b */ /* 0x000f280000000200 */
[----:B------:R-:W4:Y:S03]  /*2f60*/  LDSM.16.M88.4 R4, [R5+0x1a900] ;  /* 0x01a900000504783b */ /* 0x000f260000000200 */
[C---:B-1----:R-:W-:Y:S08]  /*2f70*/  HMMA.16816.F32 R20, R220.reuse, R46, R52 ;  /* 0x0000002edc14723c */ /* 0x042ff00000001834 */
[C---:B------:R-:W-:Y:S08]  /*2f80*/  HMMA.16816.F32 R24, R220.reuse, R44, R8 ;  /* 0x0000002cdc18723c */ /* 0x040ff00000001808 */
[----:B--2---:R-:W-:Y:S08]  /*2f90*/  HMMA.16816.F32 R16, R220, R40, R76 ;  /* 0x00000028dc10723c */ /* 0x004ff0000000184c */
[C---:B---3--:R-:W-:Y:S01]  /*2fa0*/  HMMA.16816.F32 R52, R224.reuse, R56, R88 ;  /* 0x00000038e034723c */ /* 0x048fe20000001858 */
[----:B------:R-:W-:Y:S07]  /*2fb0*/  LDSM.16.M88.4 R88, [R3+0x18900] ;  /* 0x018900000358783b */ /* 0x000fee0000000200 */
[----:B------:R-:W-:Y:S01]  /*2fc0*/  HMMA.16816.F32 R68, R224, R58, R68 ;  /* 0x0000003ae044723c */ /* 0x000fe20000001844 */
[----:B------:R-:W1:Y:S07]  /*2fd0*/  LDSM.16.M88.4 R56, [R3+0x18100] ;  /* 0x018100000338783b */ /* 0x000e6e0000000200 */
[C---:B------:R-:W-:Y:S08]  /*2fe0*/  HMMA.16816.F32 R8, R220.reuse, R64, R80 ;  /* 0x00000040dc08723c */ /* 0x040ff00000001850 */
[C---:B------:R-:W-:Y:S08]  /*2ff0*/  HMMA.16816.F32 R12, R220.reuse, R42, R84 ;  /* 0x0000002adc0c723c */ /* 0x040ff00000001854 */
[----:B------:R-:W-:Y:S08]  /*3000*/  HMMA.16816.F32 R40, R220, R66, R72 ;  /* 0x00000042dc28723c */ /* 0x000ff00000001848 */
[C---:B----4-:R-:W-:Y:S01]  /*3010*/  HMMA.16816.F32 R72, R224.reuse, R60, R104 ;  /* 0x0000003ce048723c */ /* 0x050fe20000001868 */
[----:B------:R-:W-:Y:S07]  /*3020*/  LDSM.16.M88.4 R104, [R3+0x19900] ;  /* 0x019900000368783b */ /* 0x000fee0000000200 */
[C---:B------:R-:W-:Y:S08]  /*3030*/  HMMA.16816.F32 R80, R224.reuse, R62, R96 ;  /* 0x0000003ee050723c */ /* 0x040ff00000001860 */
[C---:B------:R-:W-:Y:S08]  /*3040*/  HMMA.16816.F32 R60, R224.reuse, R28, R16 ;  /* 0x0000001ce03c723c */ /* 0x040ff00000001810 */
[C---:B------:R-:W-:Y:S01]  /*3050*/  HMMA.16816.F32 R84, R224.reuse, R36, R92 ;  /* 0x00000024e054723c */ /* 0x040fe2000000185c */
[----:B------:R-:W-:Y:S07]  /*3060*/  LDSM.16.M88.4 R92, [R3+0x1a100] ;  /* 0x01a10000035c783b */ /* 0x000fee0000000200 */
[----:B------:R-:W-:Y:S01]  /*3070*/  HMMA.16816.F32 R16, R224, R4, R8 ;  /* 0x00000004e010723c */ /* 0x000fe20000001808 */
[----:B------:R2:W3:Y:S01]  /*3080*/  LDSM.16.M88.4 R8, [R3+0x1a900] ;  /* 0x01a900000308783b */ /* 0x0004e20000000200 */
[----:B------:R-:W-:-:S06]  /*3090*/  DEPBAR.LE SB0, 0x2 ;  /* 0x000080800000791a */ /* 0x000fcc0000000000 */
[----:B------:R-:W-:Y:S08]  /*30a0*/  HMMA.16816.F32 R44, R224, R30, R12 ;  /* 0x0000001ee02c723c */ /* 0x000ff0000000180c */
[----:B-1----:R-:W-:Y:S01]  /*30b0*/  HMMA.16816.F32 R12, R228, R56, R52 ;  /* 0x00000038e40c723c */ /* 0x002fe20000001834 */
[----:B--2---:R-:W-:-:S07]  /*30c0*/  LOP3.LUT R3, R108, 0xffffffe0, RZ, 0xc0, !PT ;  /* 0xffffffe06c037812 */ /* 0x004fce00078ec0ff */
[----:B------:R-:W-:Y:S01]  /*30d0*/  HMMA.16816.F32 R64, R224, R34, R20 ;  /* 0x00000022e040723c */ /* 0x000fe20000001814 */
[----:B------:R-:W-:-:S07]  /*30e0*/  IMAD.IADD R3, R109, 0x1, -R3 ;  /* 0x000000016d037824 */ /* 0x000fce00078e0a03 */
[----:B------:R-:W-:Y:S01]  /*30f0*/  HMMA.16816.F32 R76, R224, R38, R48 ;  /* 0x00000026e04c723c */ /* 0x000fe20000001830 */
[----:B------:R-:W-:-:S04]  /*3100*/  SHF.R.S32.HI R4, RZ, 0x1f, R3 ;  /* 0x0000001fff047819 */ /* 0x000fc80000011403 */
[----:B------:R-:W-:-:S03]  /*3110*/  LEA.HI R4, R4, R3, RZ, 0x2 ;  /* 0x0000000304047211 */ /* 0x000fc600078f10ff */
[----:B------:R-:W-:Y:S01]  /*3120*/  HMMA.16816.F32 R20, R224, R6, R40 ;  /* 0x00000006e014723c */ /* 0x000fe20000001828 */
[----:B------:R-:W-:-:S05]  /*3130*/  LOP3.LUT R4, R4, 0x7ffffffc, RZ, 0xc0, !PT ;  /* 0x7ffffffc04047812 */ /* 0x000fca00078ec0ff */
[----:B------:R-:W-:Y:S01]  /*3140*/  IMAD.IADD R3, R3, 0x1, -R4 ;  /* 0x0000000103037824 */ /* 0x000fe200078e0a04 */
[----:B------:R-:W-:Y:S01]  /*3150*/  MOV R4, UR4 ;  /* 0x0000000400047c02 */ /* 0x000fe20008000f00 */
[----:B------:R-:W-:Y:S04]  /*3160*/  HMMA.16816.F32 R48, R224, R32, R24 ;  /* 0x00000020e030723c */ /* 0x000fe80000001818 */
[----:B------:R-:W-:-:S04]  /*3170*/  IMAD R3, R3, -0x2, R4 ;  /* 0xfffffffe03037824 */ /* 0x000fc800078e0204 */
[C---:B------:R-:W-:Y:S01]  /*3180*/  HMMA.16816.F32 R24, R228.reuse, R58, R68 ;  /* 0x0000003ae418723c */ /* 0x040fe20000001844 */
[C---:B------:R-:W-:Y:S02]  /*3190*/  ISETP.GT.AND P5, PT, R3.reuse, RZ, PT ;  /* 0x000000ff0300720c */ /* 0x040fe40003fa4270 */
[C---:B------:R-:W-:Y:S02]  /*31a0*/  ISETP.GT.AND P1, PT, R3.reuse, 0x1, PT ;  /* 0x000000010300780c */ /* 0x040fe40003f24270 */
[----:B------:R-:W-:Y:S02]  /*31b0*/  ISETP.GT.AND P6, PT, R3, 0x8, PT ;  /* 0x000000080300780c */ /* 0x000fe40003fc4270 */
[----:B------:R-:W-:Y:S01]  /*31c0*/  FSEL R7, R12, -INF , P5 ;  /* 0xff8000000c077808 */ /* 0x000fe20002800000 */
[----:B------:R-:W-:Y:S01]  /*31d0*/  HMMA.16816.F32 R28, R228, R88, R72 ;  /* 0x00000058e41c723c */ /* 0x000fe20000001848 */
[----:B------:R-:W-:Y:S02]  /*31e0*/  FSEL R6, R13, -INF , P1 ;  /* 0xff8000000d067808 */ /* 0x000fe40000800000 */
[----:B------:R-:W-:-:S02]  /*31f0*/  FSEL R14, R14, -INF , P5 ;  /* 0xff8000000e0e7808 */ /* 0x000fc40002800000 */
[----:B------:R-:W-:Y:S02]  /*3200*/  FMNMX.FTZ R4, R7, R6, !PT ;  /* 0x0000000607047209 */ /* 0x000fe40007810000 */
[----:B------:R-:W-:Y:S01]  /*3210*/  ISETP.GT.AND P5, PT, R3, 0x10, PT ;  /* 0x000000100300780c */ /* 0x000fe20003fa4270 */
[C---:B------:R-:W-:Y:S08]  /*3220*/  HMMA.16816.F32 R32, R228.reuse, R90, R80 ;  /* 0x0000005ae420723c */ /* 0x040ff00000001850 */
[----:B---3--:R-:W-:Y:S01]  /*3230*/  HMMA.16816.F32 R20, R228, R10, R20 ;  /* 0x0000000ae414723c */ /* 0x008fe20000001814 */
[----:B------:R-:W-:-:S06]  /*3240*/  FSEL R12, R26, -INF , P6 ;  /* 0xff8000001a0c7808 */ /* 0x000fcc0003000000 */
[----:B------:R-:W-:Y:S01]  /*3250*/  FSEL R11, R15, -INF , P1 ;  /* 0xff8000000f0b7808 */ /* 0x000fe20000800000 */
[C---:B------:R-:W-:Y:S01]  /*3260*/  HMMA.16816.F32 R16, R228.reuse, R8, R16 ;  /* 0x00000008e410723c */ /* 0x040fe20000001810 */
[----:B------:R-:W-:Y:S02]  /*3270*/  ISETP.GT.AND P1, PT, R3, 0x9, PT ;  /* 0x000000090300780c */ /* 0x000fe40003f24270 */
[----:B------:R-:W-:Y:S02]  /*3280*/  FMNMX.FTZ R5, R14, R11, !PT ;  /* 0x0000000b0e057209 */ /* 0x000fe40007810000 */
[----:B------:R-:W-:Y:S02]  /*3290*/  FSEL R10, R25, -INF , P1 ;  /* 0xff800000190a7808 */ /* 0x000fe40000800000 */
[----:B------:R-:W-:Y:S01]  /*32a0*/  FSEL R8, R24, -INF , P6 ;  /* 0xff80000018087808 */ /* 0x000fe20003000000 */
[----:B------:R-:W-:Y:S01]  /*32b0*/  HMMA.16816.F32 R36, R228, R100, R84 ;  /* 0x00000064e424723c */ /* 0x000fe20000001854 */
[----:B------:R-:W-:Y:S01]  /*32c0*/  FSEL R13, R27, -INF , P1 ;  /* 0xff8000001b0d7808 */ /* 0x000fe20000800000 */
[----:B------:R-:W-:Y:S01]  /*32d0*/  BAR.SYNC.DEFER_BLOCKING 0x0 ;  /* 0x0000000000007b1d */ /* 0x000fe20000010000 */
[----:B------:R-:W-:-:S02]  /*32e0*/  FMNMX.FTZ R4, R8, R4, !PT ;  /* 0x0000000408047209 */ /* 0x000fc40007810000 */
[C---:B------:R-:W-:Y:S02]  /*32f0*/  ISETP.GT.AND P1, PT, R3.reuse, 0x11, PT ;  /* 0x000000110300780c */ /* 0x040fe40003f24270 */
[----:B------:R-:W-:Y:S01]  /*3300*/  FMNMX.FTZ R4, R10, R4, !PT ;  /* 0x000000040a047209 */ /* 0x000fe20007810000 */
[C---:B------:R-:W-:Y:S01]  /*3310*/  HMMA.16816.F32 R56, R228.reuse, R94, R44 ;  /* 0x0000005ee438723c */ /* 0x040fe2000000182c */
[----:B------:R-:W-:Y:S02]  /*3320*/  ISETP.GT.AND P6, PT, R3, 0x18, PT ;  /* 0x000000180300780c */ /* 0x000fe40003fc4270 */
[----:B------:R-:W-:Y:S02]  /*3330*/  FMNMX.FTZ R5, R12, R5, !PT ;  /* 0x000000050c057209 */ /* 0x000fe40007810000 */
[----:B------:R-:W-:Y:S02]  /*3340*/  FSEL R89, R34, -INF , P6 ;  /* 0xff80000022597808 */ /* 0x000fe40003000000 */
[----:B------:R-:W-:Y:S01]  /*3350*/  FSEL R45, R28, -INF , P5 ;  /* 0xff8000001c2d7808 */ /* 0x000fe20002800000 */
[----:B------:R-:W-:Y:S01]  /*3360*/  HMMA.16816.F32 R40, R228, R102, R76 ;  /* 0x00000066e428723c */ /* 0x000fe2000000184c */
[----:B------:R-:W-:-:S02]  /*3370*/  FSEL R44, R29, -INF , P1 ;  /* 0xff8000001d2c7808 */ /* 0x000fc40000800000 */
[----:B------:R-:W-:Y:S02]  /*3380*/  FMNMX.FTZ R4, R45, R4, !PT ;  /* 0x000000042d047209 */ /* 0x000fe40007810000 */
[----:B------:R-:W-:Y:S02]  /*3390*/  FMNMX.FTZ R5, R13, R5, !PT ;  /* 0x000000050d057209 */ /* 0x000fe40007810000 */
[----:B------:R-:W-:Y:S01]  /*33a0*/  FMNMX.FTZ R4, R44, R4, !PT ;  /* 0x000000042c047209 */ /* 0x000fe20007810000 */
[C---:B------:R-:W-:Y:S01]  /*33b0*/  HMMA.16816.F32 R52, R228.reuse, R106, R64 ;  /* 0x0000006ae434723c */ /* 0x040fe20000001840 */
[----:B------:R-:W-:Y:S06]  /*33c0*/  LDSM.16.MT88.4 R24, [R0+0x100] ;  /* 0x000100000018783b */ /* 0x000fec0000004200 */
[----:B------:R-:W-:Y:S01]  /*33d0*/  FSEL R66, R30, -INF , P5 ;  /* 0xff8000001e427808 */ /* 0x000fe20002800000 */
[----:B------:R-:W-:Y:S01]  /*33e0*/  HMMA.16816.F32 R48, R228, R104, R48 ;  /* 0x00000068e430723c */ /* 0x000fe20000001830 */
[----:B------:R-:W-:-:S02]  /*33f0*/  ISETP.GT.AND P5, PT, R3, 0x19, PT ;  /* 0x000000190300780c */ /* 0x000fc40003fa4270 */
[----:B------:R-:W-:Y:S02]  /*3400*/  FSEL R64, R32, -INF , P6 ;  /* 0xff80000020407808 */ /* 0x000fe40003000000 */
[----:B------:R-:W-:Y:S02]  /*3410*/  FSEL R67, R31, -INF , P1 ;  /* 0xff8000001f437808 */ /* 0x000fe40000800000 */
[----:B------:R-:W-:Y:S01]  /*3420*/  ISETP.GT.AND P1, PT, R3, 0x20, PT ;  /* 0x000000200300780c */ /* 0x000fe20003f24270 */
[----:B------:R-:W-:Y:S01]  /*3430*/  HMMA.16816.F32 R60, R228, R92, R60 ;  /* 0x0000005ce43c723c */ /* 0x000fe2000000183c */
[----:B------:R-:W-:Y:S01]  /*3440*/  FSEL R65, R33, -INF , P5 ;  /* 0xff80000021417808 */ /* 0x000fe20002800000 */
[----:B------:R-:W-:Y:S01]  /*3450*/  LDSM.16.MT88.4 R28, [R2+0x3100] ;  /* 0x00310000021c783b */ /* 0x000fe20000004200 */
[----:B------:R-:W-:Y:S02]  /*3460*/  FMNMX.FTZ R4, R64, R4, !PT ;  /* 0x0000000440047209 */ /* 0x000fe40007810000 */
[----:B------:R-:W-:-:S02]  /*3470*/  FSEL R88, R35, -INF , P5 ;  /* 0xff80000023587808 */ /* 0x000fc40002800000 */
[----:B------:R-:W-:Y:S01]  /*3480*/  ISETP.GT.AND P5, PT, R3, 0x21, PT ;  /* 0x000000210300780c */ /* 0x000fe20003fa4270 */
[----:B------:R-:W-:Y:S01]  /*3490*/  LDSM.16.MT88.4 R32, [R2+0x100] ;  /* 0x000100000220783b */ /* 0x000fe20000004200 */
[----:B------:R-:W-:Y:S02]  /*34a0*/  FSEL R124, R36, -INF , P1 ;  /* 0xff800000247c7808 */ /* 0x000fe40000800000 */
[----:B------:R-:W-:Y:S02]  /*34b0*/  FMNMX.FTZ R4, R65, R4, !PT ;  /* 0x0000000441047209 */ /* 0x000fe40007810000 */
[----:B------:R-:W-:Y:S02]  /*34c0*/  FSEL R125, R37, -INF , P5 ;  /* 0xff800000257d7808 */ /* 0x000fe40002800000 */
[----:B------:R-:W-:Y:S02]  /*34d0*/  ISETP.GT.AND P6, PT, R3, 0x28, PT ;  /* 0x000000280300780c */ /* 0x000fe40003fc4270 */
[----:B------:R-:W-:-:S02]  /*34e0*/  FMNMX.FTZ R4, R124, R4, !PT ;  /* 0x000000047c047209 */ /* 0x000fc40007810000 */
[----:B------:R-:W-:Y:S02]  /*34f0*/  FSEL R134, R39, -INF , P5 ;  /* 0xff80000027867808 */ /* 0x000fe40002800000 */
        /* <DEDUP_REMOVED lines=30> */
[----:B------:R-:W-:-:S02]  /*36e0*/  ISETP.GT.AND P1, PT, R3, 0x41, PT ;  /* 0x000000410300780c */ /* 0x000fc40003f24270 */
[----:B------:R-:W-:Y:S02]  /*36f0*/  FSEL R247, R60, -INF , P5 ;  /* 0xff8000003cf77808 */ /* 0x000fe40002800000 */
[----:B------:R-:W-:Y:S02]  /*3700*/  FMNMX.FTZ R4, R240, R4, !PT ;  /* 0x00000004f0047209 */ /* 0x000fe40007810000 */
[----:B------:R-:W-:Y:S02]  /*3710*/  FSEL R161, R42, -INF , P6 ;  /* 0xff8000002aa17808 */ /* 0x000fe40003000000 */
[----:B------:R-:W-:Y:S01]  /*3720*/  FMNMX.FTZ R5, R134, R5, !PT ;  /* 0x0000000586057209 */ /* 0x000fe20007810000 */
[----:B------:R-:W-:Y:S01]  /*3730*/  LDSM.16.MT88.4 R40, [R135+0x6100] ;  /* 0x006100008728783b */ /* 0x000fe20000004200 */
        /* <DEDUP_REMOVED lines=40> */
[----:B------:R-:W-:Y:S02]  /*39c0*/  FSEL R149, R23, -INF , P1 ;  /* 0xff80000017957808 */ /* 0x000fe40000800000 */
[----:B------:R-:W-:Y:S01]  /*39d0*/  FMNMX.FTZ R3, R193, R3, !PT ;  /* 0x00000003c1037209 */ /* 0x000fe20007810000 */
[----:B------:R-:W-:Y:S03]  /*39e0*/  LDSM.16.MT88.4 R20, [R2+0x6100] ;  /* 0x006100000214783b */ /* 0x000fe60000004200 */
        /* <DEDUP_REMOVED lines=15> */
[----:B------:R-:W-:Y:S01]  /*3ae0*/  FSETP.NEU.FTZ.AND P1, PT, R3, -INF , PT ;  /* 0xff8000000300780b */ /* 0x000fe20003f3d000 */
[----:B--2---:R-:W-:-:S04]  /*3af0*/  FFMA.FTZ R4, R6, c[0x0][0x2d0], -R9 ;  /* 0x0000b40006047a23 */ /* 0x004fc80000010809 */
[----:B------:R1:W-:Y:S02]  /*3b00*/  MUFU.EX2 R146, R4 ;  /* 0x0000000400927308 */ /* 0x0003e40000000800 */
[----:B-1----:R-:W-:Y:S02]  /*3b10*/  FFMA.FTZ R4, R8, c[0x0][0x2d0], -R9 ;  /* 0x0000b40008047a23 */ /* 0x002fe40000010809 */
[----:B------:R-:W-:-:S04]  /*3b20*/  FMUL.FTZ R8, R3, c[0x0][0x2d0] ;  /* 0x0000b40003087a20 */ /* 0x000fc80000410000 */
[----:B------:R1:W2:Y:S01]  /*3b30*/  MUFU.EX2 R110, R4 ;  /* 0x00000004006e7308 */ /* 0x0002a20000000800 */
[----:B------:R-:W-:Y:S01]  /*3b40*/  FSEL R8, R8, RZ, P1 ;  /* 0x000000ff08087208 */ /* 0x000fe20000800000 */
[--C-:B-1----:R-:W-:Y:S02]  /*3b50*/  FFMA.FTZ R4, R10, c[0x0][0x2d0], -R9.reuse ;  /* 0x0000b4000a047a23 */ /* 0x102fe40000010809 */
[----:B------:R-:W-:-:S04]  /*3b60*/  FFMA.FTZ R10, R45, c[0x0][0x2d0], -R9 ;  /* 0x0000b4002d0a7a23 */ /* 0x000fc80000010809 */
[----:B------:R1:W3:Y:S08]  /*3b70*/  MUFU.EX2 R201, R4 ;  /* 0x0000000400c97308 */ /* 0x0002f00000000800 */
[----:B------:R4:W-:Y:S01]  /*3b80*/  MUFU.EX2 R142, R10 ;  /* 0x0000000a008e7308 */ /* 0x0009e20000000800 */
[----:B-1----:R-:W-:-:S07]  /*3b90*/  FFMA.FTZ R4, R14, c[0x0][0x2d0], -R8 ;  /* 0x0000b4000e047a23 */ /* 0x002fce0000010808 */
[----:B------:R1:W-:Y:S01]  /*3ba0*/  MUFU.EX2 R251, R4 ;  /* 0x0000000400fb7308 */ /* 0x0003e20000000800 */
[----:B----4-:R-:W-:-:S07]  /*3bb0*/  FFMA.FTZ R10, R44, c[0x0][0x2d0], -R9 ;  /* 0x0000b4002c0a7a23 */ /* 0x010fce0000010809 */
[----:B------:R4:W-:Y:S01]  /*3bc0*/  MUFU.EX2 R144, R10 ;  /* 0x0000000a00907308 */ /* 0x0009e20000000800 */
[----:B-1----:R-:W-:Y:S01]  /*3bd0*/  FFMA.FTZ R4, R11, c[0x0][0x2d0], -R8 ;  /* 0x0000b4000b047a23 */ /* 0x002fe20000010808 */
[----:B--2---:R-:W-:-:S06]  /*3be0*/  MOV R11, R110 ;  /* 0x0000006e000b7202 */ /* 0x004fcc0000000f00 */
[----:B------:R1:W2:Y:S01]  /*3bf0*/  MUFU.EX2 R194, R4 ;  /* 0x0000000400c27308 */ /* 0x0002a20000000800 */
[----:B---3--:R-:W-:Y:S01]  /*3c00*/  F2FP.PACK_AB R6, R201, R11 ;  /* 0x0000000bc906723e */ /* 0x008fe200000000ff */
[----:B----4-:R-:W-:-:S06]  /*3c10*/  FFMA.FTZ R10, R64, c[0x0][0x2d0], -R9 ;  /* 0x0000b400400a7a23 */ /* 0x010fcc0000010809 */
[----:B------:R3:W-:Y:S01]  /*3c20*/  MUFU.EX2 R120, R10 ;  /* 0x0000000a00787308 */ /* 0x0007e20000000800 */
[----:B-1----:R-:W-:Y:S01]  /*3c30*/  FFMA.FTZ R4, R12, c[0x0][0x2d0], -R8 ;  /* 0x0000b4000c047a23 */ /* 0x002fe20000010808 */
[----:B--2---:R-:W-:-:S06]  /*3c40*/  F2FP.PACK_AB R5, R194, R251 ;  /* 0x000000fbc205723e */ /* 0x004fcc00000000ff */
[----:B------:R1:W-:Y:S01]  /*3c50*/  MUFU.EX2 R241, R4 ;  /* 0x0000000400f17308 */ /* 0x0003e20000000800 */
[----:B---3--:R-:W-:-:S07]  /*3c60*/  FFMA.FTZ R10, R65, c[0x0][0x2d0], -R9 ;  /* 0x0000b400410a7a23 */ /* 0x008fce0000010809 */
[----:B------:R2:W-:Y:S01]  /*3c70*/  MUFU.EX2 R169, R10 ;  /* 0x0000000a00a97308 */ /* 0x0005e20000000800 */
[--C-:B-1----:R-:W-:Y:S02]  /*3c80*/  FFMA.FTZ R4, R13, c[0x0][0x2d0], -R8.reuse ;  /* 0x0000b4000d047a23 */ /* 0x102fe40000010808 */
[----:B------:R-:W1:Y:S05]  /*3c90*/  LDSM.16.MT88.4 R12, [R237+0x100] ;  /* 0x00010000ed0c783b */ /* 0x000e6a0000004200 */
[----:B------:R3:W4:Y:S01]  /*3ca0*/  MUFU.EX2 R141, R4 ;  /* 0x00000004008d7308 */ /* 0x0007220000000800 */
[----:B--2---:R-:W-:-:S07]  /*3cb0*/  FFMA.FTZ R10, R66, c[0x0][0x2d0], -R8 ;  /* 0x0000b400420a7a23 */ /* 0x004fce0000010808 */
[----:B------:R2:W-:Y:S01]  /*3cc0*/  MUFU.EX2 R150, R10 ;  /* 0x0000000a00967308 */ /* 0x0005e20000000800 */
[----:B---3--:R-:W-:Y:S02]  /*3cd0*/  F2FP.PACK_AB R4, R146, R250 ;  /* 0x000000fa9204723e */ /* 0x008fe400000000ff */
[----:B----4-:R-:W-:Y:S01]  /*3ce0*/  F2FP.PACK_AB R7, R141, R241 ;  /* 0x000000f18d07723e */ /* 0x010fe200000000ff */
[----:B--2---:R-:W-:-:S06]  /*3cf0*/  FFMA.FTZ R10, R67, c[0x0][0x2d0], -R8 ;  /* 0x0000b400430a7a23 */ /* 0x004fcc0000010808 */
[C---:B------:R-:W-:Y:S01]  /*3d00*/  HMMA.16816.F32 R56, R4.reuse, R28, RZ ;  /* 0x0000001c0438723c */ /* 0x040fe200000018ff */
[----:B------:R2:W3:Y:S07]  /*3d10*/  MUFU.EX2 R252, R10 ;  /* 0x0000000a00fc7308 */ /* 0x0004ee0000000800 */
[C---:B------:R-:W-:Y:S01]  /*3d20*/  HMMA.16816.F32 R72, R4.reuse, R30, RZ ;  /* 0x0000001e0448723c */ /* 0x040fe200000018ff */
[----:B------:R-:W4:Y:S07]  /*3d30*/  LDSM.16.MT88.4 R28, [R237+0x3100] ;  /* 0x00310000ed1c783b */ /* 0x000f2e0000004200 */
[----:B-1----:R-:W-:Y:S01]  /*3d40*/  HMMA.16816.F32 R100, R4, R12, RZ ;  /* 0x0000000c0464723c */ /* 0x002fe200000018ff */
[----:B--2---:R-:W-:-:S04]  /*3d50*/  FFMA.FTZ R10, R89, c[0x0][0x2d0], -R8 ;  /* 0x0000b400590a7a23 */ /* 0x004fc80000010808 */
[----:B------:R1:W-:Y:S03]  /*3d60*/  MUFU.EX2 R155, R10 ;  /* 0x0000000a009b7308 */ /* 0x0003e60000000800 */
[C---:B------:R-:W-:Y:S01]  /*3d70*/  HMMA.16816.F32 R76, R4.reuse, R14, RZ ;  /* 0x0000000e044c723c */ /* 0x040fe200000018ff */
[----:B------:R-:W2:Y:S07]  /*3d80*/  LDSM.16.MT88.4 R12, [R0+0x3100] ;  /* 0x00310000000c783b */ /* 0x000eae0000004200 */
[----:B------:R-:W-:Y:S01]  /*3d90*/  HMMA.16816.F32 R52, R4, R20, RZ ;  /* 0x000000140434723c */ /* 0x000fe200000018ff */
[----:B-1----:R-:W-:-:S07]  /*3da0*/  FFMA.FTZ R10, R88, c[0x0][0x2d0], -R8 ;  /* 0x0000b400580a7a23 */ /* 0x002fce0000010808 */
[C---:B------:R-:W-:Y:S01]  /*3db0*/  HMMA.16816.F32 R48, R4.reuse, R22, RZ ;  /* 0x000000160430723c */ /* 0x040fe200000018ff */
[----:B------:R-:W1:Y:S01]  /*3dc0*/  LDSM.16.MT88.4 R20, [R237+0x6100] ;  /* 0x00610000ed14783b */ /* 0x000e620000004200 */
[----:B------:R3:W1:Y:S06]  /*3dd0*/  MUFU.EX2 R168, R10 ;  /* 0x0000000a00a87308 */ /* 0x00066c0000000800 */
[C---:B------:R-:W-:Y:S08]  /*3de0*/  HMMA.16816.F32 R68, R4.reuse, R16, RZ ;  /* 0x000000100444723c */ /* 0x040ff000000018ff */
[----:B------:R-:W-:Y:S01]  /*3df0*/  HMMA.16816.F32 R84, R4, R18, RZ ;  /* 0x000000120454723c */ /* 0x000fe200000018ff */
[----:B------:R-:W1:Y:S01]  /*3e00*/  LDSM.16.MT88.4 R16, [R0+0x6100] ;  /* 0x006100000010783b */ /* 0x000e620000004200 */
[----:B---3--:R-:W-:-:S06]  /*3e10*/  IMAD.MOV.U32 R10, RZ, RZ, R143 ;  /* 0x000000ffff0a7224 */ /* 0x008fcc00078e008f */
[C---:B------:R-:W-:Y:S08]  /*3e20*/  HMMA.16816.F32 R96, R4.reuse, R24, RZ ;  /* 0x000000180460723c */ /* 0x040ff000000018ff */
[C---:B------:R-:W-:Y:S01]  /*3e30*/  HMMA.16816.F32 R60, R4.reuse, R26, RZ ;  /* 0x0000001a043c723c */ /* 0x040fe200000018ff */
[----:B------:R-:W3:Y:S07]  /*3e40*/  LDSM.16.MT88.4 R24, [R2+0x900] ;  /* 0x000900000218783b */ /* 0x000eee0000004200 */
[C---:B------:R-:W-:Y:S08]  /*3e50*/  HMMA.16816.F32 R44, R4.reuse, R36, RZ ;  /* 0x00000024042c723c */ /* 0x040ff000000018ff */
[C---:B------:R-:W-:Y:S08]  /*3e60*/  HMMA.16816.F32 R92, R4.reuse, R38, RZ ;  /* 0x00000026045c723c */ /* 0x040ff000000018ff */
[C---:B----4-:R-:W-:Y:S08]  /*3e70*/  HMMA.16816.F32 R36, R4.reuse, R28, RZ ;  /* 0x0000001c0424723c */ /* 0x050ff000000018ff */
[C---:B------:R-:W-:Y:S01]  /*3e80*/  HMMA.16816.F32 R108, R4.reuse, R30, RZ ;  /* 0x0000001e046c723c */ /* 0x040fe200000018ff */
[----:B------:R-:W4:Y:S07]  /*3e90*/  LDSM.16.MT88.4 R28, [R2+0x3900] ;  /* 0x00390000021c783b */ /* 0x000f2e0000004200 */
[C---:B--2---:R-:W-:Y:S08]  /*3ea0*/  HMMA.16816.F32 R64, R4.reuse, R12, RZ ;  /* 0x0000000c0440723c */ /* 0x044ff000000018ff */
[C---:B------:R-:W-:Y:S01]  /*3eb0*/  HMMA.16816.F32 R112, R4.reuse, R14, RZ ;  /* 0x0000000e0470723c */ /* 0x040fe200000018ff */
[----:B------:R-:W2:Y:S07]  /*3ec0*/  LDSM.16.MT88.4 R12, [R2+0x6900] ;  /* 0x00690000020c783b */ /* 0x000eae0000004200 */
[C---:B------:R-:W-:Y:S08]  /*3ed0*/  HMMA.16816.F32 R104, R4.reuse, R32, RZ ;  /* 0x000000200468723c */ /* 0x040ff000000018ff */
[C---:B------:R-:W-:Y:S01]  /*3ee0*/  HMMA.16816.F32 R80, R4.reuse, R34, RZ ;  /* 0x000000220450723c */ /* 0x040fe200000018ff */
[----:B------:R-:W2:Y:S07]  /*3ef0*/  LDSM.16.MT88.4 R32, [R135+0x900] ;  /* 0x000900008720783b */ /* 0x000eae0000004200 */
[C---:B------:R-:W-:Y:S07]  /*3f00*/  HMMA.16816.F32 R116, R4.reuse, R42, RZ ;  /* 0x0000002a0474723c */ /* 0x040fee00000018ff */
[----:B------:R-:W-:Y:S01]  /*3f10*/  MOV R43, R120 ;  /* 0x00000078002b7202 */ /* 0x000fe20000000f00 */
[C---:B-1----:R-:W-:Y:S08]  /*3f20*/  HMMA.16816.F32 R128, R4.reuse, R22, RZ ;  /* 0x000000160480723c */ /* 0x042ff000000018ff */
[C---:B------:R-:W-:Y:S01]  /*3f30*/  HMMA.16816.F32 R120, R4.reuse, R20, RZ ;  /* 0x000000140478723c */ /* 0x040fe200000018ff */
[----:B------:R-:W-:Y:S07]  /*3f40*/  LDSM.16.MT88.4 R20, [R237+0x900] ;  /* 0x00090000ed14783b */ /* 0x000fee0000004200 */
[C---:B------:R-:W-:Y:S08]  /*3f50*/  HMMA.16816.F32 R136, R4.reuse, R16, RZ ;  /* 0x000000100488723c */ /* 0x040ff000000018ff */
[C---:B------:R-:W-:Y:S01]  /*3f60*/  HMMA.16816.F32 R180, R4.reuse, R18, RZ ;  /* 0x0000001204b4723c */ /* 0x040fe200000018ff */
[----:B------:R-:W1:Y:S07]  /*3f70*/  LDSM.16.MT88.4 R16, [R0+0x900] ;  /* 0x000900000010783b */ /* 0x000e6e0000004200 */
[----:B------:R-:W-:Y:S07]  /*3f80*/  HMMA.16816.F32 R88, R4, R40, RZ ;  /* 0x000000280458723c */ /* 0x000fee00000018ff */
[----:B------:R-:W-:Y:S01]  /*3f90*/  F2FP.PACK_AB R4, R144, R142 ;  /* 0x0000008e9004723e */ /* 0x000fe200000000ff */
[----:B------:R-:W-:Y:S01]  /*3fa0*/  IMAD.MOV.U32 R41, RZ, RZ, R148 ;  /* 0x000000ffff297224 */ /* 0x000fe200078e0094 */
[----:B------:R-:W-:-:S02]  /*3fb0*/  F2FP.PACK_AB R5, R252, R150 ;  /* 0x00000096fc05723e */ /* 0x000fc400000000ff */
[----:B------:R-:W-:Y:S02]  /*3fc0*/  F2FP.PACK_AB R6, R169, R43 ;  /* 0x0000002ba906723e */ /* 0x000fe400000000ff */
[----:B------:R-:W-:Y:S02]  /*3fd0*/  F2FP.PACK_AB R7, R168, R155 ;  /* 0x0000009ba807723e */ /* 0x000fe400000000ff */
[----:B------:R-:W-:-:S05]  /*3fe0*/  MOV R40, R149 ;  /* 0x0000009500287202 */ /* 0x000fca0000000f00 */
[C---:B---3--:R-:W-:Y:S07]  /*3ff0*/  HMMA.16816.F32 R172, R4.reuse, R26, R80 ;  /* 0x0000001a04ac723c */ /* 0x048fee0000001850 */
[----:B------:R-:W-:Y:S01]  /*4000*/  IMAD.MOV.U32 R83, RZ, RZ, R147 ;  /* 0x000000ffff537224 */ /* 0x000fe200078e0093 */
[----:B------:R-:W-:Y:S01]  /*4010*/  MOV R81, R145 ;  /* 0x0000009100517202 */ /* 0x000fe20000000f00 */
[----:B------:R-:W-:Y:S01]  /*4020*/  IMAD.MOV.U32 R82, RZ, RZ, R146 ;  /* 0x000000ffff527224 */ /* 0x000fe200078e0092 */
[----:B----4-:R-:W-:Y:S01]  /*4030*/  HMMA.16816.F32 R164, R4, R30, R72 ;  /* 0x0000001e04a4723c */ /* 0x010fe20000001848 */
[----:B------:R-:W-:-:S06]  /*4040*/  IMAD.MOV.U32 R80, RZ, RZ, R144 ;  /* 0x000000ffff507224 */ /* 0x000fcc00078e0090 */
[----:B------:R-:W-:Y:S01]  /*4050*/  IMAD.MOV.U32 R31, RZ, RZ, R141 ;  /* 0x000000ffff1f7224 */ /* 0x000fe200078e008d */
[----:B------:R-:W-:Y:S01]  /*4060*/  HMMA.16816.F32 R144, R4, R28, R56 ;  /* 0x0000001c0490723c */ /* 0x000fe20000001838 */
[----:B------:R-:W-:-:S06]  /*4070*/  IMAD.MOV.U32 R30, RZ, RZ, R140 ;  /* 0x000000ffff1e7224 */ /* 0x000fcc00078e008c */
[----:B------:R-:W-:Y:S01]  /*4080*/  MOV R28, R142 ;  /* 0x0000008e001c7202 */ /* 0x000fe20000000f00 */
[----:B------:R-:W-:Y:S01]  /*4090*/  HMMA.16816.F32 R232, R4, R24, R104 ;  /* 0x0000001804e8723c */ /* 0x000fe20000001868 */
[----:B------:R-:W-:Y:S01]  /*40a0*/  LDSM.16.MT88.4 R24, [R237+0x3900] ;  /* 0x00390000ed18783b */ /* 0x000fe20000004200 */
[----:B------:R-:W-:-:S06]  /*40b0*/  IMAD.MOV.U32 R29, RZ, RZ, R150 ;  /* 0x000000ffff1d7224 */ /* 0x000fcc00078e0096 */
[C---:B--2---:R-:W-:Y:S08]  /*40c0*/  HMMA.16816.F32 R140, R4.reuse, R12, R52 ;  /* 0x0000000c048c723c */ /* 0x044ff00000001834 */
[C---:B------:R-:W-:Y:S01]  /*40d0*/  HMMA.16816.F32 R104, R4.reuse, R14, R48 ;  /* 0x0000000e0468723c */ /* 0x040fe20000001830 */
[----:B------:R-:W2:Y:S07]  /*40e0*/  LDSM.16.MT88.4 R12, [R135+0x3900] ;  /* 0x00390000870c783b */ /* 0x000eae0000004200 */
[C---:B------:R-:W-:Y:S07]  /*40f0*/  HMMA.16816.F32 R176, R4.reuse, R34, R84 ;  /* 0x0000002204b0723c */ /* 0x040fee0000001854 */
[----:B------:R-:W-:Y:S01]  /*4100*/  MOV R87, R202 ;  /* 0x000000ca00577202 */ /* 0x000fe20000000f00 */
[----:B------:R-:W-:Y:S01]  /*4110*/  IMAD.MOV.U32 R86, RZ, RZ, R201 ;  /* 0x000000ffff567224 */ /* 0x000fe200078e00c9 */
[----:B------:R-:W-:Y:S01]  /*4120*/  MOV R84, R171 ;  /* 0x000000ab00547202 */ /* 0x000fe20000000f00 */
[----:B------:R-:W-:Y:S01]  /*4130*/  IMAD.MOV.U32 R85, RZ, RZ, R200 ;  /* 0x000000ffff557224 */ /* 0x000fe200078e00c8 */
[C---:B-1----:R-:W-:Y:S08]  /*4140*/  HMMA.16816.F32 R60, R4.reuse, R18, R60 ;  /* 0x00000012043c723c */ /* 0x042ff0000000183c */
[C---:B------:R-:W-:Y:S07]  /*4150*/  HMMA.16816.F32 R200, R4.reuse, R20, R100 ;  /* 0x0000001404c8723c */ /* 0x040fee0000001864 */
[----:B------:R-:W-:Y:S01]  /*4160*/  IMAD.MOV.U32 R102, RZ, RZ, R170 ;  /* 0x000000ffff667224 */ /* 0x000fe200078e00aa */
[----:B------:R-:W-:Y:S01]  /*4170*/  MOV R100, R168 ;  /* 0x000000a800647202 */ /* 0x000fe20000000f00 */
[----:B------:R-:W-:Y:S01]  /*4180*/  IMAD.MOV.U32 R101, RZ, RZ, R169 ;  /* 0x000000ffff657224 */ /* 0x000fe200078e00a9 */
[C---:B------:R-:W-:Y:S01]  /*4190*/  HMMA.16816.F32 R148, R4.reuse, R32, R68 ;  /* 0x000000200494723c */ /* 0x040fe20000001844 */
[----:B------:R-:W-:Y:S07]  /*41a0*/  LDSM.16.MT88.4 R32, [R0+0x6900] ;  /* 0x006900000020783b */ /* 0x000fee0000004200 */
[C---:B------:R-:W-:Y:S01]  /*41b0*/  HMMA.16816.F32 R168, R4.reuse, R22, R76 ;  /* 0x0000001604a8723c */ /* 0x040fe2000000184c */
[----:B------:R-:W1:Y:S06]  /*41c0*/  LDSM.16.MT88.4 R20, [R0+0x3900] ;  /* 0x003900000014783b */ /* 0x000e6c0000004200 */
[----:B------:R-:W-:Y:S01]  /*41d0*/  IMAD.MOV.U32 R79, RZ, RZ, R195 ;  /* 0x000000ffff4f7224 */ /* 0x000fe200078e00c3 */
[----:B------:R-:W-:Y:S01]  /*41e0*/  MOV R77, R193 ;  /* 0x000000c1004d7202 */ /* 0x000fe20000000f00 */
[----:B------:R-:W-:Y:S01]  /*41f0*/  IMAD.MOV.U32 R78, RZ, RZ, R194 ;  /* 0x000000ffff4e7224 */ /* 0x000fe200078e00c2 */
[----:B--2---:R-:W-:Y:S01]  /*4200*/  HMMA.16816.F32 R44, R4, R12, R44 ;  /* 0x0000000c042c723c */ /* 0x004fe2000000182c */
[----:B------:R-:W-:-:S07]  /*4210*/  IMAD.MOV.U32 R76, RZ, RZ, R192 ;  /* 0x000000ffff4c7224 */ /* 0x000fce00078e00c0 */
[C---:B------:R-:W-:Y:S01]  /*4220*/  HMMA.16816.F32 R192, R4.reuse, R16, R96 ;  /* 0x0000001004c0723c */ /* 0x040fe20000001860 */
[----:B------:R-:W2:Y:S06]  /*4230*/  LDSM.16.MT88.4 R16, [R135+0x6900] ;  /* 0x006900008710783b */ /* 0x000eac0000004200 */
[----:B------:R-:W-:Y:S01]  /*4240*/  IMAD.MOV.U32 R99, RZ, RZ, R10 ;  /* 0x000000ffff637224 */ /* 0x000fe200078e000a */
[C---:B------:R-:W-:Y:S01]  /*4250*/  HMMA.16816.F32 R48, R4.reuse, R14, R92 ;  /* 0x0000000e0430723c */ /* 0x040fe2000000185c */
[----:B------:R-:W-:Y:S01]  /*4260*/  FFMA.FTZ R10, R124, c[0x0][0x2d0], -R9 ;  /* 0x0000b4007c0a7a23 */ /* 0x000fe20000010809 */
[----:B------:R-:W3:Y:S01]  /*4270*/  LDSM.16.MT88.4 R12, [R237+0x6900] ;  /* 0x00690000ed0c783b */ /* 0x000ee20000004200 */
[----:B------:R-:W-:Y:S01]  /*4280*/  IMAD.MOV.U32 R98, RZ, RZ, R43 ;  /* 0x000000ffff627224 */ /* 0x000fe200078e002b */
[----:B------:R-:W-:Y:S01]  /*4290*/  MOV R97, R40 ;  /* 0x0000002800617202 */ /* 0x000fe20000000f00 */
[----:B------:R4:W-:Y:S01]  /*42a0*/  MUFU.EX2 R103, R10 ;  /* 0x0000000a00677308 */ /* 0x0009e20000000800 */
[----:B------:R-:W-:Y:S01]  /*42b0*/  IMAD.MOV.U32 R96, RZ, RZ, R41 ;  /* 0x000000ffff607224 */ /* 0x000fe200078e0029 */
[----:B------:R-:W-:Y:S01]  /*42c0*/  MOV R95, R155 ;  /* 0x0000009b005f7202 */ /* 0x000fe20000000f00 */
[----:B------:R-:W-:Y:S01]  /*42d0*/  HMMA.16816.F32 R40, R4, R26, R108 ;  /* 0x0000001a0428723c */ /* 0x000fe2000000186c */
[----:B------:R-:W-:Y:S01]  /*42e0*/  MOV R93, R76 ;  /* 0x0000004c005d7202 */ /* 0x000fe20000000f00 */
[----:B------:R-:W-:Y:S01]  /*42f0*/  IMAD.MOV.U32 R94, RZ, RZ, R99 ;  /* 0x000000ffff5e7224 */ /* 0x000fe200078e0063 */
[----:B------:R-:W-:Y:S01]  /*4300*/  MOV R124, R86 ;  /* 0x00000056007c7202 */ /* 0x000fe20000000f00 */
[----:B------:R-:W-:-:S02]  /*4310*/  IMAD.MOV.U32 R99, RZ, RZ, R100 ;  /* 0x000000ffff637224 */ /* 0x000fc400078e0064 */
[----:B------:R-:W-:Y:S01]  /*4320*/  IMAD.MOV.U32 R100, RZ, RZ, R101 ;  /* 0x000000ffff647224 */ /* 0x000fe200078e0065 */
[----:B------:R-:W-:Y:S01]  /*4330*/  MOV R110, R79 ;  /* 0x0000004f006e7202 */ /* 0x000fe20000000f00 */
[C---:B-1----:R-:W-:Y:S01]  /*4340*/  HMMA.16816.F32 R52, R4.reuse, R20, R64 ;  /* 0x000000140434723c */ /* 0x042fe20000001840 */
[----:B------:R-:W-:Y:S01]  /*4350*/  IMAD.MOV.U32 R108, RZ, RZ, R252 ;  /* 0x000000ffff6c7224 */ /* 0x000fe200078e00fc */
[----:B------:R-:W-:Y:S01]  /*4360*/  MOV R101, R102 ;  /* 0x0000006600657202 */ /* 0x000fe20000000f00 */
[----:B------:R-:W-:Y:S02]  /*4370*/  IMAD.MOV.U32 R111, RZ, RZ, R78 ;  /* 0x000000ffff6f7224 */ /* 0x000fe400078e004e */
[----:B----4-:R-:W-:Y:S02]  /*4380*/  FFMA.FTZ R10, R125, c[0x0][0x2d0], -R9 ;  /* 0x0000b4007d0a7a23 */ /* 0x010fe40000010809 */
[----:B------:R-:W-:Y:S01]  /*4390*/  IMAD.MOV.U32 R102, RZ, RZ, R84 ;  /* 0x000000ffff667224 */ /* 0x000fe200078e0054 */
[----:B------:R-:W-:Y:S01]  /*43a0*/  HMMA.16816.F32 R56, R4, R22, R112 ;  /* 0x000000160438723c */ /* 0x000fe20000001870 */
[----:B------:R1:W-:Y:S01]  /*43b0*/  MUFU.EX2 R155, R10 ;  /* 0x0000000a009b7308 */ /* 0x0003e20000000800 */
[----:B------:R-:W-:Y:S01]  /*43c0*/  IMAD.MOV.U32 R109, RZ, RZ, R85 ;  /* 0x000000ffff6d7224 */ /* 0x000fe200078e0055 */
[----:B------:R-:W-:Y:S01]  /*43d0*/  MOV R21, R83 ;  /* 0x0000005300157202 */ /* 0x000fe20000000f00 */
[----:B------:R-:W-:-:S02]  /*43e0*/  IMAD.MOV.U32 R125, RZ, RZ, R87 ;  /* 0x000000ffff7d7224 */ /* 0x000fc400078e0057 */
[----:B------:R-:W-:Y:S01]  /*43f0*/  IMAD.MOV.U32 R20, RZ, RZ, R82 ;  /* 0x000000ffff147224 */ /* 0x000fe200078e0052 */
[----:B------:R-:W-:Y:S01]  /*4400*/  MOV R22, R80 ;  /* 0x0000005000167202 */ /* 0x000fe20000000f00 */
[C---:B------:R-:W-:Y:S01]  /*4410*/  HMMA.16816.F32 R84, R4.reuse, R34, R180 ;  /* 0x000000220454723c */ /* 0x040fe200000018b4 */
[----:B------:R-:W-:Y:S01]  /*4420*/  IMAD.MOV.U32 R23, RZ, RZ, R81 ;  /* 0x000000ffff177224 */ /* 0x000fe200078e0051 */
[----:B------:R-:W-:Y:S01]  /*4430*/  MOV R114, R31 ;  /* 0x0000001f00727202 */ /* 0x000fe20000000f00 */
[----:B------:R-:W-:Y:S02]  /*4440*/  IMAD.MOV.U32 R115, RZ, RZ, R30 ;  /* 0x000000ffff737224 */ /* 0x000fe400078e001e */
[----:B------:R-:W-:Y:S02]  /*4450*/  IMAD.MOV.U32 R113, RZ, RZ, R28 ;  /* 0x000000ffff717224 */ /* 0x000fe400078e001c */
[----:B------:R-:W-:Y:S01]  /*4460*/  IMAD.MOV.U32 R112, RZ, RZ, R29 ;  /* 0x000000ffff707224 */ /* 0x000fe200078e001d */
[C---:B--2---:R-:W-:Y:S01]  /*4470*/  HMMA.16816.F32 R64, R4.reuse, R16, R88 ;  /* 0x000000100440723c */ /* 0x044fe20000001858 */
[----:B-1----:R-:W-:Y:S01]  /*4480*/  FFMA.FTZ R10, R126, c[0x0][0x2d0], -R9 ;  /* 0x0000b4007e0a7a23 */ /* 0x002fe20000010809 */
[----:B------:R-:W-:Y:S01]  /*4490*/  LDSM.16.MT88.4 R28, [R135+0x1100] ;  /* 0x00110000871c783b */ /* 0x000fe20000004200 */
[----:B------:R-:W-:Y:S01]  /*44a0*/  IMAD.MOV.U32 R35, RZ, RZ, R93 ;  /* 0x000000ffff237224 */ /* 0x000fe200078e005d */
[----:B------:R-:W-:Y:S01]  /*44b0*/  MOV R181, R94 ;  /* 0x0000005e00b57202 */ /* 0x000fe20000000f00 */
[----:B------:R1:W2:Y:S03]  /*44c0*/  MUFU.EX2 R126, R10 ;  /* 0x0000000a007e7308 */ /* 0x0002a60000000800 */
[C---:B------:R-:W-:Y:S01]  /*44d0*/  HMMA.16816.F32 R68, R4.reuse, R18, R116 ;  /* 0x000000120444723c */ /* 0x040fe20000001874 */
[----:B------:R-:W4:Y:S07]  /*44e0*/  LDSM.16.MT88.4 R16, [R2+0x1100] ;  /* 0x001100000210783b */ /* 0x000f2e0000004200 */
[----:B---3--:R-:W-:Y:S01]  /*44f0*/  HMMA.16816.F32 R72, R4, R12, R120 ;  /* 0x0000000c0448723c */ /* 0x008fe20000001878 */
[----:B-1----:R-:W-:Y:S01]  /*4500*/  FFMA.FTZ R10, R127, c[0x0][0x2d0], -R9 ;  /* 0x0000b4007f0a7a23 */ /* 0x002fe20000010809 */
[----:B------:R-:W-:Y:S01]  /*4510*/  MOV R127, R23 ;  /* 0x00000017007f7202 */ /* 0x000fe20000000f00 */
[----:B--2---:R-:W-:-:S05]  /*4520*/  IMAD.MOV.U32 R180, RZ, RZ, R126 ;  /* 0x000000ffffb47224 */ /* 0x004fca00078e007e */
[----:B------:R-:W-:Y:S01]  /*4530*/  HMMA.16816.F32 R36, R4, R24, R36 ;  /* 0x000000180424723c */ /* 0x000fe20000001824 */
[----:B------:R1:W2:Y:S01]  /*4540*/  MUFU.EX2 R91, R10 ;  /* 0x0000000a005b7308 */ /* 0x0002a20000000800 */
[----:B------:R-:W-:Y:S01]  /*4550*/  LDSM.16.MT88.4 R24, [R2+0x4100] ;  /* 0x004100000218783b */ /* 0x000fe20000004200 */
[----:B------:R-:W-:-:S05]  /*4560*/  IMAD.MOV.U32 R126, RZ, RZ, R22 ;  /* 0x000000ffff7e7224 */ /* 0x000fca00078e0016 */
[----:B------:R-:W-:Y:S07]  /*4570*/  HMMA.16816.F32 R80, R4, R32, R136 ;  /* 0x000000200450723c */ /* 0x000fee0000001888 */
[----:B------:R-:W-:Y:S01]  /*4580*/  MOV R32, R97 ;  /* 0x0000006100207202 */ /* 0x000fe20000000f00 */
[----:B------:R-:W-:Y:S02]  /*4590*/  IMAD.MOV.U32 R33, RZ, RZ, R98 ;  /* 0x000000ffff217224 */ /* 0x000fe400078e0062 */
[----:B-1----:R-:W-:-:S02]  /*45a0*/  FFMA.FTZ R10, R133, c[0x0][0x2d0], -R8 ;  /* 0x0000b400850a7a23 */ /* 0x002fc40000010808 */
[----:B--2---:R-:W-:Y:S02]  /*45b0*/  IMAD.MOV.U32 R183, RZ, RZ, R91 ;  /* 0x000000ffffb77224 */ /* 0x004fe400078e005b */
[----:B------:R1:W2:Y:S01]  /*45c0*/  MUFU.EX2 R92, R10 ;  /* 0x0000000a005c7308 */ /* 0x0002a20000000800 */
[----:B------:R-:W-:Y:S02]  /*45d0*/  IMAD.MOV.U32 R133, RZ, RZ, R20 ;  /* 0x000000ffff857224 */ /* 0x000fe400078e0014 */
[----:B-1----:R-:W-:Y:S01]  /*45e0*/  FFMA.FTZ R10, R134, c[0x0][0x2d0], -R8 ;  /* 0x0000b400860a7a23 */ /* 0x002fe20000010808 */
[----:B------:R-:W-:Y:S01]  /*45f0*/  MOV R134, R111 ;  /* 0x0000006f00867202 */ /* 0x000fe20000000f00 */
[----:B--2---:R-:W-:-:S03]  /*4600*/  IMAD.MOV.U32 R123, RZ, RZ, R92 ;  /* 0x000000ffff7b7224 */ /* 0x004fc600078e005c */
[----:B------:R-:W1:Y:S01]  /*4610*/  MUFU.EX2 R88, R10 ;  /* 0x0000000a00587308 */ /* 0x000e620000000800 */
[----:B------:R-:W-:Y:S02]  /*4620*/  IMAD.MOV.U32 R92, RZ, RZ, R77 ;  /* 0x000000ffff5c7224 */ /* 0x000fe400078e004d */
[----:B------:R-:W-:Y:S01]  /*4630*/  HMMA.16816.F32 R76, R4, R14, R128 ;  /* 0x0000000e044c723c */ /* 0x000fe20000001880 */
[----:B------:R-:W2:Y:S01]  /*4640*/  LDSM.16.MT88.4 R12, [R2+0x7100] ;  /* 0x00710000020c783b */ /* 0x000ea20000004200 */
[----:B------:R-:W-:-:S05]  /*4650*/  IMAD.MOV.U32 R34, RZ, RZ, R92 ;  /* 0x000000ffff227224 */ /* 0x000fca00078e005c */
[----:B------:R-:W-:Y:S01]  /*4660*/  F2FP.PACK_AB R4, R155, R103 ;  /* 0x000000679b04723e */ /* 0x000fe200000000ff */
[----:B------:R-:W-:Y:S01]  /*4670*/  IMAD.MOV.U32 R131, RZ, RZ, R21 ;  /* 0x000000ffff837224 */ /* 0x000fe200078e0015 */
[----:B------:R-:W-:Y:S01]  /*4680*/  F2FP.PACK_AB R6, R183, R180 ;  /* 0x000000b4b706723e */ /* 0x000fe200000000ff */
[----:B------:R-:W3:Y:S01]  /*4690*/  LDSM.16.MT88.4 R20, [R237+0x1100] ;  /* 0x00110000ed14783b */ /* 0x000ee20000004200 */
[----:B------:R-:W-:Y:S01]  /*46a0*/  MOV R130, R108 ;  /* 0x0000006c00827202 */ /* 0x000fe20000000f00 */
[----:B------:R-:W-:Y:S01]  /*46b0*/  IMAD.MOV.U32 R129, RZ, RZ, R109 ;  /* 0x000000ffff817224 */ /* 0x000fe200078e006d */
[----:B-1----:R-:W-:Y:S01]  /*46c0*/  MOV R182, R88 ;  /* 0x0000005800b67202 */ /* 0x002fe20000000f00 */
[----:B------:R-:W-:Y:S02]  /*46d0*/  FFMA.FTZ R10, R161, c[0x0][0x2d0], -R8 ;  /* 0x0000b400a10a7a23 */ /* 0x000fe40000010808 */
[----:B------:R-:W-:Y:S01]  /*46e0*/  IMAD.MOV.U32 R161, RZ, RZ, R96 ;  /* 0x000000ffffa17224 */ /* 0x000fe200078e0060 */
[----:B------:R-:W-:Y:S01]  /*46f0*/  F2FP.PACK_AB R5, R182, R123 ;  /* 0x0000007bb605723e */ /* 0x000fe200000000ff */
[----:B------:R1:W-:Y:S01]  /*4700*/  MUFU.EX2 R252, R10 ;  /* 0x0000000a00fc7308 */ /* 0x0003e20000000800 */
[----:B------:R-:W-:-:S02]  /*4710*/  IMAD.MOV.U32 R128, RZ, RZ, R110 ;  /* 0x000000ffff807224 */ /* 0x000fc400078e006e */
[----:B-1----:R-:W-:Y:S02]  /*4720*/  FFMA.FTZ R10, R160, c[0x0][0x2d0], -R8 ;  /* 0x0000b400a00a7a23 */ /* 0x002fe40000010808 */
[----:B------:R-:W-:-:S04]  /*4730*/  IMAD.MOV.U32 R160, RZ, RZ, R95 ;  /* 0x000000ffffa07224 */ /* 0x000fc800078e005f */
[----:B------:R-:W1:Y:S02]  /*4740*/  MUFU.EX2 R10, R10 ;  /* 0x0000000a000a7308 */ /* 0x000e640000000800 */
[----:B-1----:R-:W-:-:S07]  /*4750*/  F2FP.PACK_AB R7, R10, R252 ;  /* 0x000000fc0a07723e */ /* 0x002fce00000000ff */
[C---:B----4-:R-:W-:Y:S07]  /*4760*/  HMMA.16816.F32 R88, R4.reuse, R16, R232 ;  /* 0x000000100458723c */ /* 0x050fee00000018e8 */
[----:B------:R-:W-:Y:S01]  /*4770*/  IMAD.MOV.U32 R232, RZ, RZ, R99 ;  /* 0x000000ffffe87224 */ /* 0x000fe200078e0063 */
[----:B------:R-:W-:Y:S01]  /*4780*/  HMMA.16816.F32 R92, R4, R18, R172 ;  /* 0x00000012045c723c */ /* 0x000fe200000018ac */
[----:B------:R-:W1:Y:S01]  /*4790*/  LDSM.16.MT88.4 R16, [R0+0x1100] ;  /* 0x001100000010783b */ /* 0x000e620000004200 */
[----:B------:R-:W-:Y:S01]  /*47a0*/  MOV R233, R100 ;  /* 0x0000006400e97202 */ /* 0x000fe20000000f00 */
[----:B------:R-:W-:-:S02]  /*47b0*/  IMAD.MOV.U32 R234, RZ, RZ, R101 ;  /* 0x000000ffffea7224 */ /* 0x000fc400078e0065 */
[----:B------:R-:W-:Y:S02]  /*47c0*/  IMAD.MOV.U32 R235, RZ, RZ, R102 ;  /* 0x000000ffffeb7224 */ /* 0x000fe400078e0066 */
[----:B------:R-:W-:Y:S01]  /*47d0*/  MOV R175, R103 ;  /* 0x0000006700af7202 */ /* 0x000fe20000000f00 */
[----:B--2---:R-:W-:Y:S01]  /*47e0*/  HMMA.16816.F32 R116, R4, R12, R140 ;  /* 0x0000000c0474723c */ /* 0x004fe2000000188c */
[----:B------:R-:W-:Y:S01]  /*47f0*/  MOV R172, R126 ;  /* 0x0000007e00ac7202 */ /* 0x000fe20000000f00 */
[----:B------:R-:W-:Y:S02]  /*4800*/  IMAD.MOV.U32 R173, RZ, RZ, R112 ;  /* 0x000000ffffad7224 */ /* 0x000fe400078e0070 */
[----:B------:R-:W-:-:S04]  /*4810*/  IMAD.MOV.U32 R174, RZ, RZ, R113 ;  /* 0x000000ffffae7224 */ /* 0x000fc800078e0071 */
[C---:B------:R-:W-:Y:S01]  /*4820*/  HMMA.16816.F32 R104, R4.reuse, R14, R104 ;  /* 0x0000000e0468723c */ /* 0x040fe20000001868 */
[----:B------:R-:W2:Y:S07]  /*4830*/  LDSM.16.MT88.4 R12, [R135+0x4100] ;  /* 0x00410000870c783b */ /* 0x000eae0000004200 */
[C---:B------:R-:W-:Y:S08]  /*4840*/  HMMA.16816.F32 R96, R4.reuse, R24, R144 ;  /* 0x000000180460723c */ /* 0x040ff00000001890 */
[C---:B------:R-:W-:Y:S01]  /*4850*/  HMMA.16816.F32 R100, R4.reuse, R26, R164 ;  /* 0x0000001a0464723c */ /* 0x040fe200000018a4 */
[----:B------:R-:W4:Y:S06]  /*4860*/  LDSM.16.MT88.4 R24, [R237+0x4100] ;  /* 0x00410000ed18783b */ /* 0x000f2c0000004200 */
[----:B------:R-:W-:Y:S01]  /*4870*/  MOV R164, R181 ;  /* 0x000000b500a47202 */ /* 0x000fe20000000f00 */
[----:B------:R-:W-:Y:S01]  /*4880*/  HMMA.16816.F32 R108, R4, R30, R176 ;  /* 0x0000001e046c723c */ /* 0x000fe200000018b0 */
[----:B------:R-:W-:Y:S01]  /*4890*/  MOV R181, R131 ;  /* 0x0000008300b57202 */ /* 0x000fe20000000f00 */
[----:B------:R-:W-:Y:S01]  /*48a0*/  IMAD.MOV.U32 R165, RZ, RZ, R35 ;  /* 0x000000ffffa57224 */ /* 0x000fe200078e0023 */
[----:B------:R-:W-:Y:S01]  /*48b0*/  MOV R167, R235 ;  /* 0x000000eb00a77202 */ /* 0x000fe20000000f00 */
[----:B------:R-:W-:Y:S01]  /*48c0*/  IMAD.MOV.U32 R235, RZ, RZ, R10 ;  /* 0x000000ffffeb7224 */ /* 0x000fe200078e000a */
[----:B------:R-:W-:Y:S01]  /*48d0*/  MOV R35, R124 ;  /* 0x0000007c00237202 */ /* 0x000fe20000000f00 */
[----:B------:R-:W-:-:S02]  /*48e0*/  FFMA.FTZ R10, R162, c[0x0][0x2d0], -R9 ;  /* 0x0000b400a20a7a23 */ /* 0x000fc40000010809 */
[----:B------:R-:W-:Y:S01]  /*48f0*/  IMAD.MOV.U32 R177, RZ, RZ, R123 ;  /* 0x000000ffffb17224 */ /* 0x000fe200078e007b */
[C---:B------:R-:W-:Y:S01]  /*4900*/  HMMA.16816.F32 R136, R4.reuse, R28, R148 ;  /* 0x0000001c0488723c */ /* 0x040fe20000001894 */
[----:B------:R-:W-:Y:S02]  /*4910*/  IMAD.MOV.U32 R179, RZ, RZ, R160 ;  /* 0x000000ffffb37224 */ /* 0x000fe400078e00a0 */
[----:B------:R-:W-:Y:S02]  /*4920*/  IMAD.MOV.U32 R160, RZ, RZ, R127 ;  /* 0x000000ffffa07224 */ /* 0x000fe400078e007f */
[----:B------:R-:W-:Y:S02]  /*4930*/  IMAD.MOV.U32 R166, RZ, RZ, R34 ;  /* 0x000000ffffa67224 */ /* 0x000fe400078e0022 */
[----:B------:R-:W-:Y:S01]  /*4940*/  IMAD.MOV.U32 R28, RZ, RZ, R33 ;  /* 0x000000ffff1c7224 */ /* 0x000fe200078e0021 */
[----:B---3--:R-:W-:Y:S01]  /*4950*/  HMMA.16816.F32 R120, R4, R20, R200 ;  /* 0x000000140478723c */ /* 0x008fe200000018c8 */
[----:B------:R-:W-:Y:S01]  /*4960*/  MOV R33, R128 ;  /* 0x0000008000217202 */ /* 0x000fe20000000f00 */
[----:B------:R-:W-:Y:S01]  /*4970*/  IMAD.MOV.U32 R29, RZ, RZ, R130 ;  /* 0x000000ffff1d7224 */ /* 0x000fe200078e0082 */
[----:B------:R3:W-:Y:S01]  /*4980*/  MUFU.EX2 R200, R10 ;  /* 0x0000000a00c87308 */ /* 0x0007e20000000800 */
[----:B------:R-:W-:Y:S01]  /*4990*/  IMAD.MOV.U32 R34, RZ, RZ, R115 ;  /* 0x000000ffff227224 */ /* 0x000fe200078e0073 */
[----:B------:R-:W-:-:S02]  /*49a0*/  MOV R178, R33 ;  /* 0x0000002100b27202 */ /* 0x000fc40000000f00 */
[----:B------:R-:W-:Y:S01]  /*49b0*/  IMAD.MOV.U32 R201, RZ, RZ, R233 ;  /* 0x000000ffffc97224 */ /* 0x000fe200078e00e9 */
[----:B------:R-:W-:Y:S01]  /*49c0*/  MOV R233, R32 ;  /* 0x0000002000e97202 */ /* 0x000fe20000000f00 */
[----:B------:R-:W-:Y:S01]  /*49d0*/  IMAD.MOV.U32 R32, RZ, RZ, R129 ;  /* 0x000000ffff207224 */ /* 0x000fe200078e0081 */
[C---:B-1----:R-:W-:Y:S01]  /*49e0*/  HMMA.16816.F32 R148, R4.reuse, R16, R192 ;  /* 0x000000100494723c */ /* 0x042fe200000018c0 */
[----:B------:R-:W-:Y:S01]  /*49f0*/  MOV R202, R232 ;  /* 0x000000e800ca7202 */ /* 0x000fe20000000f00 */
[----:B------:R-:W-:Y:S02]  /*4a00*/  IMAD.MOV.U32 R232, RZ, RZ, R234 ;  /* 0x000000ffffe87224 */ /* 0x000fe400078e00ea */
[----:B------:R-:W-:Y:S02]  /*4a10*/  IMAD.MOV.U32 R234, RZ, RZ, R183 ;  /* 0x000000ffffea7224 */ /* 0x000fe400078e00b7 */
[----:B------:R-:W-:Y:S02]  /*4a20*/  IMAD.MOV.U32 R183, RZ, RZ, R133 ;  /* 0x000000ffffb77224 */ /* 0x000fe400078e0085 */
[----:B------:R-:W-:Y:S01]  /*4a30*/  HMMA.16816.F32 R128, R4, R22, R168 ;  /* 0x000000160480723c */ /* 0x000fe200000018a8 */
[----:B------:R-:W1:Y:S01]  /*4a40*/  LDSM.16.MT88.4 R20, [R0+0x4100] ;  /* 0x004100000014783b */ /* 0x000e620000004200 */
[----:B------:R-:W-:-:S02]  /*4a50*/  IMAD.MOV.U32 R133, RZ, RZ, R125 ;  /* 0x000000ffff857224 */ /* 0x000fc400078e007d */
[----:B---3--:R-:W-:Y:S02]  /*4a60*/  FFMA.FTZ R10, R242, c[0x0][0x2d0], -R9 ;  /* 0x0000b400f20a7a23 */ /* 0x008fe40000010809 */
[----:B------:R-:W-:Y:S01]  /*4a70*/  IMAD.MOV.U32 R203, RZ, RZ, R175 ;  /* 0x000000ffffcb7224 */ /* 0x000fe200078e00af */
[----:B------:R-:W-:Y:S01]  /*4a80*/  MOV R175, R114 ;  /* 0x0000007200af7202 */ /* 0x000fe20000000f00 */
[C---:B------:R-:W-:Y:S01]  /*4a90*/  HMMA.16816.F32 R144, R4.reuse, R18, R60 ;  /* 0x000000120490723c */ /* 0x040fe2000000183c */
[----:B------:R-:W3:Y:S01]  /*4aa0*/  LDSM.16.MT88.4 R16, [R135+0x7100] ;  /* 0x007100008710783b */ /* 0x000ee20000004200 */
[----:B------:R4:W1:Y:S01]  /*4ab0*/  MUFU.EX2 R195, R10 ;  /* 0x0000000a00c37308 */ /* 0x0008620000000800 */
[----:B------:R-:W-:Y:S02]  /*4ac0*/  IMAD.MOV.U32 R162, RZ, RZ, R183 ;  /* 0x000000ffffa27224 */ /* 0x000fe400078e00b7 */
[----:B------:R-:W-:Y:S02]  /*4ad0*/  IMAD.MOV.U32 R242, RZ, RZ, R179 ;  /* 0x000000fffff27224 */ /* 0x000fe400078e00b3 */
[----:B------:R-:W-:Y:S01]  /*4ae0*/  IMAD.MOV.U32 R179, RZ, RZ, R34 ;  /* 0x000000ffffb37224 */ /* 0x000fe200078e0022 */
[----:B--2---:R-:W-:Y:S01]  /*4af0*/  HMMA.16816.F32 R140, R4, R12, R44 ;  /* 0x0000000c048c723c */ /* 0x004fe2000000182c */
[----:B------:R-:W-:-:S07]  /*4b00*/  IMAD.MOV.U32 R176, RZ, RZ, R32 ;  /* 0x000000ffffb07224 */ /* 0x000fce00078e0020 */
[----:B------:R-:W-:Y:S01]  /*4b10*/  HMMA.16816.F32 R124, R4, R14, R48 ;  /* 0x0000000e047c723c */ /* 0x000fe20000001830 */
[----:B------:R-:W2:Y:S01]  /*4b20*/  LDSM.16.MT88.4 R12, [R237+0x7100] ;  /* 0x00710000ed0c783b */ /* 0x000ea20000004200 */
[----:B----4-:R-:W-:-:S04]  /*4b30*/  FFMA.FTZ R10, R163, c[0x0][0x2d0], -R9 ;  /* 0x0000b400a30a7a23 */ /* 0x010fc80000010809 */
[----:B------:R4:W-:Y:S02]  /*4b40*/  MUFU.EX2 R194, R10 ;  /* 0x0000000a00c27308 */ /* 0x0009e40000000800 */
[C---:B------:R-:W-:Y:S08]  /*4b50*/  HMMA.16816.F32 R112, R4.reuse, R24, R36 ;  /* 0x000000180470723c */ /* 0x040ff00000001824 */
[----:B------:R-:W-:Y:S01]  /*4b60*/  HMMA.16816.F32 R36, R4, R26, R40 ;  /* 0x0000001a0424723c */ /* 0x000fe20000001828 */
[----:B------:R-:W2:Y:S01]  /*4b70*/  LDSM.16.MT88.4 R24, [R0+0x7100] ;  /* 0x007100000018783b */ /* 0x000ea20000004200 */
[----:B----4-:R-:W-:-:S06]  /*4b80*/  FFMA.FTZ R10, R240, c[0x0][0x2d0], -R9 ;  /* 0x0000b400f00a7a23 */ /* 0x010fcc0000010809 */
[C---:B-1----:R-:W-:Y:S01]  /*4b90*/  HMMA.16816.F32 R48, R4.reuse, R20, R52 ;  /* 0x000000140430723c */ /* 0x042fe20000001834 */
[----:B------:R-:W-:Y:S01]  /*4ba0*/  IMAD.MOV.U32 R240, RZ, RZ, R28 ;  /* 0x000000fffff07224 */ /* 0x000fe200078e001c */
[----:B------:R1:W-:Y:S06]  /*4bb0*/  MUFU.EX2 R193, R10 ;  /* 0x0000000a00c17308 */ /* 0x0003ec0000000800 */
[C---:B---3--:R-:W-:Y:S08]  /*4bc0*/  HMMA.16816.F32 R52, R4.reuse, R16, R64 ;  /* 0x000000100434723c */ /* 0x048ff00000001840 */
[----:B------:R-:W-:Y:S01]  /*4bd0*/  HMMA.16816.F32 R40, R4, R18, R68 ;  /* 0x000000120428723c */ /* 0x000fe20000001844 */
[----:B------:R-:W3:Y:S01]  /*4be0*/  LDSM.16.MT88.4 R16, [R2+0x7900] ;  /* 0x007900000210783b */ /* 0x000ee20000004200 */
[----:B-1----:R-:W-:Y:S01]  /*4bf0*/  FFMA.FTZ R10, R244, c[0x0][0x2d0], -R8 ;  /* 0x0000b400f40a7a23 */ /* 0x002fe20000010808 */
[----:B------:R-:W-:-:S02]  /*4c00*/  MOV R244, R29 ;  /* 0x0000001d00f47202 */ /* 0x000fc40000000f00 */
[----:B------:R-:W-:Y:S01]  /*4c10*/  LDSM.16.MT88.4 R28, [R237+0x1900] ;  /* 0x00190000ed1c783b */ /* 0x000fe20000004200 */
[----:B------:R1:W-:Y:S02]  /*4c20*/  MUFU.EX2 R192, R10 ;  /* 0x0000000a00c07308 */ /* 0x0003e40000000800 */
[C---:B------:R-:W-:Y:S01]  /*4c30*/  HMMA.16816.F32 R44, R4.reuse, R22, R56 ;  /* 0x00000016042c723c */ /* 0x040fe20000001838 */
[----:B------:R-:W-:Y:S07]  /*4c40*/  LDSM.16.MT88.4 R20, [R2+0x4900] ;  /* 0x004900000214783b */ /* 0x000fee0000004200 */
[----:B--2---:R-:W-:Y:S01]  /*4c50*/  HMMA.16816.F32 R56, R4, R12, R72 ;  /* 0x0000000c0438723c */ /* 0x004fe20000001848 */
[----:B-1----:R-:W-:-:S02]  /*4c60*/  FFMA.FTZ R10, R243, c[0x0][0x2d0], -R8 ;  /* 0x0000b400f30a7a23 */ /* 0x002fc40000010808 */
[----:B------:R-:W-:-:S05]  /*4c70*/  IMAD.MOV.U32 R243, RZ, RZ, R172 ;  /* 0x000000fffff37224 */ /* 0x000fca00078e00ac */
[C---:B------:R-:W-:Y:S01]  /*4c80*/  HMMA.16816.F32 R168, R4.reuse, R14, R76 ;  /* 0x0000000e04a8723c */ /* 0x040fe2000000184c */
[----:B------:R1:W2:Y:S01]  /*4c90*/  MUFU.EX2 R183, R10 ;  /* 0x0000000a00b77308 */ /* 0x0002a20000000800 */
[----:B------:R-:W-:Y:S01]  /*4ca0*/  IMAD.MOV.U32 R172, RZ, RZ, R173 ;  /* 0x000000ffffac7224 */ /* 0x000fe200078e00ad */
[----:B------:R-:W-:Y:S01]  /*4cb0*/  MOV R173, R174 ;  /* 0x000000ae00ad7202 */ /* 0x000fe20000000f00 */
[----:B------:R-:W-:Y:S01]  /*4cc0*/  IMAD.MOV.U32 R174, RZ, RZ, R175 ;  /* 0x000000ffffae7224 */ /* 0x000fe200078e00af */
[----:B------:R-:W-:Y:S01]  /*4cd0*/  MOV R175, R35 ;  /* 0x0000002300af7202 */ /* 0x000fe20000000f00 */
[----:B------:R-:W-:Y:S02]  /*4ce0*/  LDSM.16.MT88.4 R12, [R135+0x1900] ;  /* 0x00190000870c783b */ /* 0x000fe40000004200 */
[C---:B------:R-:W-:Y:S02]  /*4cf0*/  HMMA.16816.F32 R64, R4.reuse, R24, R80 ;  /* 0x000000180440723c */ /* 0x040fe40000001850 */
[----:B------:R-:W4:Y:S06]  /*4d00*/  LDSM.16.MT88.4 R32, [R2+0x1900] ;  /* 0x001900000220783b */ /* 0x000f2c0000004200 */
[----:B------:R-:W-:Y:S01]  /*4d10*/  HMMA.16816.F32 R60, R4, R26, R84 ;  /* 0x0000001a043c723c */ /* 0x000fe20000001854 */
[----:B-1----:R-:W-:Y:S01]  /*4d20*/  FFMA.FTZ R10, R246, c[0x0][0x2d0], -R8 ;  /* 0x0000b400f60a7a23 */ /* 0x002fe20000010808 */
[----:B------:R-:W1:Y:S01]  /*4d30*/  LDSM.16.MT88.4 R24, [R0+0x1900] ;  /* 0x001900000018783b */ /* 0x000e620000004200 */
[----:B------:R-:W-:-:S02]  /*4d40*/  IMAD.MOV.U32 R246, RZ, RZ, R164 ;  /* 0x000000fffff67224 */ /* 0x000fc400078e00a4 */
[----:B------:R-:W-:Y:S01]  /*4d50*/  IMAD.MOV.U32 R164, RZ, RZ, R165 ;  /* 0x000000ffffa47224 */ /* 0x000fe200078e00a5 */
[----:B------:R-:W-:Y:S01]  /*4d60*/  MOV R165, R166 ;  /* 0x000000a600a57202 */ /* 0x000fe20000000f00 */
[----:B------:R-:W-:Y:S01]  /*4d70*/  IMAD.MOV.U32 R166, RZ, RZ, R167 ;  /* 0x000000ffffa67224 */ /* 0x000fe200078e00a7 */
[----:B------:R-:W-:Y:S01]  /*4d80*/  F2FP.PACK_AB R4, R195, R200 ;  /* 0x000000c8c304723e */ /* 0x000fe200000000ff */
[----:B------:R-:W-:Y:S01]  /*4d90*/  IMAD.MOV.U32 R167, RZ, RZ, R232 ;  /* 0x000000ffffa77224 */ /* 0x000fe200078e00e8 */
[----:B------:R-:W-:Y:S01]  /*4da0*/  MOV R232, R233 ;  /* 0x000000e900e87202 */ /* 0x000fe20000000f00 */
[----:B------:R-:W-:Y:S01]  /*4db0*/  IMAD.MOV.U32 R233, RZ, RZ, R182 ;  /* 0x000000ffffe97224 */ /* 0x000fe200078e00b6 */
[----:B--2---:R-:W-:Y:S01]  /*4dc0*/  F2FP.PACK_AB R5, R183, R192 ;  /* 0x000000c0b705723e */ /* 0x004fe200000000ff */
[----:B------:R2:W-:Y:S01]  /*4dd0*/  MUFU.EX2 R182, R10 ;  /* 0x0000000a00b67308 */ /* 0x0005e20000000800 */
[----:B------:R-:W-:Y:S01]  /*4de0*/  F2FP.PACK_AB R6, R193, R194 ;  /* 0x000000c2c106723e */ /* 0x000fe200000000ff */
[----:B--2---:R-:W-:-:S02]  /*4df0*/  FFMA.FTZ R10, R245, c[0x0][0x2d0], -R8 ;  /* 0x0000b400f50a7a23 */ /* 0x004fc40000010808 */
[----:B------:R-:W-:-:S04]  /*4e00*/  IMAD.MOV.U32 R245, RZ, RZ, R181 ;  /* 0x000000fffff57224 */ /* 0x000fc800078e00b5 */
[----:B------:R-:W2:Y:S02]  /*4e10*/  MUFU.EX2 R181, R10 ;  /* 0x0000000a00b57308 */ /* 0x000ea40000000800 */
[----:B--2---:R-:W-:Y:S01]  /*4e20*/  F2FP.PACK_AB R7, R181, R182 ;  /* 0x000000b6b507723e */ /* 0x004fe200000000ff */
[----:B------:R-:W-:-:S06]  /*4e30*/  FFMA.FTZ R10, R247, c[0x0][0x2d0], -R9 ;  /* 0x0000b400f70a7a23 */ /* 0x000fcc0000010809 */
[C---:B---3--:R-:W-:Y:S08]  /*4e40*/  HMMA.16816.F32 R116, R4.reuse, R16, R116 ;  /* 0x000000100474723c */ /* 0x048ff00000001874 */
[C---:B------:R-:W-:Y:S01]  /*4e50*/  HMMA.16816.F32 R80, R4.reuse, R18, R104 ;  /* 0x000000120450723c */ /* 0x040fe20000001868 */
[----:B------:R-:W2:Y:S07]  /*4e60*/  LDSM.16.MT88.4 R16, [R135+0x4900] ;  /* 0x004900008710783b */ /* 0x000eae0000004200 */
[C---:B----4-:R-:W-:Y:S07]  /*4e70*/  HMMA.16816.F32 R68, R4.reuse, R32, R88 ;  /* 0x000000200444723c */ /* 0x050fee0000001858 */
[----:B------:R-:W-:Y:S01]  /*4e80*/  IMAD.MOV.U32 R32, RZ, RZ, R176 ;  /* 0x000000ffff207224 */ /* 0x000fe200078e00b0 */
[----:B------:R-:W-:Y:S01]  /*4e90*/  HMMA.16816.F32 R136, R4, R12, R136 ;  /* 0x0000000c0488723c */ /* 0x000fe20000001888 */
[----:B------:R-:W-:Y:S01]  /*4ea0*/  MOV R33, R162 ;  /* 0x000000a200217202 */ /* 0x000fe20000000f00 */
[----:B------:R-:W-:Y:S01]  /*4eb0*/  IMAD.MOV.U32 R176, RZ, RZ, R232 ;  /* 0x000000ffffb07224 */ /* 0x000fe200078e00e8 */
[----:B------:R-:W-:Y:S01]  /*4ec0*/  MOV R232, R233 ;  /* 0x000000e900e87202 */ /* 0x000fe20000000f00 */
[----:B------:R-:W-:-:S04]  /*4ed0*/  IMAD.MOV.U32 R233, RZ, RZ, R180 ;  /* 0x000000ffffe97224 */ /* 0x000fc800078e00b4 */
[C---:B------:R-:W-:Y:S01]  /*4ee0*/  HMMA.16816.F32 R88, R4.reuse, R14, R108 ;  /* 0x0000000e0458723c */ /* 0x040fe2000000186c */
[----:B------:R-:W3:Y:S07]  /*4ef0*/  LDSM.16.MT88.4 R12, [R237+0x4900] ;  /* 0x00490000ed0c783b */ /* 0x000eee0000004200 */
[C---:B------:R-:W-:Y:S07]  /*4f00*/  HMMA.16816.F32 R84, R4.reuse, R20, R96 ;  /* 0x000000140454723c */ /* 0x040fee0000001860 */
[----:B------:R-:W-:Y:S01]  /*4f10*/  IMAD.MOV.U32 R99, RZ, RZ, R164 ;  /* 0x000000ffff637224 */ /* 0x000fe200078e00a4 */
[----:B------:R-:W-:Y:S01]  /*4f20*/  MOV R97, R166 ;  /* 0x000000a600617202 */ /* 0x000fe20000000f00 */
[----:B------:R-:W-:Y:S01]  /*4f30*/  IMAD.MOV.U32 R98, RZ, RZ, R165 ;  /* 0x000000ffff627224 */ /* 0x000fe200078e00a5 */
[----:B------:R-:W-:Y:S01]  /*4f40*/  HMMA.16816.F32 R72, R4, R34, R92 ;  /* 0x000000220448723c */ /* 0x000fe2000000185c */
[----:B------:R-:W-:-:S06]  /*4f50*/  IMAD.MOV.U32 R96, RZ, RZ, R167 ;  /* 0x000000ffff607224 */ /* 0x000fcc00078e00a7 */
[----:B------:R-:W-:Y:S01]  /*4f60*/  MOV R34, R179 ;  /* 0x000000b300227202 */ /* 0x000fe20000000f00 */
[C---:B------:R-:W-:Y:S01]  /*4f70*/  HMMA.16816.F32 R76, R4.reuse, R22, R100 ;  /* 0x00000016044c723c */ /* 0x040fe20000001864 */
[----:B------:R-:W-:Y:S01]  /*4f80*/  IMAD.MOV.U32 R35, RZ, RZ, R178 ;  /* 0x000000ffff237224 */ /* 0x000fe200078e00b2 */
[----:B------:R4:W-:Y:S01]  /*4f90*/  MUFU.EX2 R179, R10 ;  /* 0x0000000a00b37308 */ /* 0x0009e20000000800 */
[----:B------:R-:W3:Y:S05]  /*4fa0*/  LDSM.16.MT88.4 R20, [R0+0x4900] ;  /* 0x004900000014783b */ /* 0x000eea0000004200 */
[C---:B-1----:R-:W-:Y:S08]  /*4fb0*/  HMMA.16816.F32 R108, R4.reuse, R24, R148 ;  /* 0x00000018046c723c */ /* 0x042ff00000001894 */
[----:B------:R-:W-:Y:S01]  /*4fc0*/  HMMA.16816.F32 R164, R4, R26, R144 ;  /* 0x0000001a04a4723c */ /* 0x000fe20000001890 */
[----:B------:R-:W1:Y:S01]  /*4fd0*/  LDSM.16.MT88.4 R24, [R135+0x7900] ;  /* 0x007900008718783b */ /* 0x000e620000004200 */
[----:B----4-:R-:W-:-:S04]  /*4fe0*/  FFMA.FTZ R10, R249, c[0x0][0x2d0], -R9 ;  /* 0x0000b400f90a7a23 */ /* 0x010fc80000010809 */
[----:B------:R4:W1:Y:S02]  /*4ff0*/  MUFU.EX2 R180, R10 ;  /* 0x0000000a00b47308 */ /* 0x0008640000000800 */
[C---:B------:R-:W-:Y:S08]  /*5000*/  HMMA.16816.F32 R92, R4.reuse, R28, R120 ;  /* 0x0000001c045c723c */ /* 0x040ff00000001878 */
[----:B------:R-:W-:Y:S01]  /*5010*/  HMMA.16816.F32 R100, R4, R30, R128 ;  /* 0x0000001e0464723c */ /* 0x000fe20000001880 */
[----:B------:R-:W1:Y:S01]  /*5020*/  LDSM.16.MT88.4 R28, [R237+0x7900] ;  /* 0x00790000ed1c783b */ /* 0x000e620000004200 */
[----:B----4-:R-:W-:-:S06]  /*5030*/  FFMA.FTZ R10, R248, c[0x0][0x2d0], -R9 ;  /* 0x0000b400f80a7a23 */ /* 0x010fcc0000010809 */
[C---:B--2---:R-:W-:Y:S01]  /*5040*/  HMMA.16816.F32 R128, R4.reuse, R16, R140 ;  /* 0x000000100480723c */ /* 0x044fe2000000188c */
[----:B------:R2:W-:Y:S06]  /*5050*/  MUFU.EX2 R178, R10 ;  /* 0x0000000a00b27308 */ /* 0x0005ec0000000800 */
[----:B------:R-:W-:Y:S01]  /*5060*/  MOV R143, R161 ;  /* 0x000000a1008f7202 */ /* 0x000fe20000000f00 */
[----:B------:R-:W-:Y:S01]  /*5070*/  IMAD.MOV.U32 R142, RZ, RZ, R160 ;  /* 0x000000ffff8e7224 */ /* 0x000fe200078e00a0 */
[----:B------:R-:W-:Y:S01]  /*5080*/  MOV R140, R97 ;  /* 0x00000061008c7202 */ /* 0x000fe20000000f00 */
[----:B------:R-:W-:Y:S01]  /*5090*/  IMAD.MOV.U32 R17, RZ, RZ, R96 ;  /* 0x000000ffff117224 */ /* 0x000fe200078e0060 */
[----:B------:R-:W-:Y:S01]  /*50a0*/  HMMA.16816.F32 R144, R4, R18, R124 ;  /* 0x000000120490723c */ /* 0x000fe2000000187c */
[----:B------:R-:W-:Y:S01]  /*50b0*/  IMAD.MOV.U32 R16, RZ, RZ, R143 ;  /* 0x000000ffff107224 */ /* 0x000fe200078e008f */
[----:B------:R-:W-:Y:S01]  /*50c0*/  MOV R143, R34 ;  /* 0x00000022008f7202 */ /* 0x000fe20000000f00 */
[----:B------:R-:W-:-:S02]  /*50d0*/  IMAD.MOV.U32 R34, RZ, RZ, R35 ;  /* 0x000000ffff227224 */ /* 0x000fc400078e0023 */
[----:B------:R-:W-:Y:S01]  /*50e0*/  IMAD.MOV.U32 R35, RZ, RZ, R32 ;  /* 0x000000ffff237224 */ /* 0x000fe200078e0020 */
[----:B------:R-:W-:Y:S01]  /*50f0*/  MOV R32, R33 ;  /* 0x0000002100207202 */ /* 0x000fe20000000f00 */
[----:B------:R-:W-:Y:S01]  /*5100*/  IMAD.MOV.U32 R33, RZ, RZ, R245 ;  /* 0x000000ffff217224 */ /* 0x000fe200078e00f5 */
[C---:B---3--:R-:W-:Y:S01]  /*5110*/  HMMA.16816.F32 R148, R4.reuse, R12, R112 ;  /* 0x0000000c0494723c */ /* 0x048fe20000001870 */
[----:B------:R-:W-:Y:S01]  /*5120*/  IMAD.MOV.U32 R245, RZ, RZ, R246 ;  /* 0x000000fffff57224 */ /* 0x000fe200078e00f6 */
[----:B------:R-:W-:Y:S01]  /*5130*/  MOV R246, R243 ;  /* 0x000000f300f67202 */ /* 0x000fe20000000f00 */
[----:B------:R-:W-:Y:S02]  /*5140*/  IMAD.MOV.U32 R243, RZ, RZ, R244 ;  /* 0x000000fffff37224 */ /* 0x000fe400078e00f4 */
[----:B--2---:R-:W-:Y:S02]  /*5150*/  FFMA.FTZ R10, R142, c[0x0][0x2d0], -R9 ;  /* 0x0000b4008e0a7a23 */ /* 0x004fe40000010809 */
[----:B------:R-:W-:Y:S01]  /*5160*/  IMAD.MOV.U32 R244, RZ, RZ, R240 ;  /* 0x000000fffff47224 */ /* 0x000fe200078e00f0 */
[----:B------:R-:W-:Y:S01]  /*5170*/  MOV R240, R242 ;  /* 0x000000f200f07202 */ /* 0x000fe20000000f00 */
[----:B------:R-:W-:Y:S01]  /*5180*/  IMAD.MOV.U32 R142, RZ, RZ, R99 ;  /* 0x000000ffff8e7224 */ /* 0x000fe200078e0063 */
[C---:B------:R-:W-:Y:S01]  /*5190*/  HMMA.16816.F32 R160, R4.reuse, R14, R36 ;  /* 0x0000000e04a0723c */ /* 0x040fe20000001824 */
        /* <DEDUP_REMOVED lines=18> */
[----:B--2---:R-:W-:Y:S01]  /*52c0*/  FFMA.FTZ R10, R16, c[0x0][0x2d0], -R8 ;  /* 0x0000b400100a7a23 */ /* 0x004fe20000010808 */
[----:B------:R-:W-:Y:S01]  /*52d0*/  MOV R242, R202 ;  /* 0x000000ca00f27202 */ /* 0x000fe20000000f00 */
[----:B------:R-:W-:Y:S01]  /*52e0*/  IMAD.MOV.U32 R141, RZ, RZ, R245 ;  /* 0x000000ffff8d7224 */ /* 0x000fe200078e00f5 */
[----:B------:R-:W-:Y:S01]  /*52f0*/  MOV R202, R177 ;  /* 0x000000b100ca7202 */ /* 0x000fe20000000f00 */
[----:B------:R2:W5:Y:S01]  /*5300*/  LDL.LU R155, [R1+0x2c] ;  /* 0x00002c00019b7983 */ /* 0x0005620000300800 */
[----:B------:R3:W-:Y:S01]  /*5310*/  MUFU.EX2 R177, R10 ;  /* 0x0000000a00b17308 */ /* 0x0007e20000000800 */
[----:B------:R-:W-:Y:S01]  /*5320*/  MOV R112, R114 ;  /* 0x0000007200707202 */ /* 0x000fe20000000f00 */
[----:B------:R-:W-:Y:S01]  /*5330*/  IMAD.MOV.U32 R114, RZ, RZ, R124 ;  /* 0x000000ffff727224 */ /* 0x000fe200078e007c */
[----:B------:R-:W4:Y:S01]  /*5340*/  LDSM.16.MT88.4 R12, [R0+0x7900] ;  /* 0x00790000000c783b */ /* 0x000f220000004200 */
[----:B------:R-:W-:Y:S01]  /*5350*/  IMAD.MOV.U32 R245, RZ, RZ, R243 ;  /* 0x000000fffff57224 */ /* 0x000fe200078e00f3 */
[----:B------:R-:W-:Y:S01]  /*5360*/  HMMA.16816.F32 R120, R4, R20, R48 ;  /* 0x000000140478723c */ /* 0x000fe20000001830 */
[----:B------:R-:W-:Y:S01]  /*5370*/  IMAD.MOV.U32 R124, RZ, RZ, R126 ;  /* 0x000000ffff7c7224 */ /* 0x000fe200078e007e */
[----:B------:R-:W2:Y:S01]  /*5380*/  LDSM.16.MT88.4 R16, [R2+0x2100] ;  /* 0x002100000210783b */ /* 0x000ea20000004200 */
[----:B------:R-:W-:-:S02]  /*5390*/  IMAD.MOV.U32 R243, RZ, RZ, R240 ;  /* 0x000000fffff37224 */ /* 0x000fc400078e00f0 */
[----:B------:R-:W-:Y:S02]  /*53a0*/  IMAD.MOV.U32 R126, RZ, RZ, R140 ;  /* 0x000000ffff7e7224 */ /* 0x000fe400078e008c */
[----:B------:R-:W-:Y:S01]  /*53b0*/  IMAD.MOV.U32 R240, RZ, RZ, R201 ;  /* 0x000000fffff07224 */ /* 0x000fe200078e00c9 */
[C---:B------:R-:W-:Y:S01]  /*53c0*/  HMMA.16816.F32 R104, R4.reuse, R22, R44 ;  /* 0x000000160468723c */ /* 0x040fe2000000182c */
        /* <DEDUP_REMOVED lines=9> */
[----:B------:R3:W2:Y:S01]  /*5460*/  MUFU.EX2 R176, R10 ;  /* 0x0000000a00b07308 */ /* 0x0006a20000000800 */
[----:B------:R-:W-:Y:S01]  /*5470*/  MOV R232, R233 ;  /* 0x000000e900e87202 */ /* 0x000fe20000000f00 */
[----:B------:R-:W-:Y:S01]  /*5480*/  IMAD.MOV.U32 R143, RZ, RZ, R32 ;  /* 0x000000ffff8f7224 */ /* 0x000fe200078e0020 */
[C---:B-1----:R-:W-:Y:S01]  /*5490*/  HMMA.16816.F32 R96, R4.reuse, R24, R52 ;  /* 0x000000180460723c */ /* 0x042fe20000001834 */
[----:B------:R-:W-:Y:S01]  /*54a0*/  IMAD.MOV.U32 R233, RZ, RZ, R252 ;  /* 0x000000ffffe97224 */ /* 0x000fe200078e00fc */
[----:B------:R-:W-:Y:S04]  /*54b0*/  LDSM.16.MT88.4 R20, [R2+0x5100] ;  /* 0x005100000214783b */ /* 0x000fe80000004200 */
[----:B------:R1:W5:Y:S02]  /*54c0*/  LDL.LU R252, [R1+0x28] ;  /* 0x0000280001fc7983 */ /* 0x0003640000300800 */
[----:B------:R-:W-:Y:S02]  /*54d0*/  HMMA.16816.F32 R32, R4, R26, R40 ;  /* 0x0000001a0420723c */ /* 0x000fe40000001828 */
[----:B------:R1:W5:Y:S01]  /*54e0*/  LDL.LU R251, [R1+0x24] ;  /* 0x0000240001fb7983 */ /* 0x0003620000300800 */
[----:B---3--:R-:W-:Y:S01]  /*54f0*/  FFMA.FTZ R10, R112, c[0x0][0x2d0], -R8 ;  /* 0x0000b400700a7a23 */ /* 0x008fe20000010808 */
[----:B------:R-:W-:Y:S01]  /*5500*/  MOV R39, R113 ;  /* 0x0000007100277202 */ /* 0x000fe20000000f00 */
[----:B------:R-:W-:-:S03]  /*5510*/  IMAD.MOV.U32 R112, RZ, RZ, R140 ;  /* 0x000000ffff707224 */ /* 0x000fc600078e008c */
[----:B------:R-:W-:Y:S01]  /*5520*/  HMMA.16816.F32 R40, R4, R28, R56 ;  /* 0x0000001c0428723c */ /* 0x000fe20000001838 */
[----:B------:R-:W-:Y:S01]  /*5530*/  IMAD.MOV.U32 R140, RZ, RZ, R142 ;  /* 0x000000ffff8c7224 */ /* 0x000fe200078e008e */
[----:B------:R-:W3:Y:S01]  /*5540*/  LDSM.16.MT88.4 R24, [R2+0x8100] ;  /* 0x008100000218783b */ /* 0x000ee20000004200 */
[----:B------:R-:W-:-:S03]  /*5550*/  IMAD.MOV.U32 R142, RZ, RZ, R250 ;  /* 0x000000ffff8e7224 */ /* 0x000fc600078e00fa */
[----:B------:R1:W5:Y:S01]  /*5560*/  LDL.LU R250, [R1+0x20] ;  /* 0x0000200001fa7983 */ /* 0x0003620000300800 */
[----:B------:R-:W-:-:S03]  /*5570*/  MOV R59, R241 ;  /* 0x000000f1003b7202 */ /* 0x000fc60000000f00 */
[----:B------:R1:W5:Y:S01]  /*5580*/  LDL.LU R241, [R1+0x1c] ;  /* 0x00001c0001f17983 */ /* 0x0003620000300800 */
[----:B------:R-:W-:Y:S02]  /*5590*/  MOV R113, R141 ;  /* 0x0000008d00717202 */ /* 0x000fe40000000f00 */
[----:B------:R-:W-:Y:S02]  /*55a0*/  MOV R141, R134 ;  /* 0x00000086008d7202 */ /* 0x000fe40000000f00 */
[----:B------:R2:W-:Y:S01]  /*55b0*/  MUFU.EX2 R134, R10 ;  /* 0x0000000a00867308 */ /* 0x0005e20000000800 */
[----:B----4-:R-:W-:Y:S01]  /*55c0*/  HMMA.16816.F32 R44, R4, R12, R64 ;  /* 0x0000000c042c723c */ /* 0x010fe20000001840 */
[----:B--2---:R-:W-:-:S07]  /*55d0*/  FFMA.FTZ R10, R39, c[0x0][0x2d0], -R8 ;  /* 0x0000b400270a7a23 */ /* 0x004fce0000010808 */
[C---:B------:R-:W-:Y:S01]  /*55e0*/  HMMA.16816.F32 R36, R4.reuse, R30, R168 ;  /* 0x0000001e0424723c */ /* 0x040fe200000018a8 */
[----:B------:R-:W2:Y:S07]  /*55f0*/  MUFU.EX2 R249, R10 ;  /* 0x0000000a00f97308 */ /* 0x000eae0000000800 */
[----:B------:R-:W-:Y:S01]  /*5600*/  HMMA.16816.F32 R28, R4, R14, R60 ;  /* 0x0000000e041c723c */ /* 0x000fe2000000183c */
[----:B------:R-:W4:Y:S06]  /*5610*/  LDSM.16.MT88.4 R12, [R135+0x2100] ;  /* 0x00210000870c783b */ /* 0x000f2c0000004200 */
[----:B------:R-:W-:-:S02]  /*5620*/  F2FP.PACK_AB R4, R180, R179 ;  /* 0x000000b3b404723e */ /* 0x000fc400000000ff */
[----:B------:R-:W-:Y:S02]  /*5630*/  F2FP.PACK_AB R5, R176, R177 ;  /* 0x000000b1b005723e */ /* 0x000fe400000000ff */
[----:B------:R-:W-:Y:S02]  /*5640*/  F2FP.PACK_AB R6, R248, R178 ;  /* 0x000000b2f806723e */ /* 0x000fe400000000ff */
[----:B--2---:R-:W-:-:S07]  /*5650*/  F2FP.PACK_AB R7, R249, R134 ;  /* 0x00000086f907723e */ /* 0x004fce00000000ff */
[C---:B------:R-:W-:Y:S08]  /*5660*/  HMMA.16816.F32 R52, R4.reuse, R16, R68 ;  /* 0x000000100434723c */ /* 0x040ff00000001844 */
[C---:B------:R-:W-:Y:S01]  /*5670*/  HMMA.16816.F32 R48, R4.reuse, R18, R72 ;  /* 0x000000120430723c */ /* 0x040fe20000001848 */
[----:B------:R-:W2:Y:S07]  /*5680*/  LDSM.16.MT88.4 R16, [R237+0x2100] ;  /* 0x00210000ed10783b */ /* 0x000eae0000004200 */
[C---:B---3--:R-:W-:Y:S08]  /*5690*/  HMMA.16816.F32 R116, R4.reuse, R24, R116 ;  /* 0x000000180474723c */ /* 0x048ff00000001874 */
[C---:B------:R-:W-:Y:S01]  /*56a0*/  HMMA.16816.F32 R68, R4.reuse, R26, R80 ;  /* 0x0000001a0444723c */ /* 0x040fe20000001850 */
[----:B------:R-:W3:Y:S07]  /*56b0*/  LDSM.16.MT88.4 R24, [R135+0x5100] ;  /* 0x005100008718783b */ /* 0x000eee0000004200 */
[C---:B------:R-:W-:Y:S08]  /*56c0*/  HMMA.16816.F32 R60, R4.reuse, R22, R76 ;  /* 0x00000016043c723c */ /* 0x040ff0000000184c */
[C---:B------:R-:W-:Y:S01]  /*56d0*/  HMMA.16816.F32 R84, R4.reuse, R20, R84 ;  /* 0x000000140454723c */ /* 0x040fe20000001854 */
[----:B------:R-:W1:Y:S07]  /*56e0*/  LDSM.16.MT88.4 R20, [R0+0x2100] ;  /* 0x002100000014783b */ /* 0x000e6e0000004200 */
[C---:B----4-:R-:W-:Y:S08]  /*56f0*/  HMMA.16816.F32 R136, R4.reuse, R12, R136 ;  /* 0x0000000c0488723c */ /* 0x050ff00000001888 */
[C---:B------:R-:W-:Y:S01]  /*5700*/  HMMA.16816.F32 R76, R4.reuse, R14, R88 ;  /* 0x0000000e044c723c */ /* 0x040fe20000001858 */
[----:B------:R-:W4:Y:S01]  /*5710*/  LDSM.16.MT88.4 R12, [R237+0x5100] ;  /* 0x00510000ed0c783b */ /* 0x000f220000004200 */
[----:B------:R-:W-:Y:S01]  /*5720*/  IMAD.MOV.U32 R170, RZ, RZ, R124 ;  /* 0x000000ffffaa7224 */ /* 0x000fe200078e007c */
[----:B------:R-:W-:Y:S01]  /*5730*/  MOV R169, R125 ;  /* 0x0000007d00a97202 */ /* 0x000fe20000000f00 */
[----:B------:R-:W-:Y:S01]  /*5740*/  IMAD.MOV.U32 R171, RZ, RZ, R126 ;  /* 0x000000ffffab7224 */ /* 0x000fe200078e007e */
[----:B------:R-:W-:Y:S01]  /*5750*/  MOV R168, R127 ;  /* 0x0000007f00a87202 */ /* 0x000fe20000000f00 */
[----:B------:R-:W-:Y:S01]  /*5760*/  IMAD.MOV.U32 R58, RZ, RZ, R113 ;  /* 0x000000ffff3a7224 */ /* 0x000fe200078e0071 */
[----:B------:R-:W-:Y:S01]  /*5770*/  MOV R247, R112 ;  /* 0x0000007000f77202 */ /* 0x000fe20000000f00 */
[C---:B--2---:R-:W-:Y:S01]  /*5780*/  HMMA.16816.F32 R92, R4.reuse, R16, R92 ;  /* 0x00000010045c723c */ /* 0x044fe2000000185c */
[----:B------:R-:W-:Y:S01]  /*5790*/  MOV R57, R114 ;  /* 0x0000007200397202 */ /* 0x000fe20000000f00 */
[----:B------:R-:W-:Y:S01]  /*57a0*/  IMAD.MOV.U32 R56, RZ, RZ, R115 ;  /* 0x000000ffff387224 */ /* 0x000fe200078e0073 */
[----:B------:R-:W-:Y:S05]  /*57b0*/  LDSM.16.MT88.4 R88, [R2+0x5900] ;  /* 0x005900000258783b */ /* 0x000fea0000004200 */
        /* <DEDUP_REMOVED lines=8> */
[C---:B----4-:R-:W-:Y:S08]  /*5840*/  HMMA.16816.F32 R148, R4.reuse, R12, R148 ;  /* 0x0000000c0494723c */ /* 0x050ff00000001894 */
[----:B------:R-:W-:Y:S01]  /*5850*/  HMMA.16816.F32 R160, R4, R14, R160 ;  /* 0x0000000e04a0723c */ /* 0x000fe200000018a0 */
[----:B------:R-:W4:Y:S01]  /*5860*/  LDSM.16.MT88.4 R12, [R0+0x8100] ;  /* 0x00810000000c783b */ /* 0x000f220000004200 */
[----:B------:R-:W-:-:S02]  /*5870*/  FFMA.FTZ R10, R168, c[0x0][0x2d0], -R9 ;  /* 0x0000b400a80a7a23 */ /* 0x000fc40000010809 */
[----:B------:R-:W-:Y:S01]  /*5880*/  IMAD.MOV.U32 R168, RZ, RZ, R169 ;  /* 0x000000ffffa87224 */ /* 0x000fe200078e00a9 */
[----:B------:R-:W-:Y:S01]  /*5890*/  MOV R169, R170 ;  /* 0x000000aa00a97202 */ /* 0x000fe20000000f00 */
[----:B------:R-:W-:Y:S02]  /*58a0*/  IMAD.MOV.U32 R170, RZ, RZ, R133 ;  /* 0x000000ffffaa7224 */ /* 0x000fe400078e0085 */
[----:B------:R3:W-:Y:S01]  /*58b0*/  MUFU.EX2 R133, R10 ;  /* 0x0000000a00857308 */ /* 0x0007e20000000800 */
[----:B------:R-:W-:Y:S02]  /*58c0*/  MOV R67, R169 ;  /* 0x000000a900437202 */ /* 0x000fe40000000f00 */
[----:B------:R-:W-:Y:S01]  /*58d0*/  MOV R74, R171 ;  /* 0x000000ab004a7202 */ /* 0x000fe20000000f00 */
[----:B--2---:R-:W-:Y:S01]  /*58e0*/  HMMA.16816.F32 R164, R4, R16, R120 ;  /* 0x0000001004a4723c */ /* 0x004fe20000001878 */
[----:B------:R-:W-:Y:S01]  /*58f0*/  IMAD.MOV.U32 R75, RZ, RZ, R170 ;  /* 0x000000ffff4b7224 */ /* 0x000fe200078e00aa */
[----:B------:R-:W-:Y:S01]  /*5900*/  MOV R65, R57 ;  /* 0x0000003900417202 */ /* 0x000fe20000000f00 */
[----:B------:R-:W-:-:S02]  /*5910*/  IMAD.MOV.U32 R64, RZ, RZ, R56 ;  /* 0x000000ffff407224 */ /* 0x000fc400078e0038 */
[----:B---3--:R-:W-:Y:S01]  /*5920*/  FFMA.FTZ R10, R168, c[0x0][0x2d0], -R9 ;  /* 0x0000b400a80a7a23 */ /* 0x008fe20000010809 */
[----:B------:R-:W2:Y:S03]  /*5930*/  LDSM.16.MT88.4 R120, [R2+0x8900] ;  /* 0x008900000278783b */ /* 0x000ea60000004200 */
[----:B------:R3:W1:Y:S01]  /*5940*/  MUFU.EX2 R17, R10 ;  /* 0x0000000a00117308 */ /* 0x0006620000000800 */
[----:B------:R-:W-:Y:S01]  /*5950*/  IMAD.MOV.U32 R66, RZ, RZ, R58 ;  /* 0x000000ffff427224 */ /* 0x000fe200078e003a */
[----:B------:R-:W-:Y:S01]  /*5960*/  MOV R57, R174 ;  /* 0x000000ae00397202 */ /* 0x000fe20000000f00 */
[----:B------:R-:W-:Y:S02]  /*5970*/  IMAD.MOV.U32 R56, RZ, RZ, R173 ;  /* 0x000000ffff387224 */ /* 0x000fe400078e00ad */
[----:B------:R-:W-:Y:S01]  /*5980*/  IMAD.MOV.U32 R58, RZ, RZ, R175 ;  /* 0x000000ffff3a7224 */ /* 0x000fe200078e00af */
[----:B------:R-:W-:Y:S01]  /*5990*/  MOV R83, R75 ;  /* 0x0000004b00537202 */ /* 0x000fe20000000f00 */
[----:B------:R-:W-:Y:S01]  /*59a0*/  IMAD.MOV.U32 R72, RZ, RZ, R65 ;  /* 0x000000ffff487224 */ /* 0x000fe200078e0041 */
[----:B------:R-:W-:Y:S01]  /*59b0*/  MOV R73, R66 ;  /* 0x0000004200497202 */ /* 0x000fe20000000f00 */
[----:B---3--:R-:W-:-:S02]  /*59c0*/  FFMA.FTZ R10, R67, c[0x0][0x2d0], -R9 ;  /* 0x0000b400430a7a23 */ /* 0x008fc40000010809 */
[----:B------:R-:W-:Y:S01]  /*59d0*/  FFMA.FTZ R9, R74, c[0x0][0x2d0], -R9 ;  /* 0x0000b4004a097a23 */ /* 0x000fe20000010809 */
[----:B------:R-:W-:-:S03]  /*59e0*/  MOV R67, R172 ;  /* 0x000000ac00437202 */ /* 0x000fc60000000f00 */
[----:B------:R3:W-:Y:S01]  /*59f0*/  MUFU.EX2 R16, R9 ;  /* 0x0000000900107308 */ /* 0x0007e20000000800 */
[----:B------:R-:W-:Y:S01]  /*5a00*/  MOV R75, R56 ;  /* 0x00000038004b7202 */ /* 0x000fe20000000f00 */
[----:B------:R-:W-:Y:S01]  /*5a10*/  IMAD.MOV.U32 R74, RZ, RZ, R67 ;  /* 0x000000ffff4a7224 */ /* 0x000fe200078e0043 */
[----:B------:R-:W-:Y:S01]  /*5a20*/  MOV R65, R58 ;  /* 0x0000003a00417202 */ /* 0x000fe20000000f00 */
[----:B------:R-:W-:Y:S01]  /*5a30*/  IMAD.MOV.U32 R66, RZ, RZ, R59 ;  /* 0x000000ffff427224 */ /* 0x000fe200078e003b */
[----:B------:R-:W-:Y:S01]  /*5a40*/  MOV R67, R11 ;  /* 0x0000000b00437202 */ /* 0x000fe20000000f00 */
[C---:B------:R-:W-:Y:S01]  /*5a50*/  HMMA.16816.F32 R36, R4.reuse, R26, R36 ;  /* 0x0000001a0424723c */ /* 0x040fe20000001824 */
[----:B---3--:R-:W-:Y:S02]  /*5a60*/  FFMA.FTZ R9, R64, c[0x0][0x2d0], -R8 ;  /* 0x0000b40040097a23 */ /* 0x008fe40000010808 */
[----:B------:R-:W-:Y:S02]  /*5a70*/  IMAD.MOV.U32 R64, RZ, RZ, R57 ;  /* 0x000000ffff407224 */ /* 0x000fe400078e0039 */
[----:B------:R3:W-:Y:S01]  /*5a80*/  MUFU.EX2 R11, R9 ;  /* 0x00000009000b7308 */ /* 0x0007e20000000800 */
[----:B------:R2:W-:Y:S02]  /*5a90*/  LDSM.16.MT88.4 R56, [R2+0x2900] ;  /* 0x002900000238783b */ /* 0x0005e40000004200 */
[----:B------:R-:W-:Y:S01]  /*5aa0*/  HMMA.16816.F32 R40, R4, R24, R40 ;  /* 0x000000180428723c */ /* 0x000fe20000001828 */
[----:B------:R-:W-:Y:S01]  /*5ab0*/  MOV R27, R141 ;  /* 0x0000008d001b7202 */ /* 0x000fe20000000f00 */
[----:B------:R-:W-:-:S05]  /*5ac0*/  IMAD.MOV.U32 R26, RZ, RZ, R142 ;  /* 0x000000ffff1a7224 */ /* 0x000fca00078e008e */
[----:B------:R-:W-:Y:S01]  /*5ad0*/  IMAD.MOV.U32 R24, RZ, RZ, R140 ;  /* 0x000000ffff187224 */ /* 0x000fe200078e008c */
[----:B------:R-:W-:Y:S01]  /*5ae0*/  HMMA.16816.F32 R168, R4, R18, R104 ;  /* 0x0000001204a8723c */ /* 0x000fe20000001868 */
[----:B------:R-:W4:Y:S01]  /*5af0*/  MUFU.EX2 R18, R10 ;  /* 0x0000000a00127308 */ /* 0x000f220000000800 */
[----:B------:R-:W-:Y:S01]  /*5b00*/  MOV R25, R67 ;  /* 0x0000004300197202 */ /* 0x000fe20000000f00 */
[----:B------:R-:W-:Y:S01]  /*5b10*/  LDSM.16.MT88.4 R104, [R0+0x5900] ;  /* 0x005900000068783b */ /* 0x000fe20000004200 */
[----:B---3--:R-:W-:-:S04]  /*5b20*/  FFMA.FTZ R9, R83, c[0x0][0x2d0], -R8 ;  /* 0x0000b40053097a23 */ /* 0x008fc80000010808 */
[C---:B-1----:R-:W-:Y:S01]  /*5b30*/  HMMA.16816.F32 R172, R4.reuse, R20, R96 ;  /* 0x0000001404ac723c */ /* 0x042fe20000001860 */
[----:B--2---:R-:W-:Y:S01]  /*5b40*/  MOV R2, R143 ;  /* 0x0000008f00027202 */ /* 0x004fe20000000f00 */
[----:B------:R1:W2:Y:S06]  /*5b50*/  MUFU.EX2 R10, R9 ;  /* 0x00000009000a7308 */ /* 0x0002ac0000000800 */
[----:B------:R-:W-:Y:S01]  /*5b60*/  HMMA.16816.F32 R32, R4, R22, R32 ;  /* 0x000000160420723c */ /* 0x000fe20000001820 */
[----:B------:R-:W3:Y:S01]  /*5b70*/  LDSM.16.MT88.4 R140, [R135+0x2900] ;  /* 0x00290000878c783b */ /* 0x000ee20000004200 */
[----:B------:R-:W-:Y:S01]  /*5b80*/  IMAD.MOV.U32 R19, RZ, RZ, R74 ;  /* 0x000000ffff137224 */ /* 0x000fe200078e004a */
[----:B------:R-:W-:-:S02]  /*5b90*/  MOV R21, R75 ;  /* 0x0000004b00157202 */ /* 0x000fc40000000f00 */
[----:B------:R-:W-:Y:S03]  /*5ba0*/  LDSM.16.MT88.4 R80, [R135+0x5900] ;  /* 0x005900008750783b */ /* 0x000fe60000004200 */
[----:B----4-:R-:W-:Y:S01]  /*5bb0*/  HMMA.16816.F32 R44, R4, R12, R44 ;  /* 0x0000000c042c723c */ /* 0x010fe2000000182c */
[----:B------:R-:W-:Y:S01]  /*5bc0*/  IMAD.MOV.U32 R22, RZ, RZ, R66 ;  /* 0x000000ffff167224 */ /* 0x000fe200078e0042 */
[----:B------:R-:W-:-:S06]  /*5bd0*/  MOV R23, R65 ;  /* 0x0000004100177202 */ /* 0x000fcc0000000f00 */
[----:B------:R-:W-:Y:S01]  /*5be0*/  HMMA.16816.F32 R28, R4, R14, R28 ;  /* 0x0000000e041c723c */ /* 0x000fe2000000181c */
[--C-:B-1----:R-:W-:Y:S01]  /*5bf0*/  FFMA.FTZ R9, R72, c[0x0][0x2d0], -R8.reuse ;  /* 0x0000b40048097a23 */ /* 0x102fe20000010808 */
[----:B------:R-:W-:Y:S01]  /*5c00*/  LDSM.16.MT88.4 R12, [R0+0x8900] ;  /* 0x00890000000c783b */ /* 0x000fe20000004200 */
[----:B------:R-:W-:-:S03]  /*5c10*/  FFMA.FTZ R8, R73, c[0x0][0x2d0], -R8 ;  /* 0x0000b40049087a23 */ /* 0x000fc60000010808 */
[----:B------:R1:W4:Y:S01]  /*5c20*/  LDSM.16.MT88.4 R72, [R0+0x2900] ;  /* 0x002900000048783b */ /* 0x0003220000004200 */
[----:B------:R-:W-:Y:S02]  /*5c30*/  FADD.FTZ R4, R26, R2 ;  /* 0x000000021a047221 */ /* 0x000fe40000010000 */
[----:B------:R-:W-:Y:S01]  /*5c40*/  FADD.FTZ R2, R24, R27 ;  /* 0x0000001b18027221 */ /* 0x000fe20000010000 */
[----:B------:R-:W-:Y:S01]  /*5c50*/  F2FP.PACK_AB R128, R17, R133 ;  /* 0x000000851180723e */ /* 0x000fe200000000ff */
[----:B------:R-:W-:Y:S01]  /*5c60*/  FADD.FTZ R4, R25, R4 ;  /* 0x0000000419047221 */ /* 0x000fe20000010000 */
[----:B------:R-:W-:Y:S01]  /*5c70*/  F2FP.PACK_AB R130, R16, R18 ;  /* 0x000000121082723e */ /* 0x000fe200000000ff */
[----:B------:R-:W-:Y:S01]  /*5c80*/  IMAD.MOV.U32 R20, RZ, RZ, R64 ;  /* 0x000000ffff147224 */ /* 0x000fe200078e0040 */
[----:B------:R-:W-:Y:S01]  /*5c90*/  LDSM.16.MT88.4 R96, [R237+0x5900] ;  /* 0x00590000ed60783b */ /* 0x000fe20000004200 */
[----:B------:R-:W-:Y:S02]  /*5ca0*/  FADD.FTZ R2, R22, R2 ;  /* 0x0000000216027221 */ /* 0x000fe40000010000 */
[----:B------:R-:W-:Y:S01]  /*5cb0*/  FADD.FTZ R4, R23, R4 ;  /* 0x0000000417047221 */ /* 0x000fe20000010000 */
[----:B------:R-:W-:Y:S01]  /*5cc0*/  MUFU.EX2 R9, R9 ;  /* 0x0000000900097308 */ /* 0x000fe20000000800 */
[----:B------:R-:W-:Y:S01]  /*5cd0*/  FADD.FTZ R2, R20, R2 ;  /* 0x0000000214027221 */ /* 0x000fe20000010000 */
[----:B--2---:R-:W-:Y:S01]  /*5ce0*/  F2FP.PACK_AB R129, R10, R11 ;  /* 0x0000000b0a81723e */ /* 0x004fe200000000ff */
[----:B------:R-:W-:Y:S01]  /*5cf0*/  FADD.FTZ R4, R21, R4 ;  /* 0x0000000415047221 */ /* 0x000fe20000010000 */
[----:B------:R-:W2:Y:S01]  /*5d00*/  LDSM.16.MT88.4 R64, [R237+0x2900] ;  /* 0x00290000ed40783b */ /* 0x000ea20000004200 */
[----:B------:R-:W-:-:S02]  /*5d10*/  FADD.FTZ R2, R19, R2 ;  /* 0x0000000213027221 */ /* 0x000fc40000010000 */
[----:B------:R-:W-:Y:S01]  /*5d20*/  FADD.FTZ R4, R247, R4 ;  /* 0x00000004f7047221 */ /* 0x000fe20000010000 */
[----:B------:R-:W3:Y:S01]  /*5d30*/  MUFU.EX2 R8, R8 ;  /* 0x0000000800087308 */ /* 0x000ee20000000800 */
[----:B------:R-:W-:Y:S02]  /*5d40*/  FADD.FTZ R2, R245, R2 ;  /* 0x00000002f5027221 */ /* 0x000fe40000010000 */
[----:B------:R-:W-:Y:S02]  /*5d50*/  FADD.FTZ R5, R246, R4 ;  /* 0x00000004f6057221 */ /* 0x000fe40000010000 */
[----:B------:R-:W-:Y:S02]  /*5d60*/  FADD.FTZ R4, R243, R2 ;  /* 0x00000002f3047221 */ /* 0x000fe40000010000 */
[----:B------:R-:W-:Y:S02]  /*5d70*/  FADD.FTZ R2, R244, R5 ;  /* 0x00000005f4027221 */ /* 0x000fe40000010000 */
[----:B-1----:R-:W-:-:S02]  /*5d80*/  FADD.FTZ R0, R240, R4 ;  /* 0x00000004f0007221 */ /* 0x002fc40000010000 */
[----:B------:R-:W-:Y:S02]  /*5d90*/  FADD.FTZ R2, R242, R2 ;  /* 0x00000002f2027221 */ /* 0x000fe40000010000 */
[----:B------:R-:W-:Y:S02]  /*5da0*/  FADD.FTZ R0, R201, R0 ;  /* 0x00000000c9007221 */ /* 0x000fe40000010000 */
[----:B------:R-:W-:Y:S01]  /*5db0*/  FADD.FTZ R2, R202, R2 ;  /* 0x00000002ca027221 */ /* 0x000fe20000010000 */
[----:B---3--:R-:W-:Y:S01]  /*5dc0*/  F2FP.PACK_AB R131, R8, R9 ;  /* 0x000000090883723e */ /* 0x008fe200000000ff */
[----:B------:R-:W-:Y:S02]  /*5dd0*/  FADD.FTZ R0, R203, R0 ;  /* 0x00000000cb007221 */ /* 0x000fe40000010000 */
[----:B------:R-:W-:Y:S02]  /*5de0*/  FADD.FTZ R2, R232, R2 ;  /* 0x00000002e8027221 */ /* 0x000fe40000010000 */
[----:B------:R-:W-:-:S02]  /*5df0*/  FADD.FTZ R0, R233, R0 ;  /* 0x00000000e9007221 */ /* 0x000fc40000010000 */
[----:B------:R-:W-:Y:S01]  /*5e00*/  HMMA.16816.F32 R116, R128, R120, R116 ;  /* 0x000000788074723c */ /* 0x000fe20000001874 */
[----:B------:R-:W-:Y:S02]  /*5e10*/  FADD.FTZ R2, R234, R2 ;  /* 0x00000002ea027221 */ /* 0x000fe40000010000 */
[----:B------:R-:W-:-:S05]  /*5e20*/  FADD.FTZ R0, R235, R0 ;  /* 0x00000000eb007221 */ /* 0x000fca0000010000 */
[----:B------:R-:W-:Y:S01]  /*5e30*/  HMMA.16816.F32 R136, R128, R140, R136 ;  /* 0x0000008c8088723c */ /* 0x000fe20000001888 */
[----:B------:R-:W-:Y:S02]  /*5e40*/  FADD.FTZ R2, R200, R2 ;  /* 0x00000002c8027221 */ /* 0x000fe40000010000 */
[----:B------:R-:W-:-:S05]  /*5e50*/  FADD.FTZ R0, R192, R0 ;  /* 0x00000000c0007221 */ /* 0x000fca0000010000 */
[C---:B------:R-:W-:Y:S08]  /*5e60*/  HMMA.16816.F32 R120, R128.reuse, R122, R68 ;  /* 0x0000007a8078723c */ /* 0x040ff00000001844 */
[----:B------:R-:W-:Y:S01]  /*5e70*/  HMMA.16816.F32 R140, R128, R142, R76 ;  /* 0x0000008e808c723c */ /* 0x000fe2000000184c */
[----:B------:R-:W-:-:S07]  /*5e80*/  FADD.FTZ R2, R195, R2 ;  /* 0x00000002c3027221 */ /* 0x000fce0000010000 */
[----:B----4-:R-:W-:Y:S01]  /*5e90*/  HMMA.16816.F32 R68, R128, R72, R108 ;  /* 0x000000488044723c */ /* 0x010fe2000000186c */
[----:B------:R-:W-:-:S07]  /*5ea0*/  FADD.FTZ R0, R183, R0 ;  /* 0x00000000b7007221 */ /* 0x000fce0000010000 */
[C---:B------:R-:W-:Y:S08]  /*5eb0*/  HMMA.16816.F32 R76, R128.reuse, R80, R124 ;  /* 0x00000050804c723c */ /* 0x040ff0000000187c */
[C---:B------:R-:W-:Y:S01]  /*5ec0*/  HMMA.16816.F32 R72, R128.reuse, R74, R112 ;  /* 0x0000004a8048723c */ /* 0x040fe20000001870 */
[----:B------:R-:W1:Y:S07]  /*5ed0*/  LDSM.16.MT88.4 R112, [R135+0x8900] ;  /* 0x008900008770783b */ /* 0x000e6e0000004200 */
[----:B------:R-:W-:Y:S01]  /*5ee0*/  HMMA.16816.F32 R80, R128, R82, R144 ;  /* 0x000000528050723c */ /* 0x000fe20000001890 */
[----:B------:R-:W3:Y:S01]  /*5ef0*/  LDSM.16.MT88.4 R144, [R237+0x8900] ;  /* 0x00890000ed90783b */ /* 0x000ee20000004200 */
[----:B------:R-:W-:-:S02]  /*5f00*/  FADD.FTZ R2, R194, R2 ;  /* 0x00000002c2027221 */ /* 0x000fc40000010000 */
[----:B------:R-:W-:Y:S02]  /*5f10*/  FADD.FTZ R0, R182, R0 ;  /* 0x00000000b6007221 */ /* 0x000fe40000010000 */
[----:B------:R-:W-:Y:S02]  /*5f20*/  FADD.FTZ R2, R193, R2 ;  /* 0x00000002c1027221 */ /* 0x000fe40000010000 */
[----:B------:R-:W-:Y:S02]  /*5f30*/  FADD.FTZ R0, R181, R0 ;  /* 0x00000000b5007221 */ /* 0x000fe40000010000 */
[----:B------:R-:W-:Y:S02]  /*5f40*/  FADD.FTZ R2, R179, R2 ;  /* 0x00000002b3027221 */ /* 0x000fe40000010000 */
[----:B------:R-:W-:Y:S02]  /*5f50*/  FADD.FTZ R0, R177, R0 ;  /* 0x00000000b1007221 */ /* 0x000fe40000010000 */
[----:B------:R-:W-:-:S02]  /*5f60*/  FADD.FTZ R2, R180, R2 ;  /* 0x00000002b4027221 */ /* 0x000fc40000010000 */
[----:B------:R-:W-:Y:S01]  /*5f70*/  FADD.FTZ R0, R176, R0 ;  /* 0x00000000b0007221 */ /* 0x000fe20000010000 */
[----:B------:R-:W-:Y:S01]  /*5f80*/  UISETP.GE.AND UP1, UPT, UR6, 0xc1, UPT ;  /* 0x000000c10600788c */ /* 0x000fe2000bf26270 */
[----:B------:R-:W-:Y:S02]  /*5f90*/  FADD.FTZ R2, R178, R2 ;  /* 0x00000002b2027221 */ /* 0x000fe40000010000 */
[----:B------:R-:W-:Y:S02]  /*5fa0*/  FADD.FTZ R0, R134, R0 ;  /* 0x0000000086007221 */ /* 0x000fe40000010000 */
[----:B------:R-:W-:Y:S01]  /*5fb0*/  FADD.FTZ R248, R248, R2 ;  /* 0x00000002f8f87221 */ /* 0x000fe20000010000 */
[----:B------:R-:W-:Y:S01]  /*5fc0*/  PLOP3.LUT P1, PT, PT, PT, UP1, 0x80, 0x0 ;  /* 0x000000000000781c */ /* 0x000fe20003f2f018 */
[----:B------:R-:W-:Y:S02]  /*5fd0*/  FADD.FTZ R249, R249, R0 ;  /* 0x00000000f9f97221 */ /* 0x000fe40000010000 */
[----:B------:R-:W-:-:S02]  /*5fe0*/  FADD.FTZ R248, R133, R248 ;  /* 0x000000f885f87221 */ /* 0x000fc40000010000 */
[----:B------:R-:W-:Y:S01]  /*5ff0*/  FADD.FTZ R249, R11, R249 ;  /* 0x000000f90bf97221 */ /* 0x000fe20000010000 */
[----:B------:R-:W-:Y:S01]  /*6000*/  HMMA.16816.F32 R84, R128, R88, R84 ;  /* 0x000000588054723c */ /* 0x000fe20000001854 */
[----:B------:R-:W-:Y:S02]  /*6010*/  FADD.FTZ R248, R17, R248 ;  /* 0x000000f811f87221 */ /* 0x000fe40000010000 */
[----:B------:R-:W-:-:S05]  /*6020*/  FADD.FTZ R249, R10, R249 ;  /* 0x000000f90af97221 */ /* 0x000fca0000010000 */
[----:B------:R-:W-:Y:S01]  /*6030*/  HMMA.16816.F32 R88, R128, R90, R60 ;  /* 0x0000005a8058723c */ /* 0x000fe2000000183c */
[----:B------:R-:W-:Y:S02]  /*6040*/  FADD.FTZ R248, R18, R248 ;  /* 0x000000f812f87221 */ /* 0x000fe40000010000 */
[----:B------:R-:W-:-:S05]  /*6050*/  FADD.FTZ R249, R9, R249 ;  /* 0x000000f909f97221 */ /* 0x000fca0000010000 */
[----:B--2---:R-:W-:Y:S01]  /*6060*/  HMMA.16816.F32 R60, R128, R64, R92 ;  /* 0x00000040803c723c */ /* 0x004fe2000000185c */
[----:B------:R-:W-:-:S07]  /*6070*/  FADD.FTZ R248, R16, R248 ;  /* 0x000000f810f87221 */ /* 0x000fce0000010000 */
[----:B------:R-:W-:Y:S01]  /*6080*/  HMMA.16816.F32 R64, R128, R66, R100 ;  /* 0x000000428040723c */ /* 0x000fe20000001864 */
[----:B------:R-:W-:-:S07]  /*6090*/  FADD.FTZ R249, R8, R249 ;  /* 0x000000f908f97221 */ /* 0x000fce0000010000 */
[C---:B------:R-:W-:Y:S08]  /*60a0*/  HMMA.16816.F32 R52, R128.reuse, R56, R52 ;  /* 0x000000388034723c */ /* 0x040ff00000001834 */
[C---:B------:R-:W-:Y:S08]  /*60b0*/  HMMA.16816.F32 R92, R128.reuse, R96, R148 ;  /* 0x00000060805c723c */ /* 0x040ff00000001894 */
[C---:B------:R-:W-:Y:S08]  /*60c0*/  HMMA.16816.F32 R100, R128.reuse, R104, R164 ;  /* 0x000000688064723c */ /* 0x040ff000000018a4 */
[C---:B-1----:R-:W-:Y:S08]  /*60d0*/  HMMA.16816.F32 R108, R128.reuse, R112, R172 ;  /* 0x00000070806c723c */ /* 0x042ff000000018ac */
[C---:B---3--:R-:W-:Y:S08]  /*60e0*/  HMMA.16816.F32 R124, R128.reuse, R144, R40 ;  /* 0x00000090807c723c */ /* 0x048ff00000001828 */
        /* <DEDUP_REMOVED lines=17> */
[----:B-----5:R-:W-:-:S04]  /*6200*/  IMAD.WIDE.U32 R6, R4, UR5, R250 ;  /* 0x0000000504067c25 */ /* 0x020fc8000f8e00fa */
        /* <DEDUP_REMOVED lines=11> */
[----:B------:R1:W-:Y:S01]  /*62c0*/  LDGSTS.E.BYPASS.LTC128B.128 [R241+0x12100], [R4.64], !P4 ;  /* 0x1210000004f17fae */ /* 0x0003e2000e101d54 */
        /* <DEDUP_REMOVED lines=13> */
.L_x_662:
[----:B------:R-:W-:Y:S01]  /*63a0*/  PLOP3.LUT P1, PT, PT, PT, UP0, 0x40, 0x0 ;  /* 0x000000000000781c */ /* 0x000fe20003f2e808 */
[----:B------:R-:W0:-:S12]  /*63b0*/  LDGDEPBAR ;  /* 0x00000000000079af */ /* 0x000e180000000000 */
[----:B------:R-:W-:Y:S05]  /*63c0*/  @P1 BRA `(.L_x_663) ;  /* 0x0000377000001947 */ /* 0x000fea0003800000 */
[----:B------:R-:W-:Y:S01]  /*63d0*/  IMAD.MOV.U32 R240, RZ, RZ, 0x20 ;  /* 0x00000020fff07424 */ /* 0x000fe200078e00ff */
[----:B------:R-:W-:Y:S01]  /*63e0*/  MOV R133, R3 ;  /* 0x0000000300857202 */ /* 0x000fe20000000f00 */
[----:B------:R-:W-:Y:S01]  /*63f0*/  IMAD.MOV.U32 R0, RZ, RZ, R132 ;  /* 0x000000ffff007224 */ /* 0x000fe200078e0084 */
[----:B------:R-:W-:Y:S02]  /*6400*/  UIADD3 UR16, UR16, -0x2, URZ ;  /* 0xfffffffe10107890 */ /* 0x000fe4000fffe03f */
[----:B------:R-:W-:Y:S01]  /*6410*/  SEL R240, R240, 0xffffffe0, !P0 ;  /* 0xffffffe0f0f07807 */ /* 0x000fe20004000000 */
[----:B------:R-:W-:Y:S02]  /*6420*/  UMOV UR15, URZ ;  /* 0x0000003f000f7c82 */ /* 0x000fe40008000000 */
[----:B------:R-:W-:Y:S02]  /*6430*/  UMOV UR5, 0x1 ;  /* 0x0000000100057882 */ /* 0x000fe40000000000 */
[----:B------:R-:W-:-:S02]  /*6440*/  ULDC.64 UR8, c[0x0][0x208] ;  /* 0x0000820000087ab9 */ /* 0x000fc40000000a00 */
[----:B------:R-:W-:Y:S02]  /*6450*/  ULDC.64 UR6, c[0x0][0x1e0] ;  /* 0x0000780000067ab9 */ /* 0x000fe40000000a00 */
.L_x_664:
[----:B------:R-:W2:Y:S01]  /*6460*/  LDL.64 R170, [R1] ;  /* 0x0000000001aa7983 */ /* 0x000ea20000100a00 */
[----:B------:R-:W-:Y:S04]  /*6470*/  DEPBAR.LE SB0, 0x2 ;  /* 0x000080800000791a */ /* 0x000fe80000000000 */
[----:B------:R-:W-:Y:S01]  /*6480*/  UIMAD UR4, UR5, 0x9000, URZ ;  /* 0x00009000050478a4 */ /* 0x000fe2000f8e023f */
[----:B------:R-:W2:Y:S01]  /*6490*/  LDL.64 R168, [R1+0x8] ;  /* 0x0000080001a87983 */ /* 0x000ea20000100a00 */
        /* <DEDUP_REMOVED lines=8> */
[----:B------:R-:W-:Y:S01]  /*6520*/  @UP0 USHF.R.S32.HI UR10, URZ, 0x1f, UR14 ;  /* 0x0000001f3f0a0899 */ /* 0x000fe2000801140e */
[----:B------:R-:W-:Y:S01]  /*6530*/  IADD3 R232, R238, R2, RZ ;  /* 0x00000002eee87210 */ /* 0x000fe20007ffe0ff */
        /* <DEDUP_REMOVED lines=9> */
[----:B------:R-:W3:Y:S04]  /*65d0*/  LDSM.16.M88.4 R16, [R236+UR4+0x12900] ;  /* 0x01290004ec10783b */ /* 0x000ee80008000200 */
[----:B------:R-:W-:Y:S04]  /*65e0*/  @UP0 UIADD3 UR13, UR16, -0x2, URZ ;  /* 0xfffffffe100d0890 */ /* 0x000fe8000fffe03f */
[----:B------:R-:W4:Y:S01]  /*65f0*/  LDSM.16.M88.4 R24, [R236+UR4+0x13100] ;  /* 0x01310004ec18783b */ /* 0x000f220008000200 */
[----:B------:R-:W-:Y:S07]  /*6600*/  @UP0 UIMAD.WIDE.U32 UR18, UR13, UR6, URZ ;  /* 0x000000060d1202a5 */ /* 0x000fee000f8e003f */
[----:B------:R-:W4:Y:S08]  /*6610*/  LDSM.16.M88.4 R32, [R236+UR4+0x13900] ;  /* 0x01390004ec20783b */ /* 0x000f300008000200 */
[----:B------:R-:W4:Y:S01]  /*6620*/  LDSM.16.M88.4 R40, [R236+UR4+0x14100] ;  /* 0x01410004ec28783b */ /* 0x000f220008000200 */
[C---:B-1----:R-:W-:Y:S07]  /*6630*/  HMMA.16816.F32 R4, R152.reuse, R8, RZ ;  /* 0x000000089804723c */ /* 0x042fee00000018ff */
[----:B------:R-:W1:Y:S01]  /*6640*/  LDSM.16.M88.4 R48, [R236+UR4+0x14900] ;  /* 0x01490004ec30783b */ /* 0x000e620008000200 */
[C---:B------:R-:W-:Y:S07]  /*6650*/  HMMA.16816.F32 R8, R152.reuse, R10, RZ ;  /* 0x0000000a9808723c */ /* 0x040fee00000018ff */
[----:B------:R-:W1:Y:S01]  /*6660*/  LDSM.16.M88.4 R160, [R2+0x12100] ;  /* 0x0121000002a0783b */ /* 0x000e620000000200 */
[C---:B---3--:R-:W-:Y:S07]  /*6670*/  HMMA.16816.F32 R12, R152.reuse, R16, RZ ;  /* 0x00000010980c723c */ /* 0x048fee00000018ff */
[----:B------:R-:W3:Y:S01]  /*6680*/  LDSM.16.M88.4 R164, [R2+0x12900] ;  /* 0x0129000002a4783b */ /* 0x000ee20000000200 */
[C---:B------:R-:W-:Y:S07]  /*6690*/  HMMA.16816.F32 R16, R152.reuse, R18, RZ ;  /* 0x000000129810723c */ /* 0x040fee00000018ff */
[----:B------:R-:W-:Y:S01]  /*66a0*/  LDSM.16.M88.4 R172, [R2+0x13900] ;  /* 0x0139000002ac783b */ /* 0x000fe20000000200 */
[C---:B----4-:R-:W-:Y:S07]  /*66b0*/  HMMA.16816.F32 R20, R152.reuse, R24, RZ ;  /* 0x000000189814723c */ /* 0x050fee00000018ff */
[----:B------:R-:W-:Y:S01]  /*66c0*/  LDSM.16.M88.4 R176, [R2+0x14100] ;  /* 0x0141000002b0783b */ /* 0x000fe20000000200 */
[C---:B------:R-:W-:Y:S07]  /*66d0*/  HMMA.16816.F32 R24, R152.reuse, R26, RZ ;  /* 0x0000001a9818723c */ /* 0x040fee00000018ff */
[----:B------:R-:W-:Y:S01]  /*66e0*/  LDSM.16.M88.4 R180, [R2+0x14900] ;  /* 0x0149000002b4783b */ /* 0x000fe20000000200 */
[C---:B------:R-:W-:Y:S08]  /*66f0*/  HMMA.16816.F32 R28, R152.reuse, R32, RZ ;  /* 0x00000020981c723c */ /* 0x040ff000000018ff */
[C---:B------:R-:W-:Y:S08]  /*6700*/  HMMA.16816.F32 R32, R152.reuse, R34, RZ ;  /* 0x000000229820723c */ /* 0x040ff000000018ff */
[C---:B------:R-:W-:Y:S08]  /*6710*/  HMMA.16816.F32 R36, R152.reuse, R40, RZ ;  /* 0x000000289824723c */ /* 0x040ff000000018ff */
[C---:B------:R-:W-:Y:S08]  /*6720*/  HMMA.16816.F32 R40, R152.reuse, R42, RZ ;  /* 0x0000002a9828723c */ /* 0x040ff000000018ff */
[C---:B-1----:R-:W-:Y:S08]  /*6730*/  HMMA.16816.F32 R44, R152.reuse, R48, RZ ;  /* 0x00000030982c723c */ /* 0x042ff000000018ff */
[----:B------:R-:W-:Y:S08]  /*6740*/  HMMA.16816.F32 R48, R152, R50, RZ ;  /* 0x000000329830723c */ /* 0x000ff000000018ff */
[C---:B------:R-:W-:Y:S08]  /*6750*/  HMMA.16816.F32 R4, R156.reuse, R160, R4 ;  /* 0x000000a09c04723c */ /* 0x040ff00000001804 */
[C---:B------:R-:W-:Y:S08]  /*6760*/  HMMA.16816.F32 R8, R156.reuse, R162, R8 ;  /* 0x000000a29c08723c */ /* 0x040ff00000001808 */
[C---:B---3--:R-:W-:Y:S08]  /*6770*/  HMMA.16816.F32 R12, R156.reuse, R164, R12 ;  /* 0x000000a49c0c723c */ /* 0x048ff0000000180c */
[C---:B------:R-:W-:Y:S04]  /*6780*/  HMMA.16816.F32 R16, R156.reuse, R166, R16 ;  /* 0x000000a69c10723c */ /* 0x040fe80000001810 */
[----:B--2---:R-:W-:Y:S05]  /*6790*/  @P0 MOV R169, R171 ;  /* 0x000000ab00a90202 */ /* 0x004fea0000000f00 */
[----:B------:R-:W-:Y:S05]  /*67a0*/  @P0 IMAD.WIDE.U32 R168, R3, 0x60, R168 ;  /* 0x0000006003a80825 */ /* 0x000fea00078e00a8 */
[----:B------:R-:W-:Y:S01]  /*67b0*/  @P0 IADD3 R192, R169, UR10, RZ ;  /* 0x0000000aa9c00c10 */ /* 0x000fe2000fffe0ff */
[----:B------:R-:W-:Y:S01]  /*67c0*/  @UP0 USHF.R.S32.HI UR10, URZ, 0x1f, UR13 ;  /* 0x0000001f3f0a0899 */ /* 0x000fe2000801140d */
[C---:B------:R-:W-:Y:S02]  /*67d0*/  @P0 SHF.L.U32 R3, R168.reuse, 0x1, RZ ;  /* 0x00000001a8030819 */ /* 0x040fe400000006ff */
[----:B------:R-:W-:Y:S01]  /*67e0*/  @P0 SHF.L.U64.HI R192, R168, 0x1, R192 ;  /* 0x00000001a8c00819 */ /* 0x000fe200000102c0 */
[----:B------:R-:W-:Y:S01]  /*67f0*/  @UP0 UIMAD UR10, UR10, UR6, URZ ;  /* 0x000000060a0a02a4 */ /* 0x000fe2000f8e023f */
[C---:B------:R-:W-:Y:S01]  /*6800*/  @P0 IADD3 R160, P6, R3.reuse, c[0x0][0x1f8], RZ ;  /* 0x00007e0003a00a10 */ /* 0x040fe20007fde0ff */
[----:B------:R-:W1:Y:S01]  /*6810*/  LDSM.16.M88.4 R168, [R2+0x13100] ;  /* 0x0131000002a8783b */ /* 0x000e620000000200 */
[C---:B------:R-:W-:Y:S01]  /*6820*/  @P0 IADD3 R200, P5, R3.reuse, 0x80, RZ ;  /* 0x0000008003c80810 */ /* 0x040fe20007fbe0ff */
[----:B------:R-:W-:Y:S01]  /*6830*/  @UP0 UIMAD UR10, UR13, UR7, UR10 ;  /* 0x000000070d0a02a4 */ /* 0x000fe2000f8e020a */
[----:B------:R-:W-:Y:S01]  /*6840*/  @P0 IADD3.X R161, R192, c[0x0][0x1fc], RZ, P6, !PT ;  /* 0x00007f00c0a10a10 */ /* 0x000fe200037fe4ff */
[----:B------:R-:W-:Y:S01]  /*6850*/  UIADD3 UR13, UR15, 0x1, URZ ;  /* 0x000000010f0d7890 */ /* 0x000fe2000fffe03f */
[----:B------:R-:W-:Y:S01]  /*6860*/  @P0 IADD3 R200, P1, R200, c[0x0][0x1f8], RZ ;  /* 0x00007e00c8c80a10 */ /* 0x000fe20007f3e0ff */
[----:B------:R-:W-:Y:S01]  /*6870*/  @UP0 UIADD3 UR10, UR19, UR10, URZ ;  /* 0x0000000a130a0290 */ /* 0x000fe2000fffe03f */
[----:B------:R-:W-:Y:S01]  /*6880*/  @P0 IADD3 R3, P6, R3, 0x100, RZ ;  /* 0x0000010003030810 */ /* 0x000fe20007fde0ff */
[----:B------:R-:W-:Y:S01]  /*6890*/  @!PT LDS RZ, [RZ] ;  /* 0x00000000fffff984 */ /* 0x000fe20000000800 */
[----:B------:R-:W-:Y:S01]  /*68a0*/  @!PT LDS RZ, [RZ] ;  /* 0x00000000fffff984 */ /* 0x000fe20000000800 */
[----:B------:R-:W-:Y:S01]  /*68b0*/  @!PT LDS RZ, [RZ] ;  /* 0x00000000fffff984 */ /* 0x000fe20000000800 */
[----:B------:R2:W-:Y:S01]  /*68c0*/  @P0 LDGSTS.E.BYPASS.LTC128B.128 [R134+0x100], [R160.64], !P4 ;  /* 0x00100000a0860fae */ /* 0x0005e2000e101d54 */
[--C-:B------:R-:W-:Y:S01]  /*68d0*/  @P0 IADD3.X R201, RZ, c[0x0][0x1fc], R192.reuse, P1, P5 ;  /* 0x00007f00ffc90a10 */ /* 0x100fe20000fea4c0 */
[----:B------:R-:W-:Y:S01]  /*68e0*/  @UP0 UIMAD UR10, UR10, 0x60, URZ ;  /* 0x000000600a0a08a4 */ /* 0x000fe2000f8e023f */
[----:B------:R-:W-:Y:S01]  /*68f0*/  @P0 IADD3 R194, P5, R3, c[0x0][0x1f8], RZ ;  /* 0x00007e0003c20a10 */ /* 0x000fe20007fbe0ff */
[----:B------:R-:W-:Y:S01]  /*6900*/  USEL UR15, UR13, URZ, !UP1 ;  /* 0x0000003f0d0f7287 */ /* 0x000fe2000c800000 */
[-C--:B------:R-:W-:Y:S01]  /*6910*/  IADD3 R3, R238, R132.reuse, RZ ;  /* 0x00000084ee037210 */ /* 0x080fe20007ffe0ff */
[----:B------:R-:W-:Y:S01]  /*6920*/  @UP0 USHF.L.U64.HI UR13, UR6, 0x6, UR7 ;  /* 0x00000006060d0899 */ /* 0x000fe20008010207 */
[----:B------:R-:W-:Y:S01]  /*6930*/  @P0 IADD3.X R195, RZ, c[0x0][0x1fc], R192, P5, P6 ;  /* 0x00007f00ffc30a10 */ /* 0x000fe20002fec4c0 */
[----:B------:R3:W-:Y:S01]  /*6940*/  @P0 LDGSTS.E.BYPASS.LTC128B.128 [R134+0x3100], [R200.64], !P3 ;  /* 0x03100000c8860fae */ /* 0x0007e2000d901d54 */
[----:B------:R-:W-:Y:S07]  /*6950*/  IADD3 R132, R240, R132, R238 ;  /* 0x00000084f0847210 */ /* 0x000fee0007ffe0ee */
[----:B------:R4:W-:Y:S01]  /*6960*/  @P0 LDGSTS.E.BYPASS.LTC128B.128 [R134+0x6100], [R194.64], !P2 ;  /* 0x06100000c2860fae */ /* 0x0009e2000d101d54 */
[----:B--2---:R-:W-:Y:S04]  /*6970*/  @P0 IADD3 R160, P1, R160, UR12, RZ ;  /* 0x0000000ca0a00c10 */ /* 0x004fe8000ff3e0ff */
[----:B------:R-:W-:Y:S01]  /*6980*/  @P0 IADD3.X R161, R161, UR11, RZ, P1, !PT ;  /* 0x0000000ba1a10c10 */ /* 0x000fe20008ffe4ff */
[C---:B-1----:R-:W-:Y:S03]  /*6990*/  HMMA.16816.F32 R20, R156.reuse, R168, R20 ;  /* 0x000000a89c14723c */ /* 0x042fe60000001814 */
[----:B------:R-:W-:Y:S01]  /*69a0*/  @P0 IADD3 R162, P1, R160, UR12, RZ ;  /* 0x0000000ca0a20c10 */ /* 0x000fe2000ff3e0ff */
[----:B------:R1:W-:Y:S03]  /*69b0*/  @P0 LDGSTS.E.BYPASS.LTC128B.128 [R134+0x1100], [R160.64], !P4 ;  /* 0x01100000a0860fae */ /* 0x0003e6000e101d54 */
[----:B------:R-:W-:Y:S01]  /*69c0*/  @P0 IADD3.X R163, R161, UR11, RZ, P1, !PT ;  /* 0x0000000ba1a30c10 */ /* 0x000fe20008ffe4ff */
[C---:B------:R-:W-:Y:S04]  /*69d0*/  HMMA.16816.F32 R24, R156.reuse, R170, R24 ;  /* 0x000000aa9c18723c */ /* 0x040fe80000001818 */
[----:B------:R1:W-:Y:S04]  /*69e0*/  @P0 LDGSTS.E.BYPASS.LTC128B.128 [R134+0x4100], [R160.64+0x80], !P3 ;  /* 0x04100080a0860fae */ /* 0x0003e8000d901d54 */
[C---:B------:R-:W-:Y:S04]  /*69f0*/  HMMA.16816.F32 R28, R156.reuse, R172, R28 ;  /* 0x000000ac9c1c723c */ /* 0x040fe8000000181c */
[----:B------:R1:W-:Y:S04]  /*6a00*/  @P0 LDGSTS.E.BYPASS.LTC128B.128 [R134+0x7100], [R160.64+0x100], !P2 ;  /* 0x07100100a0860fae */ /* 0x0003e8000d101d54 */
[C---:B------:R-:W-:Y:S04]  /*6a10*/  HMMA.16816.F32 R32, R156.reuse, R174, R32 ;  /* 0x000000ae9c20723c */ /* 0x040fe80000001820 */
[----:B------:R1:W-:Y:S04]  /*6a20*/  @P0 LDGSTS.E.BYPASS.LTC128B.128 [R134+0x2100], [R162.64], !P4 ;  /* 0x02100000a2860fae */ /* 0x0003e8000e101d54 */
[C---:B------:R-:W-:Y:S04]  /*6a30*/  HMMA.16816.F32 R36, R156.reuse, R176, R36 ;  /* 0x000000b09c24723c */ /* 0x040fe80000001824 */
[----:B------:R1:W-:Y:S04]  /*6a40*/  @P0 LDGSTS.E.BYPASS.LTC128B.128 [R134+0x5100], [R162.64+0x80], !P3 ;  /* 0x05100080a2860fae */ /* 0x0003e8000d901d54 */
[C---:B------:R-:W-:Y:S04]  /*6a50*/  HMMA.16816.F32 R40, R156.reuse, R178, R40 ;  /* 0x000000b29c28723c */ /* 0x040fe80000001828 */
[----:B------:R1:W-:Y:S01]  /*6a60*/  @P0 LDGSTS.E.BYPASS.LTC128B.128 [R134+0x8100], [R162.64+0x100], !P2 ;  /* 0x08100100a2860fae */ /* 0x0003e2000d101d54 */
[----:B------:R-:W-:Y:S03]  /*6a70*/  PLOP3.LUT P0, PT, PT, PT, UP0, 0x80, 0x0 ;  /* 0x000000000000781c */ /* 0x000fe60003f0f008 */
[C---:B------:R-:W-:Y:S04]  /*6a80*/  HMMA.16816.F32 R44, R156.reuse, R180, R44 ;  /* 0x000000b49c2c723c */ /* 0x040fe8000000182c */
[----:B------:R-:W-:Y:S04]  /*6a90*/  LDSM.16.M88.4 R164, [R3+0x12900] ;  /* 0x0129000003a4783b */ /* 0x000fe80000000200 */
[----:B------:R-:W-:Y:S04]  /*6aa0*/  HMMA.16816.F32 R48, R156, R182, R48 ;  /* 0x000000b69c30723c */ /* 0x000fe80000001830 */
[----:B------:R-:W-:Y:S08]  /*6ab0*/  LDSM.16.M88.4 R168, [R3+0x13100] ;  /* 0x0131000003a8783b */ /* 0x000ff00000000200 */
[----:B------:R-:W-:Y:S08]  /*6ac0*/  LDSM.16.M88.4 R172, [R3+0x13900] ;  /* 0x0139000003ac783b */ /* 0x000ff00000000200 */
[----:B-1----:R-:W1:Y:S08]  /*6ad0*/  LDSM.16.M88.4 R160, [R3+0x12100] ;  /* 0x0121000003a0783b */ /* 0x002e700000000200 */
[----:B------:R-:W0:Y:S08]  /*6ae0*/  LDGDEPBAR ;  /* 0x00000000000079af */ /* 0x000e300000000000 */
[----:B------:R-:W2:Y:S08]  /*6af0*/  LDSM.16.M88.4 R176, [R3+0x14100] ;  /* 0x0141000003b0783b */ /* 0x000eb00000000200 */
[----:B------:R-:W2:Y:S08]  /*6b00*/  LDSM.16.M88.4 R180, [R3+0x14900] ;  /* 0x0149000003b4783b */ /* 0x000eb00000000200 */
[----:B----4-:R-:W4:Y:S01]  /*6b10*/  LDSM.16.M88.4 R192, [R232+0x12100] ;  /* 0x01210000e8c0783b */ /* 0x010f220000000200 */
[C---:B-1----:R-:W-:Y:S07]  /*6b20*/  HMMA.16816.F32 R4, R184.reuse, R160, R4 ;  /* 0x000000a0b804723c */ /* 0x042fee0000001804 */
[----:B---3--:R-:W-:Y:S01]  /*6b30*/  LDSM.16.M88.4 R200, [R236+UR4+0x17900] ;  /* 0x01790004ecc8783b */ /* 0x008fe20008000200 */
[C---:B------:R-:W-:Y:S07]  /*6b40*/  HMMA.16816.F32 R8, R184.reuse, R162, R8 ;  /* 0x000000a2b808723c */ /* 0x040fee0000001808 */
[----:B------:R-:W1:Y:S01]  /*6b50*/  LDSM.16.M88.4 R160, [R232+0x12900] ;  /* 0x01290000e8a0783b */ /* 0x000e620000000200 */
[C---:B------:R-:W-:Y:S08]  /*6b60*/  HMMA.16816.F32 R12, R184.reuse, R164, R12 ;  /* 0x000000a4b80c723c */ /* 0x040ff0000000180c */
[C---:B------:R-:W-:Y:S01]  /*6b70*/  HMMA.16816.F32 R16, R184.reuse, R166, R16 ;  /* 0x000000a6b810723c */ /* 0x040fe20000001810 */
[----:B------:R-:W3:Y:S07]  /*6b80*/  LDSM.16.M88.4 R164, [R232+0x13100] ;  /* 0x01310000e8a4783b */ /* 0x000eee0000000200 */
[C---:B------:R-:W-:Y:S08]  /*6b90*/  HMMA.16816.F32 R20, R184.reuse, R168, R20 ;  /* 0x000000a8b814723c */ /* 0x040ff00000001814 */
        /* <DEDUP_REMOVED lines=8> */
[C---:B------:R-:W-:Y:S08]  /*6c20*/  HMMA.16816.F32 R44, R184.reuse, R180, R44 ;  /* 0x000000b4b82c723c */ /* 0x040ff0000000182c */
[----:B------:R-:W-:Y:S01]  /*6c30*/  HMMA.16816.F32 R48, R184, R182, R48 ;  /* 0x000000b6b830723c */ /* 0x000fe20000001830 */
[----:B------:R-:W2:Y:S07]  /*6c40*/  LDSM.16.M88.4 R180, [R236+UR4+0x15100] ;  /* 0x01510004ecb4783b */ /* 0x000eae0008000200 */
[C---:B----4-:R-:W-:Y:S08]  /*6c50*/  HMMA.16816.F32 R4, R188.reuse, R192, R4 ;  /* 0x000000c0bc04723c */ /* 0x050ff00000001804 */
[C---:B------:R-:W-:Y:S01]  /*6c60*/  HMMA.16816.F32 R8, R188.reuse, R194, R8 ;  /* 0x000000c2bc08723c */ /* 0x040fe20000001808 */
[----:B------:R-:W4:Y:S07]  /*6c70*/  LDSM.16.M88.4 R192, [R236+UR4+0x15900] ;  /* 0x01590004ecc0783b */ /* 0x000f2e0008000200 */
[C---:B-1----:R-:W-:Y:S08]  /*6c80*/  HMMA.16816.F32 R12, R188.reuse, R160, R12 ;  /* 0x000000a0bc0c723c */ /* 0x042ff0000000180c */
[C---:B------:R-:W-:Y:S01]  /*6c90*/  HMMA.16816.F32 R16, R188.reuse, R162, R16 ;  /* 0x000000a2bc10723c */ /* 0x040fe20000001810 */
[----:B------:R-:W1:Y:S07]  /*6ca0*/  LDSM.16.M88.4 R160, [R236+UR4+0x16100] ;  /* 0x01610004eca0783b */ /* 0x000e6e0008000200 */
[C---:B---3--:R-:W-:Y:S08]  /*6cb0*/  HMMA.16816.F32 R20, R188.reuse, R164, R20 ;  /* 0x000000a4bc14723c */ /* 0x048ff00000001814 */
[C---:B------:R-:W-:Y:S01]  /*6cc0*/  HMMA.16816.F32 R24, R188.reuse, R166, R24 ;  /* 0x000000a6bc18723c */ /* 0x040fe20000001818 */
[----:B------:R-:W3:Y:S07]  /*6cd0*/  LDSM.16.M88.4 R164, [R236+UR4+0x16900] ;  /* 0x01690004eca4783b */ /* 0x000eee0008000200 */
[C---:B------:R-:W-:Y:S08]  /*6ce0*/  HMMA.16816.F32 R28, R188.reuse, R168, R28 ;  /* 0x000000a8bc1c723c */ /* 0x040ff0000000181c */
[C---:B------:R-:W-:Y:S01]  /*6cf0*/  HMMA.16816.F32 R32, R188.reuse, R170, R32 ;  /* 0x000000aabc20723c */ /* 0x040fe20000001820 */
[----:B------:R-:W1:Y:S07]  /*6d00*/  LDSM.16.M88.4 R168, [R236+UR4+0x17100] ;  /* 0x01710004eca8783b */ /* 0x000e6e0008000200 */
[C---:B------:R-:W-:Y:S08]  /*6d10*/  HMMA.16816.F32 R36, R188.reuse, R172, R36 ;  /* 0x000000acbc24723c */ /* 0x040ff00000001824 */
[C---:B------:R-:W-:Y:S01]  /*6d20*/  HMMA.16816.F32 R40, R188.reuse, R174, R40 ;  /* 0x000000aebc28723c */ /* 0x040fe20000001828 */
[----:B------:R-:W-:Y:S07]  /*6d30*/  LDSM.16.M88.4 R172, [R2+0x16900] ;  /* 0x0169000002ac783b */ /* 0x000fee0000000200 */
[C---:B--2---:R-:W-:Y:S08]  /*6d40*/  HMMA.16816.F32 R44, R188.reuse, R176, R44 ;  /* 0x000000b0bc2c723c */ /* 0x044ff0000000182c */
[----:B------:R-:W-:Y:S01]  /*6d50*/  HMMA.16816.F32 R48, R188, R178, R48 ;  /* 0x000000b2bc30723c */ /* 0x000fe20000001830 */
[----:B------:R-:W-:Y:S07]  /*6d60*/  LDSM.16.M88.4 R176, [R2+0x17100] ;  /* 0x0171000002b0783b */ /* 0x000fee0000000200 */
[C---:B------:R-:W-:Y:S08]  /*6d70*/  HMMA.16816.F32 R4, R196.reuse, R180, R4 ;  /* 0x000000b4c404723c */ /* 0x040ff00000001804 */
[C---:B------:R-:W-:Y:S01]  /*6d80*/  HMMA.16816.F32 R8, R196.reuse, R182, R8 ;  /* 0x000000b6c408723c */ /* 0x040fe20000001808 */
[----:B------:R-:W-:Y:S07]  /*6d90*/  LDSM.16.M88.4 R180, [R2+0x17900] ;  /* 0x0179000002b4783b */ /* 0x000fee0000000200 */
        /* <DEDUP_REMOVED lines=8> */
[----:B------:R-:W2:Y:S07]  /*6e20*/  LDSM.16.M88.4 R164, [R2+0x15900] ;  /* 0x0159000002a4783b */ /* 0x000eae0000000200 */
[C---:B------:R-:W-:Y:S08]  /*6e30*/  HMMA.16816.F32 R36, R196.reuse, R168, R36 ;  /* 0x000000a8c424723c */ /* 0x040ff00000001824 */
[C---:B------:R-:W-:Y:S01]  /*6e40*/  HMMA.16816.F32 R40, R196.reuse, R170, R40 ;  /* 0x000000aac428723c */ /* 0x040fe20000001828 */
[----:B------:R-:W3:Y:S07]  /*6e50*/  LDSM.16.M88.4 R168, [R2+0x16100] ;  /* 0x0161000002a8783b */ /* 0x000eee0000000200 */
[C---:B------:R-:W-:Y:S08]  /*6e60*/  HMMA.16816.F32 R44, R196.reuse, R200, R44 ;  /* 0x000000c8c42c723c */ /* 0x040ff0000000182c */
[----:B------:R-:W-:Y:S01]  /*6e70*/  HMMA.16816.F32 R48, R196, R202, R48 ;  /* 0x000000cac430723c */ /* 0x000fe20000001830 */
        /* <DEDUP_REMOVED lines=16> */
[C---:B------:R-:W-:Y:S08]  /*6f80*/  HMMA.16816.F32 R44, R204.reuse, R180, R44 ;  /* 0x000000b4cc2c723c */ /* 0x040ff0000000182c */
[----:B------:R-:W-:Y:S01]  /*6f90*/  HMMA.16816.F32 R48, R204, R182, R48 ;  /* 0x000000b6cc30723c */ /* 0x000fe20000001830 */
[----:B------:R-:W-:Y:S07]  /*6fa0*/  LDSM.16.M88.4 R180, [R132+0x15900] ;  /* 0x0159000084b4783b */ /* 0x000fee0000000200 */
[C---:B------:R-:W-:Y:S08]  /*6fb0*/  HMMA.16816.F32 R4, R208.reuse, R192, R4 ;  /* 0x000000c0d004723c */ /* 0x040ff00000001804 */
[C---:B------:R-:W-:Y:S01]  /*6fc0*/  HMMA.16816.F32 R8, R208.reuse, R194, R8 ;  /* 0x000000c2d008723c */ /* 0x040fe20000001808 */
[----:B------:R-:W-:Y:S07]  /*6fd0*/  LDSM.16.M88.4 R192, [R132+0x17100] ;  /* 0x0171000084c0783b */ /* 0x000fee0000000200 */
[C---:B-1----:R-:W-:Y:S08]  /*6fe0*/  HMMA.16816.F32 R12, R208.reuse, R160, R12 ;  /* 0x000000a0d00c723c */ /* 0x042ff0000000180c */
[C---:B------:R-:W-:Y:S01]  /*6ff0*/  HMMA.16816.F32 R16, R208.reuse, R162, R16 ;  /* 0x000000a2d010723c */ /* 0x040fe20000001810 */
        /* <DEDUP_REMOVED lines=8> */
[C---:B----4-:R-:W-:Y:S08]  /*7080*/  HMMA.16816.F32 R36, R208.reuse, R172, R36 ;  /* 0x000000acd024723c */ /* 0x050ff00000001824 */
[C---:B------:R-:W-:Y:S01]  /*7090*/  HMMA.16816.F32 R40, R208.reuse, R174, R40 ;  /* 0x000000aed028723c */ /* 0x040fe20000001828 */
[----:B------:R-:W4:Y:S07]  /*70a0*/  LDSM.16.M88.4 R172, [R236+UR4+0x18100] ;  /* 0x01810004ecac783b */ /* 0x000f2e0008000200 */
[C---:B------:R-:W-:Y:S08]  /*70b0*/  HMMA.16816.F32 R44, R208.reuse, R176, R44 ;  /* 0x000000b0d02c723c */ /* 0x040ff0000000182c */
[----:B------:R-:W-:Y:S01]  /*70c0*/  HMMA.16816.F32 R48, R208, R178, R48 ;  /* 0x000000b2d030723c */ /* 0x000fe20000001830 */
[----:B------:R-:W-:Y:S07]  /*70d0*/  LDSM.16.M88.4 R176, [R236+UR4+0x19100] ;  /* 0x01910004ecb0783b */ /* 0x000fee0008000200 */
[C---:B-1----:R-:W-:Y:S08]  /*70e0*/  HMMA.16816.F32 R4, R212.reuse, R160, R4 ;  /* 0x000000a0d404723c */ /* 0x042ff00000001804 */
[C---:B------:R-:W-:Y:S01]  /*70f0*/  HMMA.16816.F32 R8, R212.reuse, R162, R8 ;  /* 0x000000a2d408723c */ /* 0x040fe20000001808 */
[----:B------:R-:W1:Y:S07]  /*7100*/  LDSM.16.M88.4 R160, [R236+UR4+0x18900] ;  /* 0x01890004eca0783b */ /* 0x000e6e0008000200 */
[C---:B------:R-:W-:Y:S08]  /*7110*/  HMMA.16816.F32 R12, R212.reuse, R180, R12 ;  /* 0x000000b4d40c723c */ /* 0x040ff0000000180c */
[C---:B------:R-:W-:Y:S01]  /*7120*/  HMMA.16816.F32 R16, R212.reuse, R182, R16 ;  /* 0x000000b6d410723c */ /* 0x040fe20000001810 */
[----:B------:R-:W1:Y:S07]  /*7130*/  LDSM.16.M88.4 R180, [R236+UR4+0x19900] ;  /* 0x01990004ecb4783b */ /* 0x000e6e0008000200 */
[C---:B--2---:R-:W-:Y:S08]  /*7140*/  HMMA.16816.F32 R20, R212.reuse, R164, R20 ;  /* 0x000000a4d414723c */ /* 0x044ff00000001814 */
[C---:B------:R-:W-:Y:S01]  /*7150*/  HMMA.16816.F32 R24, R212.reuse, R166, R24 ;  /* 0x000000a6d418723c */ /* 0x040fe20000001818 */
[----:B------:R-:W2:Y:S07]  /*7160*/  LDSM.16.M88.4 R164, [R236+UR4+0x1a100] ;  /* 0x01a10004eca4783b */ /* 0x000eae0008000200 */
[C---:B---3--:R-:W-:Y:S08]  /*7170*/  HMMA.16816.F32 R28, R212.reuse, R168, R28 ;  /* 0x000000a8d41c723c */ /* 0x048ff0000000181c */
[C---:B------:R-:W-:Y:S01]  /*7180*/  HMMA.16816.F32 R32, R212.reuse, R170, R32 ;  /* 0x000000aad420723c */ /* 0x040fe20000001820 */
[----:B------:R-:W3:Y:S07]  /*7190*/  LDSM.16.M88.4 R168, [R236+UR4+0x1a900] ;  /* 0x01a90004eca8783b */ /* 0x000eee0008000200 */
[C---:B------:R-:W-:Y:S08]  /*71a0*/  HMMA.16816.F32 R36, R212.reuse, R192, R36 ;  /* 0x000000c0d424723c */ /* 0x040ff00000001824 */
[C---:B------:R-:W-:Y:S01]  /*71b0*/  HMMA.16816.F32 R40, R212.reuse, R194, R40 ;  /* 0x000000c2d428723c */ /* 0x040fe20000001828 */
[----:B------:R-:W2:Y:S07]  /*71c0*/  LDSM.16.M88.4 R192, [R2+0x18100] ;  /* 0x0181000002c0783b */ /* 0x000eae0000000200 */
[C---:B------:R-:W-:Y:S08]  /*71d0*/  HMMA.16816.F32 R44, R212.reuse, R200, R44 ;  /* 0x000000c8d42c723c */ /* 0x040ff0000000182c */
[----:B------:R-:W-:Y:S01]  /*71e0*/  HMMA.16816.F32 R48, R212, R202, R48 ;  /* 0x000000cad430723c */ /* 0x000fe20000001830 */
        /* <DEDUP_REMOVED lines=35> */
[----:B------:R-:W-:Y:S01]  /*7420*/  HMMA.16816.F32 R48, R220, R170, R48 ;  /* 0x000000aadc30723c */ /* 0x000fe20000001830 */
[----:B------:R-:W-:Y:S07]  /*7430*/  LDSM.16.M88.4 R168, [R132+0x19900] ;  /* 0x0199000084a8783b */ /* 0x000fee0000000200 */
[C---:B------:R-:W-:Y:S08]  /*7440*/  HMMA.16816.F32 R4, R224.reuse, R180, R4 ;  /* 0x000000b4e004723c */ /* 0x040ff00000001804 */
[C---:B------:R-:W-:Y:S08]  /*7450*/  HMMA.16816.F32 R8, R224.reuse, R182, R8 ;  /* 0x000000b6e008723c */ /* 0x040ff00000001808 */
[C---:B----4-:R-:W-:Y:S08]  /*7460*/  HMMA.16816.F32 R12, R224.reuse, R172, R12 ;  /* 0x000000ace00c723c */ /* 0x050ff0000000180c */
[C---:B------:R-:W-:Y:S08]  /*7470*/  HMMA.16816.F32 R16, R224.reuse, R174, R16 ;  /* 0x000000aee010723c */ /* 0x040ff00000001810 */
[C---:B-1----:R-:W-:Y:S08]  /*7480*/  HMMA.16816.F32 R20, R224.reuse, R160, R20 ;  /* 0x000000a0e014723c */ /* 0x042ff00000001814 */
[C---:B------:R-:W-:Y:S01]  /*7490*/  HMMA.16816.F32 R24, R224.reuse, R162, R24 ;  /* 0x000000a2e018723c */ /* 0x040fe20000001818 */
[----:B------:R-:W1:Y:S07]  /*74a0*/  LDSM.16.M88.4 R160, [R132+0x19100] ;  /* 0x0191000084a0783b */ /* 0x000e6e0000000200 */
        /* <DEDUP_REMOVED lines=8> */
[C---:B--2---:R-:W-:Y:S08]  /*7530*/  HMMA.16816.F32 R12, R228.reuse, R164, R12 ;  /* 0x000000a4e40c723c */ /* 0x044ff0000000180c */
[C---:B------:R-:W-:Y:S01]  /*7540*/  HMMA.16816.F32 R16, R228.reuse, R166, R16 ;  /* 0x000000a6e410723c */ /* 0x040fe20000001810 */
[----:B------:R-:W2:Y:S03]  /*7550*/  LDSM.16.M88.4 R164, [R132+0x1a100] ;  /* 0x01a1000084a4783b */ /* 0x000ea60000000200 */
[----:B------:R-:W-:Y:S02]  /*7560*/  FMNMX.FTZ R2, R4, R0, !PT ;  /* 0x0000000004027209 */ /* 0x000fe40007810000 */
[----:B------:R-:W-:Y:S02]  /*7570*/  FMNMX.FTZ R3, R6, R133, !PT ;  /* 0x0000008506037209 */ /* 0x000fe40007810000 */
[C---:B-1----:R-:W-:Y:S04]  /*7580*/  HMMA.16816.F32 R20, R228.reuse, R160, R20 ;  /* 0x000000a0e414723c */ /* 0x042fe80000001814 */
[----:B------:R-:W-:Y:S02]  /*7590*/  FMNMX.FTZ R2, R5, R2, !PT ;  /* 0x0000000205027209 */ /* 0x000fe40007810000 */
[----:B------:R-:W-:Y:S02]  /*75a0*/  FMNMX.FTZ R3, R7, R3, !PT ;  /* 0x0000000307037209 */ /* 0x000fe40007810000 */
[C---:B------:R-:W-:Y:S01]  /*75b0*/  HMMA.16816.F32 R24, R228.reuse, R162, R24 ;  /* 0x000000a2e418723c */ /* 0x040fe20000001818 */
[----:B------:R-:W1:Y:S01]  /*75c0*/  LDSM.16.M88.4 R160, [R132+0x1a900] ;  /* 0x01a9000084a0783b */ /* 0x000e620000000200 */
[----:B------:R-:W-:Y:S04]  /*75d0*/  DEPBAR.LE SB0, 0x2 ;  /* 0x000080800000791a */ /* 0x000fe80000000000 */
[----:B------:R-:W-:Y:S02]  /*75e0*/  FMNMX.FTZ R2, R8, R2, !PT ;  /* 0x0000000208027209 */ /* 0x000fe40007810000 */
[C---:B------:R-:W-:Y:S01]  /*75f0*/  HMMA.16816.F32 R28, R228.reuse, R168, R28 ;  /* 0x000000a8e41c723c */ /* 0x040fe2000000181c */
[----:B------:R-:W-:Y:S04]  /*7600*/  BAR.SYNC.DEFER_BLOCKING 0x0 ;  /* 0x0000000000007b1d */ /* 0x000fe80000010000 */
[----:B------:R-:W-:Y:S02]  /*7610*/  FMNMX.FTZ R2, R9, R2, !PT ;  /* 0x0000000209027209 */ /* 0x000fe40007810000 */
[----:B------:R-:W-:Y:S01]  /*7620*/  FMNMX.FTZ R3, R10, R3, !PT ;  /* 0x000000030a037209 */ /* 0x000fe20007810000 */
[C---:B------:R-:W-:Y:S04]  /*7630*/  HMMA.16816.F32 R32, R228.reuse, R170, R32 ;  /* 0x000000aae420723c */ /* 0x040fe80000001820 */
[----:B------:R-:W-:Y:S02]  /*7640*/  FMNMX.FTZ R2, R12, R2, !PT ;  /* 0x000000020c027209 */ /* 0x000fe40007810000 */
[----:B------:R-:W-:Y:S02]  /*7650*/  FMNMX.FTZ R3, R11, R3, !PT ;  /* 0x000000030b037209 */ /* 0x000fe40007810000 */
[----:B------:R-:W-:Y:S01]  /*7660*/  FMNMX.FTZ R2, R13, R2, !PT ;  /* 0x000000020d027209 */ /* 0x000fe20007810000 */
[C---:B--2---:R-:W-:Y:S03]  /*7670*/  HMMA.16816.F32 R36, R228.reuse, R164, R36 ;  /* 0x000000a4e424723c */ /* 0x044fe60000001824 */
[----:B------:R-:W-:Y:S02]  /*7680*/  FMNMX.FTZ R2, R16, R2, !PT ;  /* 0x0000000210027209 */ /* 0x000fe40007810000 */
[----:B------:R-:W-:Y:S02]  /*7690*/  FMNMX.FTZ R3, R14, R3, !PT ;  /* 0x000000030e037209 */ /* 0x000fe40007810000 */
[----:B------:R-:W-:Y:S01]  /*76a0*/  FMNMX.FTZ R2, R17, R2, !PT ;  /* 0x0000000211027209 */ /* 0x000fe20007810000 */
[C---:B------:R-:W-:Y:S04]  /*76b0*/  HMMA.16816.F32 R40, R228.reuse, R166, R40 ;  /* 0x000000a6e428723c */ /* 0x040fe80000001828 */
[----:B------:R-:W-:Y:S02]  /*76c0*/  FMNMX.FTZ R3, R15, R3, !PT ;  /* 0x000000030f037209 */ /* 0x000fe40007810000 */
[----:B------:R-:W-:Y:S02]  /*76d0*/  FMNMX.FTZ R2, R20, R2, !PT ;  /* 0x0000000214027209 */ /* 0x000fe40007810000 */
[C---:B-1----:R-:W-:Y:S04]  /*76e0*/  HMMA.16816.F32 R44, R228.reuse, R160, R44 ;  /* 0x000000a0e42c723c */ /* 0x042fe8000000182c */
[----:B------:R-:W-:Y:S02]  /*76f0*/  FMNMX.FTZ R3, R18, R3, !PT ;  /* 0x0000000312037209 */ /* 0x000fe40007810000 */
[----:B------:R-:W-:Y:S02]  /*7700*/  FMNMX.FTZ R2, R21, R2, !PT ;  /* 0x0000000215027209 */ /* 0x000fe40007810000 */
[----:B------:R-:W-:Y:S01]  /*7710*/  HMMA.16816.F32 R48, R228, R162, R48 ;  /* 0x000000a2e430723c */ /* 0x000fe20000001830 */
[----:B------:R-:W-:Y:S03]  /*7720*/  LDSM.16.MT88.4 R160, [R135+UR4+0x100] ;  /* 0x0001000487a0783b */ /* 0x000fe60008004200 */
        /* <DEDUP_REMOVED lines=50> */
[--C-:B------:R-:W-:Y:S01]  /*7a50*/  FFMA.FTZ R10, R10, c[0x0][0x2d0], -R177.reuse ;  /* 0x0000b4000a0a7a23 */ /* 0x100fe200000108b1 */
[----:B------:R-:W-:Y:S01]  /*7a60*/  LDSM.16.MT88.4 R172, [R134+0x3900] ;  /* 0x0039000086ac783b */ /* 0x000fe20000004200 */
        /* <DEDUP_REMOVED lines=38> */
[----:B------:R-:W2:Y:S01]  /*7cd0*/  MUFU.EX2 R245, R5 ;  /* 0x0000000500f57308 */ /* 0x000ea20000000800 */
        /* <DEDUP_REMOVED lines=13> */
[----:B------:R-:W-:Y:S01]  /*7db0*/  FMUL.FTZ R74, R0, R74 ;  /* 0x0000004a004a7220 */ /* 0x000fe20000410000 */
[----:B--2---:R-:W-:Y:S01]  /*7dc0*/  F2FP.PACK_AB R136, R245, R246 ;  /* 0x000000f6f588723e */ /* 0x004fe200000000ff */
[----:B------:R-:W-:Y:S02]  /*7dd0*/  FMUL.FTZ R5, R2, R137 ;  /* 0x0000008902057220 */ /* 0x000fe40000410000 */
[C---:B------:R-:W-:Y:S02]  /*7de0*/  FMUL.FTZ R75, R0.reuse, R75 ;  /* 0x0000004b004b7220 */ /* 0x040fe40000410000 */
[C---:B------:R-:W-:Y:S01]  /*7df0*/  FMUL.FTZ R78, R0.reuse, R78 ;  /* 0x0000004e004e7220 */ /* 0x040fe20000410000 */
[----:B------:R2:W-:Y:S01]  /*7e00*/  MUFU.EX2 R233, R12 ;  /* 0x0000000c00e97308 */ /* 0x0005e20000000800 */
[----:B------:R-:W-:Y:S02]  /*7e10*/  FMUL.FTZ R79, R0, R79 ;  /* 0x0000004f004f7220 */ /* 0x000fe40000410000 */
[----:B------:R-:W-:Y:S02]  /*7e20*/  FMUL.FTZ R81, R2, R81 ;  /* 0x0000005102517220 */ /* 0x000fe40000410000 */
[C---:B----4-:R-:W-:Y:S01]  /*7e30*/  FMUL.FTZ R6, R0.reuse, R138 ;  /* 0x0000008a00067220 */ /* 0x050fe20000410000 */
[----:B------:R-:W-:Y:S01]  /*7e40*/  F2FP.PACK_AB R138, R247, R244 ;  /* 0x000000f4f78a723e */ /* 0x000fe200000000ff */
[C---:B------:R-:W-:Y:S02]  /*7e50*/  FMUL.FTZ R82, R0.reuse, R82 ;  /* 0x0000005200527220 */ /* 0x040fe40000410000 */
[----:B------:R-:W-:Y:S01]  /*7e60*/  FMUL.FTZ R83, R0, R83 ;  /* 0x0000005300537220 */ /* 0x000fe20000410000 */
[----:B------:R4:W1:Y:S01]  /*7e70*/  MUFU.EX2 R232, R13 ;  /* 0x0000000d00e87308 */ /* 0x0008620000000800 */
[C---:B------:R-:W-:Y:S02]  /*7e80*/  FMUL.FTZ R84, R2.reuse, R84 ;  /* 0x0000005402547220 */ /* 0x040fe40000410000 */
[----:B------:R-:W-:Y:S01]  /*7e90*/  FMUL.FTZ R85, R2, R85 ;  /* 0x0000005502557220 */ /* 0x000fe20000410000 */
[----:B---3--:R-:W-:Y:S01]  /*7ea0*/  F2FP.PACK_AB R137, R235, R242 ;  /* 0x000000f2eb89723e */ /* 0x008fe200000000ff */
[C---:B------:R-:W-:Y:S01]  /*7eb0*/  FMUL.FTZ R7, R0.reuse, R139 ;  /* 0x0000008b00077220 */ /* 0x040fe20000410000 */
[----:B------:R-:W-:Y:S01]  /*7ec0*/  F2FP.PACK_AB R139, R243, R234 ;  /* 0x000000eaf38b723e */ /* 0x000fe200000000ff */
[--C-:B------:R-:W-:Y:S02]  /*7ed0*/  FFMA.FTZ R168, R19, c[0x0][0x2d0], -R177.reuse ;  /* 0x0000b40013a87a23 */ /* 0x100fe400000108b1 */
[----:B------:R-:W-:Y:S01]  /*7ee0*/  FMUL.FTZ R19, R0, R151 ;  /* 0x0000009700137220 */ /* 0x000fe20000410000 */
[----:B------:R3:W-:Y:S01]  /*7ef0*/  MUFU.EX2 R201, R14 ;  /* 0x0000000e00c97308 */ /* 0x0007e20000000800 */
[--C-:B------:R-:W-:Y:S02]  /*7f00*/  FFMA.FTZ R24, R24, c[0x0][0x2d0], -R176.reuse ;  /* 0x0000b40018187a23 */ /* 0x100fe400000108b0 */
[C---:B------:R-:W-:Y:S05]  /*7f10*/  HMMA.16816.F32 R4, R136.reuse, R160, R4 ;  /* 0x000000a08804723c */ /* 0x040fea0000001804 */
[C---:B--2---:R-:W-:Y:S02]  /*7f20*/  FMUL.FTZ R12, R2.reuse, R144 ;  /* 0x00000090020c7220 */ /* 0x044fe40000410000 */
[----:B------:R2:W-:Y:S01]  /*7f30*/  MUFU.EX2 R195, R168 ;  /* 0x000000a800c37308 */ /* 0x0005e20000000800 */
[C---:B------:R-:W-:Y:S01]  /*7f40*/  HMMA.16816.F32 R8, R136.reuse, R162, R8 ;  /* 0x000000a28808723c */ /* 0x040fe20000001808 */
[----:B------:R-:W2:Y:S03]  /*7f50*/  LDSM.16.MT88.4 R160, [R133+0x100] ;  /* 0x0001000085a0783b */ /* 0x000ea60000004200 */
[----:B----4-:R-:W-:Y:S02]  /*7f60*/  FMUL.FTZ R13, R2, R145 ;  /* 0x00000091020d7220 */ /* 0x010fe40000410000 */
[--C-:B------:R-:W-:Y:S02]  /*7f70*/  FFMA.FTZ R25, R25, c[0x0][0x2d0], -R176.reuse ;  /* 0x0000b40019197a23 */ /* 0x100fe400000108b0 */
[C---:B------:R-:W-:Y:S01]  /*7f80*/  HMMA.16816.F32 R52, R136.reuse, R164, R52 ;  /* 0x000000a48834723c */ /* 0x040fe20000001834 */
[----:B------:R-:W-:Y:S03]  /*7f90*/  MUFU.EX2 R183, R24 ;  /* 0x0000001800b77308 */ /* 0x000fe60000000800 */
[--C-:B------:R-:W-:Y:S02]  /*7fa0*/  FFMA.FTZ R26, R26, c[0x0][0x2d0], -R177.reuse ;  /* 0x0000b4001a1a7a23 */ /* 0x100fe400000108b1 */
[----:B---3--:R-:W-:Y:S02]  /*7fb0*/  FMUL.FTZ R14, R0, R146 ;  /* 0x00000092000e7220 */ /* 0x008fe40000410000 */
[C---:B------:R-:W-:Y:S01]  /*7fc0*/  HMMA.16816.F32 R56, R136.reuse, R166, R56 ;  /* 0x000000a68838723c */ /* 0x040fe20000001838 */
[----:B------:R-:W3:Y:S02]  /*7fd0*/  LDSM.16.MT88.4 R164, [R135+UR4+0x3100] ;  /* 0x0031000487a4783b */ /* 0x000ee40008004200 */
[----:B------:R-:W-:Y:S01]  /*7fe0*/  MUFU.EX2 R192, R25 ;  /* 0x0000001900c07308 */ /* 0x000fe20000000800 */
[--C-:B------:R-:W-:Y:S02]  /*7ff0*/  FFMA.FTZ R27, R27, c[0x0][0x2d0], -R177.reuse ;  /* 0x0000b4001b1b7a23 */ /* 0x100fe400000108b1 */
[--C-:B------:R-:W-:Y:S02]  /*8000*/  FFMA.FTZ R28, R28, c[0x0][0x2d0], -R176.reuse ;  /* 0x0000b4001c1c7a23 */ /* 0x100fe400000108b0 */
[C---:B-1----:R-:W-:Y:S01]  /*8010*/  HMMA.16816.F32 R60, R136.reuse, R140, R60 ;  /* 0x0000008c883c723c */ /* 0x042fe2000000183c */
[----:B--2---:R-:W-:Y:S03]  /*8020*/  LDSM.16.MT88.4 R168, [R135+UR4+0x3900] ;  /* 0x0039000487a8783b */ /* 0x004fe60008004200 */
[--C-:B------:R-:W-:Y:S01]  /*8030*/  FFMA.FTZ R29, R29, c[0x0][0x2d0], -R176.reuse ;  /* 0x0000b4001d1d7a23 */ /* 0x100fe200000108b0 */
[----:B------:R-:W-:Y:S01]  /*8040*/  MUFU.EX2 R178, R26 ;  /* 0x0000001a00b27308 */ /* 0x000fe20000000800 */
[--C-:B------:R-:W-:Y:S02]  /*8050*/  FFMA.FTZ R30, R30, c[0x0][0x2d0], -R177.reuse ;  /* 0x0000b4001e1e7a23 */ /* 0x100fe400000108b1 */
[C---:B------:R-:W-:Y:S01]  /*8060*/  HMMA.16816.F32 R64, R136.reuse, R142, R64 ;  /* 0x0000008e8840723c */ /* 0x040fe20000001840 */
[----:B------:R-:W1:Y:S03]  /*8070*/  LDSM.16.MT88.4 R140, [R134+0x3100] ;  /* 0x00310000868c783b */ /* 0x000e660000004200 */
[--C-:B------:R-:W-:Y:S02]  /*8080*/  FFMA.FTZ R31, R31, c[0x0][0x2d0], -R177.reuse ;  /* 0x0000b4001f1f7a23 */ /* 0x100fe400000108b1 */
[--C-:B------:R-:W-:Y:S01]  /*8090*/  FFMA.FTZ R32, R32, c[0x0][0x2d0], -R176.reuse ;  /* 0x0000b40020207a23 */ /* 0x100fe200000108b0 */
[----:B------:R2:W-:Y:S01]  /*80a0*/  MUFU.EX2 R179, R27 ;  /* 0x0000001b00b37308 */ /* 0x0005e20000000800 */
[--C-:B------:R-:W-:Y:S01]  /*80b0*/  FFMA.FTZ R33, R33, c[0x0][0x2d0], -R176.reuse ;  /* 0x0000b40021217a23 */ /* 0x100fe200000108b0 */
[C---:B------:R-:W-:Y:S03]  /*80c0*/  HMMA.16816.F32 R68, R136.reuse, R160, R68 ;  /* 0x000000a08844723c */ /* 0x040fe60000001844 */
[--C-:B------:R-:W-:Y:S02]  /*80d0*/  FFMA.FTZ R34, R34, c[0x0][0x2d0], -R177.reuse ;  /* 0x0000b40022227a23 */ /* 0x100fe400000108b1 */
[--C-:B------:R-:W-:Y:S02]  /*80e0*/  FFMA.FTZ R35, R35, c[0x0][0x2d0], -R177.reuse ;  /* 0x0000b40023237a23 */ /* 0x100fe400000108b1 */
[--C-:B------:R-:W-:Y:S01]  /*80f0*/  FFMA.FTZ R36, R36, c[0x0][0x2d0], -R176.reuse ;  /* 0x0000b40024247a23 */ /* 0x100fe200000108b0 */
[C---:B------:R-:W-:Y:S01]  /*8100*/  HMMA.16816.F32 R72, R136.reuse, R162, R72 ;  /* 0x000000a28848723c */ /* 0x040fe20000001848 */
[----:B------:R-:W4:Y:S01]  /*8110*/  LDSM.16.MT88.4 R160, [R237+UR4+0x3100] ;  /* 0x00310004eda0783b */ /* 0x000f220008004200 */
[----:B------:R1:W-:Y:S02]  /*8120*/  MUFU.EX2 R200, R15 ;  /* 0x0000000f00c87308 */ /* 0x0003e40000000800 */
[--C-:B------:R-:W-:Y:S02]  /*8130*/  FFMA.FTZ R37, R37, c[0x0][0x2d0], -R176.reuse ;  /* 0x0000b40025257a23 */ /* 0x100fe400000108b0 */
[--C-:B------:R-:W-:Y:S02]  /*8140*/  FFMA.FTZ R38, R38, c[0x0][0x2d0], -R177.reuse ;  /* 0x0000b40026267a23 */ /* 0x100fe400000108b1 */
[C---:B---3--:R-:W-:Y:S04]  /*8150*/  HMMA.16816.F32 R76, R136.reuse, R164, R76 ;  /* 0x000000a4884c723c */ /* 0x048fe8000000184c */
[--C-:B------:R-:W-:Y:S01]  /*8160*/  FFMA.FTZ R39, R39, c[0x0][0x2d0], -R177.reuse ;  /* 0x0000b40027277a23 */ /* 0x100fe200000108b1 */
[----:B--2---:R-:W-:Y:S01]  /*8170*/  LDSM.16.MT88.4 R24, [R134+0x1100] ;  /* 0x001100008618783b */ /* 0x004fe20000004200 */
[--C-:B------:R-:W-:Y:S02]  /*8180*/  FFMA.FTZ R40, R40, c[0x0][0x2d0], -R176.reuse ;  /* 0x0000b40028287a23 */ /* 0x100fe400000108b0 */
[C---:B------:R-:W-:Y:S04]  /*8190*/  HMMA.16816.F32 R80, R136.reuse, R166, R80 ;  /* 0x000000a68850723c */ /* 0x040fe80000001850 */
[C---:B------:R-:W-:Y:S01]  /*81a0*/  FMUL.FTZ R86, R0.reuse, R86 ;  /* 0x0000005600567220 */ /* 0x040fe20000410000 */
[----:B------:R-:W2:Y:S01]  /*81b0*/  LDSM.16.MT88.4 R164, [R133+0x3100] ;  /* 0x0031000085a4783b */ /* 0x000ea20000004200 */
[C---:B------:R-:W-:Y:S02]  /*81c0*/  FMUL.FTZ R87, R0.reuse, R87 ;  /* 0x0000005700577220 */ /* 0x040fe40000410000 */
[--C-:B------:R-:W-:Y:S04]  /*81d0*/  FFMA.FTZ R41, R41, c[0x0][0x2d0], -R176.reuse ;  /* 0x0000b40029297a23 */ /* 0x100fe800000108b0 */
[----:B-1----:R-:W-:Y:S01]  /*81e0*/  FMUL.FTZ R15, R0, R147 ;  /* 0x00000093000f7220 */ /* 0x002fe20000410000 */
[C---:B------:R-:W-:Y:S01]  /*81f0*/  HMMA.16816.F32 R84, R136.reuse, R140, R84 ;  /* 0x0000008c8854723c */ /* 0x040fe20000001854 */
[----:B------:R-:W-:Y:S02]  /*8200*/  LDSM.16.MT88.4 R144, [R135+UR4+0x900] ;  /* 0x000900048790783b */ /* 0x000fe40008004200 */
[C---:B------:R-:W-:Y:S02]  /*8210*/  FMUL.FTZ R88, R2.reuse, R88 ;  /* 0x0000005802587220 */ /* 0x040fe40000410000 */
[----:B------:R-:W-:Y:S02]  /*8220*/  FMUL.FTZ R89, R2, R89 ;  /* 0x0000005902597220 */ /* 0x000fe40000410000 */
[C---:B------:R-:W-:Y:S02]  /*8230*/  FMUL.FTZ R90, R0.reuse, R90 ;  /* 0x0000005a005a7220 */ /* 0x040fe40000410000 */
[----:B------:R-:W-:Y:S03]  /*8240*/  FMUL.FTZ R91, R0, R91 ;  /* 0x0000005b005b7220 */ /* 0x000fe60000410000 */
[--C-:B------:R-:W-:Y:S02]  /*8250*/  FFMA.FTZ R42, R42, c[0x0][0x2d0], -R177.reuse ;  /* 0x0000b4002a2a7a23 */ /* 0x100fe400000108b1 */
[--C-:B------:R-:W-:Y:S02]  /*8260*/  FFMA.FTZ R43, R43, c[0x0][0x2d0], -R177.reuse ;  /* 0x0000b4002b2b7a23 */ /* 0x100fe400000108b1 */
[C---:B------:R-:W-:Y:S01]  /*8270*/  HMMA.16816.F32 R88, R136.reuse, R142, R88 ;  /* 0x0000008e8858723c */ /* 0x040fe20000001858 */
[----:B------:R-:W1:Y:S02]  /*8280*/  LDSM.16.MT88.4 R140, [R135+UR4+0x6100] ;  /* 0x00610004878c783b */ /* 0x000e640008004200 */
[C---:B------:R-:W-:Y:S02]  /*8290*/  FMUL.FTZ R92, R2.reuse, R92 ;  /* 0x0000005c025c7220 */ /* 0x040fe40000410000 */
[----:B------:R-:W-:Y:S02]  /*82a0*/  FMUL.FTZ R93, R2, R93 ;  /* 0x0000005d025d7220 */ /* 0x000fe40000410000 */
[C---:B------:R-:W-:Y:S02]  /*82b0*/  FMUL.FTZ R94, R0.reuse, R94 ;  /* 0x0000005e005e7220 */ /* 0x040fe40000410000 */
[----:B------:R-:W-:Y:S03]  /*82c0*/  FMUL.FTZ R95, R0, R95 ;  /* 0x0000005f005f7220 */ /* 0x000fe60000410000 */
[--C-:B------:R-:W-:Y:S02]  /*82d0*/  FFMA.FTZ R44, R44, c[0x0][0x2d0], -R176.reuse ;  /* 0x0000b4002c2c7a23 */ /* 0x100fe400000108b0 */
[--C-:B------:R-:W-:Y:S02]  /*82e0*/  FFMA.FTZ R45, R45, c[0x0][0x2d0], -R176.reuse ;  /* 0x0000b4002d2d7a23 */ /* 0x100fe400000108b0 */
[C---:B----4-:R-:W-:Y:S03]  /*82f0*/  HMMA.16816.F32 R92, R136.reuse, R160, R92 ;  /* 0x000000a0885c723c */ /* 0x050fe6000000185c */
[C---:B------:R-:W-:Y:S02]  /*8300*/  FMUL.FTZ R96, R2.reuse, R96 ;  /* 0x0000006002607220 */ /* 0x040fe40000410000 */
[----:B------:R-:W-:Y:S02]  /*8310*/  FMUL.FTZ R97, R2, R97 ;  /* 0x0000006102617220 */ /* 0x000fe40000410000 */
[C---:B------:R-:W-:Y:S02]  /*8320*/  FMUL.FTZ R98, R0.reuse, R98 ;  /* 0x0000006200627220 */ /* 0x040fe40000410000 */
[----:B------:R-:W-:Y:S03]  /*8330*/  FMUL.FTZ R99, R0, R99 ;  /* 0x0000006300637220 */ /* 0x000fe60000410000 */
[--C-:B------:R-:W-:Y:S02]  /*8340*/  FFMA.FTZ R46, R46, c[0x0][0x2d0], -R177.reuse ;  /* 0x0000b4002e2e7a23 */ /* 0x100fe400000108b1 */
[--C-:B------:R-:W-:Y:S02]  /*8350*/  FFMA.FTZ R47, R47, c[0x0][0x2d0], -R177.reuse ;  /* 0x0000b4002f2f7a23 */ /* 0x100fe400000108b1 */
[C---:B------:R-:W-:Y:S01]  /*8360*/  HMMA.16816.F32 R96, R136.reuse, R162, R96 ;  /* 0x000000a28860723c */ /* 0x040fe20000001860 */
[----:B------:R-:W3:Y:S02]  /*8370*/  LDSM.16.MT88.4 R160, [R134+0x6100] ;  /* 0x0061000086a0783b */ /* 0x000ee40000004200 */
[C---:B------:R-:W-:Y:S02]  /*8380*/  FMUL.FTZ R100, R2.reuse, R100 ;  /* 0x0000006402647220 */ /* 0x040fe40000410000 */
[----:B------:R-:W-:Y:S02]  /*8390*/  FMUL.FTZ R101, R2, R101 ;  /* 0x0000006502657220 */ /* 0x000fe40000410000 */
[C---:B------:R-:W-:Y:S02]  /*83a0*/  FMUL.FTZ R102, R0.reuse, R102 ;  /* 0x0000006600667220 */ /* 0x040fe40000410000 */
[----:B------:R-:W-:Y:S03]  /*83b0*/  FMUL.FTZ R103, R0, R103 ;  /* 0x0000006700677220 */ /* 0x000fe60000410000 */
[C---:B------:R-:W-:Y:S02]  /*83c0*/  FMUL.FTZ R104, R2.reuse, R104 ;  /* 0x0000006802687220 */ /* 0x040fe40000410000 */
[----:B------:R-:W-:Y:S02]  /*83d0*/  FMUL.FTZ R105, R2, R105 ;  /* 0x0000006902697220 */ /* 0x000fe40000410000 */
[C---:B--2---:R-:W-:Y:S03]  /*83e0*/  HMMA.16816.F32 R100, R136.reuse, R164, R100 ;  /* 0x000000a48864723c */ /* 0x044fe60000001864 */
[C---:B------:R-:W-:Y:S02]  /*83f0*/  FMUL.FTZ R106, R0.reuse, R106 ;  /* 0x0000006a006a7220 */ /* 0x040fe40000410000 */
[----:B------:R-:W-:Y:S02]  /*8400*/  FMUL.FTZ R107, R0, R107 ;  /* 0x0000006b006b7220 */ /* 0x000fe40000410000 */
[C---:B------:R-:W-:Y:S02]  /*8410*/  FMUL.FTZ R108, R2.reuse, R108 ;  /* 0x0000006c026c7220 */ /* 0x040fe40000410000 */
[----:B------:R-:W-:Y:S03]  /*8420*/  FMUL.FTZ R109, R2, R109 ;  /* 0x0000006d026d7220 */ /* 0x000fe60000410000 */
[C---:B------:R-:W-:Y:S01]  /*8430*/  HMMA.16816.F32 R104, R136.reuse, R166, R104 ;  /* 0x000000a68868723c */ /* 0x040fe20000001868 */
[----:B------:R-:W2:Y:S02]  /*8440*/  LDSM.16.MT88.4 R164, [R237+UR4+0x6100] ;  /* 0x00610004eda4783b */ /* 0x000ea40008004200 */
[C---:B------:R-:W-:Y:S02]  /*8450*/  FMUL.FTZ R110, R0.reuse, R110 ;  /* 0x0000006e006e7220 */ /* 0x040fe40000410000 */
[----:B------:R-:W-:Y:S02]  /*8460*/  FMUL.FTZ R111, R0, R111 ;  /* 0x0000006f006f7220 */ /* 0x000fe40000410000 */
[C---:B------:R-:W-:Y:S02]  /*8470*/  FMUL.FTZ R112, R2.reuse, R112 ;  /* 0x0000007002707220 */ /* 0x040fe40000410000 */
[----:B------:R-:W-:Y:S03]  /*8480*/  FMUL.FTZ R113, R2, R113 ;  /* 0x0000007102717220 */ /* 0x000fe60000410000 */
[C---:B-1----:R-:W-:Y:S03]  /*8490*/  HMMA.16816.F32 R108, R136.reuse, R140, R108 ;  /* 0x0000008c886c723c */ /* 0x042fe6000000186c */
[C---:B------:R-:W-:Y:S02]  /*84a0*/  FMUL.FTZ R114, R0.reuse, R114 ;  /* 0x0000007200727220 */ /* 0x040fe40000410000 */
[----:B------:R-:W-:Y:S02]  /*84b0*/  FMUL.FTZ R115, R0, R115 ;  /* 0x0000007300737220 */ /* 0x000fe40000410000 */
[C---:B------:R-:W-:Y:S02]  /*84c0*/  FMUL.FTZ R116, R2.reuse, R116 ;  /* 0x0000007402747220 */ /* 0x040fe40000410000 */
[----:B------:R-:W-:Y:S03]  /*84d0*/  FMUL.FTZ R117, R2, R117 ;  /* 0x0000007502757220 */ /* 0x000fe60000410000 */
[C---:B------:R-:W-:Y:S01]  /*84e0*/  HMMA.16816.F32 R112, R136.reuse, R142, R112 ;  /* 0x0000008e8870723c */ /* 0x040fe20000001870 */
[----:B------:R-:W1:Y:S02]  /*84f0*/  LDSM.16.MT88.4 R140, [R133+0x6100] ;  /* 0x00610000858c783b */ /* 0x000e640000004200 */
[C---:B------:R-:W-:Y:S02]  /*8500*/  FMUL.FTZ R118, R0.reuse, R118 ;  /* 0x0000007600767220 */ /* 0x040fe40000410000 */
[----:B------:R-:W-:Y:S02]  /*8510*/  FMUL.FTZ R119, R0, R119 ;  /* 0x0000007700777220 */ /* 0x000fe40000410000 */
[--C-:B------:R-:W-:Y:S02]  /*8520*/  FFMA.FTZ R16, R16, c[0x0][0x2d0], -R176.reuse ;  /* 0x0000b40010107a23 */ /* 0x100fe400000108b0 */
[--C-:B------:R-:W-:Y:S02]  /*8530*/  FFMA.FTZ R17, R17, c[0x0][0x2d0], -R176.reuse ;  /* 0x0000b40011117a23 */ /* 0x100fe400000108b0 */
[----:B------:R4:W-:Y:S01]  /*8540*/  MUFU.EX2 R203, R16 ;  /* 0x0000001000cb7308 */ /* 0x0009e20000000800 */
[C---:B---3--:R-:W-:Y:S03]  /*8550*/  HMMA.16816.F32 R116, R136.reuse, R160, R116 ;  /* 0x000000a08874723c */ /* 0x048fe60000001874 */
[--C-:B------:R-:W-:Y:S02]  /*8560*/  FFMA.FTZ R18, R18, c[0x0][0x2d0], -R177.reuse ;  /* 0x0000b40012127a23 */ /* 0x100fe400000108b1 */
[C---:B------:R-:W-:Y:S02]  /*8570*/  FMUL.FTZ R120, R2.reuse, R120 ;  /* 0x0000007802787220 */ /* 0x040fe40000410000 */
[----:B------:R-:W-:Y:S02]  /*8580*/  FMUL.FTZ R121, R2, R121 ;  /* 0x0000007902797220 */ /* 0x000fe40000410000 */
[----:B------:R3:W1:Y:S03]  /*8590*/  MUFU.EX2 R202, R17 ;  /* 0x0000001100ca7308 */ /* 0x0006660000000800 */
[C---:B------:R-:W-:Y:S02]  /*85a0*/  FMUL.FTZ R122, R0.reuse, R122 ;  /* 0x0000007a007a7220 */ /* 0x040fe40000410000 */
[----:B------:R-:W-:Y:S02]  /*85b0*/  FMUL.FTZ R123, R0, R123 ;  /* 0x0000007b007b7220 */ /* 0x000fe40000410000 */
[C---:B------:R-:W-:Y:S02]  /*85c0*/  FMUL.FTZ R124, R2.reuse, R124 ;  /* 0x0000007c027c7220 */ /* 0x040fe40000410000 */
[----:B------:R-:W-:Y:S01]  /*85d0*/  FMUL.FTZ R125, R2, R125 ;  /* 0x0000007d027d7220 */ /* 0x000fe20000410000 */
[----:B------:R1:W1:Y:S01]  /*85e0*/  MUFU.EX2 R194, R18 ;  /* 0x0000001200c27308 */ /* 0x0002620000000800 */
[C---:B------:R-:W-:Y:S01]  /*85f0*/  FMUL.FTZ R126, R0.reuse, R126 ;  /* 0x0000007e007e7220 */ /* 0x040fe20000410000 */
[C---:B------:R-:W-:Y:S01]  /*8600*/  HMMA.16816.F32 R120, R136.reuse, R162, R120 ;  /* 0x000000a28878723c */ /* 0x040fe20000001878 */
[----:B------:R-:W1:Y:S02]  /*8610*/  LDSM.16.MT88.4 R160, [R134+0x900] ;  /* 0x0009000086a0783b */ /* 0x000e640000004200 */
[----:B------:R-:W-:Y:S02]  /*8620*/  FMUL.FTZ R127, R0, R127 ;  /* 0x0000007f007f7220 */ /* 0x000fe40000410000 */
[C---:B----4-:R-:W-:Y:S02]  /*8630*/  FMUL.FTZ R16, R2.reuse, R148 ;  /* 0x0000009402107220 */ /* 0x050fe40000410000 */
[C---:B------:R-:W-:Y:S02]  /*8640*/  FMUL.FTZ R128, R2.reuse, R128 ;  /* 0x0000008002807220 */ /* 0x040fe40000410000 */
[C---:B------:R-:W-:Y:S01]  /*8650*/  FMUL.FTZ R129, R2.reuse, R129 ;  /* 0x0000008102817220 */ /* 0x040fe20000410000 */
[C---:B--2---:R-:W-:Y:S03]  /*8660*/  HMMA.16816.F32 R124, R136.reuse, R164, R124 ;  /* 0x000000a4887c723c */ /* 0x044fe6000000187c */
[----:B---3--:R-:W-:Y:S02]  /*8670*/  FMUL.FTZ R17, R2, R149 ;  /* 0x0000009502117220 */ /* 0x008fe40000410000 */
[C---:B------:R-:W-:Y:S02]  /*8680*/  FMUL.FTZ R130, R0.reuse, R130 ;  /* 0x0000008200827220 */ /* 0x040fe40000410000 */
[C---:B------:R-:W-:Y:S01]  /*8690*/  FMUL.FTZ R131, R0.reuse, R131 ;  /* 0x0000008300837220 */ /* 0x040fe20000410000 */
[C---:B------:R-:W-:Y:S01]  /*86a0*/  HMMA.16816.F32 R12, R136.reuse, R166, R12 ;  /* 0x000000a6880c723c */ /* 0x040fe2000000180c */
[----:B------:R-:W2:Y:S03]  /*86b0*/  LDSM.16.MT88.4 R164, [R237+UR4+0x900] ;  /* 0x00090004eda4783b */ /* 0x000ea60008004200 */
[----:B-1----:R-:W-:Y:S02]  /*86c0*/  FMUL.FTZ R18, R0, R150 ;  /* 0x0000009600127220 */ /* 0x002fe40000410000 */
[--C-:B------:R-:W-:Y:S02]  /*86d0*/  FFMA.FTZ R20, R20, c[0x0][0x2d0], -R176.reuse ;  /* 0x0000b40014147a23 */ /* 0x100fe400000108b0 */
[--C-:B------:R-:W-:Y:S01]  /*86e0*/  FFMA.FTZ R21, R21, c[0x0][0x2d0], -R176.reuse ;  /* 0x0000b40015157a23 */ /* 0x100fe200000108b0 */
[----:B------:R-:W1:Y:S01]  /*86f0*/  LDSM.16.MT88.4 R148, [R133+0x900] ;  /* 0x000900008594783b */ /* 0x000e620000004200 */
[----:B------:R-:W-:Y:S01]  /*8700*/  MUFU.EX2 R193, R20 ;  /* 0x0000001400c17308 */ /* 0x000fe20000000800 */
[C---:B------:R-:W-:Y:S03]  /*8710*/  HMMA.16816.F32 R16, R136.reuse, R140, R16 ;  /* 0x0000008c8810723c */ /* 0x040fe60000001810 */
[--C-:B------:R-:W-:Y:S02]  /*8720*/  FFMA.FTZ R22, R22, c[0x0][0x2d0], -R177.reuse ;  /* 0x0000b40016167a23 */ /* 0x100fe400000108b1 */
[--C-:B------:R-:W-:Y:S02]  /*8730*/  FFMA.FTZ R23, R23, c[0x0][0x2d0], -R177.reuse ;  /* 0x0000b40017177a23 */ /* 0x100fe400000108b1 */
[--C-:B------:R-:W-:Y:S01]  /*8740*/  FFMA.FTZ R48, R48, c[0x0][0x2d0], -R176.reuse ;  /* 0x0000b40030307a23 */ /* 0x100fe200000108b0 */
[----:B------:R-:W-:Y:S01]  /*8750*/  HMMA.16816.F32 R128, R136, R142, R128 ;  /* 0x0000008e8880723c */ /* 0x000fe20000001880 */
[----:B------:R-:W3:Y:S01]  /*8760*/  LDSM.16.MT88.4 R140, [R237+UR4+0x3900] ;  /* 0x00390004ed8c783b */ /* 0x000ee20008004200 */
[----:B------:R-:W4:Y:S02]  /*8770*/  MUFU.EX2 R182, R21 ;  /* 0x0000001500b67308 */ /* 0x000f240000000800 */
[----:B------:R-:W-:Y:S02]  /*8780*/  FFMA.FTZ R49, R49, c[0x0][0x2d0], -R176 ;  /* 0x0000b40031317a23 */ /* 0x000fe400000108b0 */
[--C-:B------:R-:W-:Y:S01]  /*8790*/  FFMA.FTZ R50, R50, c[0x0][0x2d0], -R177.reuse ;  /* 0x0000b40032327a23 */ /* 0x100fe200000108b1 */
[----:B------:R-:W-:Y:S01]  /*87a0*/  F2FP.PACK_AB R136, R232, R233 ;  /* 0x000000e9e888723e */ /* 0x000fe200000000ff */
[----:B------:R-:W-:Y:S01]  /*87b0*/  FFMA.FTZ R51, R51, c[0x0][0x2d0], -R177 ;  /* 0x0000b40033337a23 */ /* 0x000fe200000108b1 */
[----:B------:R-:W-:Y:S03]  /*87c0*/  F2FP.PACK_AB R138, R202, R203 ;  /* 0x000000cbca8a723e */ /* 0x000fe600000000ff */
[----:B------:R-:W-:Y:S01]  /*87d0*/  F2FP.PACK_AB R137, R200, R201 ;  /* 0x000000c9c889723e */ /* 0x000fe200000000ff */
[----:B------:R1:W-:Y:S01]  /*87e0*/  MUFU.EX2 R181, R22 ;  /* 0x0000001600b57308 */ /* 0x0003e20000000800 */
[----:B------:R-:W-:Y:S01]  /*87f0*/  F2FP.PACK_AB R139, R195, R194 ;  /* 0x000000c2c38b723e */ /* 0x000fe200000000ff */
[----:B------:R-:W-:Y:S02]  /*8800*/  FFMA.FTZ R2, R2, R248, R246 ;  /* 0x000000f802027223 */ /* 0x000fe400000100f6 */
[----:B------:R-:W-:Y:S02]  /*8810*/  FFMA.FTZ R0, R0, R249, R242 ;  /* 0x000000f900007223 */ /* 0x000fe400000100f2 */
[----:B------:R-:W-:Y:S02]  /*8820*/  FADD.FTZ R2, R245, R2 ;  /* 0x00000002f5027221 */ /* 0x000fe40000010000 */
[C---:B------:R-:W-:Y:S02]  /*8830*/  HMMA.16816.F32 R4, R136.reuse, R144, R4 ;  /* 0x000000908804723c */ /* 0x040fe40000001804 */
[----:B------:R-:W2:Y:S01]  /*8840*/  MUFU.EX2 R180, R23 ;  /* 0x0000001700b47308 */ /* 0x000ea20000000800 */
[----:B------:R-:W-:Y:S01]  /*8850*/  FADD.FTZ R2, R244, R2 ;  /* 0x00000002f4027221 */ /* 0x000fe20000010000 */
[----:B----4-:R-:W-:Y:S01]  /*8860*/  F2FP.PACK_AB R20, R182, R193 ;  /* 0x000000c1b614723e */ /* 0x010fe200000000ff */
[----:B------:R-:W-:Y:S03]  /*8870*/  FADD.FTZ R0, R235, R0 ;  /* 0x00000000eb007221 */ /* 0x000fe60000010000 */
[C---:B------:R-:W-:Y:S01]  /*8880*/  HMMA.16816.F32 R8, R136.reuse, R146, R8 ;  /* 0x000000928808723c */ /* 0x040fe20000001808 */
[----:B------:R-:W4:Y:S03]  /*8890*/  LDSM.16.MT88.4 R144, [R133+0x3900] ;  /* 0x003900008590783b */ /* 0x000f260000004200 */
[----:B------:R-:W-:Y:S01]  /*88a0*/  MUFU.EX2 R48, R48 ;  /* 0x0000003000307308 */ /* 0x000fe20000000800 */
[----:B------:R-:W-:Y:S02]  /*88b0*/  FADD.FTZ R2, R247, R2 ;  /* 0x00000002f7027221 */ /* 0x000fe40000010000 */
[----:B------:R-:W-:Y:S01]  /*88c0*/  FADD.FTZ R0, R234, R0 ;  /* 0x00000000ea007221 */ /* 0x000fe20000010000 */
[C---:B------:R-:W-:Y:S04]  /*88d0*/  HMMA.16816.F32 R52, R136.reuse, R160, R52 ;  /* 0x000000a08834723c */ /* 0x040fe80000001834 */
[----:B-1----:R-:W-:Y:S01]  /*88e0*/  F2FP.PACK_AB R22, R192, R183 ;  /* 0x000000b7c016723e */ /* 0x002fe200000000ff */
[----:B------:R-:W-:Y:S01]  /*88f0*/  FADD.FTZ R2, R233, R2 ;  /* 0x00000002e9027221 */ /* 0x000fe20000010000 */
[----:B------:R-:W-:Y:S01]  /*8900*/  MUFU.EX2 R49, R49 ;  /* 0x0000003100317308 */ /* 0x000fe20000000800 */
[----:B------:R-:W-:Y:S01]  /*8910*/  FADD.FTZ R0, R243, R0 ;  /* 0x00000000f3007221 */ /* 0x000fe20000010000 */
[C---:B------:R-:W-:Y:S01]  /*8920*/  HMMA.16816.F32 R56, R136.reuse, R162, R56 ;  /* 0x000000a28838723c */ /* 0x040fe20000001838 */
[----:B------:R-:W-:Y:S03]  /*8930*/  LDSM.16.MT88.4 R160, [R134+0x6900] ;  /* 0x0069000086a0783b */ /* 0x000fe60000004200 */
[----:B--2---:R-:W-:Y:S01]  /*8940*/  F2FP.PACK_AB R21, R180, R181 ;  /* 0x000000b5b415723e */ /* 0x004fe200000000ff */
[----:B------:R-:W-:Y:S01]  /*8950*/  FADD.FTZ R2, R232, R2 ;  /* 0x00000002e8027221 */ /* 0x000fe20000010000 */
[----:B------:R-:W-:Y:S01]  /*8960*/  F2FP.PACK_AB R23, R179, R178 ;  /* 0x000000b2b317723e */ /* 0x000fe200000000ff */
[----:B------:R-:W-:Y:S01]  /*8970*/  FADD.FTZ R0, R201, R0 ;  /* 0x00000000c9007221 */ /* 0x000fe20000010000 */
[C---:B------:R-:W-:Y:S01]  /*8980*/  HMMA.16816.F32 R60, R136.reuse, R164, R60 ;  /* 0x000000a4883c723c */ /* 0x040fe2000000183c */
[----:B------:R-:W-:Y:S03]  /*8990*/  MUFU.EX2 R50, R50 ;  /* 0x0000003200327308 */ /* 0x000fe60000000800 */
[----:B------:R-:W-:Y:S02]  /*89a0*/  FADD.FTZ R2, R203, R2 ;  /* 0x00000002cb027221 */ /* 0x000fe40000010000 */
[----:B------:R-:W-:Y:S02]  /*89b0*/  FADD.FTZ R0, R200, R0 ;  /* 0x00000000c8007221 */ /* 0x000fe40000010000 */
[C---:B------:R-:W-:Y:S01]  /*89c0*/  HMMA.16816.F32 R64, R136.reuse, R166, R64 ;  /* 0x000000a68840723c */ /* 0x040fe20000001840 */
[----:B------:R-:W-:Y:S02]  /*89d0*/  LDSM.16.MT88.4 R164, [R135+UR4+0x4100] ;  /* 0x0041000487a4783b */ /* 0x000fe40008004200 */
[----:B------:R-:W-:Y:S01]  /*89e0*/  MUFU.EX2 R51, R51 ;  /* 0x0000003300337308 */ /* 0x000fe20000000800 */
[----:B------:R-:W-:Y:S04]  /*89f0*/  FADD.FTZ R0, R194, R0 ;  /* 0x00000000c2007221 */ /* 0x000fe80000010000 */
[C---:B------:R-:W-:Y:S08]  /*8a00*/  HMMA.16816.F32 R68, R136.reuse, R148, R68 ;  /* 0x000000948844723c */ /* 0x040ff00000001844 */
[C---:B------:R-:W-:Y:S01]  /*8a10*/  HMMA.16816.F32 R72, R136.reuse, R150, R72 ;  /* 0x000000968848723c */ /* 0x040fe20000001848 */
[----:B------:R-:W1:Y:S07]  /*8a20*/  LDSM.16.MT88.4 R148, [R135+UR4+0x6900] ;  /* 0x006900048794783b */ /* 0x000e6e0008004200 */
[C---:B------:R-:W-:Y:S08]  /*8a30*/  HMMA.16816.F32 R76, R136.reuse, R168, R76 ;  /* 0x000000a8884c723c */ /* 0x040ff0000000184c */
[C---:B------:R-:W-:Y:S01]  /*8a40*/  HMMA.16816.F32 R80, R136.reuse, R170, R80 ;  /* 0x000000aa8850723c */ /* 0x040fe20000001850 */
[----:B------:R-:W-:Y:S07]  /*8a50*/  LDSM.16.MT88.4 R168, [R134+0x4100] ;  /* 0x0041000086a8783b */ /* 0x000fee0000004200 */
[C---:B------:R-:W-:Y:S01]  /*8a60*/  HMMA.16816.F32 R84, R136.reuse, R172, R84 ;  /* 0x000000ac8854723c */ /* 0x040fe20000001854 */
[----:B------:R-:W-:Y:S07]  /*8a70*/  MUFU.EX2 R173, R32 ;  /* 0x0000002000ad7308 */ /* 0x000fee0000000800 */
[C---:B------:R-:W-:Y:S03]  /*8a80*/  HMMA.16816.F32 R88, R136.reuse, R174, R88 ;  /* 0x000000ae8858723c */ /* 0x040fe60000001858 */
[----:B------:R-:W-:Y:S05]  /*8a90*/  MUFU.EX2 R175, R28 ;  /* 0x0000001c00af7308 */ /* 0x000fea0000000800 */
[C---:B---3--:R-:W-:Y:S05]  /*8aa0*/  HMMA.16816.F32 R92, R136.reuse, R140, R92 ;  /* 0x0000008c885c723c */ /* 0x048fea000000185c */
[----:B------:R-:W2:Y:S03]  /*8ab0*/  MUFU.EX2 R174, R29 ;  /* 0x0000001d00ae7308 */ /* 0x000ea60000000800 */
[C---:B------:R-:W-:Y:S01]  /*8ac0*/  HMMA.16816.F32 R96, R136.reuse, R142, R96 ;  /* 0x0000008e8860723c */ /* 0x040fe20000001860 */
[----:B------:R-:W3:Y:S06]  /*8ad0*/  LDSM.16.MT88.4 R140, [R237+UR4+0x6900] ;  /* 0x00690004ed8c783b */ /* 0x000eec0008004200 */
[----:B------:R-:W2:Y:S01]  /*8ae0*/  MUFU.EX2 R172, R33 ;  /* 0x0000002100ac7308 */ /* 0x000ea20000000800 */
        /* <DEDUP_REMOVED lines=8> */
[----:B------:R-:W2:Y:S07]  /*8b70*/  LDSM.16.MT88.4 R160, [R237+UR4+0x1100] ;  /* 0x00110004eda0783b */ /* 0x000eae0008004200 */
[C---:B---3--:R-:W-:Y:S08]  /*8b80*/  HMMA.16816.F32 R124, R136.reuse, R140, R124 ;  /* 0x0000008c887c723c */ /* 0x048ff0000000187c */
[C---:B------:R-:W-:Y:S01]  /*8b90*/  HMMA.16816.F32 R12, R136.reuse, R142, R12 ;  /* 0x0000008e880c723c */ /* 0x040fe2000000180c */
[----:B------:R-:W3:Y:S07]  /*8ba0*/  LDSM.16.MT88.4 R140, [R133+0x1100] ;  /* 0x00110000858c783b */ /* 0x000eee0000004200 */
[C---:B----4-:R-:W-:Y:S08]  /*8bb0*/  HMMA.16816.F32 R16, R136.reuse, R144, R16 ;  /* 0x000000908810723c */ /* 0x050ff00000001810 */
[----:B------:R-:W-:Y:S01]  /*8bc0*/  HMMA.16816.F32 R128, R136, R146, R128 ;  /* 0x000000928880723c */ /* 0x000fe20000001880 */
[----:B------:R-:W4:Y:S07]  /*8bd0*/  LDSM.16.MT88.4 R136, [R237+UR4+0x4100] ;  /* 0x00410004ed88783b */ /* 0x000f2e0008004200 */
[C---:B-1----:R-:W-:Y:S01]  /*8be0*/  HMMA.16816.F32 R4, R20.reuse, R148, R4 ;  /* 0x000000941404723c */ /* 0x042fe20000001804 */
[----:B------:R-:W1:Y:S07]  /*8bf0*/  LDSM.16.MT88.4 R144, [R133+0x4100] ;  /* 0x004100008590783b */ /* 0x000e6e0000004200 */
[C---:B------:R-:W-:Y:S01]  /*8c00*/  HMMA.16816.F32 R8, R20.reuse, R150, R8 ;  /* 0x000000961408723c */ /* 0x040fe20000001808 */
[----:B------:R-:W-:Y:S07]  /*8c10*/  LDSM.16.MT88.4 R148, [R135+UR4+0x4900] ;  /* 0x004900048794783b */ /* 0x000fee0008004200 */
[C---:B------:R-:W-:Y:S08]  /*8c20*/  HMMA.16816.F32 R52, R20.reuse, R24, R52 ;  /* 0x000000181434723c */ /* 0x040ff00000001834 */
[C---:B------:R-:W-:Y:S01]  /*8c30*/  HMMA.16816.F32 R56, R20.reuse, R26, R56 ;  /* 0x0000001a1438723c */ /* 0x040fe20000001838 */
[----:B------:R-:W1:Y:S07]  /*8c40*/  LDSM.16.MT88.4 R24, [R135+UR4+0x7100] ;  /* 0x007100048718783b */ /* 0x000e6e0008004200 */
[C---:B--2---:R-:W-:Y:S01]  /*8c50*/  HMMA.16816.F32 R60, R20.reuse, R160, R60 ;  /* 0x000000a0143c723c */ /* 0x044fe2000000183c */
[----:B------:R-:W-:Y:S07]  /*8c60*/  MUFU.EX2 R161, R46 ;  /* 0x0000002e00a17308 */ /* 0x000fee0000000800 */
[C---:B------:R-:W-:Y:S03]  /*8c70*/  HMMA.16816.F32 R64, R20.reuse, R162, R64 ;  /* 0x000000a21440723c */ /* 0x040fe60000001840 */
[----:B------:R-:W-:Y:S05]  /*8c80*/  MUFU.EX2 R163, R44 ;  /* 0x0000002c00a37308 */ /* 0x000fea0000000800 */
[C---:B---3--:R-:W-:Y:S05]  /*8c90*/  HMMA.16816.F32 R68, R20.reuse, R140, R68 ;  /* 0x0000008c1444723c */ /* 0x048fea0000001844 */
[----:B------:R-:W-:Y:S03]  /*8ca0*/  MUFU.EX2 R162, R45 ;  /* 0x0000002d00a27308 */ /* 0x000fe60000000800 */
[C---:B------:R-:W-:Y:S01]  /*8cb0*/  HMMA.16816.F32 R72, R20.reuse, R142, R72 ;  /* 0x0000008e1448723c */ /* 0x040fe20000001848 */
[----:B------:R-:W2:Y:S06]  /*8cc0*/  LDSM.16.MT88.4 R140, [R134+0x7100] ;  /* 0x00710000868c783b */ /* 0x000eac0000004200 */
[----:B------:R3:W-:Y:S01]  /*8cd0*/  MUFU.EX2 R160, R47 ;  /* 0x0000002f00a07308 */ /* 0x0007e20000000800 */
[C---:B------:R-:W-:Y:S08]  /*8ce0*/  HMMA.16816.F32 R76, R20.reuse, R164, R76 ;  /* 0x000000a4144c723c */ /* 0x040ff0000000184c */
[C---:B------:R-:W-:Y:S01]  /*8cf0*/  HMMA.16816.F32 R80, R20.reuse, R166, R80 ;  /* 0x000000a61450723c */ /* 0x040fe20000001850 */
[----:B------:R-:W-:Y:S07]  /*8d00*/  MUFU.EX2 R167, R36 ;  /* 0x0000002400a77308 */ /* 0x000fee0000000800 */
[C---:B------:R-:W-:Y:S03]  /*8d10*/  HMMA.16816.F32 R84, R20.reuse, R168, R84 ;  /* 0x000000a81454723c */ /* 0x040fe60000001854 */
[----:B------:R-:W-:Y:S01]  /*8d20*/  MUFU.EX2 R169, R34 ;  /* 0x0000002200a97308 */ /* 0x000fe20000000800 */
[----:B---3--:R-:W-:Y:S04]  /*8d30*/  LDSM.16.MT88.4 R44, [R134+0x5900] ;  /* 0x00590000862c783b */ /* 0x008fe80000004200 */
[C---:B------:R-:W-:Y:S05]  /*8d40*/  HMMA.16816.F32 R88, R20.reuse, R170, R88 ;  /* 0x000000aa1458723c */ /* 0x040fea0000001858 */
[----:B------:R-:W-:Y:S03]  /*8d50*/  MUFU.EX2 R171, R30 ;  /* 0x0000001e00ab7308 */ /* 0x000fe60000000800 */
[C---:B----4-:R-:W-:Y:S07]  /*8d60*/  HMMA.16816.F32 R92, R20.reuse, R136, R92 ;  /* 0x00000088145c723c */ /* 0x050fee000000185c */
[----:B------:R3:W4:Y:S01]  /*8d70*/  MUFU.EX2 R170, R31 ;  /* 0x0000001f00aa7308 */ /* 0x0007220000000800 */
[C---:B------:R-:W-:Y:S01]  /*8d80*/  HMMA.16816.F32 R96, R20.reuse, R138, R96 ;  /* 0x0000008a1460723c */ /* 0x040fe20000001860 */
[----:B------:R-:W4:Y:S07]  /*8d90*/  LDSM.16.MT88.4 R136, [R237+UR4+0x7100] ;  /* 0x00710004ed88783b */ /* 0x000f2e0008004200 */
[C---:B-1----:R-:W-:Y:S01]  /*8da0*/  HMMA.16816.F32 R100, R20.reuse, R144, R100 ;  /* 0x000000901464723c */ /* 0x042fe20000001864 */
[----:B------:R1:W1:Y:S07]  /*8db0*/  MUFU.EX2 R168, R35 ;  /* 0x0000002300a87308 */ /* 0x00026e0000000800 */
[C---:B------:R-:W-:Y:S01]  /*8dc0*/  HMMA.16816.F32 R104, R20.reuse, R146, R104 ;  /* 0x000000921468723c */ /* 0x040fe20000001868 */
[----:B------:R-:W-:Y:S02]  /*8dd0*/  LDSM.16.MT88.4 R144, [R133+0x1900] ;  /* 0x001900008590783b */ /* 0x000fe40000004200 */
[----:B------:R-:W-:Y:S05]  /*8de0*/  MUFU.EX2 R166, R41 ;  /* 0x0000002900a67308 */ /* 0x000fea0000000800 */
[C---:B------:R-:W-:Y:S01]  /*8df0*/  HMMA.16816.F32 R108, R20.reuse, R24, R108 ;  /* 0x00000018146c723c */ /* 0x040fe2000000186c */
[----:B---3--:R-:W-:Y:S04]  /*8e00*/  LDSM.16.MT88.4 R28, [R135+UR4+0x1900] ;  /* 0x00190004871c783b */ /* 0x008fe80008004200 */
[----:B------:R-:W-:Y:S03]  /*8e10*/  MUFU.EX2 R165, R42 ;  /* 0x0000002a00a57308 */ /* 0x000fe60000000800 */
[C---:B------:R-:W-:Y:S01]  /*8e20*/  HMMA.16816.F32 R112, R20.reuse, R26, R112 ;  /* 0x0000001a1470723c */ /* 0x040fe20000001870 */
[----:B------:R-:W3:Y:S06]  /*8e30*/  LDSM.16.MT88.4 R24, [R133+0x7100] ;  /* 0x007100008518783b */ /* 0x000eec0000004200 */
[----:B------:R-:W-:Y:S01]  /*8e40*/  MUFU.EX2 R164, R43 ;  /* 0x0000002b00a47308 */ /* 0x000fe20000000800 */
[C---:B--2---:R-:W-:Y:S01]  /*8e50*/  HMMA.16816.F32 R116, R20.reuse, R140, R116 ;  /* 0x0000008c1474723c */ /* 0x044fe20000001874 */
[----:B-1----:R-:W-:Y:S07]  /*8e60*/  LDSM.16.MT88.4 R32, [R237+UR4+0x1900] ;  /* 0x00190004ed20783b */ /* 0x002fee0008004200 */
[C---:B------:R-:W-:Y:S01]  /*8e70*/  HMMA.16816.F32 R120, R20.reuse, R142, R120 ;  /* 0x0000008e1478723c */ /* 0x040fe20000001878 */
[----:B------:R-:W1:Y:S07]  /*8e80*/  LDSM.16.MT88.4 R140, [R134+0x1900] ;  /* 0x00190000868c783b */ /* 0x000e6e0000004200 */
[C---:B----4-:R-:W-:Y:S08]  /*8e90*/  HMMA.16816.F32 R124, R20.reuse, R136, R124 ;  /* 0x00000088147c723c */ /* 0x050ff0000000187c */
[C---:B------:R-:W-:Y:S01]  /*8ea0*/  HMMA.16816.F32 R12, R20.reuse, R138, R12 ;  /* 0x0000008a140c723c */ /* 0x040fe2000000180c */
[----:B------:R-:W2:Y:S07]  /*8eb0*/  LDSM.16.MT88.4 R136, [R134+0x4900] ;  /* 0x004900008688783b */ /* 0x000eae0000004200 */
[C---:B---3--:R-:W-:Y:S08]  /*8ec0*/  HMMA.16816.F32 R16, R20.reuse, R24, R16 ;  /* 0x000000181410723c */ /* 0x048ff00000001810 */
[----:B------:R-:W-:Y:S01]  /*8ed0*/  HMMA.16816.F32 R128, R20, R26, R128 ;  /* 0x0000001a1480723c */ /* 0x000fe20000001880 */
[----:B------:R-:W3:Y:S06]  /*8ee0*/  LDSM.16.MT88.4 R24, [R237+UR4+0x4900] ;  /* 0x00490004ed18783b */ /* 0x000eec0008004200 */
[----:B------:R-:W-:Y:S02]  /*8ef0*/  F2FP.PACK_AB R20, R174, R175 ;  /* 0x000000afae14723e */ /* 0x000fe400000000ff */
[----:B------:R-:W-:Y:S03]  /*8f00*/  F2FP.PACK_AB R22, R172, R173 ;  /* 0x000000adac16723e */ /* 0x000fe600000000ff */
[----:B------:R-:W-:Y:S02]  /*8f10*/  F2FP.PACK_AB R21, R170, R171 ;  /* 0x000000abaa15723e */ /* 0x000fe400000000ff */
[----:B------:R-:W-:Y:S07]  /*8f20*/  F2FP.PACK_AB R23, R168, R169 ;  /* 0x000000a9a817723e */ /* 0x000fee00000000ff */
[C---:B------:R-:W-:Y:S08]  /*8f30*/  HMMA.16816.F32 R4, R20.reuse, R28, R4 ;  /* 0x0000001c1404723c */ /* 0x040ff00000001804 */
[C---:B------:R-:W-:Y:S01]  /*8f40*/  HMMA.16816.F32 R8, R20.reuse, R30, R8 ;  /* 0x0000001e1408723c */ /* 0x040fe20000001808 */
[----:B------:R-:W2:Y:S07]  /*8f50*/  LDSM.16.MT88.4 R28, [R133+0x4900] ;  /* 0x00490000851c783b */ /* 0x000eae0000004200 */
[C---:B-1----:R-:W-:Y:S08]  /*8f60*/  HMMA.16816.F32 R52, R20.reuse, R140, R52 ;  /* 0x0000008c1434723c */ /* 0x042ff00000001834 */
[C---:B------:R-:W-:Y:S01]  /*8f70*/  HMMA.16816.F32 R56, R20.reuse, R142, R56 ;  /* 0x0000008e1438723c */ /* 0x040fe20000001838 */
[----:B------:R-:W-:Y:S07]  /*8f80*/  LDSM.16.MT88.4 R140, [R134+0x5100] ;  /* 0x00510000868c783b */ /* 0x000fee0000004200 */
[C---:B------:R-:W-:Y:S08]  /*8f90*/  HMMA.16816.F32 R60, R20.reuse, R32, R60 ;  /* 0x00000020143c723c */ /* 0x040ff0000000183c */
[C---:B------:R-:W-:Y:S01]  /*8fa0*/  HMMA.16816.F32 R64, R20.reuse, R34, R64 ;  /* 0x000000221440723c */ /* 0x040fe20000001840 */
[----:B------:R-:W1:Y:S07]  /*8fb0*/  LDSM.16.MT88.4 R32, [R135+UR4+0x7900] ;  /* 0x007900048720783b */ /* 0x000e6e0008004200 */
[C---:B------:R-:W-:Y:S01]  /*8fc0*/  HMMA.16816.F32 R68, R20.reuse, R144, R68 ;  /* 0x000000901444723c */ /* 0x040fe20000001844 */
[----:B------:R-:W4:Y:S07]  /*8fd0*/  LDL.64 R144, [R1+0x10] ;  /* 0x0000100001907983 */ /* 0x000f2e0000100a00 */
[C---:B------:R-:W-:Y:S08]  /*8fe0*/  HMMA.16816.F32 R72, R20.reuse, R146, R72 ;  /* 0x000000921448723c */ /* 0x040ff00000001848 */
[C---:B------:R-:W-:Y:S01]  /*8ff0*/  HMMA.16816.F32 R76, R20.reuse, R148, R76 ;  /* 0x00000094144c723c */ /* 0x040fe2000000184c */
[----:B------:R-:W-:Y:S07]  /*9000*/  MUFU.EX2 R149, R39 ;  /* 0x0000002700957308 */ /* 0x000fee0000000800 */
[C---:B------:R-:W-:Y:S03]  /*9010*/  HMMA.16816.F32 R80, R20.reuse, R150, R80 ;  /* 0x000000961450723c */ /* 0x040fe60000001850 */
[----:B------:R-:W1:Y:S05]  /*9020*/  MUFU.EX2 R151, R37 ;  /* 0x0000002500977308 */ /* 0x000e6a0000000800 */
[C---:B--2---:R-:W-:Y:S05]  /*9030*/  HMMA.16816.F32 R84, R20.reuse, R136, R84 ;  /* 0x000000881454723c */ /* 0x044fea0000001854 */
[----:B------:R2:W1:Y:S03]  /*9040*/  MUFU.EX2 R150, R38 ;  /* 0x0000002600967308 */ /* 0x0004660000000800 */
[C---:B------:R-:W-:Y:S01]  /*9050*/  HMMA.16816.F32 R88, R20.reuse, R138, R88 ;  /* 0x0000008a1458723c */ /* 0x040fe20000001858 */
[----:B------:R-:W1:Y:S06]  /*9060*/  LDSM.16.MT88.4 R136, [R134+0x7900] ;  /* 0x007900008688783b */ /* 0x000e6c0000004200 */
[----:B------:R1:W1:Y:S01]  /*9070*/  MUFU.EX2 R148, R40 ;  /* 0x0000002800947308 */ /* 0x0002620000000800 */
[C---:B---3--:R-:W-:Y:S08]  /*9080*/  HMMA.16816.F32 R92, R20.reuse, R24, R92 ;  /* 0x00000018145c723c */ /* 0x048ff0000000185c */
[C---:B------:R-:W-:Y:S01]  /*9090*/  HMMA.16816.F32 R96, R20.reuse, R26, R96 ;  /* 0x0000001a1460723c */ /* 0x040fe20000001860 */
[----:B------:R-:W3:Y:S07]  /*90a0*/  LDSM.16.MT88.4 R24, [R237+UR4+0x7900] ;  /* 0x00790004ed18783b */ /* 0x000eee0008004200 */
[C---:B------:R-:W-:Y:S01]  /*90b0*/  HMMA.16816.F32 R100, R20.reuse, R28, R100 ;  /* 0x0000001c1464723c */ /* 0x040fe20000001864 */
[----:B--2---:R-:W-:Y:S07]  /*90c0*/  LDSM.16.MT88.4 R36, [R134+0x2100] ;  /* 0x002100008624783b */ /* 0x004fee0000004200 */
[C---:B------:R-:W-:Y:S01]  /*90d0*/  HMMA.16816.F32 R104, R20.reuse, R30, R104 ;  /* 0x0000001e1468723c */ /* 0x040fe20000001868 */
[----:B------:R-:W2:Y:S07]  /*90e0*/  LDSM.16.MT88.4 R28, [R133+0x7900] ;  /* 0x00790000851c783b */ /* 0x000eae0000004200 */
[C---:B-1----:R-:W-:Y:S01]  /*90f0*/  HMMA.16816.F32 R108, R20.reuse, R32, R108 ;  /* 0x00000020146c723c */ /* 0x042fe2000000186c */
[----:B------:R-:W-:Y:S07]  /*9100*/  LDSM.16.MT88.4 R40, [R237+UR4+0x2100] ;  /* 0x00210004ed28783b */ /* 0x000fee0008004200 */
        /* <DEDUP_REMOVED lines=8> */
[C---:B--2---:R-:W-:Y:S08]  /*9190*/  HMMA.16816.F32 R16, R20.reuse, R28, R16 ;  /* 0x0000001c1410723c */ /* 0x044ff00000001810 */
[----:B------:R-:W-:Y:S01]  /*91a0*/  HMMA.16816.F32 R128, R20, R30, R128 ;  /* 0x0000001e1480723c */ /* 0x000fe20000001880 */
[----:B------:R-:W2:Y:S06]  /*91b0*/  LDSM.16.MT88.4 R28, [R237+UR4+0x5100] ;  /* 0x00510004ed1c783b */ /* 0x000eac0008004200 */
        /* <DEDUP_REMOVED lines=9> */
[----:B------:R-:W1:Y:S07]  /*9250*/  LDSM.16.MT88.4 R36, [R135+UR4+0x8100] ;  /* 0x008100048724783b */ /* 0x000e6e0008004200 */
[C---:B------:R-:W-:Y:S08]  /*9260*/  HMMA.16816.F32 R60, R20.reuse, R40, R60 ;  /* 0x00000028143c723c */ /* 0x040ff0000000183c */
[C---:B------:R-:W-:Y:S01]  /*9270*/  HMMA.16816.F32 R64, R20.reuse, R42, R64 ;  /* 0x0000002a1440723c */ /* 0x040fe20000001840 */
[----:B------:R-:W-:Y:S07]  /*9280*/  LDSM.16.MT88.4 R40, [R133+0x2900] ;  /* 0x002900008528783b */ /* 0x000fee0000004200 */
[C---:B------:R-:W-:Y:S08]  /*9290*/  HMMA.16816.F32 R68, R20.reuse, R136, R68 ;  /* 0x000000881444723c */ /* 0x040ff00000001844 */
[C---:B------:R-:W-:Y:S08]  /*92a0*/  HMMA.16816.F32 R72, R20.reuse, R138, R72 ;  /* 0x0000008a1448723c */ /* 0x040ff00000001848 */
[C---:B---3--:R-:W-:Y:S08]  /*92b0*/  HMMA.16816.F32 R76, R20.reuse, R24, R76 ;  /* 0x00000018144c723c */ /* 0x048ff0000000184c */
[C---:B------:R-:W-:Y:S01]  /*92c0*/  HMMA.16816.F32 R80, R20.reuse, R26, R80 ;  /* 0x0000001a1450723c */ /* 0x040fe20000001850 */
[----:B------:R-:W3:Y:S07]  /*92d0*/  LDSM.16.MT88.4 R24, [R134+0x8100] ;  /* 0x008100008618783b */ /* 0x000eee0000004200 */
[C---:B------:R-:W-:Y:S08]  /*92e0*/  HMMA.16816.F32 R84, R20.reuse, R140, R84 ;  /* 0x0000008c1454723c */ /* 0x040ff00000001854 */
[C---:B------:R-:W-:Y:S01]  /*92f0*/  HMMA.16816.F32 R88, R20.reuse, R142, R88 ;  /* 0x0000008e1458723c */ /* 0x040fe20000001858 */
[----:B------:R-:W-:Y:S07]  /*9300*/  LDSM.16.MT88.4 R140, [R135+UR4+0x2900] ;  /* 0x00290004878c783b */ /* 0x000fee0008004200 */
[C---:B--2---:R-:W-:Y:S08]  /*9310*/  HMMA.16816.F32 R92, R20.reuse, R28, R92 ;  /* 0x0000001c145c723c */ /* 0x044ff0000000185c */
[C---:B------:R-:W-:Y:S01]  /*9320*/  HMMA.16816.F32 R96, R20.reuse, R30, R96 ;  /* 0x0000001e1460723c */ /* 0x040fe20000001860 */
[----:B------:R-:W2:Y:S07]  /*9330*/  LDSM.16.MT88.4 R28, [R237+UR4+0x8100] ;  /* 0x00810004ed1c783b */ /* 0x000eae0008004200 */
[C---:B-1----:R-:W-:Y:S08]  /*9340*/  HMMA.16816.F32 R100, R20.reuse, R32, R100 ;  /* 0x000000201464723c */ /* 0x042ff00000001864 */
[C---:B------:R-:W-:Y:S01]  /*9350*/  HMMA.16816.F32 R104, R20.reuse, R34, R104 ;  /* 0x000000221468723c */ /* 0x040fe20000001868 */
[----:B------:R-:W1:Y:S07]  /*9360*/  LDSM.16.MT88.4 R32, [R133+0x8100] ;  /* 0x008100008520783b */ /* 0x000e6e0000004200 */
[C---:B------:R-:W-:Y:S08]  /*9370*/  HMMA.16816.F32 R108, R20.reuse, R36, R108 ;  /* 0x00000024146c723c */ /* 0x040ff0000000186c */
[C---:B------:R-:W-:Y:S01]  /*9380*/  HMMA.16816.F32 R112, R20.reuse, R38, R112 ;  /* 0x000000261470723c */ /* 0x040fe20000001870 */
[----:B------:R-:W-:Y:S07]  /*9390*/  LDSM.16.MT88.4 R36, [R237+UR4+0x2900] ;  /* 0x00290004ed24783b */ /* 0x000fee0008004200 */
[C---:B---3--:R-:W-:Y:S08]  /*93a0*/  HMMA.16816.F32 R116, R20.reuse, R24, R116 ;  /* 0x000000181474723c */ /* 0x048ff00000001874 */
[C---:B------:R-:W-:Y:S01]  /*93b0*/  HMMA.16816.F32 R120, R20.reuse, R26, R120 ;  /* 0x0000001a1478723c */ /* 0x040fe20000001878 */
[----:B------:R-:W3:Y:S07]  /*93c0*/  LDSM.16.MT88.4 R24, [R134+0x2900] ;  /* 0x002900008618783b */ /* 0x000eee0000004200 */
[C---:B--2---:R-:W-:Y:S08]  /*93d0*/  HMMA.16816.F32 R124, R20.reuse, R28, R124 ;  /* 0x0000001c147c723c */ /* 0x044ff0000000187c */
[C---:B------:R-:W-:Y:S01]  /*93e0*/  HMMA.16816.F32 R12, R20.reuse, R30, R12 ;  /* 0x0000001e140c723c */ /* 0x040fe2000000180c */
[----:B------:R-:W2:Y:S07]  /*93f0*/  LDSM.16.MT88.4 R28, [R135+UR4+0x5900] ;  /* 0x00590004871c783b */ /* 0x000eae0008004200 */
[C---:B-1----:R-:W-:Y:S08]  /*9400*/  HMMA.16816.F32 R16, R20.reuse, R32, R16 ;  /* 0x000000201410723c */ /* 0x042ff00000001810 */
[----:B------:R-:W-:Y:S07]  /*9410*/  HMMA.16816.F32 R128, R20, R34, R128 ;  /* 0x000000221480723c */ /* 0x000fee0000001880 */
        /* <DEDUP_REMOVED lines=8> */
[C---:B---3--:R-:W-:Y:S08]  /*94a0*/  HMMA.16816.F32 R52, R20.reuse, R24, R52 ;  /* 0x000000181434723c */ /* 0x048ff00000001834 */
[C---:B------:R-:W-:Y:S01]  /*94b0*/  HMMA.16816.F32 R56, R20.reuse, R26, R56 ;  /* 0x0000001a1438723c */ /* 0x040fe20000001838 */
[----:B------:R-:W3:Y:S07]  /*94c0*/  LDSM.16.MT88.4 R24, [R135+UR4+0x8900] ;  /* 0x008900048718783b */ /* 0x000eee0008004200 */
[C---:B------:R-:W-:Y:S08]  /*94d0*/  HMMA.16816.F32 R60, R20.reuse, R36, R60 ;  /* 0x00000024143c723c */ /* 0x040ff0000000183c */
[C---:B------:R-:W-:Y:S08]  /*94e0*/  HMMA.16816.F32 R64, R20.reuse, R38, R64 ;  /* 0x000000261440723c */ /* 0x040ff00000001840 */
[C---:B------:R-:W-:Y:S08]  /*94f0*/  HMMA.16816.F32 R68, R20.reuse, R40, R68 ;  /* 0x000000281444723c */ /* 0x040ff00000001844 */
[C---:B------:R-:W-:Y:S08]  /*9500*/  HMMA.16816.F32 R72, R20.reuse, R42, R72 ;  /* 0x0000002a1448723c */ /* 0x040ff00000001848 */
[C---:B--2---:R-:W-:Y:S07]  /*9510*/  HMMA.16816.F32 R76, R20.reuse, R28, R76 ;  /* 0x0000001c144c723c */ /* 0x044fee000000184c */
[----:B----4-:R-:W-:Y:S01]  /*9520*/  @P0 MOV R28, R144 ;  /* 0x00000090001c0202 */ /* 0x010fe20000000f00 */
[C---:B------:R-:W-:Y:S01]  /*9530*/  HMMA.16816.F32 R80, R20.reuse, R30, R80 ;  /* 0x0000001e1450723c */ /* 0x040fe20000001850 */
[----:B------:R-:W2:Y:S03]  /*9540*/  LDL R31, [R1+0x18] ;  /* 0x00001800011f7983 */ /* 0x000ea60000100800 */
[----:B------:R-:W-:Y:S01]  /*9550*/  @P0 MOV R29, R251 ;  /* 0x000000fb001d0202 */ /* 0x000fe20000000f00 */
[----:B------:R-:W-:Y:S02]  /*9560*/  LDSM.16.MT88.4 R144, [R237+UR4+0x8900] ;  /* 0x00890004ed90783b */ /* 0x000fe40008004200 */
[----:B------:R-:W-:Y:S01]  /*9570*/  FADD.FTZ R30, R202, R2 ;  /* 0x00000002ca1e7221 */ /* 0x000fe20000010000 */
[C---:B------:R-:W-:Y:S04]  /*9580*/  HMMA.16816.F32 R84, R20.reuse, R44, R84 ;  /* 0x0000002c1454723c */ /* 0x040fe80000001854 */
[----:B------:R-:W-:Y:S02]  /*9590*/  FADD.FTZ R2, R195, R0 ;  /* 0x00000000c3027221 */ /* 0x000fe40000010000 */
[----:B------:R-:W-:Y:S02]  /*95a0*/  FADD.FTZ R0, R193, R30 ;  /* 0x0000001ec1007221 */ /* 0x000fe40000010000 */
[C---:B------:R-:W-:Y:S04]  /*95b0*/  HMMA.16816.F32 R88, R20.reuse, R46, R88 ;  /* 0x0000002e1458723c */ /* 0x040fe80000001858 */
[----:B------:R-:W-:Y:S04]  /*95c0*/  FADD.FTZ R2, R181, R2 ;  /* 0x00000002b5027221 */ /* 0x000fe80000010000 */
[C---:B-1----:R-:W-:Y:S07]  /*95d0*/  HMMA.16816.F32 R92, R20.reuse, R4, R92 ;  /* 0x00000004145c723c */ /* 0x042fee000000185c */
[----:B------:R-:W-:Y:S01]  /*95e0*/  MOV R4, UR18 ;  /* 0x0000001200047c02 */ /* 0x000fe20008000f00 */
[C---:B------:R-:W-:Y:S01]  /*95f0*/  HMMA.16816.F32 R96, R20.reuse, R6, R96 ;  /* 0x000000061460723c */ /* 0x040fe20000001860 */
[----:B------:R-:W-:Y:S03]  /*9600*/  MOV R5, UR19 ;  /* 0x0000001300057c02 */ /* 0x000fe60008000f00 */
[----:B------:R-:W-:Y:S03]  /*9610*/  @P0 IMAD.WIDE.U32 R28, R4, 0x60, R28 ;  /* 0x00000060041c0825 */ /* 0x000fe600078e001c */
[----:B------:R-:W1:Y:S01]  /*9620*/  LDSM.16.MT88.4 R4, [R134+0x8900] ;  /* 0x008900008604783b */ /* 0x000e620000004200 */
[C---:B------:R-:W-:Y:S07]  /*9630*/  HMMA.16816.F32 R100, R20.reuse, R8, R100 ;  /* 0x000000081464723c */ /* 0x040fee0000001864 */
[----:B------:R-:W-:Y:S01]  /*9640*/  FADD.FTZ R8, R182, R0 ;  /* 0x00000000b6087221 */ /* 0x000fe20000010000 */
[C---:B------:R-:W-:Y:S04]  /*9650*/  HMMA.16816.F32 R104, R20.reuse, R10, R104 ;  /* 0x0000000a1468723c */ /* 0x040fe80000001868 */
[----:B------:R-:W-:Y:S01]  /*9660*/  FADD.FTZ R0, R180, R2 ;  /* 0x00000002b4007221 */ /* 0x000fe20000010000 */
[----:B------:R-:W-:Y:S02]  /*9670*/  @P0 SHF.L.U32 R2, R28, 0x1, RZ ;  /* 0x000000011c020819 */ /* 0x000fe400000006ff */
[----:B------:R-:W-:Y:S01]  /*9680*/  FADD.FTZ R10, R183, R8 ;  /* 0x00000008b70a7221 */ /* 0x000fe20000010000 */
[C---:B---3--:R-:W-:Y:S04]  /*9690*/  HMMA.16816.F32 R108, R20.reuse, R24, R108 ;  /* 0x00000018146c723c */ /* 0x048fe8000000186c */
[----:B------:R-:W-:Y:S01]  /*96a0*/  @P0 IADD3 R8, R29, UR10, RZ ;  /* 0x0000000a1d080c10 */ /* 0x000fe2000fffe0ff */
[----:B------:R-:W-:Y:S01]  /*96b0*/  FADD.FTZ R9, R178, R0 ;  /* 0x00000000b2097221 */ /* 0x000fe20000010000 */
[----:B------:R-:W-:Y:S01]  /*96c0*/  MOV R0, UR15 ;  /* 0x0000000f00007c02 */ /* 0x000fe20008000f00 */
[----:B------:R-:W-:Y:S01]  /*96d0*/  FADD.FTZ R29, R192, R10 ;  /* 0x0000000ac01d7221 */ /* 0x000fe20000010000 */
[C---:B------:R-:W-:Y:S01]  /*96e0*/  HMMA.16816.F32 R112, R20.reuse, R26, R112 ;  /* 0x0000001a1470723c */ /* 0x040fe20000001870 */
[----:B------:R-:W-:Y:S02]  /*96f0*/  @UP0 USHF.L.U32 UR10, UR6, 0x6, URZ ;  /* 0x00000006060a0899 */ /* 0x000fe4000800063f */
[----:B------:R-:W-:Y:S01]  /*9700*/  UISETP.GE.AND UP0, UPT, UR5, 0x1, UPT ;  /* 0x000000010500788c */ /* 0x000fe2000bf06270 */
[----:B------:R-:W-:Y:S01]  /*9710*/  @P0 SHF.L.U64.HI R28, R28, 0x1, R8 ;  /* 0x000000011c1c0819 */ /* 0x000fe20000010208 */
[----:B------:R-:W-:Y:S01]  /*9720*/  FADD.FTZ R30, R179, R9 ;  /* 0x00000009b31e7221 */ /* 0x000fe20000010000 */
[C---:B------:R-:W-:Y:S01]  /*9730*/  @P0 IADD3 R8, P5, R2.reuse, 0x80, RZ ;  /* 0x0000008002080810 */ /* 0x040fe20007fbe0ff */
[----:B------:R-:W-:Y:S01]  /*9740*/  FADD.FTZ R29, R175, R29 ;  /* 0x0000001daf1d7221 */ /* 0x000fe20000010000 */
[----:B------:R-:W-:Y:S01]  /*9750*/  @P0 IADD3 R24, P6, R2, c[0x0][0x1c8], RZ ;  /* 0x0000720002180a10 */ /* 0x000fe20007fde0ff */
[----:B------:R-:W-:Y:S03]  /*9760*/  FADD.FTZ R30, R171, R30 ;  /* 0x0000001eab1e7221 */ /* 0x000fe60000010000 */
[----:B------:R-:W-:Y:S02]  /*9770*/  @P0 IADD3 R26, P1, R8, c[0x0][0x1c8], RZ ;  /* 0x00007200081a0a10 */ /* 0x000fe40007f3e0ff */
[----:B------:R3:W4:Y:S01]  /*9780*/  LDSM.16.MT88.4 R8, [R133+0x8900] ;  /* 0x008900008508783b */ /* 0x0007220000004200 */
[----:B------:R-:W-:Y:S01]  /*9790*/  @P0 IADD3.X R25, R28, c[0x0][0x1cc], RZ, P6, !PT ;  /* 0x000073001c190a10 */ /* 0x000fe200037fe4ff */
[C---:B-1----:R-:W-:Y:S03]  /*97a0*/  HMMA.16816.F32 R116, R20.reuse, R4, R116 ;  /* 0x000000041474723c */ /* 0x042fe60000001874 */
[----:B------:R-:W-:Y:S02]  /*97b0*/  @P0 IADD3.X R27, RZ, c[0x0][0x1cc], R28, P1, P5 ;  /* 0x00007300ff1b0a10 */ /* 0x000fe40000fea41c */
[----:B------:R-:W-:Y:S02]  /*97c0*/  @P0 IADD3 R2, P5, R2, 0x100, RZ ;  /* 0x0000010002020810 */ /* 0x000fe40007fbe0ff */
[----:B------:R-:W-:Y:S01]  /*97d0*/  FADD.FTZ R4, R170, R30 ;  /* 0x0000001eaa047221 */ /* 0x000fe20000010000 */
[C---:B------:R-:W-:Y:S04]  /*97e0*/  HMMA.16816.F32 R120, R20.reuse, R6, R120 ;  /* 0x000000061478723c */ /* 0x040fe80000001878 */
[----:B------:R-:W-:Y:S02]  /*97f0*/  FADD.FTZ R5, R174, R29 ;  /* 0x0000001dae057221 */ /* 0x000fe40000010000 */
[----:B------:R-:W-:Y:S01]  /*9800*/  FADD.FTZ R4, R169, R4 ;  /* 0x00000004a9047221 */ /* 0x000fe20000010000 */
[----:B------:R-:W-:Y:S01]  /*9810*/  @P0 IADD3 R6, P1, R2, c[0x0][0x1c8], RZ ;  /* 0x0000720002060a10 */ /* 0x000fe20007f3e0ff */
[----:B------:R-:W-:Y:S01]  /*9820*/  FADD.FTZ R5, R173, R5 ;  /* 0x00000005ad057221 */ /* 0x000fe20000010000 */
[C---:B------:R-:W-:Y:S03]  /*9830*/  HMMA.16816.F32 R124, R20.reuse, R144, R124 ;  /* 0x00000090147c723c */ /* 0x040fe6000000187c */
[----:B------:R-:W-:Y:S01]  /*9840*/  @P0 IADD3.X R7, RZ, c[0x0][0x1cc], R28, P1, P5 ;  /* 0x00007300ff070a10 */ /* 0x000fe20000fea41c */
[----:B------:R-:W-:Y:S01]  /*9850*/  FADD.FTZ R2, R172, R5 ;  /* 0x00000005ac027221 */ /* 0x000fe20000010000 */
[----:B---3--:R-:W-:Y:S01]  /*9860*/  MOV R133, R3 ;  /* 0x0000000300857202 */ /* 0x008fe20000000f00 */
[----:B------:R-:W-:Y:S01]  /*9870*/  FADD.FTZ R5, R168, R4 ;  /* 0x00000004a8057221 */ /* 0x000fe20000010000 */
[----:B------:R-:W-:Y:S01]  /*9880*/  @P0 IADD3 R4, P1, R24, UR10, RZ ;  /* 0x0000000a18040c10 */ /* 0x000fe2000ff3e0ff */
[C---:B------:R-:W-:Y:S04]  /*9890*/  HMMA.16816.F32 R144, R20.reuse, R146, R12 ;  /* 0x000000921490723c */ /* 0x040fe8000000180c */
[----:B--2---:R-:W-:Y:S05]  /*98a0*/  @P0 IMAD R0, R0, 0x4800, R31 ;  /* 0x0000480000000824 */ /* 0x004fea00078e021f */
[----:B------:R-:W-:Y:S05]  /*98b0*/  @P0 SHF.L.U32 R0, R0, 0x1, RZ ;  /* 0x0000000100000819 */ /* 0x000fea00000006ff */
[----:B------:R-:W-:Y:S01]  /*98c0*/  @!PT LDS RZ, [RZ] ;  /* 0x00000000fffff984 */ /* 0x000fe20000000800 */
[----:B------:R-:W-:Y:S01]  /*98d0*/  @!PT LDS RZ, [RZ] ;  /* 0x00000000fffff984 */ /* 0x000fe20000000800 */
[----:B------:R-:W-:Y:S01]  /*98e0*/  @!PT LDS RZ, [RZ] ;  /* 0x00000000fffff984 */ /* 0x000fe20000000800 */
[----:B------:R1:W-:Y:S08]  /*98f0*/  @P0 LDGSTS.E.BYPASS.LTC128B.128 [R0+0x12100], [R24.64], !P4 ;  /* 0x1210000018000fae */ /* 0x0003f0000e101d54 */
[----:B------:R2:W-:Y:S08]  /*9900*/  @P0 LDGSTS.E.BYPASS.LTC128B.128 [R0+0x15100], [R26.64], !P3 ;  /* 0x151000001a000fae */ /* 0x0005f0000d901d54 */
[----:B------:R3:W-:Y:S01]  /*9910*/  @P0 LDGSTS.E.BYPASS.LTC128B.128 [R0+0x18100], [R6.64], !P2 ;  /* 0x1810000006000fae */ /* 0x0007e2000d101d54 */
[----:B--2---:R-:W-:Y:S02]  /*9920*/  FADD.FTZ R26, R167, R2 ;  /* 0x00000002a71a7221 */ /* 0x004fe40000010000 */
[----:B------:R-:W-:Y:S01]  /*9930*/  FADD.FTZ R2, R150, R5 ;  /* 0x0000000596027221 */ /* 0x000fe20000010000 */
[----:B------:R-:W-:Y:S01]  /*9940*/  @P0 IADD3.X R5, R25, UR13, RZ, P1, !PT ;  /* 0x0000000d19050c10 */ /* 0x000fe20008ffe4ff */
[----:B-1----:R-:W-:Y:S02]  /*9950*/  FADD.FTZ R24, R151, R26 ;  /* 0x0000001a97187221 */ /* 0x002fe40000010000 */
[----:B------:R-:W-:Y:S02]  /*9960*/  FADD.FTZ R2, R149, R2 ;  /* 0x0000000295027221 */ /* 0x000fe40000010000 */
[----:B------:R1:W-:Y:S01]  /*9970*/  @P0 LDGSTS.E.BYPASS.LTC128B.128 [R0+0x13100], [R4.64], !P4 ;  /* 0x1310000004000fae */ /* 0x0003e2000e101d54 */
[----:B---3--:R-:W-:Y:S01]  /*9980*/  @P0 IADD3 R6, P1, R4, UR10, RZ ;  /* 0x0000000a04060c10 */ /* 0x008fe2000ff3e0ff */
[----:B------:R-:W-:Y:S01]  /*9990*/  FADD.FTZ R2, R165, R2 ;  /* 0x00000002a5027221 */ /* 0x000fe20000010000 */
[----:B------:R-:W-:Y:S02]  /*99a0*/  UIADD3 UR10, UR5, 0x1, URZ ;  /* 0x00000001050a7890 */ /* 0x000fe4000fffe03f */
[----:B------:R-:W-:Y:S01]  /*99b0*/  @P0 IADD3.X R7, R5, UR13, RZ, P1, !PT ;  /* 0x0000000d05070c10 */ /* 0x000fe20008ffe4ff */
[----:B------:R-:W-:Y:S01]  /*99c0*/  FADD.FTZ R2, R164, R2 ;  /* 0x00000002a4027221 */ /* 0x000fe20000010000 */
[----:B------:R-:W-:Y:S01]  /*99d0*/  USEL UR5, UR10, URZ, !UP0 ;  /* 0x0000003f0a057287 */ /* 0x000fe2000c000000 */
[----:B------:R1:W-:Y:S08]  /*99e0*/  @P0 LDGSTS.E.BYPASS.LTC128B.128 [R0+0x16100], [R4.64+0x80], !P3 ;  /* 0x1610008004000fae */ /* 0x0003f0000d901d54 */
[----:B------:R1:W-:Y:S08]  /*99f0*/  @P0 LDGSTS.E.BYPASS.LTC128B.128 [R0+0x19100], [R4.64+0x100], !P2 ;  /* 0x1910010004000fae */ /* 0x0003f0000d101d54 */
[----:B------:R2:W-:Y:S08]  /*9a00*/  @P0 LDGSTS.E.BYPASS.LTC128B.128 [R0+0x14100], [R6.64], !P4 ;  /* 0x1410000006000fae */ /* 0x0005f0000e101d54 */
[----:B------:R2:W-:Y:S08]  /*9a10*/  @P0 LDGSTS.E.BYPASS.LTC128B.128 [R0+0x17100], [R6.64+0x80], !P3 ;  /* 0x1710008006000fae */ /* 0x0005f0000d901d54 */
[----:B------:R2:W-:Y:S01]  /*9a20*/  @P0 LDGSTS.E.BYPASS.LTC128B.128 [R0+0x1a100], [R6.64+0x100], !P2 ;  /* 0x1a10010006000fae */ /* 0x0005e2000d101d54 */
[----:B------:R-:W-:Y:S01]  /*9a30*/  ISETP.LT.AND P0, PT, RZ, UR16, PT ;  /* 0x00000010ff007c0c */ /* 0x000fe2000bf01270 */
[----:B------:R-:W-:Y:S01]  /*9a40*/  UMOV UR16, UR14 ;  /* 0x0000000e00107c82 */ /* 0x000fe20008000000 */
[----:B-1----:R-:W-:Y:S02]  /*9a50*/  FADD.FTZ R4, R148, R24 ;  /* 0x0000001894047221 */ /* 0x002fe40000010000 */
[C---:B----4-:R-:W-:Y:S03]  /*9a60*/  HMMA.16816.F32 R148, R20.reuse, R8, R16 ;  /* 0x000000081494723c */ /* 0x050fe60000001810 */
[----:B------:R-:W0:Y:S05]  /*9a70*/  LDGDEPBAR ;  /* 0x00000000000079af */ /* 0x000e2a0000000000 */
[----:B------:R-:W-:Y:S04]  /*9a80*/  HMMA.16816.F32 R128, R20, R10, R128 ;  /* 0x0000000a1480723c */ /* 0x000fe80000001880 */
[----:B--2---:R-:W-:Y:S02]  /*9a90*/  FADD.FTZ R0, R166, R4 ;  /* 0x00000004a6007221 */ /* 0x004fe40000010000 */
        /* <DEDUP_REMOVED lines=10> */
.L_x_663:
[----:B-1----:R-:W1:Y:S01]  /*9b40*/  SHFL.BFLY PT, R6, R248, 0x2, 0x1f ;  /* 0x0c401f00f8067f89 */ /* 0x002e6200000e0000 */
[----:B------:R-:W-:-:S02]  /*9b50*/  MOV R42, 0xff800000 ;  /* 0xff800000002a7802 */ /* 0x000fc40000000f00 */
[----:B------:R-:W-:Y:S01]  /*9b60*/  MOV R43, 0xff800000 ;  /* 0xff800000002b7802 */ /* 0x000fe20000000f00 */
[----:B------:R-:W2:Y:S01]  /*9b70*/  SHFL.BFLY PT, R0, R249, 0x2, 0x1f ;  /* 0x0c401f00f9007f89 */ /* 0x000ea200000e0000 */
[----:B------:R-:W-:Y:S01]  /*9b80*/  PLOP3.LUT P2, PT, PT, PT, PT, 0x8, 0x0 ;  /* 0x000000000000781c */ /* 0x000fe20003f4e170 */
        /* <DEDUP_REMOVED lines=118> */
.L_x_659:
        /* <DEDUP_REMOVED lines=18> */
[----:B------:R-:W-:Y:S02]  /*a410*/  LEA.HI R41, R44, R45, RZ, 0x5 ;  /* 0x0000002d2c297211 */ /* 0x000fe400078f28ff */
[--C-:B------:R-:W-:Y:S02]  /*a420*/  SHF.R.S32.HI R4, RZ, 0x2, R2.reuse ;  /* 0x00000002ff047819 */ /* 0x100fe40000011402 */
[----:B------:R-:W-:Y:S02]  /*a430*/  SHF.R.S32.HI R0, RZ, 0x1f, R2 ;  /* 0x0000001fff007819 */ /* 0x000fe40000011402 */
[----:B------:R-:W-:Y:S02]  /*a440*/  SHF.R.S32.HI R40, RZ, 0x5, R41 ;  /* 0x00000005ff287819 */ /* 0x000fe40000011429 */
[----:B------:R-:W-:Y:S02]  /*a450*/  LEA.HI R0, R0, R4, RZ, 0x3 ;  /* 0x0000000400007211 */ /* 0x000fe400078f18ff */
[----:B------:R-:W-:-:S02]  /*a460*/  F2FP.PACK_AB R70, R71, R70 ;  /* 0x000000464746723e */ /* 0x000fc400000000ff */
[----:B------:R-:W-:Y:S02]  /*a470*/  LOP3.LUT R0, R0, 0xfffffff8, RZ, 0xc0, !PT ;  /* 0xfffffff800007812 */ /* 0x000fe400078ec0ff */
[----:B------:R-:W-:Y:S02]  /*a480*/  F2FP.PACK_AB R35, R35, R72 ;  /* 0x000000482323723e */ /* 0x000fe400000000ff */
[----:B------:R-:W-:Y:S01]  /*a490*/  F2FP.PACK_AB R74, R75, R74 ;  /* 0x0000004a4b4a723e */ /* 0x000fe200000000ff */
[----:B------:R-:W-:Y:S01]  /*a4a0*/  IMAD.IADD R4, R4, 0x1, -R0 ;  /* 0x0000000104047824 */ /* 0x000fe200078e0a00 */
[----:B------:R-:W-:Y:S02]  /*a4b0*/  LOP3.LUT R0, R2, 0xfffffffc, RZ, 0xc0, !PT ;  /* 0xfffffffc02007812 */ /* 0x000fe400078ec0ff */
[----:B------:R-:W-:Y:S01]  /*a4c0*/  F2FP.PACK_AB R34, R34, R76 ;  /* 0x0000004c2222723e */ /* 0x000fe200000000ff */
[C---:B------:R-:W-:Y:S01]  /*a4d0*/  IMAD.SHL.U32 R2, R4.reuse, 0x40, RZ ;  /* 0x0000004004027824 */ /* 0x040fe200078e00ff */
[----:B------:R-:W-:Y:S01]  /*a4e0*/  LOP3.LUT R3, R4, 0x1, RZ, 0xc0, !PT ;  /* 0x0000000104037812 */ /* 0x000fe200078ec0ff */
[----:B------:R-:W-:Y:S01]  /*a4f0*/  IMAD.IADD R27, R45, 0x1, -R0 ;  /* 0x000000012d1b7824 */ /* 0x000fe200078e0a00 */
[----:B------:R-:W-:-:S02]  /*a500*/  F2FP.PACK_AB R78, R79, R78 ;  /* 0x0000004e4f4e723e */ /* 0x000fc400000000ff */
        /* <DEDUP_REMOVED lines=12> */
[----:B------:R-:W-:Y:S02]  /*a5d0*/  F2FP.PACK_AB R86, R87, R86 ;  /* 0x000000565756723e */ /* 0x000fe400000000ff */
[C---:B------:R-:W-:Y:S01]  /*a5e0*/  IADD3 R3, R0.reuse, 0x80, RZ ;  /* 0x0000008000037810 */ /* 0x040fe20007ffe0ff */
[----:B------:R1:W-:Y:S01]  /*a5f0*/  STS [R0+0x80], R8 ;  /* 0x0000800800007388 */ /* 0x0003e20000000800 */
[C---:B------:R-:W-:Y:S02]  /*a600*/  IADD3 R2, R0.reuse, 0x70, RZ ;  /* 0x0000007000027810 */ /* 0x040fe40007ffe0ff */
[----:B------:R-:W-:Y:S01]  /*a610*/  @P0 IADD3 R2, R3, 0x10, RZ ;  /* 0x0000001003020810 */ /* 0x000fe20007ffe0ff */
[----:B------:R-:W-:Y:S01]  /*a620*/  STS [R0+0x480], R5 ;  /* 0x0004800500007388 */ /* 0x000fe20000000800 */
[----:B------:R-:W-:Y:S01]  /*a630*/  IMAD.IADD R3, R0, 0x1, R4 ;  /* 0x0000000100037824 */ /* 0x000fe200078e0204 */
[----:B------:R-:W-:-:S02]  /*a640*/  F2FP.PACK_AB R31, R31, R88 ;  /* 0x000000581f1f723e */ /* 0x000fc400000000ff */
[----:B------:R2:W-:Y:S01]  /*a650*/  STS [R2], R6 ;  /* 0x0000000602007388 */ /* 0x0005e20000000800 */
[----:B------:R-:W-:Y:S02]  /*a660*/  F2FP.PACK_AB R90, R91, R90 ;  /* 0x0000005a5b5a723e */ /* 0x000fe400000000ff */
        /* <DEDUP_REMOVED lines=10> */
[----:B-1----:R-:W-:Y:S01]  /*a710*/  IMAD.MOV.U32 R8, RZ, RZ, 0x40 ;  /* 0x00000040ff087424 */ /* 0x002fe200078e00ff */
[----:B------:R-:W-:Y:S02]  /*a720*/  F2FP.PACK_AB R25, R25, R106 ;  /* 0x0000006a1919723e */ /* 0x000fe400000000ff */
[----:B------:R-:W-:Y:S02]  /*a730*/  F2FP.PACK_AB R24, R24, R108 ;  /* 0x0000006c1818723e */ /* 0x000fe400000000ff */
[----:B------:R-:W-:Y:S02]  /*a740*/  F2FP.PACK_AB R23, R23, R110 ;  /* 0x0000006e1717723e */ /* 0x000fe400000000ff */
[----:B------:R-:W-:Y:S02]  /*a750*/  F2FP.PACK_AB R22, R22, R112 ;  /* 0x000000701616723e */ /* 0x000fe400000000ff */
[----:B--2---:R-:W-:Y:S01]  /*a760*/  SEL R6, R8, 0xffffffc0, !P2 ;  /* 0xffffffc008067807 */ /* 0x004fe20005000000 */
[----:B------:R-:W-:Y:S01]  /*a770*/  IMAD.IADD R8, R4, 0x1, R2 ;  /* 0x0000000104087824 */ /* 0x000fe200078e0202 */
[----:B------:R-:W-:-:S02]  /*a780*/  F2FP.PACK_AB R21, R21, R114 ;  /* 0x000000721515723e */ /* 0x000fc400000000ff */
[----:B------:R-:W-:Y:S01]  /*a790*/  F2FP.PACK_AB R20, R20, R116 ;  /* 0x000000741414723e */ /* 0x000fe200000000ff */
[----:B------:R-:W-:Y:S01]  /*a7a0*/  IMAD.IADD R5, R0, 0x1, R6 ;  /* 0x0000000100057824 */ /* 0x000fe200078e0206 */
[----:B------:R1:W-:Y:S01]  /*a7b0*/  STS [R8], R7 ;  /* 0x0000000708007388 */ /* 0x0003e20000000800 */
[----:B------:R-:W-:Y:S01]  /*a7c0*/  IMAD.IADD R4, R6, 0x1, R3 ;  /* 0x0000000106047824 */ /* 0x000fe200078e0203 */
[----:B------:R-:W-:Y:S02]  /*a7d0*/  F2FP.PACK_AB R19, R19, R118 ;  /* 0x000000761313723e */ /* 0x000fe400000000ff */
        /* <DEDUP_REMOVED lines=8> */
[----:B------:R-:W-:Y:S02]  /*a860*/  F2FP.PACK_AB R11, R147, R146 ;  /* 0x00000092930b723e */ /* 0x000fe400000000ff */
[----:B------:R-:W-:Y:S02]  /*a870*/  F2FP.PACK_AB R9, R9, R148 ;  /* 0x000000940909723e */ /* 0x000fe400000000ff */
[----:B------:R-:W-:Y:S02]  /*a880*/  F2FP.PACK_AB R15, R15, R150 ;  /* 0x000000960f0f723e */ /* 0x000fe400000000ff */
[----:B------:R-:W-:-:S02]  /*a890*/  F2FP.PACK_AB R14, R14, R128 ;  /* 0x000000800e0e723e */ /* 0x000fc400000000ff */
[----:B------:R-:W-:Y:S01]  /*a8a0*/  F2FP.PACK_AB R10, R131, R130 ;  /* 0x00000082830a723e */ /* 0x000fe200000000ff */
[----:B-1----:R-:W-:Y:S01]  /*a8b0*/  IMAD.IADD R7, R6, 0x1, R2 ;  /* 0x0000000106077824 */ /* 0x002fe200078e0202 */
[----:B------:R-:W-:Y:S01]  /*a8c0*/  ISETP.NE.U32.AND P0, PT, RZ, c[0x0][0x500], PT ;  /* 0x00014000ff007a0c */ /* 0x000fe20003f05070 */
[----:B------:R-:W-:Y:S01]  /*a8d0*/  IMAD.IADD R6, R8, 0x1, R6 ;  /* 0x0000000108067824 */ /* 0x000fe200078e0206 */
[----:B------:R-:W-:Y:S02]  /*a8e0*/  ISETP.NE.U32.AND P1, PT, RZ, c[0x0][0x508], PT ;  /* 0x00014200ff007a0c */ /* 0x000fe40003f25070 */
[----:B------:R-:W-:Y:S01]  /*a8f0*/  STS [R7], R37 ;  /* 0x0000002507007388 */ /* 0x000fe20000000800 */
[----:B------:R-:W-:Y:S02]  /*a900*/  ISETP.NE.AND.EX P0, PT, RZ, c[0x0][0x504], PT, P0 ;  /* 0x00014100ff007a0c */ /* 0x000fe40003f05300 */
[----:B------:R-:W-:Y:S01]  /*a910*/  ISETP.NE.AND.EX P1, PT, RZ, c[0x0][0x50c], PT, P1 ;  /* 0x00014300ff007a0c */ /* 0x000fe20003f25310 */
        /* <DEDUP_REMOVED lines=38> */
[----:B-1---5:R-:W-:-:S03]  /*ab80*/  IMAD.WIDE R8, R252, R2, c[0x0][0x500] ;  /* 0x00014000fc087625 */ /* 0x022fc600078e0202 */
[----:B------:R-:W-:Y:S06]  /*ab90*/  BAR.SYNC.DEFER_BLOCKING 0x1, 0x100 ;  /* 0x0044000000007b1d */ /* 0x000fec0000010000 */
[----:B------:R-:W3:Y:S01]  /*aba0*/  @P0 LDG.E R0, [R8.64] ;  /* 0x0000001408000981 */ /* 0x000ee2000c1e1900 */
[----:B------:R-:W-:Y:S02]  /*abb0*/  IMAD.MOV.U32 R24, RZ, RZ, c[0x0][0x388] ;  /* 0x0000e200ff187624 */ /* 0x000fe400078e00ff */
[----:B------:R-:W-:-:S05]  /*abc0*/  @P1 IMAD.WIDE R2, R252, R2, c[0x0][0x508] ;  /* 0x00014200fc021625 */ /* 0x000fca00078e0202 */
[----:B------:R1:W5:Y:S02]  /*abd0*/  @P1 LDG.E R24, [R2.64] ;  /* 0x0000001402181981 */ /* 0x000364000c1e1900 */
[----:B-1----:R-:W-:Y:S02]  /*abe0*/  CS2R R2, SRZ ;  /* 0x0000000000027805 */ /* 0x002fe4000001ff00 */
[--C-:B---3--:R-:W-:Y:S01]  /*abf0*/  @P0 SHF.R.S32.HI R3, RZ, 0x1f, R0.reuse ;  /* 0x0000001fff030819 */ /* 0x108fe20000011400 */
[----:B------:R-:W-:Y:S01]  /*ac00*/  @P0 IMAD.MOV.U32 R2, RZ, RZ, R0 ;  /* 0x000000ffff020224 */ /* 0x000fe200078e0000 */
[----:B------:R-:W-:Y:S05]  /*ac10*/  @P1 BRA `(.L_x_666) ;  /* 0x0000004000001947 */ /* 0x000fea0003800000 */
[----:B--2---:R-:W-:Y:S05]  /*ac20*/  @!P0 BRA `(.L_x_666) ;  /* 0x0000003000008947 */ /* 0x004fea0003800000 */
[----:B------:R-:W2:Y:S04]  /*ac30*/  LDG.E R4, [R8.64] ;  /* 0x0000001408047981 */ /* 0x000ea8000c1e1900 */
[----:B------:R-:W2:Y:S02]  /*ac40*/  LDG.E R0, [R8.64+0x4] ;  /* 0x0000041408007981 */ /* 0x000ea4000c1e1900 */
[----:B--2--5:R-:W-:-:S02]  /*ac50*/  IADD3 R24, -R4, R0, RZ ;  /* 0x0000000004187210 */ /* 0x024fc40007ffe1ff */
.L_x_666:
        /* <DEDUP_REMOVED lines=139> */
.L_x_668:
[----:B---3--:R-:W-:Y:S05]  /*b510*/  BSYNC B0 ;  /* 0x0000000000007941 */ /* 0x008fea0003800000 */
.L_x_667:
        /* <DEDUP_REMOVED lines=23> */
.L_x_670:
[----:B------:R-:W-:Y:S05]  /*b690*/  BSYNC B0 ;  /* 0x0000000000007941 */ /* 0x000fea0003800000 */
.L_x_669:
        /* <DEDUP_REMOVED lines=23> */
.L_x_672:
[----:B------:R-:W-:Y:S05]  /*b810*/  BSYNC B0 ;  /* 0x0000000000007941 */ /* 0x000fea0003800000 */
.L_x_671:
        /* <DEDUP_REMOVED lines=24> */
.L_x_665:
[----:B------:R-:W-:Y:S01]  /*b9a0*/  ISETP.NE.U32.AND P0, PT, RZ, c[0x0][0x508], PT ;  /* 0x00014200ff007a0c */ /* 0x000fe20003f05070 */
[----:B------:R-:W-:Y:S01]  /*b9b0*/  IMAD.MOV.U32 R2, RZ, RZ, 0x4 ;  /* 0x00000004ff027424 */ /* 0x000fe200078e00ff */
[----:B------:R-:W-:Y:S02]  /*b9c0*/  ISETP.NE.U32.AND P1, PT, RZ, c[0x0][0x500], PT ;  /* 0x00014000ff007a0c */ /* 0x000fe40003f25070 */
[----:B------:R-:W-:Y:S01]  /*b9d0*/  ISETP.NE.AND.EX P0, PT, RZ, c[0x0][0x50c], PT, P0 ;  /* 0x00014300ff007a0c */ /* 0x000fe20003f05300 */
[----:B-----5:R-:W-:Y:S01]  /*b9e0*/  IMAD.WIDE R6, R252, R2, c[0x0][0x500] ;  /* 0x00014000fc067625 */ /* 0x020fe200078e0202 */
        /* <DEDUP_REMOVED lines=13> */
.L_x_673:
        /* <DEDUP_REMOVED lines=42> */
.L_x_675:
[----:B------:R-:W-:Y:S05]  /*bd60*/  BSYNC B0 ;  /* 0x0000000000007941 */ /* 0x000fea0003800000 */
.L_x_674:
        /* <DEDUP_REMOVED lines=66> */
.L_x_677:
[----:B------:R-:W-:Y:S05]  /*c190*/  BSYNC B0 ;  /* 0x0000000000007941 */ /* 0x000fea0003800000 */
.L_x_676:
        /* <DEDUP_REMOVED lines=21> */
.L_x_679:
[----:B------:R-:W-:Y:S05]  /*c2f0*/  BSYNC B0 ;  /* 0x0000000000007941 */ /* 0x000fea0003800000 */
.L_x_678:
        /* <DEDUP_REMOVED lines=21> */
.L_x_681:
[----:B------:R-:W-:Y:S05]  /*c450*/  BSYNC B0 ;  /* 0x0000000000007941 */ /* 0x000fea0003800000 */
.L_x_680:
        /* <DEDUP_REMOVED lines=22> */
.L_x_682:
        /* <DEDUP_REMOVED lines=12> */
.L_x_1295:


//--------------------- .text._ZN7cutlass13device_kernelIN5flash19enable_sm80_to_sm89INS1_16FlashAttnFwdSm80INS1_25CollectiveMainloopFwdSm80ILi8ELi2ELb0EN4cute5tupleIJNS5_1CILi128EEENS7_ILi64EEENS7_ILi192EEEEEELi192ENS_6half_tEfNS_4arch4Sm80ELb0ELb0ELb0ELb1ELb0ELb1ELb1ELb0EEENS1_21CollectiveEpilogueFwdINS6_IJS8_SA_S9_EEENS6_IJNS7_ILi1EEESI_SI_EEESC_SE_Li256ELb1ELb1ELb0ELb0EEENS1_19SingleTileSchedulerILb1ELb0ELb1ELi128EEEEEEEEEvNT_6ParamsE --------------------------
	.section	.text._ZN7cutlass13device_kernelIN5flash19enable_sm80_to_sm89INS1_16FlashAttnFwdSm80INS1_25CollectiveMainloopFwdSm80ILi8ELi2ELb0EN4cute5tupleIJNS5_1CILi128EEENS7_ILi64EEENS7_ILi192EEEEEELi192ENS_6half_tEfNS_4arch4Sm80ELb0ELb0ELb0ELb1ELb0ELb1ELb1ELb0EEENS1_21CollectiveEpilogueFwdINS6_IJS8_SA_S9_EEENS6_IJNS7_ILi1EEESI_SI_EEESC_SE_Li256ELb1ELb1ELb0ELb0EEENS1_19SingleTileSchedulerILb1ELb0ELb1ELi128EEEEEEEEEvNT_6ParamsE,"ax",@progbits
	.sectioninfo	@"SHI_REGISTERS=234"
	.align	128
.text._ZN7cutlass13device_kernelIN5flash19enable_sm80_to_sm89INS1_16FlashAttnFwdSm80INS1_25CollectiveMainloopFwdSm80ILi8ELi2ELb0EN4cute5tupleIJNS5_1CILi128EEENS7_ILi64EEENS7_ILi192EEEEEELi192ENS_6half_tEfNS_4arch4Sm80ELb0ELb0ELb0ELb1ELb0ELb1ELb1ELb0EEENS1_21CollectiveEpilogueFwdINS6_IJS8_SA_S9_EEENS6_IJNS7_ILi1EEESI_SI_EEESC_SE_Li256ELb1ELb1ELb0ELb0EEENS1_19SingleTileSchedulerILb1ELb0ELb1ELi128EEEEEEEEEvNT_6ParamsE:
        .type           _ZN7cutlass13device_kernelIN5flash19enable_sm80_to_sm89INS1_16FlashAttnFwdSm80INS1_25CollectiveMainloopFwdSm80ILi8ELi2ELb0EN4cute5tupleIJNS5_1CILi128EEENS7_ILi64EEENS7_ILi192EEEEEELi192ENS_6half_tEfNS_4arch4Sm80ELb0ELb0ELb0ELb1ELb0ELb1ELb1ELb0EEENS1_21CollectiveEpilogueFwdINS6_IJS8_SA_S9_EEENS6_IJNS7_ILi1EEESI_SI_EEESC_SE_Li256ELb1ELb1ELb0ELb0EEENS1_19SingleTileSchedulerILb1ELb0ELb1ELi128EEEEEEEEEvNT_6ParamsE,@function
        .size           _ZN7cutlass13device_kernelIN5flash19enable_sm80_to_sm89INS1_16FlashAttnFwdSm80INS1_25CollectiveMainloopFwdSm80ILi8ELi2ELb0EN4cute5tupleIJNS5_1CILi128EEENS7_ILi64EEENS7_ILi192EEEEEELi192ENS_6half_tEfNS_4arch4Sm80ELb0ELb0ELb0ELb1ELb0ELb1ELb1ELb0EEENS1_21CollectiveEpilogueFwdINS6_IJS8_SA_S9_EEENS6_IJNS7_ILi1EEESI_SI_EEESC_SE_Li256ELb1ELb1ELb0ELb0EEENS1_19SingleTileSchedulerILb1ELb0ELb1ELi128EEEEEEEEEvNT_6ParamsE,(.L_x_1296 - _ZN7cutlass13device_kernelIN5flash19enable_sm80_to_sm89INS1_16FlashAttnFwdSm80INS1_25CollectiveMainloopFwdSm80ILi8ELi2ELb0EN4cute5tupleIJNS5_1CILi128EEENS7_ILi64EEENS7_ILi192EEEEEELi192ENS_6half_tEfNS_4arch4Sm80ELb0ELb0ELb0ELb1ELb0ELb1ELb1ELb0EEENS1_21CollectiveEpilogueFwdINS6_IJS8_SA_S9_EEENS6_IJNS7_ILi1EEESI_SI_EEESC_SE_Li256ELb1ELb1ELb0ELb0EEENS1_19SingleTileSchedulerILb1ELb0ELb1ELi128EEEEEEEEEvNT_6ParamsE)
        .other          _ZN7cutlass13device_kernelIN5flash19enable_sm80_to_sm89INS1_16FlashAttnFwdSm80INS1_25CollectiveMainloopFwdSm80ILi8ELi2ELb0EN4cute5tupleIJNS5_1CILi128EEENS7_ILi64EEENS7_ILi192EEEEEELi192ENS_6half_tEfNS_4arch4Sm80ELb0ELb0ELb0ELb1ELb0ELb1ELb1ELb0EEENS1_21CollectiveEpilogueFwdINS6_IJS8_SA_S9_EEENS6_IJNS7_ILi1EEESI_SI_EEESC_SE_Li256ELb1ELb1ELb0ELb0EEENS1_19SingleTileSchedulerILb1ELb0ELb1ELi128EEEEEEEEEvNT_6ParamsE,@"STO_CUDA_ENTRY STV_DEFAULT"
_ZN7cutlass13device_kernelIN5flash19enable_sm80_to_sm89INS1_16FlashAttnFwdSm80INS1_25CollectiveMainloopFwdSm80ILi8ELi2ELb0EN4cute5tupleIJNS5_1CILi128EEENS7_ILi64EEENS7_ILi192EEEEEELi192ENS_6half_tEfNS_4arch4Sm80ELb0ELb0ELb0ELb1ELb0ELb1ELb1ELb0EEENS1_21CollectiveEpilogueFwdINS6_IJS8_SA_S9_EEENS6_IJNS7_ILi1EEESI_SI_EEESC_SE_Li256ELb1ELb1ELb0ELb0EEENS1_19SingleTileSchedulerILb1ELb0ELb1ELi128EEEEEEEEEvNT_6ParamsE:
        /* <DEDUP_REMOVED lines=16> */
.L_x_684:
        /* <DEDUP_REMOVED lines=8> */
.L_x_686:
[----:B------:R-:W-:-:S05]  /*0180*/  MOV R5, c[0x0][0x54c] ;  /* 0x0001530000057a02 */ /* 0x000fca0000000f00 */
.L_x_685:
[----:B-----5:R-:W-:Y:S01]  /*0190*/  IMAD R5, R5, c[0x0][0x548], RZ ;  /* 0x0001520005057a24 */ /* 0x020fe200078e02ff */
[----:B------:R-:W-:-:S04]  /*01a0*/  SHF.L.U32 R0, R85, 0x7, RZ ;  /* 0x0000000755007819 */ /* 0x000fc800000006ff */
[----:B------:R-:W-:-:S04]  /*01b0*/  ISETP.GE.AND P0, PT, R0, R5, PT ;  /* 0x000000050000720c */ /* 0x000fc80003f06270 */
[----:B------:R-:W-:Y:S01]  /*01c0*/  SEL R184, R184, 0xffffffff, !P0 ;  /* 0xffffffffb8b87807 */ /* 0x000fe20004000000 */
[----:B------:R-:W-:Y:S05]  /*01d0*/  BRA `(.L_x_687) ;  /* 0x0000012000007947 */ /* 0x000fea0003800000 */
.L_x_683:
[----:B---3--:R-:W-:-:S04]  /*01e0*/  ISETP.NE.U32.AND P0, PT, RZ, c[0x0][0x568], PT ;  /* 0x00015a00ff007a0c */ /* 0x008fc80003f05070 */
[----:B------:R-:W-:-:S13]  /*01f0*/  ISETP.NE.AND.EX P0, PT, RZ, c[0x0][0x56c], PT, P0 ;  /* 0x00015b00ff007a0c */ /* 0x000fda0003f05300 */
[----:B------:R-:W-:Y:S05]  /*0200*/  @!P0 BRA `(.L_x_688) ;  /* 0x0000002000008947 */ /* 0x000fea0003800000 */
[----:B------:R1:W5:Y:S01]  /*0210*/  LDG.E R5, [R4.64] ;  /* 0x0000000604057981 */ /* 0x000362000c1e1900 */
[----:B------:R-:W-:Y:S05]  /*0220*/  BRA `(.L_x_689) ;  /* 0x0000009000007947 */ /* 0x000fea0003800000 */
.L_x_688:
        /* <DEDUP_REMOVED lines=8> */
.L_x_690:
[----:B------:R-:W-:-:S05]  /*02b0*/  MOV R5, c[0x0][0x54c] ;  /* 0x0001530000057a02 */ /* 0x000fca0000000f00 */
.L_x_689:
[----:B-----5:R-:W-:Y:S01]  /*02c0*/  IMAD R5, R5, c[0x0][0x548], RZ ;  /* 0x0001520005057a24 */ /* 0x020fe200078e02ff */
[----:B------:R-:W-:-:S04]  /*02d0*/  SHF.L.U32 R0, R85, 0x7, RZ ;  /* 0x0000000755007819 */ /* 0x000fc800000006ff */
[----:B------:R-:W-:-:S04]  /*02e0*/  ISETP.GE.AND P0, PT, R0, R5, PT ;  /* 0x000000050000720c */ /* 0x000fc80003f06270 */
[----:B------:R-:W-:-:S04]  /*02f0*/  SEL R184, R184, 0xffffffff, !P0 ;  /* 0xffffffffb8b87807 */ /* 0x000fc80004000000 */
.L_x_687:
        /* <DEDUP_REMOVED lines=19> */
[CC--:B------:R-:W-:Y:S01]  /*0430*/  IMAD.WIDE R6, R184.reuse, R3.reuse, c[0x0][0x358] ;  /* 0x0000d600b8067625 */ /* 0x0c0fe200078e0203 */
[----:B------:R2:W5:Y:S01]  /*0440*/  @P2 LDG.E R90, [R14.64] ;  /* 0x000000060e5a2981 */ /* 0x000562000c1e1900 */
[----:B------:R-:W-:Y:S02]  /*0450*/  P2R R5, PR, RZ, 0x20 ;  /* 0x00000020ff057803 */ /* 0x000fe40000000000 */
[----:B------:R-:W-:Y:S02]  /*0460*/  @P0 IMAD.WIDE R12, R184, R3, c[0x0][0x360] ;  /* 0x0000d800b80c0625 */ /* 0x000fe400078e0203 */
[----:B------:R2:W5:Y:S04]  /*0470*/  @P1 LDG.E R91, [R10.64] ;  /* 0x000000060a5b1981 */ /* 0x000568000c1e1900 */
[----:B------:R2:W5:Y:S04]  /*0480*/  @P0 LDG.E R87, [R12.64] ;  /* 0x000000060c570981 */ /* 0x000568000c1e1900 */
[----:B------:R2:W5:Y:S04]  /*0490*/  @P5 LDG.E R89, [R8.64] ;  /* 0x0000000608595981 */ /* 0x000568000c1e1900 */
[----:B------:R2:W5:Y:S04]  /*04a0*/  @P4 LDG.E R21, [R6.64] ;  /* 0x0000000606154981 */ /* 0x000568000c1e1900 */
[----:B------:R-:W3:Y:S01]  /*04b0*/  S2R R185, SR_CTAID.Y ;  /* 0x0000000000b97919 */ /* 0x000ee20000002600 */
[----:B------:R-:W-:-:S02]  /*04c0*/  IMAD.MOV.U32 R2, RZ, RZ, c[0x0][0x1d0] ;  /* 0x00007400ff027624 */ /* 0x000fc400078e00ff */
[----:B------:R-:W-:Y:S01]  /*04d0*/  IMAD.MOV.U32 R93, RZ, RZ, c[0x0][0x228] ;  /* 0x00008a00ff5d7624 */ /* 0x000fe200078e00ff */
[----:B---3--:R-:W-:Y:S01]  /*04e0*/  SHF.R.S32.HI R88, RZ, 0x1f, R185 ;  /* 0x0000001fff587819 */ /* 0x008fe200000114b9 */
[----:B------:R-:W-:Y:S05]  /*04f0*/  @P0 BRA `(.L_x_691) ;  /* 0x0000004000000947 */ /* 0x000fea0003800000 */
[----:B--2---:R-:W-:Y:S05]  /*0500*/  @!P1 BRA `(.L_x_691) ;  /* 0x0000003000009947 */ /* 0x004fea0003800000 */
[----:B-----5:R-:W2:Y:S04]  /*0510*/  LDG.E R87, [R10.64] ;  /* 0x000000060a577981 */ /* 0x020ea8000c1e1900 */
[----:B------:R-:W2:Y:S02]  /*0520*/  LDG.E R0, [R10.64+0x4] ;  /* 0x000004060a007981 */ /* 0x000ea4000c1e1900 */
[----:B--2---:R-:W-:Y:S02]  /*0530*/  IADD3 R87, -R87, R0, RZ ;  /* 0x0000000057577210 */ /* 0x004fe40007ffe1ff */
.L_x_691:
[----:B--2---:R-:W-:-:S04]  /*0540*/  ISETP.NE.U32.AND P0, PT, RZ, c[0x0][0x368], PT ;  /* 0x0000da00ff007a0c */ /* 0x004fc80003f05070 */
[----:B------:R-:W-:-:S13]  /*0550*/  ISETP.NE.AND.EX P0, PT, RZ, c[0x0][0x36c], PT, P0 ;  /* 0x0000db00ff007a0c */ /* 0x000fda0003f05300 */
[----:B------:R-:W-:Y:S05]  /*0560*/  @!P0 BRA `(.L_x_692) ;  /* 0x0000003000008947 */ /* 0x000fea0003800000 */
[----:B------:R-:W-:-:S05]  /*0570*/  IMAD.WIDE R8, R184, R3, c[0x0][0x368] ;  /* 0x0000da00b8087625 */ /* 0x000fca00078e0203 */
[----:B------:R2:W5:Y:S01]  /*0580*/  LDG.E R2, [R8.64] ;  /* 0x0000000608027981 */ /* 0x000562000c1e1900 */
[----:B------:R-:W-:Y:S05]  /*0590*/  BRA `(.L_x_693) ;  /* 0x0000004000007947 */ /* 0x000fea0003800000 */
.L_x_692:
[----:B------:R-:W-:Y:S05]  /*05a0*/  @!P5 BRA `(.L_x_693) ;  /* 0x000000300000d947 */ /* 0x000fea0003800000 */
[----:B------:R-:W2:Y:S04]  /*05b0*/  LDG.E R2, [R8.64] ;  /* 0x0000000608027981 */ /* 0x000ea8000c1e1900 */
[----:B------:R-:W2:Y:S02]  /*05c0*/  LDG.E R11, [R8.64+0x4] ;  /* 0x00000406080b7981 */ /* 0x000ea4000c1e1900 */
[----:B--2---:R-:W-:Y:S02]  /*05d0*/  IADD3 R2, -R2, R11, RZ ;  /* 0x0000000b02027210 */ /* 0x004fe40007ffe1ff */
.L_x_693:
[----:B-1----:R-:W3:Y:S04]  /*05e0*/  @P4 LDG.E R4, [R6.64] ;  /* 0x0000000606044981 */ /* 0x002ee8000c1e1900 */
[----:B--2---:R-:W3:Y:S01]  /*05f0*/  @P4 LDG.E R9, [R6.64+0x4] ;  /* 0x0000040606094981 */ /* 0x004ee2000c1e1900 */
[----:B-----5:R-:W-:Y:S01]  /*0600*/  IMAD.IADD R0, R2, 0x1, -R90 ;  /* 0x0000000102007824 */ /* 0x020fe200078e0a5a */
[----:B------:R-:W-:Y:S01]  /*0610*/  ISETP.NE.U32.AND P0, PT, RZ, c[0x0][0x378], PT ;  /* 0x0000de00ff007a0c */ /* 0x000fe20003f05070 */
[----:B------:R-:W-:-:S03]  /*0620*/  IMAD.MOV.U32 R86, RZ, RZ, R2 ;  /* 0x000000ffff567224 */ /* 0x000fc600078e0002 */
[----:B------:R-:W-:Y:S01]  /*0630*/  ISETP.NE.AND.EX P0, PT, RZ, c[0x0][0x37c], PT, P0 ;  /* 0x0000df00ff007a0c */ /* 0x000fe20003f05300 */
[----:B------:R-:W-:-:S05]  /*0640*/  IMAD.MOV R11, RZ, RZ, -R0 ;  /* 0x000000ffff0b7224 */ /* 0x000fca00078e0a00 */
[----:B------:R-:W-:-:S07]  /*0650*/  IMNMX R11, RZ, R11, !PT ;  /* 0x0000000bff0b7217 */ /* 0x000fce0007800200 */
[----:B------:R-:W-:-:S05]  /*0660*/  @P0 IMAD.WIDE R12, R184, R3, c[0x0][0x378] ;  /* 0x0000de00b80c0625 */ /* 0x000fca00078e0203 */
[----:B------:R1:W5:Y:S01]  /*0670*/  @P0 LDG.E R86, [R12.64] ;  /* 0x000000060c560981 */ /* 0x000362000c1e1900 */
[----:B---3--:R-:W-:-:S04]  /*0680*/  @P4 IMAD.IADD R93, R9, 0x1, -R4 ;  /* 0x00000001095d4824 */ /* 0x008fc800078e0a04 */
[----:B------:R-:W-:-:S05]  /*0690*/  IMAD.IADD R92, R0, 0x1, R93 ;  /* 0x00000001005c7824 */ /* 0x000fca00078e025d */
[----:B------:R-:W-:-:S04]  /*06a0*/  IADD3 R4, R92, 0x3f, RZ ;  /* 0x0000003f5c047810 */ /* 0x000fc80007ffe0ff */
[----:B------:R-:W-:-:S04]  /*06b0*/  SHF.R.S32.HI R133, RZ, 0x1f, R4 ;  /* 0x0000001fff857819 */ /* 0x000fc80000011404 */
[----:B------:R-:W-:-:S04]  /*06c0*/  LEA.HI R133, R133, R4, RZ, 0x6 ;  /* 0x0000000485857211 */ /* 0x000fc800078f30ff */
[----:B------:R-:W-:-:S05]  /*06d0*/  LOP3.LUT R7, R133, 0xffffffc0, RZ, 0xc0, !PT ;  /* 0xffffffc085077812 */ /* 0x000fca00078ec0ff */
[----:B------:R-:W-:-:S05]  /*06e0*/  IMAD.IADD R0, R7, 0x1, -R0 ;  /* 0x0000000107007824 */ /* 0x000fca00078e0a00 */
[----:B------:R-:W-:-:S04]  /*06f0*/  IMNMX R0, R0, R93, PT ;  /* 0x0000005d00007217 */ /* 0x000fc80003800200 */
[----:B------:R-:W-:Y:S02]  /*0700*/  ISETP.GT.AND P0, PT, R0, R11, PT ;  /* 0x0000000b0000720c */ /* 0x000fe40003f04270 */
[----:B------:R-:W-:-:S05]  /*0710*/  SHF.R.U32.HI R11, RZ, 0x6, R11 ;  /* 0x00000006ff0b7819 */ /* 0x000fca000001160b */
[----:B------:R-:W-:-:S06]  /*0720*/  IMAD.MOV.U32 R6, RZ, RZ, R11 ;  /* 0x000000ffff067224 */ /* 0x000fcc00078e000b */
[----:B------:R-:W-:-:S04]  /*0730*/  @P0 IADD3 R0, R0, 0x3f, RZ ;  /* 0x0000003f00000810 */ /* 0x000fc80007ffe0ff */
        /* <DEDUP_REMOVED lines=10> */
[----:B------:R-:W-:Y:S01]  /*07e0*/  IMAD.MOV.U32 R98, RZ, RZ, c[0x0][0x238] ;  /* 0x00008e00ff627624 */ /* 0x000fe200078e00ff */
[----:B------:R-:W-:Y:S01]  /*07f0*/  SHF.R.S32.HI R3, RZ, 0x1f, R21 ;  /* 0x0000001fff037819 */ /* 0x000fe20000011415 */
[----:B------:R-:W-:Y:S01]  /*0800*/  IMAD.MOV.U32 R131, RZ, RZ, 0x6 ;  /* 0x00000006ff837424 */ /* 0x000fe200078e00ff */
[-C--:B------:R-:W-:Y:S01]  /*0810*/  LEA.HI R9, R7, R84.reuse, RZ, 0x3 ;  /* 0x0000005407097211 */ /* 0x080fe200078f18ff */
[----:B------:R-:W-:Y:S01]  /*0820*/  IMAD R10, R88, c[0x0][0x240], RZ ;  /* 0x00009000580a7a24 */ /* 0x000fe200078e02ff */
[----:B------:R-:W-:Y:S01]  /*0830*/  IADD3 R18, R6, -0x1, RZ ;  /* 0xffffffff06127810 */ /* 0x000fe20007ffe0ff */
[----:B------:R-:W-:Y:S01]  /*0840*/  IMAD.SHL.U32 R97, R98, 0x40, RZ ;  /* 0x0000004062617824 */ /* 0x000fe200078e00ff */
[----:B------:R-:W-:Y:S01]  /*0850*/  SHF.R.S32.HI R4, RZ, 0x3, R9 ;  /* 0x00000003ff047819 */ /* 0x000fe20000011409 */
[----:B------:R-:W-:Y:S01]  /*0860*/  IMAD R22, R88, c[0x0][0x260], RZ ;  /* 0x0000980058167a24 */ /* 0x000fe200078e02ff */
[----:B------:R-:W-:Y:S01]  /*0870*/  LOP3.LUT R9, R9, 0x1ffffff8, RZ, 0xc0, !PT ;  /* 0x1ffffff809097812 */ /* 0x000fe200078ec0ff */
[----:B------:R-:W-:Y:S01]  /*0880*/  IMAD.SHL.U32 R99, R98, 0x20, RZ ;  /* 0x0000002062637824 */ /* 0x000fe200078e00ff */
[----:B------:R-:W-:Y:S01]  /*0890*/  IADD3 R21, P0, R4, R21, RZ ;  /* 0x0000001504157210 */ /* 0x000fe20007f1e0ff */
[----:B------:R-:W-:Y:S01]  /*08a0*/  IMAD R22, R185, c[0x0][0x264], R22 ;  /* 0x00009900b9167a24 */ /* 0x000fe200078e0216 */
[----:B------:R-:W-:Y:S01]  /*08b0*/  SHF.L.U64.HI R95, R98, R131, c[0x0][0x23c] ;  /* 0x00008f00625f7619 */ /* 0x000fe20000010283 */
[----:B------:R-:W-:Y:S01]  /*08c0*/  IMAD.IADD R12, R84, 0x1, -R9 ;  /* 0x00000001540c7824 */ /* 0x000fe200078e0a09 */
[----:B------:R-:W-:Y:S01]  /*08d0*/  LEA.HI.X.SX32 R0, R4, R3, 0x1, P0 ;  /* 0x0000000304007211 */ /* 0x000fe200000f0eff */
[----:B------:R-:W-:Y:S01]  /*08e0*/  IMAD.MOV.U32 R101, RZ, RZ, 0x5 ;  /* 0x00000005ff657424 */ /* 0x000fe200078e00ff */
[----:B------:R-:W-:Y:S01]  /*08f0*/  SEL R144, R184, RZ, !P4 ;  /* 0x000000ffb8907207 */ /* 0x000fe20006000000 */
[----:B------:R-:W-:Y:S01]  /*0900*/  IMAD.SHL.U32 R12, R12, 0x8, RZ ;  /* 0x000000080c0c7824 */ /* 0x000fe200078e00ff */
[----:B------:R-:W-:Y:S01]  /*0910*/  LEA.HI R24, R7, R84, RZ, 0x2 ;  /* 0x0000005407187211 */ /* 0x000fe200078f10ff */
[----:B------:R-:W-:Y:S01]  /*0920*/  IMAD R146, R0, c[0x0][0x238], RZ ;  /* 0x00008e0000927a24 */ /* 0x000fe200078e02ff */
[----:B------:R-:W-:Y:S01]  /*0930*/  SHF.L.U64.HI R98, R98, R101, c[0x0][0x23c] ;  /* 0x00008f0062627619 */ /* 0x000fe20000010265 */
[----:B------:R-:W-:Y:S01]  /*0940*/  IMAD R0, R0, c[0x0][0x258], RZ ;  /* 0x0000960000007a24 */ /* 0x000fe200078e02ff */
[----:B------:R-:W-:Y:S01]  /*0950*/  SHF.R.S32.HI R13, RZ, 0x1f, R12 ;  /* 0x0000001fff0d7819 */ /* 0x000fe2000001140c */
[C---:B------:R-:W-:Y:S01]  /*0960*/  IMAD R146, R21.reuse, c[0x0][0x23c], R146 ;  /* 0x00008f0015927a24 */ /* 0x040fe200078e0292 */
[----:B------:R-:W-:Y:S01]  /*0970*/  ISETP.GE.AND P5, PT, R12, c[0x0][0x1d4], PT ;  /* 0x000075000c007a0c */ /* 0x000fe20003fa6270 */
[C---:B------:R-:W-:Y:S01]  /*0980*/  IMAD R3, R21.reuse, c[0x0][0x25c], R0 ;  /* 0x0000970015037a24 */ /* 0x040fe200078e0200 */
[----:B------:R-:W-:Y:S01]  /*0990*/  SHF.R.S32.HI R0, RZ, 0x1f, R18 ;  /* 0x0000001fff007819 */ /* 0x000fe20000011412 */
[----:B------:R-:W-:Y:S01]  /*09a0*/  IMAD.WIDE.U32 R8, R21, c[0x0][0x238], R12 ;  /* 0x00008e0015087a25 */ /* 0x000fe200078e000c */
[----:B------:R-:W-:Y:S01]  /*09b0*/  LOP3.LUT R186, R186, 0xfffffffd, RZ, 0xc0, !PT ;  /* 0xfffffffdbaba7812 */ /* 0x000fe200078ec0ff */
[----:B------:R-:W-:Y:S01]  /*09c0*/  ULDC.U8 UR4, c[0x0][0x298] ;  /* 0x0000a60000047ab9 */ /* 0x000fe20000000000 */
[----:B------:R-:W-:Y:S01]  /*09d0*/  SHF.R.S32.HI R109, RZ, 0x2, R24 ;  /* 0x00000002ff6d7819 */ /* 0x000fe20000011418 */
[----:B------:R-:W-:-:S02]  /*09e0*/  IMAD.IADD R147, R9, 0x1, R146 ;  /* 0x0000000109937824 */ /* 0x000fc400078e0292 */
[----:B------:R-:W-:Y:S02]  /*09f0*/  IMAD.MOV.U32 R146, RZ, RZ, R8 ;  /* 0x000000ffff927224 */ /* 0x000fe400078e0008 */
[----:B------:R-:W-:Y:S02]  /*0a00*/  IMAD.MOV.U32 R8, RZ, RZ, c[0x0][0x258] ;  /* 0x00009600ff087624 */ /* 0x000fe400078e00ff */
[----:B------:R-:W-:Y:S01]  /*0a10*/  IMAD.WIDE.U32 R20, R21, c[0x0][0x258], R12 ;  /* 0x0000960015147a25 */ /* 0x000fe200078e000c */
[----:B------:R-:W-:Y:S02]  /*0a20*/  SHF.R.S32.HI R13, RZ, 0x1f, R184 ;  /* 0x0000001fff0d7819 */ /* 0x000fe400000114b8 */
[C---:B------:R-:W-:Y:S01]  /*0a30*/  SHF.L.U64.HI R94, R8.reuse, R131, c[0x0][0x25c] ;  /* 0x00009700085e7619 */ /* 0x040fe20000010283 */
[----:B------:R-:W-:Y:S01]  /*0a40*/  IMAD.IADD R21, R21, 0x1, R3 ;  /* 0x0000000115157824 */ /* 0x000fe200078e0203 */
[----:B------:R-:W-:Y:S01]  /*0a50*/  SEL R149, R13, RZ, !P4 ;  /* 0x000000ff0d957207 */ /* 0x000fe20006000000 */
[----:B------:R-:W-:Y:S01]  /*0a60*/  IMAD R9, R95, R18, RZ ;  /* 0x000000125f097224 */ /* 0x000fe200078e02ff */
[----:B------:R-:W-:Y:S01]  /*0a70*/  SHF.L.U64.HI R101, R8, R101, c[0x0][0x25c] ;  /* 0x0000970008657619 */ /* 0x000fe20000010265 */
[----:B------:R-:W-:-:S02]  /*0a80*/  IMAD R3, R185, c[0x0][0x244], R10 ;  /* 0x00009100b9037a24 */ /* 0x000fc400078e020a */
[----:B------:R-:W-:-:S04]  /*0a90*/  IMAD.WIDE.U32 R146, R185, c[0x0][0x240], R146 ;  /* 0x00009000b9927a25 */ /* 0x000fc800078e0092 */
[----:B------:R-:W-:Y:S02]  /*0aa0*/  IMAD.SHL.U32 R96, R8, 0x40, RZ ;  /* 0x0000004008607824 */ /* 0x000fe400078e00ff */
[----:B------:R-:W-:Y:S02]  /*0ab0*/  IMAD R15, R94, R18, RZ ;  /* 0x000000125e0f7224 */ /* 0x000fe400078e02ff */
[C---:B------:R-:W-:Y:S02]  /*0ac0*/  IMAD R9, R0.reuse, R97, R9 ;  /* 0x0000006100097224 */ /* 0x040fe400078e0209 */
[----:B------:R-:W-:Y:S02]  /*0ad0*/  IMAD.IADD R147, R147, 0x1, R3 ;  /* 0x0000000193937824 */ /* 0x000fe400078e0203 */
[----:B------:R-:W-:Y:S02]  /*0ae0*/  IMAD R0, R0, R96, R15 ;  /* 0x0000006000007224 */ /* 0x000fe400078e020f */
[----:B------:R-:W-:-:S02]  /*0af0*/  IMAD.SHL.U32 R3, R4, 0x40, RZ ;  /* 0x0000004004037824 */ /* 0x000fc400078e00ff */
[----:B------:R-:W-:Y:S01]  /*0b00*/  IMAD.IADD R15, R93, 0x1, -R4 ;  /* 0x000000015d0f7824 */ /* 0x000fe200078e0a04 */
[----:B------:R-:W-:Y:S01]  /*0b10*/  IADD3 R4, R12, 0x40, RZ ;  /* 0x000000400c047810 */ /* 0x000fe20007ffe0ff */
[----:B------:R-:W-:Y:S01]  /*0b20*/  IMAD R151, R149, c[0x0][0x248], RZ ;  /* 0x0000920095977a24 */ /* 0x000fe200078e02ff */
[----:B------:R-:W-:Y:S01]  /*0b30*/  LOP3.LUT R3, R3, 0x1c0, RZ, 0xc0, !PT ;  /* 0x000001c003037812 */ /* 0x000fe200078ec0ff */
[----:B------:R-:W-:Y:S01]  /*0b40*/  IMAD R14, R18, -0x40, R15 ;  /* 0xffffffc0120e7824 */ /* 0x000fe200078e020f */
[----:B------:R-:W-:Y:S01]  /*0b50*/  ISETP.GE.AND P4, PT, R4, c[0x0][0x1d4], PT ;  /* 0x0000750004007a0c */ /* 0x000fe20003f86270 */
[C---:B------:R-:W-:Y:S01]  /*0b60*/  IMAD R151, R144.reuse, c[0x0][0x24c], R151 ;  /* 0x0000930090977a24 */ /* 0x040fe200078e0297 */
[----:B------:R-:W-:Y:S01]  /*0b70*/  LOP3.LUT R10, R3, 0x38, R12, 0xf8, !PT ;  /* 0x00000038030a7812 */ /* 0x000fe200078ef80c */
[----:B------:R-:W-:Y:S01]  /*0b80*/  IMAD.WIDE.U32 R146, R144, c[0x0][0x248], R146 ;  /* 0x0000920090927a25 */ /* 0x000fe200078e0092 */
[----:B------:R-:W-:Y:S02]  /*0b90*/  SHF.R.U32.HI R3, RZ, 0x3, R3 ;  /* 0x00000003ff037819 */ /* 0x000fe40000011603 */
[C---:B------:R-:W-:Y:S01]  /*0ba0*/  ISETP.GE.AND P1, PT, R14.reuse, 0x21, PT ;  /* 0x000000210e00780c */ /* 0x040fe20003f26270 */
[----:B------:R-:W-:Y:S01]  /*0bb0*/  IMAD.IADD R151, R147, 0x1, R151 ;  /* 0x0000000193977824 */ /* 0x000fe200078e0297 */
[----:B------:R-:W-:Y:S01]  /*0bc0*/  ISETP.GE.AND P2, PT, R14, 0x1, PT ;  /* 0x000000010e00780c */ /* 0x000fe20003f46270 */
[----:B------:R-:W-:Y:S01]  /*0bd0*/  IMAD.MOV.U32 R150, RZ, RZ, R146 ;  /* 0x000000ffff967224 */ /* 0x000fe200078e0092 */
[----:B------:R-:W-:Y:S01]  /*0be0*/  LOP3.LUT R3, R10, R3, RZ, 0x3c, !PT ;  /* 0x000000030a037212 */ /* 0x000fe200078e3cff */
[----:B------:R-:W-:Y:S01]  /*0bf0*/  IMAD.WIDE.U32 R20, R185, c[0x0][0x260], R20 ;  /* 0x00009800b9147a25 */ /* 0x000fe200078e0014 */
[----:B------:R-:W-:-:S02]  /*0c00*/  LEA.HI R10, R7, R84, RZ, 0x6 ;  /* 0x00000054070a7211 */ /* 0x000fc400078f30ff */
[----:B------:R-:W-:Y:S01]  /*0c10*/  IADD3 R12, R12, 0x80, RZ ;  /* 0x000000800c0c7810 */ /* 0x000fe20007ffe0ff */
[----:B------:R-:W-:-:S04]  /*0c20*/  IMAD.WIDE.U32 R14, R18, R97, R150 ;  /* 0x00000061120e7225 */ /* 0x000fc800078e0096 */
[----:B------:R-:W-:Y:S01]  /*0c30*/  IMAD.SHL.U32 R10, R10, 0x8, RZ ;  /* 0x000000080a0a7824 */ /* 0x000fe200078e00ff */
[----:B------:R-:W-:Y:S01]  /*0c40*/  @P1 IADD3 R4, P6, R99, R14, RZ ;  /* 0x0000000e63041210 */ /* 0x000fe20007fde0ff */
[----:B------:R-:W-:Y:S02]  /*0c50*/  IMAD.IADD R23, R21, 0x1, R22 ;  /* 0x0000000115177824 */ /* 0x000fe400078e0216 */
[----:B------:R-:W-:Y:S01]  /*0c60*/  IMAD.MOV.U32 R22, RZ, RZ, R20 ;  /* 0x000000ffff167224 */ /* 0x000fe200078e0014 */
[----:B------:R-:W-:Y:S01]  /*0c70*/  @P2 LEA R20, P0, R14, c[0x0][0x220], 0x1 ;  /* 0x000088000e142a11 */ /* 0x000fe200078008ff */
[----:B------:R-:W-:Y:S01]  /*0c80*/  IMAD R149, R149, c[0x0][0x268], RZ ;  /* 0x00009a0095957a24 */ /* 0x000fe200078e02ff */
[----:B------:R-:W-:Y:S01]  /*0c90*/  LOP3.LUT R10, R3, 0xfffffe00, R10, 0xf8, !PT ;  /* 0xfffffe00030a7812 */ /* 0x000fe200078ef80a */
[----:B------:R-:W-:Y:S02]  /*0ca0*/  IMAD.IADD R9, R15, 0x1, R9 ;  /* 0x000000010f097824 */ /* 0x000fe400078e0209 */
[----:B------:R-:W-:-:S02]  /*0cb0*/  IMAD R149, R144, c[0x0][0x26c], R149 ;  /* 0x00009b0090957a24 */ /* 0x000fc400078e0295 */
[----:B------:R-:W-:Y:S01]  /*0cc0*/  IMAD.WIDE.U32 R144, R144, c[0x0][0x268], R22 ;  /* 0x00009a0090907a25 */ /* 0x000fe200078e0016 */
[--C-:B------:R-:W-:Y:S02]  /*0cd0*/  @P2 LEA.HI.X R21, R14, c[0x0][0x224], R9.reuse, 0x1, P0 ;  /* 0x000089000e152a11 */ /* 0x100fe400000f0c09 */
[----:B------:R-:W-:Y:S01]  /*0ce0*/  @P1 LEA R22, P0, R4, c[0x0][0x220], 0x1 ;  /* 0x0000880004161a11 */ /* 0x000fe200078008ff */
[----:B------:R-:W-:Y:S01]  /*0cf0*/  @P1 IMAD.X R3, R98, 0x1, R9, P6 ;  /* 0x0000000162031824 */ /* 0x000fe200030e0609 */
[----:B------:R-:W-:Y:S01]  /*0d00*/  ISETP.NE.AND P6, PT, R5, RZ, PT ;  /* 0x000000ff0500720c */ /* 0x000fe20003fc5270 */
[----:B------:R-:W-:Y:S02]  /*0d10*/  @P1 IMAD.SHL.U32 R9, R10, 0x2, RZ ;  /* 0x000000020a091824 */ /* 0x000fe400078e00ff */
[----:B------:R-:W-:Y:S01]  /*0d20*/  IMAD.IADD R149, R145, 0x1, R149 ;  /* 0x0000000191957824 */ /* 0x000fe200078e0295 */
[----:B------:R-:W-:Y:S01]  /*0d30*/  @P1 LEA.HI.X R23, R4, c[0x0][0x224], R3, 0x1, P0 ;  /* 0x0000890004171a11 */ /* 0x000fe200000f0c03 */
[----:B------:R-:W-:Y:S01]  /*0d40*/  IMAD.MOV.U32 R148, RZ, RZ, R144 ;  /* 0x000000ffff947224 */ /* 0x000fe200078e0090 */
[----:B------:R-:W-:Y:S01]  /*0d50*/  ISETP.GT.AND P0, PT, R18, R11, PT ;  /* 0x0000000b1200720c */ /* 0x000fe20003f04270 */
[----:B------:R-:W-:-:S02]  /*0d60*/  IMAD.SHL.U32 R102, R8, 0x20, RZ ;  /* 0x0000002008667824 */ /* 0x000fc400078e00ff */
[----:B------:R-:W-:-:S04]  /*0d70*/  IMAD.WIDE.U32 R14, R18, R96, R148 ;  /* 0x00000060120e7225 */ /* 0x000fc800078e0094 */
[----:B------:R-:W-:Y:S02]  /*0d80*/  IMAD.IADD R0, R15, 0x1, R0 ;  /* 0x000000010f007824 */ /* 0x000fe400078e0200 */
[----:B------:R-:W-:Y:S02]  /*0d90*/  @P2 IMAD.SHL.U32 R8, R10, 0x2, RZ ;  /* 0x000000020a082824 */ /* 0x000fe400078e00ff */
[----:B------:R-:W-:Y:S02]  /*0da0*/  IMAD.MOV.U32 R100, RZ, RZ, 0x1 ;  /* 0x00000001ff647424 */ /* 0x000fe400078e00ff */
[----:B------:R-:W-:Y:S02]  /*0db0*/  IMAD.IADD R164, R89, 0x1, R2 ;  /* 0x0000000159a47824 */ /* 0x000fe400078e0202 */
[----:B------:R-:W-:Y:S02]  /*0dc0*/  IMAD R162, R88, c[0x0][0x1e8], RZ ;  /* 0x00007a0058a27a24 */ /* 0x000fe400078e02ff */
[----:B------:R-:W-:-:S04]  /*0dd0*/  IMAD.WIDE.U32 R26, R164, c[0x0][0x1e0], RZ ;  /* 0x00007800a41a7a25 */ /* 0x000fc800078e00ff */
[----:B------:R-:W-:Y:S02]  /*0de0*/  IMAD R162, R185, c[0x0][0x1ec], R162 ;  /* 0x00007b00b9a27a24 */ /* 0x000fe400078e02a2 */
[----:B------:R-:W-:Y:S02]  /*0df0*/  IMAD R28, R88, c[0x0][0x210], RZ ;  /* 0x00008400581c7a24 */ /* 0x000fe400078e02ff */
[----:B------:R-:W-:-:S04]  /*0e00*/  IMAD.WIDE.U32 R166, R109, c[0x0][0x1e0], RZ ;  /* 0x000078006da67a25 */ /* 0x000fc800078e00ff */
[----:B------:R-:W-:Y:S02]  /*0e10*/  IMAD R28, R185, c[0x0][0x214], R28 ;  /* 0x00008500b91c7a24 */ /* 0x000fe400078e021c */
[----:B------:R-:W-:Y:S02]  /*0e20*/  IMAD.MOV.U32 R69, RZ, RZ, 0x1 ;  /* 0x00000001ff457424 */ /* 0x000fe400078e00ff */
[----:B------:R-:W-:Y:S01]  /*0e30*/  IMAD.MOV.U32 R51, RZ, RZ, RZ ;  /* 0x000000ffff337224 */ /* 0x000fe200078e00ff */
[----:B--2---:R-:W-:Y:S01]  /*0e40*/  @P3 SHF.R.S32.HI R17, RZ, 0x1f, R16 ;  /* 0x0000001fff113819 */ /* 0x004fe20000011410 */
[----:B------:R-:W-:Y:S02]  /*0e50*/  @!P3 IMAD.MOV.U32 R16, RZ, RZ, R184 ;  /* 0x000000ffff10b224 */ /* 0x000fe400078e00b8 */
[----:B------:R-:W-:Y:S01]  /*0e60*/  @!P3 IMAD.MOV.U32 R17, RZ, RZ, R13 ;  /* 0x000000ffff11b224 */ /* 0x000fe200078e000d */
[----:B------:R-:W-:Y:S01]  /*0e70*/  ISETP.GE.AND P3, PT, R12, c[0x0][0x1d4], PT ;  /* 0x000075000c007a0c */ /* 0x000fe20003f66270 */
[----:B------:R-:W-:Y:S01]  /*0e80*/  @P2 IMAD.SHL.U32 R12, R10, 0x2, RZ ;  /* 0x000000020a0c2824 */ /* 0x000fe200078e00ff */
[----:B------:R-:W-:Y:S01]  /*0e90*/  SEL R160, R16, RZ, !P6 ;  /* 0x000000ff10a07207 */ /* 0x000fe20007000000 */
[----:B------:R-:W-:Y:S01]  /*0ea0*/  IMAD.MOV.U32 R13, RZ, RZ, c[0x0][0x27c] ;  /* 0x00009f00ff0d7624 */ /* 0x000fe200078e00ff */
[----:B------:R-:W-:-:S02]  /*0eb0*/  SEL R4, R17, RZ, !P6 ;  /* 0x000000ff11047207 */ /* 0x000fc40007000000 */
[----:B------:R-:W-:Y:S01]  /*0ec0*/  @!PT LDS RZ, [RZ] ;  /* 0x00000000fffff984 */ /* 0x000fe20000000800 */
[----:B------:R-:W-:Y:S01]  /*0ed0*/  @!PT LDS RZ, [RZ] ;  /* 0x00000000fffff984 */ /* 0x000fe20000000800 */
[----:B------:R-:W-:Y:S01]  /*0ee0*/  @!PT LDS RZ, [RZ] ;  /* 0x00000000fffff984 */ /* 0x000fe20000000800 */
[----:B------:R1:W-:Y:S01]  /*0ef0*/  @P2 LDGSTS.E.BYPASS.LTC128B.128 [R12+0xc100], [R20.64], !P5 ;  /* 0x0c100000140c2fae */ /* 0x0003e2000e901d46 */
[C---:B------:R-:W-:Y:S01]  /*0f00*/  @P2 LEA R16, P6, R14.reuse, c[0x0][0x250], 0x1 ;  /* 0x000094000e102a11 */ /* 0x040fe200078c08ff */
[----:B------:R-:W-:Y:S02]  /*0f10*/  IMAD.SHL.U32 R13, R13, 0x2, RZ ;  /* 0x000000020d0d7824 */ /* 0x000fe400078e00ff */
[----:B------:R1:W-:Y:S01]  /*0f20*/  @P2 LDGSTS.E.BYPASS.LTC128B.128 [R12+0xe100], [R20.64+0x80], !P4 ;  /* 0x0e100080140c2fae */ /* 0x0003e2000e101d46 */
[----:B------:R-:W-:Y:S01]  /*0f30*/  @P2 LEA.HI.X R17, R14, c[0x0][0x254], R0, 0x1, P6 ;  /* 0x000095000e112a11 */ /* 0x000fe200030f0c00 */
[----:B------:R-:W-:Y:S01]  /*0f40*/  IMAD R121, R4, c[0x0][0x1f0], RZ ;  /* 0x00007c0004797a24 */ /* 0x000fe200078e02ff */
[----:B------:R-:W-:Y:S01]  /*0f50*/  @P1 IADD3 R3, P6, R102, R14, RZ ;  /* 0x0000000e66031210 */ /* 0x000fe20007fde0ff */
[----:B------:R1:W-:Y:S01]  /*0f60*/  @P2 LDGSTS.E.BYPASS.LTC128B.128 [R12+0x10100], [R20.64+0x100], !P3 ;  /* 0x10100100140c2fae */ /* 0x0003e2000d901d46 */
[----:B------:R-:W-:Y:S01]  /*0f70*/  @P0 IADD3 R14, R6, -0x2, RZ ;  /* 0xfffffffe060e0810 */ /* 0x000fe20007ffe0ff */
[----:B------:R-:W-:-:S02]  /*0f80*/  IMAD R121, R160, c[0x0][0x1f4], R121 ;  /* 0x00007d00a0797a24 */ /* 0x000fc400078e0279 */
[----:B------:R2:W-:Y:S01]  /*0f90*/  @P1 LDGSTS.E.BYPASS.LTC128B.128 [R9+0xd100], [R22.64], !P5 ;  /* 0x0d10000016091fae */ /* 0x0005e2000e901d46 */
[----:B------:R-:W-:Y:S01]  /*0fa0*/  @P0 SHF.R.S32.HI R5, RZ, 0x1f, R14 ;  /* 0x0000001fff050819 */ /* 0x000fe2000001140e */
[----:B------:R-:W-:Y:S02]  /*0fb0*/  @P0 IMAD R6, R95, R14, RZ ;  /* 0x0000000e5f060224 */ /* 0x000fe400078e02ff */
[----:B------:R2:W-:Y:S01]  /*0fc0*/  @P1 LDGSTS.E.BYPASS.LTC128B.128 [R9+0xf100], [R22.64+0x80], !P4 ;  /* 0x0f10008016091fae */ /* 0x0005e2000e101d46 */
[----:B------:R-:W-:Y:S02]  /*0fd0*/  @P1 IMAD.X R0, R101, 0x1, R0, P6 ;  /* 0x0000000165001824 */ /* 0x000fe400030e0600 */
[----:B------:R-:W-:Y:S01]  /*0fe0*/  @P0 IMAD R6, R5, R97, R6 ;  /* 0x0000006105060224 */ /* 0x000fe200078e0206 */
[----:B------:R2:W-:Y:S01]  /*0ff0*/  @P1 LDGSTS.E.BYPASS.LTC128B.128 [R9+0x11100], [R22.64+0x100], !P3 ;  /* 0x1110010016091fae */ /* 0x0005e2000d901d46 */
[----:B------:R-:W-:Y:S01]  /*1000*/  LOP3.LUT R5, R24, 0xfffffffc, RZ, 0xc0, !PT ;  /* 0xfffffffc18057812 */ /* 0x000fe200078ec0ff */
[----:B------:R-:W-:Y:S01]  /*1010*/  IMAD R119, R4, c[0x0][0x218], RZ ;  /* 0x0000860004777a24 */ /* 0x000fe200078e02ff */
[----:B------:R-:W-:Y:S01]  /*1020*/  SHF.R.S32.HI R24, RZ, 0x1f, R24 ;  /* 0x0000001fff187819 */ /* 0x000fe20000011418 */
[----:B------:R-:W0:Y:S01]  /*1030*/  LDGDEPBAR ;  /* 0x00000000000079af */ /* 0x000e220000000000 */
[----:B------:R-:W-:-:S02]  /*1040*/  IMAD.MOV.U32 R4, RZ, RZ, c[0x0][0x280] ;  /* 0x0000a000ff047624 */ /* 0x000fc400078e00ff */
[----:B------:R-:W-:Y:S01]  /*1050*/  LEA.HI R24, R24, R109, RZ, 0x3 ;  /* 0x0000006d18187211 */ /* 0x000fe200078f18ff */
[----:B------:R-:W-:Y:S01]  /*1060*/  BAR.SYNC.DEFER_BLOCKING 0x0 ;  /* 0x0000000000007b1d */ /* 0x000fe20000010000 */
[----:B------:R-:W-:Y:S01]  /*1070*/  IMAD R119, R160, c[0x0][0x21c], R119 ;  /* 0x00008700a0777a24 */ /* 0x000fe200078e0277 */
[C---:B------:R-:W-:Y:S01]  /*1080*/  SHF.L.U64.HI R127, R4.reuse, R131, c[0x0][0x284] ;  /* 0x0000a100047f7619 */ /* 0x040fe20000010283 */
[----:B------:R-:W-:Y:S01]  /*1090*/  IMAD.SHL.U32 R129, R4, 0x40, RZ ;  /* 0x0000004004817824 */ /* 0x000fe200078e00ff */
[----:B------:R-:W-:Y:S02]  /*10a0*/  LOP3.LUT R24, R24, 0xfffffff8, RZ, 0xc0, !PT ;  /* 0xfffffff818187812 */ /* 0x000fe400078ec0ff */
[----:B-1----:R-:W-:Y:S01]  /*10b0*/  IADD3 R12, -R13, c[0x0][0x1d4], RZ ;  /* 0x000075000d0c7a10 */ /* 0x002fe20007ffe1ff */
[----:B--2---:R-:W-:Y:S01]  /*10c0*/  IMAD.IADD R22, R84, 0x1, -R5 ;  /* 0x0000000154167824 */ /* 0x004fe200078e0a05 */
[----:B------:R-:W-:-:S03]  /*10d0*/  SHF.R.S32.HI R5, RZ, 0x1f, R164 ;  /* 0x0000001fff057819 */ /* 0x000fc600000114a4 */
[C---:B------:R-:W-:Y:S01]  /*10e0*/  IMAD.SHL.U32 R20, R22.reuse, 0x4, RZ ;  /* 0x0000000416147824 */ /* 0x040fe200078e00ff */
[----:B------:R-:W-:Y:S01]  /*10f0*/  @!PT LDS RZ, [RZ] ;  /* 0x00000000fffff984 */ /* 0x000fe20000000800 */
[----:B------:R-:W-:Y:S01]  /*1100*/  @!PT LDS RZ, [RZ] ;  /* 0x00000000fffff984 */ /* 0x000fe20000000800 */
[----:B------:R-:W-:Y:S01]  /*1110*/  @!PT LDS RZ, [RZ] ;  /* 0x00000000fffff984 */ /* 0x000fe20000000800 */
[----:B------:R1:W-:Y:S01]  /*1120*/  @P2 LDGSTS.E.BYPASS.LTC128B.128 [R8+0x100], [R16.64], !P5 ;  /* 0x0010000010082fae */ /* 0x0003e2000e901d46 */
[----:B------:R-:W-:-:S03]  /*1130*/  IMAD.SHL.U32 R22, R22, 0x8, RZ ;  /* 0x0000000816167824 */ /* 0x000fc600078e00ff */
[----:B------:R1:W-:Y:S01]  /*1140*/  @P2 LDGSTS.E.BYPASS.LTC128B.128 [R8+0x2100], [R16.64+0x80], !P4 ;  /* 0x0210008010082fae */ /* 0x0003e2000e101d46 */
[----:B------:R-:W-:Y:S02]  /*1150*/  IADD3 R19, R20, 0x20, RZ ;  /* 0x0000002014137810 */ /* 0x000fe40007ffe0ff */
[----:B------:R-:W-:Y:S01]  /*1160*/  SHF.R.S32.HI R23, RZ, 0x1f, R22 ;  /* 0x0000001fff177819 */ /* 0x000fe20000011416 */
[----:B------:R1:W-:Y:S01]  /*1170*/  @P2 LDGSTS.E.BYPASS.LTC128B.128 [R8+0x4100], [R16.64+0x100], !P3 ;  /* 0x0410010010082fae */ /* 0x0003e2000d901d46 */
[----:B------:R-:W-:Y:S01]  /*1180*/  ISETP.LE.AND P2, PT, R100, c[0x0][0x27c], PT ;  /* 0x00009f0064007a0c */ /* 0x000fe20003f43270 */
[----:B------:R-:W-:Y:S01]  /*1190*/  IMAD.IADD R15, R20, 0x1, R19 ;  /* 0x00000001140f7824 */ /* 0x000fe200078e0213 */
[----:B------:R-:W-:Y:S01]  /*11a0*/  SHF.R.S32.HI R21, RZ, 0x1f, R20 ;  /* 0x0000001fff157819 */ /* 0x000fe20000011414 */
[C---:B------:R-:W-:Y:S01]  /*11b0*/  IMAD.WIDE.U32 R156, R109.reuse, c[0x0][0x280], R22 ;  /* 0x0000a0006d9c7a25 */ /* 0x040fe200078e0016 */
[C---:B------:R-:W-:Y:S02]  /*11c0*/  IADD3 R141, R22.reuse, 0x60, RZ ;  /* 0x00000060168d7810 */ /* 0x040fe40007ffe0ff */
[C---:B------:R-:W-:Y:S01]  /*11d0*/  IADD3 R140, R22.reuse, 0x80, RZ ;  /* 0x00000080168c7810 */ /* 0x040fe20007ffe0ff */
[----:B------:R-:W-:Y:S01]  /*11e0*/  IMAD.WIDE.U32 R30, R109, c[0x0][0x280], R20 ;  /* 0x0000a0006d1e7a25 */ /* 0x000fe200078e0014 */
[----:B------:R-:W-:-:S03]  /*11f0*/  IADD3 R139, R22, 0xa0, RZ ;  /* 0x000000a0168b7810 */ /* 0x000fc60007ffe0ff */
[----:B------:R-:W-:Y:S02]  /*1200*/  IMAD.WIDE.U32 R158, R109, c[0x0][0x290], R22 ;  /* 0x0000a4006d9e7a25 */ /* 0x000fe400078e0016 */
[----:B------:R-:W-:Y:S02]  /*1210*/  @P2 LOP3.LUT R186, R186, 0x2, RZ, 0xfc, !PT ;  /* 0x00000002baba2812 */ /* 0x000fe400078efcff */
[----:B------:R-:W-:Y:S01]  /*1220*/  @P1 LEA R32, P2, R3, c[0x0][0x250], 0x1 ;  /* 0x0000940003201a11 */ /* 0x000fe200078408ff */
[----:B------:R-:W-:Y:S01]  /*1230*/  IMAD.WIDE.U32 R34, R109, c[0x0][0x290], R20 ;  /* 0x0000a4006d227a25 */ /* 0x000fe200078e0014 */
[----:B------:R-:W-:Y:S02]  /*1240*/  LOP3.LUT R186, R186, 0xfffffffe, RZ, 0xc0, !PT ;  /* 0xfffffffebaba7812 */ /* 0x000fe400078ec0ff */
[----:B------:R-:W-:Y:S01]  /*1250*/  @P1 LEA.HI.X R33, R3, c[0x0][0x254], R0, 0x1, P2 ;  /* 0x0000950003211a11 */ /* 0x000fe200010f0c00 */
[----:B------:R-:W-:Y:S01]  /*1260*/  IMAD R3, R5, c[0x0][0x1e0], RZ ;  /* 0x0000780005037a24 */ /* 0x000fe200078e02ff */
[----:B------:R-:W-:-:S03]  /*1270*/  ISETP.GE.AND P2, PT, R22, c[0x0][0x27c], PT ;  /* 0x00009f0016007a0c */ /* 0x000fc60003f46270 */
[----:B------:R-:W-:Y:S01]  /*1280*/  IMAD R0, R164, c[0x0][0x1e4], R3 ;  /* 0x00007900a4007a24 */ /* 0x000fe200078e0203 */
[----:B------:R-:W-:Y:S02]  /*1290*/  SEL R9, RZ, c[0x0][0x27c], !P2 ;  /* 0x00009f00ff097a07 */ /* 0x000fe40005000000 */
[-C--:B------:R-:W-:Y:S01]  /*12a0*/  SEL R2, R13, R12.reuse, !P2 ;  /* 0x0000000c0d027207 */ /* 0x080fe20005000000 */
[----:B------:R-:W-:Y:S01]  /*12b0*/  IMAD.IADD R27, R27, 0x1, R0 ;  /* 0x000000011b1b7824 */ /* 0x000fe200078e0200 */
[----:B------:R-:W-:Y:S01]  /*12c0*/  ISETP.GE.AND P2, PT, R15, c[0x0][0x27c], PT ;  /* 0x00009f000f007a0c */ /* 0x000fe20003f46270 */
[----:B------:R-:W-:Y:S01]  /*12d0*/  IMAD.IADD R9, R22, 0x1, R9 ;  /* 0x0000000116097824 */ /* 0x000fe200078e0209 */
[C---:B-1----:R-:W-:Y:S01]  /*12e0*/  IADD3 R17, R20.reuse, 0x40, RZ ;  /* 0x0000004014117810 */ /* 0x042fe20007ffe0ff */
[----:B------:R-:W-:Y:S01]  /*12f0*/  IMAD.WIDE.U32 R26, R185, c[0x0][0x1e8], R26 ;  /* 0x00007a00b91a7a25 */ /* 0x000fe200078e001a */
[----:B------:R-:W-:Y:S02]  /*1300*/  SEL R3, R13, R12, !P2 ;  /* 0x0000000c0d037207 */ /* 0x000fe40005000000 */
[----:B------:R-:W-:Y:S01]  /*1310*/  SEL R0, RZ, c[0x0][0x27c], !P2 ;  /* 0x00009f00ff007a07 */ /* 0x000fe20005000000 */
[----:B------:R-:W-:Y:S01]  /*1320*/  IMAD.IADD R16, R20, 0x1, R17 ;  /* 0x0000000114107824 */ /* 0x000fe200078e0211 */
[----:B------:R-:W-:Y:S01]  /*1330*/  SHF.R.S32.HI R108, RZ, 0x1f, R9 ;  /* 0x0000001fff6c7819 */ /* 0x000fe20000011409 */
[----:B------:R-:W-:Y:S01]  /*1340*/  IMAD.IADD R163, R27, 0x1, R162 ;  /* 0x000000011ba37824 */ /* 0x000fe200078e02a2 */
[----:B------:R-:W-:Y:S01]  /*1350*/  SHF.R.S32.HI R104, RZ, 0x1f, R3 ;  /* 0x0000001fff687819 */ /* 0x000fe20000011403 */
[----:B------:R-:W-:Y:S01]  /*1360*/  IMAD.MOV.U32 R162, RZ, RZ, R26 ;  /* 0x000000ffffa27224 */ /* 0x000fe200078e001a */
[----:B------:R-:W-:Y:S01]  /*1370*/  ISETP.GE.AND P2, PT, R16, c[0x0][0x27c], PT ;  /* 0x00009f0010007a0c */ /* 0x000fe20003f46270 */
[----:B------:R-:W-:Y:S01]  /*1380*/  IMAD.WIDE.U32 R26, R185, c[0x0][0x210], R22 ;  /* 0x00008400b91a7a25 */ /* 0x000fe200078e0016 */
[----:B------:R-:W-:-:S02]  /*1390*/  LEA.HI R138, R108, R9, RZ, 0x3 ;  /* 0x000000096c8a7211 */ /* 0x000fc400078f18ff */
[----:B------:R-:W-:Y:S01]  /*13a0*/  LEA.HI R104, R104, R3, RZ, 0x4 ;  /* 0x0000000368687211 */ /* 0x000fe200078f20ff */
[----:B------:R-:W-:Y:S01]  /*13b0*/  IMAD.IADD R3, R0, 0x1, R15 ;  /* 0x0000000100037824 */ /* 0x000fe200078e020f */
[----:B------:R-:W-:Y:S01]  /*13c0*/  LEA.HI R108, R108, R9, RZ, 0x6 ;  /* 0x000000096c6c7211 */ /* 0x000fe200078f30ff */
[----:B------:R-:W-:Y:S01]  /*13d0*/  IMAD.IADD R9, R109, 0x1, -R24 ;  /* 0x000000016d097824 */ /* 0x000fe200078e0a18 */
[----:B------:R-:W-:Y:S01]  /*13e0*/  SEL R12, R13, R12, !P2 ;  /* 0x0000000c0d0c7207 */ /* 0x000fe20005000000 */
[----:B------:R-:W-:Y:S01]  /*13f0*/  IMAD.IADD R29, R27, 0x1, R28 ;  /* 0x000000011b1d7824 */ /* 0x000fe200078e021c */
[----:B------:R-:W-:Y:S01]  /*1400*/  SEL R13, RZ, c[0x0][0x27c], !P2 ;  /* 0x00009f00ff0d7a07 */ /* 0x000fe20005000000 */
[----:B------:R-:W-:Y:S01]  /*1410*/  IMAD.SHL.U32 R108, R108, 0x40, RZ ;  /* 0x000000406c6c7824 */ /* 0x000fe200078e00ff */
[----:B------:R-:W-:Y:S01]  /*1420*/  SHF.R.S32.HI R105, RZ, 0x1f, R2 ;  /* 0x0000001fff697819 */ /* 0x000fe20000011402 */
[----:B------:R-:W-:Y:S01]  /*1430*/  IMAD.MOV.U32 R28, RZ, RZ, R26 ;  /* 0x000000ffff1c7224 */ /* 0x000fe200078e001a */
[----:B------:R-:W-:Y:S01]  /*1440*/  SHF.R.S32.HI R0, RZ, 0x1f, R3 ;  /* 0x0000001fff007819 */ /* 0x000fe20000011403 */
[----:B------:R-:W-:Y:S01]  /*1450*/  IMAD.IADD R13, R13, 0x1, R16 ;  /* 0x000000010d0d7824 */ /* 0x000fe200078e0210 */
[C---:B------:R-:W-:Y:S01]  /*1460*/  LOP3.LUT P6, RZ, R9.reuse, 0x4, RZ, 0xc0, !PT ;  /* 0x0000000409ff7812 */ /* 0x040fe200078cc0ff */
[----:B------:R-:W-:Y:S01]  /*1470*/  IMAD.SHL.U32 R9, R9, 0x40, RZ ;  /* 0x0000004009097824 */ /* 0x000fe200078e00ff */
[----:B------:R-:W-:Y:S01]  /*1480*/  LEA.HI R105, R105, R2, RZ, 0x4 ;  /* 0x0000000269697211 */ /* 0x000fe200078f20ff */
[----:B------:R-:W-:Y:S01]  /*1490*/  IMAD.WIDE.U32 R162, R160, c[0x0][0x1f0], R162 ;  /* 0x00007c00a0a27a25 */ /* 0x000fe200078e00a2 */
[----:B------:R-:W-:-:S02]  /*14a0*/  LEA.HI R137, R0, R3, RZ, 0x3 ;  /* 0x0000000300897211 */ /* 0x000fc400078f18ff */
[----:B------:R-:W-:Y:S01]  /*14b0*/  LEA.HI R2, R7, R84, RZ, 0x5 ;  /* 0x0000005407027211 */ /* 0x000fe200078f28ff */
[----:B------:R-:W-:Y:S01]  /*14c0*/  IMAD.IADD R121, R163, 0x1, R121 ;  /* 0x00000001a3797824 */ /* 0x000fe200078e0279 */
[----:B------:R-:W-:Y:S01]  /*14d0*/  LEA.HI R0, R0, R3, RZ, 0x6 ;  /* 0x0000000300007211 */ /* 0x000fe200078f30ff */
[----:B------:R-:W-:Y:S01]  /*14e0*/  IMAD.WIDE.U32 R160, R160, c[0x0][0x218], R28 ;  /* 0x00008600a0a07a25 */ /* 0x000fe200078e001c */
[----:B------:R-:W-:Y:S02]  /*14f0*/  SHF.R.S32.HI R103, RZ, 0x1f, R12 ;  /* 0x0000001fff677819 */ /* 0x000fe4000001140c */
[----:B------:R-:W-:Y:S01]  /*1500*/  LOP3.LUT R9, R9, 0x1c0, RZ, 0xc0, !PT ;  /* 0x000001c009097812 */ /* 0x000fe200078ec0ff */
[----:B------:R-:W-:Y:S01]  /*1510*/  IMAD.SHL.U32 R2, R2, 0x10, RZ ;  /* 0x0000001002027824 */ /* 0x000fe200078e00ff */
[----:B------:R-:W-:Y:S01]  /*1520*/  SHF.R.S32.HI R106, RZ, 0x1f, R13 ;  /* 0x0000001fff6a7819 */ /* 0x000fe2000001140d */
[----:B------:R-:W-:Y:S01]  /*1530*/  IMAD.SHL.U32 R0, R0, 0x40, RZ ;  /* 0x0000004000007824 */ /* 0x000fe200078e00ff */
[----:B------:R-:W-:Y:S01]  /*1540*/  LEA.HI R103, R103, R12, RZ, 0x4 ;  /* 0x0000000c67677211 */ /* 0x000fe200078f20ff */
[----:B------:R-:W-:Y:S01]  /*1550*/  IMAD.IADD R119, R161, 0x1, R119 ;  /* 0x00000001a1777824 */ /* 0x000fe200078e0277 */
[----:B------:R-:W-:-:S02]  /*1560*/  SHF.R.U32.HI R3, RZ, 0x3, R9 ;  /* 0x00000003ff037819 */ /* 0x000fc40000011609 */
[C---:B------:R-:W-:Y:S02]  /*1570*/  LOP3.LUT R12, R9.reuse, 0x38, R137, 0xf8, !PT ;  /* 0x00000038090c7812 */ /* 0x040fe400078ef889 */
[CC--:B------:R-:W-:Y:S02]  /*1580*/  LEA.HI R136, R106.reuse, R13.reuse, RZ, 0x3 ;  /* 0x0000000d6a887211 */ /* 0x0c0fe400078f18ff */
[----:B------:R-:W-:Y:S02]  /*1590*/  LEA.HI R106, R106, R13, RZ, 0x6 ;  /* 0x0000000d6a6a7211 */ /* 0x000fe400078f30ff */
[----:B------:R-:W-:Y:S02]  /*15a0*/  LOP3.LUT R2, R2, 0xfffffe00, RZ, 0xc0, !PT ;  /* 0xfffffe0002027812 */ /* 0x000fe400078ec0ff */
[----:B------:R-:W-:Y:S01]  /*15b0*/  LOP3.LUT R24, R9, 0x38, R138, 0xf8, !PT ;  /* 0x0000003809187812 */ /* 0x000fe200078ef88a */
[----:B------:R-:W-:Y:S01]  /*15c0*/  IMAD.SHL.U32 R106, R106, 0x40, RZ ;  /* 0x000000406a6a7824 */ /* 0x000fe200078e00ff */
[----:B------:R-:W-:-:S02]  /*15d0*/  LOP3.LUT R0, R0, 0xfffff000, RZ, 0xc0, !PT ;  /* 0xfffff00000007812 */ /* 0x000fc400078ec0ff */
[-C--:B------:R-:W-:Y:S02]  /*15e0*/  LOP3.LUT R107, R12, R3.reuse, RZ, 0x3c, !PT ;  /* 0x000000030c6b7212 */ /* 0x080fe400078e3cff */
[----:B------:R-:W-:Y:S02]  /*15f0*/  SHF.R.S32.HI R105, RZ, 0x4, R105 ;  /* 0x00000004ff697819 */ /* 0x000fe40000011469 */
[----:B------:R-:W-:Y:S02]  /*1600*/  LOP3.LUT R108, R108, 0xfffff000, RZ, 0xc0, !PT ;  /* 0xfffff0006c6c7812 */ /* 0x000fe400078ec0ff */
[----:B------:R-:W-:Y:S02]  /*1610*/  LOP3.LUT R7, R24, R3, RZ, 0x3c, !PT ;  /* 0x0000000318077212 */ /* 0x000fe400078e3cff */
[----:B------:R-:W-:Y:S02]  /*1620*/  IADD3 R107, R107, R0, R2 ;  /* 0x000000006b6b7210 */ /* 0x000fe40007ffe002 */
[----:B------:R-:W-:-:S02]  /*1630*/  LOP3.LUT R0, R9, 0x38, R136, 0xf8, !PT ;  /* 0x0000003809007812 */ /* 0x000fc400078ef888 */
[----:B------:R-:W-:Y:S02]  /*1640*/  LEA.HI.SX32 R105, R138, R105, 0x1d ;  /* 0x000000698a697211 */ /* 0x000fe400078feaff */
[----:B------:R-:W-:Y:S02]  /*1650*/  SHF.R.S32.HI R104, RZ, 0x4, R104 ;  /* 0x00000004ff687819 */ /* 0x000fe40000011468 */
[----:B------:R-:W-:Y:S02]  /*1660*/  SHF.R.S32.HI R103, RZ, 0x4, R103 ;  /* 0x00000004ff677819 */ /* 0x000fe40000011467 */
[----:B------:R-:W-:Y:S02]  /*1670*/  IADD3 R108, R7, R108, R2 ;  /* 0x0000006c076c7210 */ /* 0x000fe40007ffe002 */
[----:B------:R-:W-:Y:S02]  /*1680*/  SHF.R.S32.HI R8, RZ, 0x1f, R109 ;  /* 0x0000001fff087819 */ /* 0x000fe4000001146d */
[----:B------:R-:W-:-:S02]  /*1690*/  LOP3.LUT R106, R106, 0xfffff000, RZ, 0xc0, !PT ;  /* 0xfffff0006a6a7812 */ /* 0x000fc400078ec0ff */
[----:B------:R-:W-:Y:S01]  /*16a0*/  LOP3.LUT R7, R0, R3, RZ, 0x3c, !PT ;  /* 0x0000000300077212 */ /* 0x000fe200078e3cff */
[C---:B------:R-:W-:Y:S01]  /*16b0*/  IMAD R152, R8.reuse, c[0x0][0x280], RZ ;  /* 0x0000a00008987a24 */ /* 0x040fe200078e02ff */
[----:B------:R-:W-:Y:S01]  /*16c0*/  LEA.HI.SX32 R104, R137, R104, 0x1d ;  /* 0x0000006889687211 */ /* 0x000fe200078feaff */
[----:B------:R-:W-:Y:S01]  /*16d0*/  IMAD R154, R8, c[0x0][0x290], RZ ;  /* 0x0000a400089a7a24 */ /* 0x000fe200078e02ff */
[----:B------:R-:W-:Y:S01]  /*16e0*/  SHF.R.S32.HI R0, RZ, 0x1f, R105 ;  /* 0x0000001fff007819 */ /* 0x000fe20000011469 */
[C---:B------:R-:W-:Y:S01]  /*16f0*/  IMAD R152, R109.reuse, c[0x0][0x284], R152 ;  /* 0x0000a1006d987a24 */ /* 0x040fe200078e0298 */
[----:B------:R-:W-:Y:S01]  /*1700*/  LEA.HI.SX32 R103, R136, R103, 0x1d ;  /* 0x0000006788677211 */ /* 0x000fe200078feaff */
[----:B------:R-:W-:Y:S01]  /*1710*/  IMAD R154, R109, c[0x0][0x294], R154 ;  /* 0x0000a5006d9a7a24 */ /* 0x000fe200078e029a */
[----:B------:R-:W-:Y:S01]  /*1720*/  IADD3 R106, R7, R106, R2 ;  /* 0x0000006a076a7210 */ /* 0x000fe20007ffe002 */
[----:B------:R-:W-:Y:S01]  /*1730*/  IMAD.IADD R157, R157, 0x1, R152 ;  /* 0x000000019d9d7824 */ /* 0x000fe200078e0298 */
[----:B------:R-:W-:Y:S01]  /*1740*/  SHF.R.S32.HI R7, RZ, 0x1f, R104 ;  /* 0x0000001fff077819 */ /* 0x000fe20000011468 */
[----:B------:R-:W-:Y:S01]  /*1750*/  IMAD.IADD R153, R152, 0x1, R31 ;  /* 0x0000000198997824 */ /* 0x000fe200078e021f */
[----:B------:R-:W-:Y:S01]  /*1760*/  LEA.HI R13, R0, R105, RZ, 0x3 ;  /* 0x00000069000d7211 */ /* 0x000fe200078f18ff */
[----:B------:R-:W-:Y:S01]  /*1770*/  IMAD.SHL.U32 R105, R105, 0x8, RZ ;  /* 0x0000000869697824 */ /* 0x000fe200078e00ff */
[----:B------:R-:W-:Y:S01]  /*1780*/  SHF.R.S32.HI R0, RZ, 0x1f, R103 ;  /* 0x0000001fff007819 */ /* 0x000fe20000011467 */
[----:B------:R-:W-:Y:S01]  /*1790*/  IMAD.MOV.U32 R152, RZ, RZ, R30 ;  /* 0x000000ffff987224 */ /* 0x000fe200078e001e */
[----:B------:R-:W-:Y:S01]  /*17a0*/  LEA.HI R12, R7, R104, RZ, 0x3 ;  /* 0x00000068070c7211 */ /* 0x000fe200078f18ff */
[----:B------:R-:W-:Y:S01]  /*17b0*/  IMAD.SHL.U32 R104, R104, 0x8, RZ ;  /* 0x0000000868687824 */ /* 0x000fe200078e00ff */
[----:B------:R-:W-:Y:S01]  /*17c0*/  LEA.HI R7, R0, R103, RZ, 0x3 ;  /* 0x0000006700077211 */ /* 0x000fe200078f18ff */
[----:B------:R-:W-:Y:S01]  /*17d0*/  IMAD.SHL.U32 R103, R103, 0x8, RZ ;  /* 0x0000000867677824 */ /* 0x000fe200078e00ff */
[C---:B------:R-:W-:Y:S01]  /*17e0*/  LOP3.LUT R0, R9.reuse, 0x18, R22, 0xf8, !PT ;  /* 0x0000001809007812 */ /* 0x040fe200078ef816 */
[----:B------:R-:W-:Y:S01]  /*17f0*/  IMAD.SHL.U32 R12, R12, 0x200, RZ ;  /* 0x000002000c0c7824 */ /* 0x000fe200078e00ff */
[----:B------:R-:W-:Y:S01]  /*1800*/  LOP3.LUT R30, R9, 0x38, R105, 0xf8, !PT ;  /* 0x00000038091e7812 */ /* 0x000fe200078ef869 */
[----:B------:R-:W-:Y:S01]  /*1810*/  IMAD.SHL.U32 R13, R13, 0x200, RZ ;  /* 0x000002000d0d7824 */ /* 0x000fe200078e00ff */
[----:B------:R-:W-:Y:S01]  /*1820*/  LOP3.LUT R26, R9, 0x38, R104, 0xf8, !PT ;  /* 0x00000038091a7812 */ /* 0x000fe200078ef868 */
[----:B------:R-:W-:Y:S01]  /*1830*/  IMAD.SHL.U32 R134, R7, 0x200, RZ ;  /* 0x0000020007867824 */ /* 0x000fe200078e00ff */
[----:B------:R-:W-:Y:S01]  /*1840*/  LOP3.LUT R24, R9, 0x38, R103, 0xf8, !PT ;  /* 0x0000003809187812 */ /* 0x000fe200078ef867 */
[----:B------:R-:W-:Y:S01]  /*1850*/  IMAD.IADD R159, R159, 0x1, R154 ;  /* 0x000000019f9f7824 */ /* 0x000fe200078e029a */
[----:B------:R-:W-:Y:S01]  /*1860*/  LOP3.LUT R0, R2, R0, R3, 0xf6, !PT ;  /* 0x0000000002007212 */ /* 0x000fe200078ef603 */
[----:B------:R-:W-:Y:S01]  /*1870*/  IMAD.IADD R155, R154, 0x1, R35 ;  /* 0x000000019a9b7824 */ /* 0x000fe200078e0223 */
[-C--:B------:R-:W-:Y:S01]  /*1880*/  LOP3.LUT R111, R30, R3.reuse, RZ, 0x3c, !PT ;  /* 0x000000031e6f7212 */ /* 0x080fe200078e3cff */
[----:B------:R-:W-:Y:S01]  /*1890*/  IMAD.MOV.U32 R154, RZ, RZ, R34 ;  /* 0x000000ffff9a7224 */ /* 0x000fe200078e0022 */
[-C--:B------:R-:W-:Y:S01]  /*18a0*/  LOP3.LUT R9, R26, R3.reuse, RZ, 0x3c, !PT ;  /* 0x000000031a097212 */ /* 0x080fe200078e3cff */
[----:B-----5:R-:W-:Y:S01]  /*18b0*/  IMAD.WIDE.U32 R158, R86, c[0x0][0x290], R158 ;  /* 0x0000a400569e7a25 */ /* 0x020fe200078e009e */
[----:B------:R-:W-:-:S02]  /*18c0*/  LOP3.LUT R3, R24, R3, RZ, 0x3c, !PT ;  /* 0x0000000318037212 */ /* 0x000fc400078e3cff */
[----:B------:R-:W-:Y:S01]  /*18d0*/  LOP3.LUT R110, R12, 0xfffff000, RZ, 0xc0, !PT ;  /* 0xfffff0000c6e7812 */ /* 0x000fe200078ec0ff */
[----:B------:R-:W-:Y:S01]  /*18e0*/  @P0 IMAD.WIDE.U32 R24, R14, R97, R150 ;  /* 0x000000610e180225 */ /* 0x000fe200078e0096 */
[----:B------:R-:W-:Y:S02]  /*18f0*/  LOP3.LUT R7, R13, 0xfffff000, RZ, 0xc0, !PT ;  /* 0xfffff0000d077812 */ /* 0x000fe400078ec0ff */
[----:B------:R-:W-:Y:S01]  /*1900*/  LOP3.LUT R134, R134, 0xfffff000, RZ, 0xc0, !PT ;  /* 0xfffff00086867812 */ /* 0x000fe200078ec0ff */
[C---:B------:R-:W-:Y:S01]  /*1910*/  @P1 IMAD.SHL.U32 R14, R10.reuse, 0x2, RZ ;  /* 0x000000020a0e1824 */ /* 0x040fe200078e00ff */
[----:B------:R-:W-:Y:S01]  /*1920*/  IADD3 R111, R111, R7, R2 ;  /* 0x000000076f6f7210 */ /* 0x000fe20007ffe002 */
[----:B------:R-:W-:Y:S01]  /*1930*/  @P0 IMAD.IADD R6, R25, 0x1, R6 ;  /* 0x0000000119060824 */ /* 0x000fe200078e0206 */
[----:B------:R-:W-:Y:S01]  /*1940*/  IADD3 R134, R3, R134, R2 ;  /* 0x0000008603867210 */ /* 0x000fe20007ffe002 */
[----:B------:R-:W-:Y:S01]  /*1950*/  @P0 IMAD.SHL.U32 R7, R10, 0x2, RZ ;  /* 0x000000020a070824 */ /* 0x000fe200078e00ff */
[----:B------:R1:W-:Y:S01]  /*1960*/  @P1 LDGSTS.E.BYPASS.LTC128B.128 [R14+0x1100], [R32.64], !P5 ;  /* 0x01100000200e1fae */ /* 0x0003e2000e901d46 */
[----:B------:R-:W-:Y:S01]  /*1970*/  SHF.R.S32.HI R3, RZ, 0x1f, R86 ;  /* 0x0000001fff037819 */ /* 0x000fe20000011456 */
[----:B------:R-:W-:Y:S01]  /*1980*/  IMAD.WIDE.U32 R154, R86, c[0x0][0x290], R154 ;  /* 0x0000a400569a7a25 */ /* 0x000fe200078e009a */
[----:B------:R-:W-:Y:S01]  /*1990*/  IADD3 R110, R9, R110, R2 ;  /* 0x0000006e096e7210 */ /* 0x000fe20007ffe002 */
[----:B------:R1:W-:Y:S01]  /*19a0*/  @P1 LDGSTS.E.BYPASS.LTC128B.128 [R14+0x3100], [R32.64+0x80], !P4 ;  /* 0x03100080200e1fae */ /* 0x0003e2000e101d46 */
[----:B------:R-:W-:Y:S01]  /*19b0*/  LOP3.LUT R138, R138, 0xfffffff8, RZ, 0xc0, !PT ;  /* 0xfffffff88a8a7812 */ /* 0x000fe200078ec0ff */
[----:B------:R-:W-:Y:S01]  /*19c0*/  IMAD R113, R3, c[0x0][0x290], RZ ;  /* 0x0000a40003717a24 */ /* 0x000fe200078e02ff */
[----:B------:R-:W-:Y:S01]  /*19d0*/  LOP3.LUT R137, R137, 0xfffffff8, RZ, 0xc0, !PT ;  /* 0xfffffff889897812 */ /* 0x000fe200078ec0ff */
[----:B------:R1:W-:Y:S01]  /*19e0*/  @P1 LDGSTS.E.BYPASS.LTC128B.128 [R14+0x5100], [R32.64+0x100], !P3 ;  /* 0x05100100200e1fae */ /* 0x0003e2000d901d46 */
[----:B------:R-:W-:Y:S01]  /*19f0*/  @P0 LEA R12, P1, R24, c[0x0][0x220], 0x1 ;  /* 0x00008800180c0a11 */ /* 0x000fe200078208ff */
[----:B------:R-:W-:Y:S01]  /*1a00*/  IMAD R3, R3, c[0x0][0x280], RZ ;  /* 0x0000a00003037a24 */ /* 0x000fe200078e02ff */
[----:B------:R-:W-:Y:S01]  /*1a10*/  LOP3.LUT R136, R136, 0xfffffff8, RZ, 0xc0, !PT ;  /* 0xfffffff888887812 */ /* 0x000fe200078ec0ff */
[----:B------:R-:W0:Y:S01]  /*1a20*/  LDGDEPBAR ;  /* 0x00000000000079af */ /* 0x000e220000000000 */
[----:B------:R-:W-:Y:S01]  /*1a30*/  @P0 LEA.HI.X R13, R24, c[0x0][0x224], R6, 0x1, P1 ;  /* 0x00008900180d0a11 */ /* 0x000fe200008f0c06 */
[----:B------:R-:W-:Y:S01]  /*1a40*/  IMAD.MOV.U32 R6, RZ, RZ, c[0x0][0x290] ;  /* 0x0000a400ff067624 */ /* 0x000fe200078e00ff */
[C---:B------:R-:W-:Y:S01]  /*1a50*/  @P0 LEA R24, P1, R99.reuse, R12, 0x1 ;  /* 0x0000000c63180211 */ /* 0x040fe200078208ff */
[----:B------:R-:W-:Y:S01]  /*1a60*/  IMAD.MOV.U32 R2, RZ, RZ, c[0x0][0x1e0] ;  /* 0x00007800ff027624 */ /* 0x000fe200078e00ff */
[----:B------:R-:W-:Y:S01]  /*1a70*/  SHF.R.S32.HI R132, RZ, 0x1f, R138 ;  /* 0x0000001fff847819 */ /* 0x000fe2000001148a */
[----:B------:R2:W-:Y:S01]  /*1a80*/  @P0 LDGSTS.E.BYPASS.LTC128B.128 [R7+0x12100], [R12.64], !P5 ;  /* 0x121000000c070fae */ /* 0x0005e2000e901d46 */
[----:B------:R-:W-:Y:S01]  /*1a90*/  @P0 LEA.HI.X R25, R99, R13, R98, 0x1, P1 ;  /* 0x0000000d63190211 */ /* 0x000fe200008f0c62 */
[----:B------:R-:W-:Y:S01]  /*1aa0*/  IMAD R113, R86, c[0x0][0x294], R113 ;  /* 0x0000a50056717a24 */ /* 0x000fe200078e0271 */
[-C--:B------:R-:W-:Y:S01]  /*1ab0*/  SHF.L.U64.HI R123, R6, R131.reuse, c[0x0][0x294] ;  /* 0x0000a500067b7619 */ /* 0x080fe20000010283 */
[----:B------:R2:W-:Y:S01]  /*1ac0*/  @P0 LDGSTS.E.BYPASS.LTC128B.128 [R7+0x14100], [R12.64+0x80], !P4 ;  /* 0x141000800c070fae */ /* 0x0005e2000e101d46 */
[----:B------:R-:W-:Y:S01]  /*1ad0*/  IMAD R3, R86, c[0x0][0x284], R3 ;  /* 0x0000a10056037a24 */ /* 0x000fe200078e0203 */
[----:B------:R-:W-:Y:S01]  /*1ae0*/  SHF.L.U64.HI R131, R2, R131, c[0x0][0x1e4] ;  /* 0x0000790002837619 */ /* 0x000fe20000010283 */
[----:B------:R-:W-:Y:S01]  /*1af0*/  IMAD.WIDE.U32 R156, R86, c[0x0][0x280], R156 ;  /* 0x0000a000569c7a25 */ /* 0x000fe200078e009c */
[----:B------:R2:W-:Y:S01]  /*1b00*/  @P0 LDGSTS.E.BYPASS.LTC128B.128 [R7+0x16100], [R12.64+0x100], !P3 ;  /* 0x161001000c070fae */ /* 0x0005e2000d901d46 */
[----:B------:R-:W-:-:S02]  /*1b10*/  SHF.R.S32.HI R126, RZ, 0x1f, R105 ;  /* 0x0000001fff7e7819 */ /* 0x000fc40000011469 */
[----:B------:R-:W-:Y:S01]  /*1b20*/  IMAD.WIDE.U32 R152, R86, c[0x0][0x280], R152 ;  /* 0x0000a00056987a25 */ /* 0x000fe200078e0098 */
[----:B------:R3:W-:Y:S01]  /*1b30*/  @P0 LDGSTS.E.BYPASS.LTC128B.128 [R7+0x13100], [R24.64], !P5 ;  /* 0x1310000018070fae */ /* 0x0007e2000e901d46 */
[----:B------:R-:W-:Y:S02]  /*1b40*/  SHF.R.S32.HI R130, RZ, 0x1f, R137 ;  /* 0x0000001fff827819 */ /* 0x000fe40000011489 */
[----:B------:R-:W-:Y:S01]  /*1b50*/  IMAD.IADD R115, R159, 0x1, R113 ;  /* 0x000000019f737824 */ /* 0x000fe200078e0271 */
[----:B------:R3:W-:Y:S01]  /*1b60*/  @P0 LDGSTS.E.BYPASS.LTC128B.128 [R7+0x15100], [R24.64+0x80], !P4 ;  /* 0x1510008018070fae */ /* 0x0007e2000e101d46 */
[----:B------:R-:W-:Y:S01]  /*1b70*/  IMAD.SHL.U32 R125, R6, 0x40, RZ ;  /* 0x00000040067d7824 */ /* 0x000fe200078e00ff */
[----:B-1----:R-:W-:Y:S01]  /*1b80*/  IADD3 R14, R20, 0x10, RZ ;  /* 0x00000010140e7810 */ /* 0x002fe20007ffe0ff */
[----:B------:R-:W-:Y:S01]  /*1b90*/  IMAD.SHL.U32 R135, R2, 0x40, RZ ;  /* 0x0000004002877824 */ /* 0x000fe200078e00ff */
[----:B------:R3:W-:Y:S01]  /*1ba0*/  @P0 LDGSTS.E.BYPASS.LTC128B.128 [R7+0x17100], [R24.64+0x100], !P3 ;  /* 0x1710010018070fae */ /* 0x0007e2000d901d46 */
[----:B------:R-:W-:Y:S01]  /*1bb0*/  IADD3 R164, P0, R164, R109, RZ ;  /* 0x0000006da4a47210 */ /* 0x000fe20007f1e0ff */
[----:B------:R-:W-:Y:S01]  /*1bc0*/  IMAD.IADD R113, R113, 0x1, R155 ;  /* 0x0000000171717824 */ /* 0x000fe200078e029b */
[----:B------:R-:W-:Y:S01]  /*1bd0*/  SHF.R.S32.HI R128, RZ, 0x1f, R136 ;  /* 0x0000001fff807819 */ /* 0x000fe20000011488 */
[----:B------:R-:W0:Y:S01]  /*1be0*/  LDGDEPBAR ;  /* 0x00000000000079af */ /* 0x000e220000000000 */
[----:B------:R-:W-:Y:S01]  /*1bf0*/  IMAD.IADD R114, R157, 0x1, R3 ;  /* 0x000000019d727824 */ /* 0x000fe200078e0203 */
[----:B------:R-:W-:Y:S01]  /*1c00*/  SHF.R.S32.HI R124, RZ, 0x1f, R104 ;  /* 0x0000001fff7c7819 */ /* 0x000fe20000011468 */
[----:B------:R-:W-:Y:S01]  /*1c10*/  IMAD.X R165, R5, 0x1, R8, P0 ;  /* 0x0000000105a57824 */ /* 0x000fe200000e0608 */
[----:B------:R-:W-:Y:S01]  /*1c20*/  IADD3 R117, P1, P0, R162, R166, R22 ;  /* 0x000000a6a2757210 */ /* 0x000fe2000783e016 */
[----:B------:R-:W-:Y:S01]  /*1c30*/  IMAD R8, R8, c[0x0][0x1e0], RZ ;  /* 0x0000780008087a24 */ /* 0x000fe200078e02ff */
[----:B------:R-:W-:Y:S01]  /*1c40*/  SHF.R.S32.HI R122, RZ, 0x1f, R103 ;  /* 0x0000001fff7a7819 */ /* 0x000fe20000011467 */
[----:B------:R-:W-:-:S02]  /*1c50*/  IMAD.IADD R112, R3, 0x1, R153 ;  /* 0x0000000103707824 */ /* 0x000fc400078e0299 */
[----:B------:R-:W-:Y:S01]  /*1c60*/  IMAD R5, R109, c[0x0][0x1e4], R8 ;  /* 0x000079006d057a24 */ /* 0x000fe200078e0208 */
[----:B--2---:R-:W-:-:S03]  /*1c70*/  IADD3 R13, R20, 0x30, RZ ;  /* 0x00000030140d7810 */ /* 0x004fc60007ffe0ff */
[----:B------:R-:W-:Y:S01]  /*1c80*/  IMAD.IADD R120, R167, 0x1, R5 ;  /* 0x00000001a7787824 */ /* 0x000fe200078e0205 */
[----:B------:R-:W-:-:S04]  /*1c90*/  IADD3 R12, R20, 0x50, RZ ;  /* 0x00000050140c7810 */ /* 0x000fc80007ffe0ff */
[----:B------:R-:W-:Y:S02]  /*1ca0*/  IADD3.X R116, R121, R120, R23, P1, P0 ;  /* 0x0000007879747210 */ /* 0x000fe40000fe0417 */
[----:B------:R-:W-:-:S13]  /*1cb0*/  ISETP.NE.AND P0, PT, RZ, UR4, PT ;  /* 0x00000004ff007c0c */ /* 0x000fda000bf05270 */
[----:B---3--:R-:W-:Y:S02]  /*1cc0*/  @P0 LOP3.LUT R186, R186, 0x1, RZ, 0xfc, !PT ;  /* 0x00000001baba0812 */ /* 0x008fe400078efcff */
.L_x_719:
[----:B------:R-:W-:Y:S01]  /*1cd0*/  SHF.R.S32.HI R4, RZ, 0x1f, R18 ;  /* 0x0000001fff047819 */ /* 0x000fe20000011412 */
[----:B------:R-:W-:Y:S04]  /*1ce0*/  DEPBAR.LE SB0, 0x2 ;  /* 0x000080800000791a */ /* 0x000fe80000000000 */
[----:B------:R-:W-:Y:S01]  /*1cf0*/  BAR.SYNC.DEFER_BLOCKING 0x0 ;  /* 0x0000000000007b1d */ /* 0x000fe20000010000 */
[----:B------:R-:W-:Y:S01]  /*1d00*/  ISETP.LE.AND P1, PT, R100, c[0x0][0x27c], PT ;  /* 0x00009f0064007a0c */ /* 0x000fe20003f23270 */
[-C--:B-1----:R-:W-:Y:S02]  /*1d10*/  IMAD R5, R131, R18.reuse, RZ ;  /* 0x0000001283057224 */ /* 0x082fe400078e02ff */
[----:B-----5:R-:W-:Y:S04]  /*1d20*/  IMAD.WIDE.U32 R28, R135, R18, RZ ;  /* 0x00000012871c7225 */ /* 0x020fe800078e00ff */
[----:B------:R-:W-:Y:S01]  /*1d30*/  IMAD R5, R4, R135, R5 ;  /* 0x0000008704057224 */ /* 0x000fe200078e0205 */
[----:B------:R-:W-:Y:S01]  /*1d40*/  IADD3 R6, P0, R117, R28, RZ ;  /* 0x0000001c75067210 */ /* 0x000fe20007f1e0ff */
[----:B------:R-:W-:Y:S02]  /*1d50*/  IMAD R2, R51, 0x3000, R0 ;  /* 0x0000300033027824 */ /* 0x000fe400078e0200 */
[----:B------:R-:W-:Y:S03]  /*1d60*/  IMAD.IADD R5, R29, 0x1, R5 ;  /* 0x000000011d057824 */ /* 0x000fe600078e0205 */
[----:B------:R-:W-:Y:S01]  /*1d70*/  IADD3 R142, R2, 0x20, RZ ;  /* 0x00000020028e7810 */ /* 0x000fe20007ffe0ff */
[----:B------:R-:W-:Y:S01]  /*1d80*/  IMAD.X R3, R5, 0x1, R116, P0 ;  /* 0x0000000105037824 */ /* 0x000fe200000e0674 */
[----:B------:R-:W-:Y:S02]  /*1d90*/  LEA R72, P0, R6, c[0x0][0x1c8], 0x1 ;  /* 0x0000720006487a11 */ /* 0x000fe400078008ff */
[----:B------:R-:W-:Y:S02]  /*1da0*/  @P6 IADD3 R142, R2, -0x20, RZ ;  /* 0xffffffe0028e6810 */ /* 0x000fe40007ffe0ff */
[----:B------:R-:W-:Y:S02]  /*1db0*/  LEA.HI.X R73, R6, c[0x0][0x1cc], R3, 0x1, P0 ;  /* 0x0000730006497a11 */ /* 0x000fe400000f0c03 */
[----:B------:R-:W-:Y:S01]  /*1dc0*/  LEA R143, R2, 0x100, 0x1 ;  /* 0x00000100028f7811 */ /* 0x000fe200078e08ff */
[----:B------:R-:W-:Y:S01]  /*1dd0*/  BSSY B1, `(.L_x_695) ;  /* 0x0000398000017945 */ /* 0x000fe20003800000 */
[----:B------:R-:W-:Y:S01]  /*1de0*/  LEA R142, R142, 0x100, 0x1 ;  /* 0x000001008e8e7811 */ /* 0x000fe200078e08ff */
[----:B------:R-:W-:-:S05]  /*1df0*/  @!P1 BRA `(.L_x_696) ;  /* 0x0000378000009947 */ /* 0x000fca0003800000 */
[-C--:B------:R-:W-:Y:S01]  /*1e00*/  IMAD R3, R127, R18.reuse, RZ ;  /* 0x000000127f037224 */ /* 0x080fe200078e02ff */
[----:B------:R-:W-:Y:S01]  /*1e10*/  LOP3.LUT P1, RZ, R186, 0x1, RZ, 0xc0, !PT ;  /* 0x00000001baff7812 */ /* 0x000fe2000782c0ff */
[-C--:B------:R-:W-:Y:S02]  /*1e20*/  IMAD R25, R123, R18.reuse, RZ ;  /* 0x000000127b197224 */ /* 0x080fe400078e02ff */
[----:B------:R-:W-:Y:S02]  /*1e30*/  IMAD R118, R18, -0x40, R93 ;  /* 0xffffffc012767824 */ /* 0x000fe400078e025d */
[C---:B------:R-:W-:Y:S02]  /*1e40*/  IMAD R3, R4.reuse, R129, R3 ;  /* 0x0000008104037224 */ /* 0x040fe400078e0203 */
[----:B------:R-:W-:Y:S01]  /*1e50*/  IMAD R25, R4, R125, R25 ;  /* 0x0000007d04197224 */ /* 0x000fe200078e0219 */
[----:B------:R-:W-:Y:S01]  /*1e60*/  IMNMX R118, R118, 0x40, PT ;  /* 0x0000004076767817 */ /* 0x000fe20003800200 */
[-C--:B------:R-:W-:Y:S04]  /*1e70*/  IMAD.WIDE.U32 R8, R129, R18.reuse, RZ ;  /* 0x0000001281087225 */ /* 0x080fe800078e00ff */
[----:B------:R-:W-:Y:S01]  /*1e80*/  IMAD.WIDE.U32 R6, R125, R18, RZ ;  /* 0x000000127d067225 */ /* 0x000fe200078e00ff */
[----:B------:R-:W-:Y:S04]  /*1e90*/  IADD3 R3, R9, R3, RZ ;  /* 0x0000000309037210 */ /* 0x000fe80007ffe0ff */
        /* <DEDUP_REMOVED lines=61> */
.L_x_699:
[----:B------:R-:W-:Y:S05]  /*2270*/  BSYNC B0 ;  /* 0x0000000000007941 */ /* 0x000fea0003800000 */
.L_x_698:
        /* <DEDUP_REMOVED lines=89> */
.L_x_702:
[----:B------:R-:W-:Y:S05]  /*2810*/  BSYNC B0 ;  /* 0x0000000000007941 */ /* 0x000fea0003800000 */
.L_x_701:
        /* <DEDUP_REMOVED lines=25> */
[----:B------:R-:W-:Y:S01]  /*29b0*/  @!P0 FMUL.FTZ R2, R41, R40 ;  /* 0x0000002829028220 */ /* 0x000fe20000410000 */
[----:B------:R-:W-:Y:S01]  /*29c0*/  @!P0 HADD2.F32 R40, -RZ, R39.H0_H0 ;  /* 0x20000027ff288230 */ /* 0x000fe20000004100 */
[-C--:B------:R-:W-:Y:S01]  /*29d0*/  @!P0 FMUL.FTZ R68, R46, R35.reuse ;  /* 0x000000232e448220 */ /* 0x080fe20000410000 */
[--C-:B------:R-:W-:Y:S01]  /*29e0*/  @!P0 HADD2.F32 R39, -RZ, R38.reuse.H0_H0 ;  /* 0x20000026ff278230 */ /* 0x100fe20000004100 */
[-C--:B------:R-:W-:Y:S01]  /*29f0*/  @!P0 FFMA.FTZ R2, R45, R44.reuse, R2 ;  /* 0x0000002c2d028223 */ /* 0x080fe20000010002 */
[----:B------:R-:W-:Y:S01]  /*2a00*/  @!P0 HADD2.F32 R45, -RZ, R38.H1_H1 ;  /* 0x30000026ff2d8230 */ /* 0x000fe20000004100 */
[----:B------:R-:W-:Y:S01]  /*2a10*/  @!P0 FMUL.FTZ R3, R40, R35 ;  /* 0x0000002328038220 */ /* 0x000fe20000410000 */
[----:B------:R-:W-:Y:S01]  /*2a20*/  @!P0 MOV R35, R27 ;  /* 0x0000001b00238202 */ /* 0x000fe20000000f00 */
[----:B------:R-:W-:Y:S01]  /*2a30*/  @!P0 FFMA.FTZ R49, R41, R44, -R49 ;  /* 0x0000002c29318223 */ /* 0x000fe20000010831 */
[----:B------:R-:W-:Y:S01]  /*2a40*/  @!P0 HADD2.F32 R44, -RZ, R64.H0_H0 ;  /* 0x20000040ff2c8230 */ /* 0x000fe20000004100 */
[-C--:B------:R-:W-:Y:S02]  /*2a50*/  @!P0 FMUL.FTZ R4, R39, R34.reuse ;  /* 0x0000002227048220 */ /* 0x080fe40000410000 */
[C---:B------:R-:W-:Y:S01]  /*2a60*/  @!P0 FMUL.FTZ R65, R45.reuse, R34 ;  /* 0x000000222d418220 */ /* 0x040fe20000410000 */
[----:B------:R-:W-:Y:S01]  /*2a70*/  @!P0 F2FP.PACK_AB R49, R2, R49 ;  /* 0x000000310231823e */ /* 0x000fe200000000ff */
[----:B------:R-:W-:Y:S01]  /*2a80*/  @!P0 FFMA.FTZ R3, R46, R47, R3 ;  /* 0x0000002f2e038223 */ /* 0x000fe20000010003 */
[--C-:B------:R-:W-:Y:S01]  /*2a90*/  @!P0 HADD2.F32 R48, -RZ, R35.reuse.H1_H1 ;  /* 0x30000023ff308230 */ /* 0x100fe20000004100 */
[----:B------:R-:W-:Y:S01]  /*2aa0*/  @!P0 FFMA.FTZ R4, R45, R44, R4 ;  /* 0x0000002c2d048223 */ /* 0x000fe20000010004 */
[----:B------:R-:W-:Y:S01]  /*2ab0*/  @!P0 MOV R24, R49 ;  /* 0x0000003100188202 */ /* 0x000fe20000000f00 */
[----:B------:R-:W-:Y:S01]  /*2ac0*/  @!P0 HADD2.F32 R35, -RZ, R35.H0_H0 ;  /* 0x20000023ff238230 */ /* 0x000fe20000004100 */
[----:B------:R-:W-:Y:S02]  /*2ad0*/  @!P0 FFMA.FTZ R68, R40, R47, -R68 ;  /* 0x0000002f28448223 */ /* 0x000fe40000010844 */
[CC--:B------:R-:W-:Y:S02]  /*2ae0*/  @!P0 FMUL.FTZ R70, R48.reuse, R42.reuse ;  /* 0x0000002a30468220 */ /* 0x0c0fe40000410000 */
        /* <DEDUP_REMOVED lines=11> */
.L_x_704:
[----:B------:R-:W-:Y:S05]  /*2ba0*/  BSYNC B0 ;  /* 0x0000000000007941 */ /* 0x000fea0003800000 */
.L_x_703:
        /* <DEDUP_REMOVED lines=46> */
[-C--:B------:R-:W-:Y:S02]  /*2e90*/  @!P0 FFMA.FTZ R4, R39, R43.reuse, R4 ;  /* 0x0000002b27048223 */ /* 0x080fe40000010004 */
[C---:B------:R-:W-:Y:S02]  /*2ea0*/  @!P0 FMUL.FTZ R5, R35.reuse, R36 ;  /* 0x0000002423058220 */ /* 0x040fe40000410000 */
[----:B------:R-:W-:Y:S02]  /*2eb0*/  @!P0 FFMA.FTZ R47, R38, R43, -R47 ;  /* 0x0000002b262f8223 */ /* 0x000fe4000001082f */
[-C--:B------:R-:W-:Y:S02]  /*2ec0*/  @!P0 FFMA.FTZ R48, R35, R44.reuse, -R48 ;  /* 0x0000002c23308223 */ /* 0x080fe40000010830 */
[----:B------:R-:W-:Y:S01]  /*2ed0*/  @!P0 FFMA.FTZ R5, R40, R44, R5 ;  /* 0x0000002c28058223 */ /* 0x000fe20000010005 */
[----:B------:R-:W-:Y:S04]  /*2ee0*/  @!P0 F2FP.PACK_AB R47, R4, R47 ;  /* 0x0000002f042f823e */ /* 0x000fe800000000ff */
[----:B------:R-:W-:Y:S02]  /*2ef0*/  @!P0 F2FP.PACK_AB R48, R5, R48 ;  /* 0x000000300530823e */ /* 0x000fe400000000ff */
[----:B------:R-:W-:Y:S02]  /*2f00*/  @!P0 MOV R26, R47 ;  /* 0x0000002f001a8202 */ /* 0x000fe40000000f00 */
[----:B------:R-:W-:Y:S05]  /*2f10*/  @!P0 MOV R27, R48 ;  /* 0x00000030001b8202 */ /* 0x000fea0000000f00 */
[----:B------:R1:W-:Y:S02]  /*2f20*/  STG.E.128 [R72.64+0x80], R24 ;  /* 0x0000801848007986 */ /* 0x0003e4000c101d06 */
.L_x_706:
[----:B------:R-:W-:Y:S05]  /*2f30*/  BSYNC B0 ;  /* 0x0000000000007941 */ /* 0x000fea0003800000 */
.L_x_705:
        /* <DEDUP_REMOVED lines=24> */
[C---:B------:R-:W-:Y:S02]  /*30c0*/  @!P0 FMUL.FTZ R2, R34.reuse, R35 ;  /* 0x0000002322028220 */ /* 0x040fe40000410000 */
[----:B------:R-:W-:Y:S01]  /*30d0*/  @!P0 FFMA.FTZ R41, R34, R37, -R41 ;  /* 0x0000002522298223 */ /* 0x000fe20000010829 */
[----:B------:R-:W-:Y:S01]  /*30e0*/  @!P0 HADD2.F32 R34, -RZ, R33.H0_H0 ;  /* 0x20000021ff228230 */ /* 0x000fe20000004100 */
[----:B------:R-:W-:Y:S01]  /*30f0*/  @!P0 FMUL.FTZ R44, R38, R9 ;  /* 0x00000009262c8220 */ /* 0x000fe20000410000 */
[----:B------:R-:W-:Y:S01]  /*3100*/  @!P0 MOV R33, R26 ;  /* 0x0000001a00218202 */ /* 0x000fe20000000f00 */
[----:B------:R-:W-:Y:S01]  /*3110*/  @!P0 FFMA.FTZ R2, R36, R37, R2 ;  /* 0x0000002524028223 */ /* 0x000fe20000010002 */
[----:B------:R-:W-:Y:S01]  /*3120*/  @!P0 HADD2.F32 R36, -RZ, R58.H0_H0 ;  /* 0x2000003aff248230 */ /* 0x000fe20000004100 */
[C---:B------:R-:W-:Y:S01]  /*3130*/  @!P0 FMUL.FTZ R3, R34.reuse, R9 ;  /* 0x0000000922038220 */ /* 0x040fe20000410000 */
[----:B------:R-:W-:Y:S01]  /*3140*/  @!P0 MOV R9, R27 ;  /* 0x0000001b00098202 */ /* 0x000fe20000000f00 */
[-C--:B------:R-:W-:Y:S01]  /*3150*/  @!P0 FFMA.FTZ R44, R34, R39.reuse, -R44 ;  /* 0x00000027222c8223 */ /* 0x080fe2000001082c */
[--C-:B------:R-:W-:Y:S01]  /*3160*/  @!P0 HADD2.F32 R37, -RZ, R33.reuse.H1_H1 ;  /* 0x30000021ff258230 */ /* 0x100fe20000004100 */
[----:B------:R-:W-:Y:S01]  /*3170*/  @!P0 FFMA.FTZ R3, R38, R39, R3 ;  /* 0x0000002726038223 */ /* 0x000fe20000010003 */
[----:B------:R-:W-:Y:S01]  /*3180*/  @!P0 F2FP.PACK_AB R41, R2, R41 ;  /* 0x000000290229823e */ /* 0x000fe200000000ff */
[----:B------:R-:W-:Y:S02]  /*3190*/  @!P0 HADD2.F32 R33, -RZ, R33.H0_H0 ;  /* 0x20000021ff218230 */ /* 0x000fe40000004100 */
[----:B------:R-:W-:Y:S01]  /*31a0*/  @!P0 FMUL.FTZ R43, R37, R8 ;  /* 0x00000008252b8220 */ /* 0x000fe20000410000 */
[----:B------:R-:W-:Y:S01]  /*31b0*/  @!P0 F2FP.PACK_AB R44, R3, R44 ;  /* 0x0000002c032c823e */ /* 0x000fe200000000ff */
[--C-:B------:R-:W-:Y:S01]  /*31c0*/  @!P0 HADD2.F32 R40, -RZ, R9.reuse.H1_H1 ;  /* 0x30000009ff288230 */ /* 0x100fe20000004100 */
[C---:B------:R-:W-:Y:S01]  /*31d0*/  @!P0 FMUL.FTZ R4, R33.reuse, R8 ;  /* 0x0000000821048220 */ /* 0x040fe20000410000 */
[----:B------:R-:W-:Y:S01]  /*31e0*/  @!P0 MOV R24, R41 ;  /* 0x0000002900188202 */ /* 0x000fe20000000f00 */
[----:B------:R-:W-:Y:S01]  /*31f0*/  @!P0 FFMA.FTZ R43, R33, R36, -R43 ;  /* 0x00000024212b8223 */ /* 0x000fe2000001082b */
[----:B------:R-:W-:Y:S01]  /*3200*/  @!P0 MOV R25, R44 ;  /* 0x0000002c00198202 */ /* 0x000fe20000000f00 */
[----:B------:R-:W-:Y:S01]  /*3210*/  @!P0 FMUL.FTZ R45, R40, R32 ;  /* 0x00000020282d8220 */ /* 0x000fe20000410000 */
[----:B------:R-:W-:Y:S01]  /*3220*/  @!P0 HADD2.F32 R9, -RZ, R9.H0_H0 ;  /* 0x20000009ff098230 */ /* 0x000fe20000004100 */
[----:B------:R-:W-:Y:S04]  /*3230*/  @!P0 FFMA.FTZ R4, R37, R36, R4 ;  /* 0x0000002425048223 */ /* 0x000fe80000010004 */
[C---:B------:R-:W-:Y:S01]  /*3240*/  @!P0 FMUL.FTZ R5, R9.reuse, R32 ;  /* 0x0000002009058220 */ /* 0x040fe20000410000 */
[----:B------:R-:W-:Y:S01]  /*3250*/  @!P0 F2FP.PACK_AB R43, R4, R43 ;  /* 0x0000002b042b823e */ /* 0x000fe200000000ff */
[-C--:B------:R-:W-:Y:S02]  /*3260*/  @!P0 FFMA.FTZ R45, R9, R42.reuse, -R45 ;  /* 0x0000002a092d8223 */ /* 0x080fe4000001082d */
[----:B------:R-:W-:Y:S01]  /*3270*/  @!P0 FFMA.FTZ R5, R40, R42, R5 ;  /* 0x0000002a28058223 */ /* 0x000fe20000010005 */
[----:B------:R-:W-:Y:S04]  /*3280*/  @!P0 MOV R26, R43 ;  /* 0x0000002b001a8202 */ /* 0x000fe80000000f00 */
[----:B------:R-:W-:Y:S04]  /*3290*/  @!P0 F2FP.PACK_AB R46, R5, R45 ;  /* 0x0000002d052e823e */ /* 0x000fe800000000ff */
[----:B------:R-:W-:Y:S05]  /*32a0*/  @!P0 MOV R27, R46 ;  /* 0x0000002e001b8202 */ /* 0x000fea0000000f00 */
[----:B------:R1:W-:Y:S02]  /*32b0*/  STG.E.128 [R72.64+0xc0], R24 ;  /* 0x0000c01848007986 */ /* 0x0003e4000c101d06 */
.L_x_708:
[----:B------:R-:W-:Y:S05]  /*32c0*/  BSYNC B0 ;  /* 0x0000000000007941 */ /* 0x000fea0003800000 */
.L_x_707:
        /* <DEDUP_REMOVED lines=56> */
.L_x_710:
[----:B------:R-:W-:Y:S05]  /*3650*/  BSYNC B0 ;  /* 0x0000000000007941 */ /* 0x000fea0003800000 */
.L_x_709:
[----:B------:R-:W-:Y:S11]  /*3660*/  ISETP.GE.AND P0, PT, R139, c[0x0][0x1d4], PT ;  /* 0x000075008b007a0c */ /* 0x000ff60003f06270 */
[----:B------:R-:W-:Y:S02]  /*3670*/  @!UPT UIADD3 URZ, URZ, URZ, URZ ;  /* 0x0000003f3f3ff290 */ /* 0x000fe4000fffe03f */
[----:B------:R-:W-:-:S05]  /*3680*/  @P0 BRA `(.L_x_700) ;  /* 0x000020c000000947 */ /* 0x000fca0003800000 */
[----:B------:R-:W-:Y:S01]  /*3690*/  ISETP.GE.AND P0, PT, R12, c[0x0][0x27c], PT ;  /* 0x00009f000c007a0c */ /* 0x000fe20003f06270 */
[----:B-1----:R-:W1:Y:S11]  /*36a0*/  LDS.128 R24, [R142+0x10000] ;  /* 0x010000008e187984 */ /* 0x002e760000000c00 */
[----:B------:R-:W-:Y:S01]  /*36b0*/  @!UPT UIADD3 URZ, URZ, URZ, URZ ;  /* 0x0000003f3f3ff290 */ /* 0x000fe2000fffe03f */
[--C-:B------:R-:W-:Y:S01]  /*36c0*/  @!P0 HADD2.F32 R33, -RZ, R52.reuse.H1_H1 ;  /* 0x30000034ff218230 */ /* 0x100fe20000004100 */
[--C-:B------:R-:W-:Y:S01]  /*36d0*/  @!P0 SHF.R.U64 R7, R28, 0x10, R29.reuse ;  /* 0x000000101c078819 */ /* 0x100fe2000000121d */
[----:B------:R-:W-:Y:S01]  /*36e0*/  @!P0 HADD2.F32 R34, -RZ, R52.H0_H0 ;  /* 0x20000034ff228230 */ /* 0x000fe20000004100 */
        /* <DEDUP_REMOVED lines=14> */
[CC--:B------:R-:W-:Y:S01]  /*37d0*/  @!P0 FMUL.FTZ R37, R31.reuse, R29.reuse ;  /* 0x0000001d1f258220 */ /* 0x0c0fe20000410000 */
        /* <DEDUP_REMOVED lines=21> */
[----:B------:R-:W-:Y:S02]  /*3930*/  @!P0 FFMA.FTZ R4, R31, R34, R4 ;  /* 0x000000221f048223 */ /* 0x000fe40000010004 */
[----:B------:R-:W-:Y:S02]  /*3940*/  @!P0 FMUL.FTZ R5, R7, R28 ;  /* 0x0000001c07058220 */ /* 0x000fe40000410000 */
[----:B------:R-:W-:Y:S02]  /*3950*/  @!P0 FFMA.FTZ R39, R9, R34, -R39 ;  /* 0x0000002209278223 */ /* 0x000fe40000010827 */
[-C--:B------:R-:W-:Y:S02]  /*3960*/  @!P0 FFMA.FTZ R40, R7, R36.reuse, -R40 ;  /* 0x0000002407288223 */ /* 0x080fe40000010828 */
[----:B------:R-:W-:Y:S01]  /*3970*/  @!P0 FFMA.FTZ R5, R33, R36, R5 ;  /* 0x0000002421058223 */ /* 0x000fe20000010005 */
[----:B------:R-:W-:Y:S04]  /*3980*/  @!P0 F2FP.PACK_AB R39, R4, R39 ;  /* 0x000000270427823e */ /* 0x000fe800000000ff */
[----:B------:R-:W-:Y:S02]  /*3990*/  @!P0 F2FP.PACK_AB R40, R5, R40 ;  /* 0x000000280528823e */ /* 0x000fe400000000ff */
[----:B------:R-:W-:Y:S02]  /*39a0*/  @!P0 MOV R26, R39 ;  /* 0x00000027001a8202 */ /* 0x000fe40000000f00 */
[----:B------:R-:W-:Y:S05]  /*39b0*/  @!P0 MOV R27, R40 ;  /* 0x00000028001b8202 */ /* 0x000fea0000000f00 */
[----:B------:R1:W-:Y:S01]  /*39c0*/  STG.E.128 [R72.64+0x140], R24 ;  /* 0x0001401848007986 */ /* 0x0003e2000c101d06 */
[----:B------:R-:W-:-:S05]  /*39d0*/  BRA `(.L_x_700) ;  /* 0x00001d7000007947 */ /* 0x000fca0003800000 */
.L_x_697:
        /* <DEDUP_REMOVED lines=47> */
.L_x_712:
[----:B------:R-:W-:Y:S05]  /*3cd0*/  BSYNC B0 ;  /* 0x0000000000007941 */ /* 0x000fea0003800000 */
.L_x_711:
[----:B------:R-:W-:Y:S04]  /*3ce0*/  IADD3 R169, P0, R166, R28, RZ ;  /* 0x0000001ca6a97210 */ /* 0x000fe80007f1e0ff */
[----:B------:R-:W-:Y:S01]  /*3cf0*/  IADD3.X R168, R120, R5, RZ, P0, !PT ;  /* 0x0000000578a87210 */ /* 0x000fe200007fe4ff */
[----:B------:R-:W-:-:S05]  /*3d00*/  @P1 BRA `(.L_x_700) ;  /* 0x00001a4000001947 */ /* 0x000fca0003800000 */
[----:B------:R-:W-:Y:S01]  /*3d10*/  ISETP.GE.AND P0, PT, R22, c[0x0][0x1d4], PT ;  /* 0x0000750016007a0c */ /* 0x000fe20003f06270 */
[----:B-1---5:R-:W-:Y:S01]  /*3d20*/  IMAD.MOV.U32 R9, RZ, RZ, R74 ;  /* 0x000000ffff097224 */ /* 0x022fe200078e004a */
[----:B------:R-:W-:Y:S01]  /*3d30*/  MOV R6, R73 ;  /* 0x0000004900067202 */ /* 0x000fe20000000f00 */
[----:B------:R-:W-:Y:S01]  /*3d40*/  IMAD.MOV.U32 R8, RZ, RZ, R75 ;  /* 0x000000ffff087224 */ /* 0x000fe200078e004b */
        /* <DEDUP_REMOVED lines=19> */
[----:B------:R-:W-:Y:S01]  /*3e80*/  IMAD R171, R51, 0x3000, RZ ;  /* 0x0000300033ab7824 */ /* 0x000fe200078e02ff */
[----:B------:R-:W-:Y:S02]  /*3e90*/  PRMT R71, R6, 0x5410, R7 ;  /* 0x0000541006477816 */ /* 0x000fe40000000007 */
[----:B------:R-:W-:Y:S02]  /*3ea0*/  PRMT R38, R5, 0x5410, R4 ;  /* 0x0000541005267816 */ /* 0x000fe40000000004 */
[----:B------:R-:W-:Y:S01]  /*3eb0*/  PRMT R39, R2, 0x5410, R3 ;  /* 0x0000541002277816 */ /* 0x000fe20000000003 */
[----:B------:R-:W-:-:S05]  /*3ec0*/  @P0 BRA `(.L_x_714) ;  /* 0x000007a000000947 */ /* 0x000fca0003800000 */
[----:B------:R-:W-:Y:S01]  /*3ed0*/  IMAD.MOV.U32 R65, RZ, RZ, R59 ;  /* 0x000000ffff417224 */ /* 0x000fe200078e003b */
[----:B------:R-:W-:Y:S01]  /*3ee0*/  ISETP.GE.AND P2, PT, R105, c[0x0][0x1d4], PT ;  /* 0x0000750069007a0c */ /* 0x000fe20003f46270 */
[----:B------:R-:W-:Y:S01]  /*3ef0*/  IMAD.MOV.U32 R45, RZ, RZ, R41 ;  /* 0x000000ffff2d7224 */ /* 0x000fe200078e0029 */
[CC--:B------:R-:W-:Y:S01]  /*3f00*/  IADD3 R175, P1, P0, R162.reuse, R169.reuse, R138 ;  /* 0x000000a9a2af7210 */ /* 0x0c0fe2000783e08a */
[----:B------:R-:W-:Y:S01]  /*3f10*/  IMAD.MOV.U32 R62, RZ, RZ, R57 ;  /* 0x000000ffff3e7224 */ /* 0x000fe200078e0039 */
[----:B------:R-:W-:Y:S02]  /*3f20*/  MOV R47, R40 ;  /* 0x00000028002f7202 */ /* 0x000fe40000000f00 */
[C---:B------:R-:W-:Y:S02]  /*3f30*/  IADD3.X R170, R121.reuse, R168, R132, P1, P0 ;  /* 0x000000a879aa7210 */ /* 0x040fe40000fe0484 */
[----:B------:R-:W-:Y:S02]  /*3f40*/  MOV R61, R58 ;  /* 0x0000003a003d7202 */ /* 0x000fe40000000f00 */
[----:B------:R-:W-:Y:S03]  /*3f50*/  MOV R55, R56 ;  /* 0x0000003800377202 */ /* 0x000fe60000000f00 */
[----:B------:R-:W-:Y:S04]  /*3f60*/  @!P2 IADD3 R173, P1, P0, R162, R169, R105 ;  /* 0x000000a9a2ada210 */ /* 0x000fe8000783e069 */
[----:B------:R-:W-:Y:S02]  /*3f70*/  @!P2 IADD3.X R172, R121, R168, R126, P1, P0 ;  /* 0x000000a879aca210 */ /* 0x000fe40000fe047e */
[C---:B------:R-:W-:Y:S04]  /*3f80*/  LEA R176, P0, R175.reuse, c[0x0][0x1c8], 0x1 ;  /* 0x00007200afb07a11 */ /* 0x040fe800078008ff */
[----:B------:R-:W-:Y:S02]  /*3f90*/  LEA.HI.X R177, R175, c[0x0][0x1cc], R170, 0x1, P0 ;  /* 0x00007300afb17a11 */ /* 0x000fe400000f0caa */
[C---:B------:R-:W-:Y:S04]  /*3fa0*/  @!P2 LEA R174, P0, R173.reuse, c[0x0][0x1c8], 0x1 ;  /* 0x00007200adaeaa11 */ /* 0x040fe800078008ff */
[----:B------:R-:W-:Y:S01]  /*3fb0*/  @!P2 LEA.HI.X R175, R173, c[0x0][0x1cc], R172, 0x1, P0 ;  /* 0x00007300adafaa11 */ /* 0x000fe200000f0cac */
[----:B------:R-:W-:Y:S01]  /*3fc0*/  IMAD.IADD R172, R108, 0x1, R171 ;  /* 0x000000016cac7824 */ /* 0x000fe200078e02ab */
[----:B------:R-:W-:Y:S02]  /*3fd0*/  IADD3 R173, R111, R171, RZ ;  /* 0x000000ab6fad7210 */ /* 0x000fe40007ffe0ff */
[----:B------:R-:W-:Y:S01]  /*3fe0*/  ISETP.GE.AND P0, PT, R22, c[0x0][0x27c], PT ;  /* 0x00009f0016007a0c */ /* 0x000fe20003f06270 */
[----:B------:R-:W-:Y:S01]  /*3ff0*/  IMAD.SHL.U32 R170, R172, 0x2, RZ ;  /* 0x00000002acaa7824 */ /* 0x000fe200078e00ff */
[----:B------:R-:W-:Y:S04]  /*4000*/  SHF.L.U32 R178, R173, 0x1, RZ ;  /* 0x00000001adb27819 */ /* 0x000fe800000006ff */
[----:B------:R-:W1:Y:S07]  /*4010*/  LDS.128 R28, [R170+0xc100] ;  /* 0x00c10000aa1c7984 */ /* 0x000e6e0000000c00 */
[--C-:B------:R-:W-:Y:S01]  /*4020*/  @!P0 SHF.R.U64 R63, R58, 0x10, R59.reuse ;  /* 0x000000103a3f8819 */ /* 0x100fe2000000123b */
[----:B------:R-:W2:Y:S01]  /*4030*/  LDS.128 R80, [R178+0xc100] ;  /* 0x00c10000b2507984 */ /* 0x000ea20000000c00 */
[----:B------:R-:W-:Y:S01]  /*4040*/  @!P0 SHF.R.U32.HI R67, RZ, 0x10, R59 ;  /* 0x00000010ff438819 */ /* 0x000fe2000001163b */
[----:B------:R-:W-:Y:S01]  /*4050*/  @!P0 HADD2.F32 R49, -RZ, R47.H0_H0 ;  /* 0x2000002fff318230 */ /* 0x000fe20000004100 */
[----:B------:R-:W-:Y:S01]  /*4060*/  @!P0 SHF.R.U64 R46, R40, 0x10, R41 ;  /* 0x00000010282e8819 */ /* 0x000fe20000001229 */
[----:B------:R-:W-:Y:S01]  /*4070*/  IMAD.MOV.U32 R40, RZ, RZ, R43 ;  /* 0x000000ffff287224 */ /* 0x000fe200078e002b */
[----:B------:R-:W-:Y:S01]  /*4080*/  @!P0 HADD2.F32 R55, -RZ, R55.H0_H0 ;  /* 0x20000037ff378230 */ /* 0x000fe20000004100 */
[----:B------:R-:W-:Y:S01]  /*4090*/  @!P0 SHF.R.U32.HI R44, RZ, 0x10, R41 ;  /* 0x00000010ff2c8819 */ /* 0x000fe20000011629 */
[----:B------:R-:W-:Y:S01]  /*40a0*/  @!P0 HADD2.F32 R61, -RZ, R61.H0_H0 ;  /* 0x2000003dff3d8230 */ /* 0x000fe20000004100 */
[--C-:B------:R-:W-:Y:S01]  /*40b0*/  @!P0 SHF.R.U32.HI R60, RZ, 0x10, R57.reuse ;  /* 0x00000010ff3c8819 */ /* 0x100fe20000011639 */
[----:B------:R-:W-:Y:S01]  /*40c0*/  @!P0 HADD2.F32 R63, -RZ, R63.H0_H0 ;  /* 0x2000003fff3f8230 */ /* 0x000fe20000004100 */
[----:B------:R-:W-:Y:S01]  /*40d0*/  @!P0 SHF.R.U64 R54, R56, 0x10, R57 ;  /* 0x0000001038368819 */ /* 0x000fe20000001239 */
[----:B------:R-:W-:Y:S01]  /*40e0*/  @!P0 HADD2.F32 R56, -RZ, R62.H0_H0 ;  /* 0x2000003eff388230 */ /* 0x000fe20000004100 */
[----:B------:R-:W-:Y:S01]  /*40f0*/  MOV R41, R42 ;  /* 0x0000002a00297202 */ /* 0x000fe20000000f00 */
[----:B------:R-:W-:Y:S01]  /*4100*/  @!P0 HADD2.F32 R44, -RZ, R44.H0_H0 ;  /* 0x2000002cff2c8230 */ /* 0x000fe20000004100 */
[--C-:B------:R-:W-:Y:S01]  /*4110*/  @!P0 SHF.R.U64 R42, R42, 0x10, R43.reuse ;  /* 0x000000102a2a8819 */ /* 0x100fe2000000122b */
[----:B------:R-:W-:Y:S01]  /*4120*/  @!P0 HADD2.F32 R54, -RZ, R54.H0_H0 ;  /* 0x20000036ff368230 */ /* 0x000fe20000004100 */
[----:B------:R-:W-:Y:S01]  /*4130*/  @!P0 SHF.R.U32.HI R43, RZ, 0x10, R43 ;  /* 0x00000010ff2b8819 */ /* 0x000fe2000001162b */
[----:B------:R-:W-:Y:S02]  /*4140*/  @!P0 HADD2.F32 R41, -RZ, R41.H0_H0 ;  /* 0x20000029ff298230 */ /* 0x000fe40000004100 */
[----:B------:R-:W-:Y:S02]  /*4150*/  @!P0 HADD2.F32 R65, -RZ, R65.H0_H0 ;  /* 0x20000041ff418230 */ /* 0x000fe40000004100 */
[----:B------:R-:W-:Y:S02]  /*4160*/  @!P0 HADD2.F32 R67, -RZ, R67.H0_H0 ;  /* 0x20000043ff438230 */ /* 0x000fe40000004100 */
[----:B------:R-:W-:Y:S02]  /*4170*/  @!P0 HADD2.F32 R50, -RZ, R45.H0_H0 ;  /* 0x2000002dff328230 */ /* 0x000fe40000004100 */
[----:B------:R-:W-:Y:S02]  /*4180*/  @!P0 HADD2.F32 R46, -RZ, R46.H0_H0 ;  /* 0x2000002eff2e8230 */ /* 0x000fe40000004100 */
[----:B------:R-:W-:Y:S01]  /*4190*/  @!P0 HADD2.F32 R43, -RZ, R43.H0_H0 ;  /* 0x2000002bff2b8230 */ /* 0x000fe20000004100 */
[----:B-1----:R-:W-:Y:S01]  /*41a0*/  @!P0 IMAD.MOV.U32 R47, RZ, RZ, R28 ;  /* 0x000000ffff2f8224 */ /* 0x002fe200078e001c */
[----:B------:R-:W-:Y:S04]  /*41b0*/  @!P0 MOV R48, R29 ;  /* 0x0000001d00308202 */ /* 0x000fe80000000f00 */
[--C-:B------:R-:W-:Y:S02]  /*41c0*/  @!P0 HADD2.F32 R52, -RZ, R47.reuse.H0_H0 ;  /* 0x2000002fff348230 */ /* 0x100fe40000004100 */
[----:B------:R-:W-:Y:S01]  /*41d0*/  @!P0 HADD2.F32 R45, -RZ, R48.H0_H0 ;  /* 0x20000030ff2d8230 */ /* 0x000fe20000004100 */
[----:B--2---:R-:W-:Y:S01]  /*41e0*/  @!P0 MOV R59, R80 ;  /* 0x00000050003b8202 */ /* 0x004fe20000000f00 */
[----:B------:R-:W-:Y:S01]  /*41f0*/  @!P0 HADD2.F32 R47, -RZ, R47.H1_H1 ;  /* 0x3000002fff2f8230 */ /* 0x000fe20000004100 */
[C---:B------:R-:W-:Y:S01]  /*4200*/  @!P0 FMUL.FTZ R2, R52.reuse, R49 ;  /* 0x0000003134028220 */ /* 0x040fe20000410000 */
[----:B------:R-:W-:Y:S01]  /*4210*/  @!P0 MOV R58, R81 ;  /* 0x00000051003a8202 */ /* 0x000fe20000000f00 */
[----:B------:R-:W-:Y:S01]  /*4220*/  @!P0 FMUL.FTZ R4, R45, R50 ;  /* 0x000000322d048220 */ /* 0x000fe20000410000 */
[--C-:B------:R-:W-:Y:S01]  /*4230*/  @!P0 HADD2.F32 R53, -RZ, R59.reuse.H0_H0 ;  /* 0x2000003bff358230 */ /* 0x100fe20000004100 */
[----:B------:R-:W-:Y:S01]  /*4240*/  @!P0 FMUL.FTZ R3, R47, R46 ;  /* 0x0000002e2f038220 */ /* 0x000fe20000410000 */
[----:B------:R-:W-:Y:S01]  /*4250*/  @!P0 MOV R64, R83 ;  /* 0x0000005300408202 */ /* 0x000fe20000000f00 */
[----:B------:R-:W-:Y:S02]  /*4260*/  @!P0 HADD2.F32 R57, -RZ, R58.H0_H0 ;  /* 0x2000003aff398230 */ /* 0x000fe40000004100 */
[C---:B------:R-:W-:Y:S02]  /*4270*/  @!P0 FMUL.FTZ R170, R53.reuse, R49 ;  /* 0x0000003135aa8220 */ /* 0x040fe40000410000 */
[-C--:B------:R-:W-:Y:S01]  /*4280*/  @!P0 FFMA.FTZ R2, R53, R55.reuse, R2 ;  /* 0x0000003735028223 */ /* 0x080fe20000010002 */
[----:B------:R-:W-:Y:S01]  /*4290*/  @!P0 HADD2.F32 R53, -RZ, R59.H1_H1 ;  /* 0x3000003bff358230 */ /* 0x000fe20000004100 */
[----:B------:R-:W-:Y:S01]  /*42a0*/  @!P0 FMUL.FTZ R172, R57, R50 ;  /* 0x0000003239ac8220 */ /* 0x000fe20000410000 */
[----:B------:R-:W-:Y:S01]  /*42b0*/  @!P0 HADD2.F32 R62, -RZ, R64.H0_H0 ;  /* 0x20000040ff3e8230 */ /* 0x000fe20000004100 */
[----:B------:R-:W-:Y:S01]  /*42c0*/  @!P0 FFMA.FTZ R170, R52, R55, -R170 ;  /* 0x0000003734aa8223 */ /* 0x000fe200000108aa */
[----:B------:R-:W-:Y:S01]  /*42d0*/  @!P0 HADD2.F32 R55, -RZ, R58.H1_H1 ;  /* 0x3000003aff378230 */ /* 0x000fe20000004100 */
[----:B------:R-:W-:Y:S01]  /*42e0*/  @!P0 FFMA.FTZ R172, R45, R56, -R172 ;  /* 0x000000382dac8223 */ /* 0x000fe200000108ac */
[----:B------:R-:W-:Y:S01]  /*42f0*/  @!P0 HADD2.F32 R45, -RZ, R48.H1_H1 ;  /* 0x30000030ff2d8230 */ /* 0x000fe20000004100 */
[----:B------:R-:W-:Y:S01]  /*4300*/  @!P0 IMAD.MOV.U32 R59, RZ, RZ, R82 ;  /* 0x000000ffff3b8224 */ /* 0x000fe200078e0052 */
[----:B------:R-:W-:Y:S01]  /*4310*/  @!P0 HADD2.F32 R58, -RZ, R60.H0_H0 ;  /* 0x2000003cff3a8230 */ /* 0x000fe20000004100 */
[-C--:B------:R-:W-:Y:S01]  /*4320*/  @!P0 FMUL.FTZ R173, R55, R44.reuse ;  /* 0x0000002c37ad8220 */ /* 0x080fe20000410000 */
[----:B------:R-:W-:Y:S01]  /*4330*/  @!P0 HADD2.F32 R64, -RZ, R64.H1_H1 ;  /* 0x30000040ff408230 */ /* 0x000fe20000004100 */
[C---:B------:R-:W-:Y:S01]  /*4340*/  @!P0 FMUL.FTZ R5, R45.reuse, R44 ;  /* 0x0000002c2d058220 */ /* 0x040fe20000410000 */
[--C-:B------:R-:W-:Y:S01]  /*4350*/  @!P0 HADD2.F32 R60, -RZ, R59.reuse.H1_H1 ;  /* 0x3000003bff3c8230 */ /* 0x100fe20000004100 */
[----:B------:R-:W-:Y:S01]  /*4360*/  @!P0 FFMA.FTZ R173, R45, R58, -R173 ;  /* 0x0000003a2dad8223 */ /* 0x000fe200000108ad */
[----:B------:R-:W-:Y:S01]  /*4370*/  @!P0 MOV R45, R30 ;  /* 0x0000001e002d8202 */ /* 0x000fe20000000f00 */
[----:B------:R-:W-:Y:S01]  /*4380*/  @!P0 FMUL.FTZ R179, R53, R46 ;  /* 0x0000002e35b38220 */ /* 0x000fe20000410000 */
[----:B------:R-:W-:Y:S01]  /*4390*/  @!P0 HADD2.F32 R59, -RZ, R59.H0_H0 ;  /* 0x2000003bff3b8230 */ /* 0x000fe20000004100 */
[----:B------:R-:W-:Y:S01]  /*43a0*/  @!P0 FMUL.FTZ R183, R64, R43 ;  /* 0x0000002b40b78220 */ /* 0x000fe20000410000 */
[----:B------:R-:W-:Y:S01]  /*43b0*/  @!P0 F2FP.PACK_AB R172, R173, R172 ;  /* 0x000000acadac823e */ /* 0x000fe200000000ff */
[-C--:B------:R-:W-:Y:S01]  /*43c0*/  @!P0 FFMA.FTZ R179, R47, R54.reuse, -R179 ;  /* 0x000000362fb38223 */ /* 0x080fe200000108b3 */
[----:B------:R-:W-:Y:S01]  /*43d0*/  @!P0 HADD2.F32 R47, -RZ, R42.H0_H0 ;  /* 0x2000002aff2f8230 */ /* 0x000fe20000004100 */
[----:B------:R-:W-:Y:S01]  /*43e0*/  @!P0 FMUL.FTZ R181, R59, R41 ;  /* 0x000000293bb58220 */ /* 0x000fe20000410000 */
[--C-:B------:R-:W-:Y:S01]  /*43f0*/  @!P0 HADD2.F32 R42, -RZ, R45.reuse.H0_H0 ;  /* 0x2000002dff2a8230 */ /* 0x100fe20000004100 */
[----:B------:R-:W-:Y:S01]  /*4400*/  @!P0 FFMA.FTZ R3, R53, R54, R3 ;  /* 0x0000003635038223 */ /* 0x000fe20000010003 */
[----:B------:R-:W-:Y:S01]  /*4410*/  @!P0 MOV R29, R172 ;  /* 0x000000ac001d8202 */ /* 0x000fe20000000f00 */
[----:B------:R-:W-:Y:S01]  /*4420*/  @!P0 FMUL.FTZ R178, R60, R47 ;  /* 0x0000002f3cb28220 */ /* 0x000fe20000410000 */
[----:B------:R-:W-:Y:S01]  /*4430*/  @!P0 F2FP.PACK_AB R179, R179, R170 ;  /* 0x000000aab3b3823e */ /* 0x000fe200000000ff */
[C---:B------:R-:W-:Y:S01]  /*4440*/  @!P0 FMUL.FTZ R6, R42.reuse, R41 ;  /* 0x000000292a068220 */ /* 0x040fe20000410000 */
[----:B------:R-:W-:Y:S01]  /*4450*/  @!P0 HADD2.F32 R41, -RZ, R40.H0_H0 ;  /* 0x20000028ff298230 */ /* 0x000fe20000004100 */
[----:B------:R-:W-:Y:S01]  /*4460*/  @!P0 IMAD.MOV.U32 R40, RZ, RZ, R31 ;  /* 0x000000ffff288224 */ /* 0x000fe200078e001f */
[----:B------:R-:W-:Y:S01]  /*4470*/  @!P0 HADD2.F32 R44, -RZ, R45.H1_H1 ;  /* 0x3000002dff2c8230 */ /* 0x000fe20000004100 */
[----:B------:R-:W-:Y:S01]  /*4480*/  @!P0 FFMA.FTZ R181, R42, R61, -R181 ;  /* 0x0000003d2ab58223 */ /* 0x000fe200000108b5 */
[----:B------:R-:W-:Y:S01]  /*4490*/  @!P0 MOV R28, R179 ;  /* 0x000000b3001c8202 */ /* 0x000fe20000000f00 */
[----:B------:R-:W-:Y:S01]  /*44a0*/  @!P0 FMUL.FTZ R180, R62, R41 ;  /* 0x000000293eb48220 */ /* 0x000fe20000410000 */
[--C-:B------:R-:W-:Y:S01]  /*44b0*/  @!P0 HADD2.F32 R42, -RZ, R40.reuse.H0_H0 ;  /* 0x20000028ff2a8230 */ /* 0x100fe20000004100 */
[----:B------:R-:W-:Y:S01]  /*44c0*/  @!P0 FFMA.FTZ R4, R57, R56, R4 ;  /* 0x0000003839048223 */ /* 0x000fe20000010004 */
[----:B------:R-:W-:Y:S01]  /*44d0*/  @!P0 HADD2.F32 R40, -RZ, R40.H1_H1 ;  /* 0x30000028ff288230 */ /* 0x000fe20000004100 */
[C---:B------:R-:W-:Y:S01]  /*44e0*/  @!P0 FFMA.FTZ R178, R44.reuse, R63, -R178 ;  /* 0x0000003f2cb28223 */ /* 0x040fe200000108b2 */
[----:B------:R-:W-:Y:S01]  /*44f0*/  @!P0 F2FP.PACK_AB R170, R3, R2 ;  /* 0x0000000203aa823e */ /* 0x000fe200000000ff */
[----:B------:R-:W-:Y:S02]  /*4500*/  @!P0 FMUL.FTZ R7, R44, R47 ;  /* 0x0000002f2c078220 */ /* 0x000fe40000410000 */
[----:B------:R-:W-:Y:S01]  /*4510*/  @!P0 FFMA.FTZ R180, R42, R65, -R180 ;  /* 0x000000412ab48223 */ /* 0x000fe200000108b4 */
[----:B------:R-:W-:Y:S01]  /*4520*/  @!P0 MOV R80, R170 ;  /* 0x000000aa00508202 */ /* 0x000fe20000000f00 */
[----:B------:R-:W-:Y:S01]  /*4530*/  @!P0 FFMA.FTZ R183, R40, R67, -R183 ;  /* 0x0000004328b78223 */ /* 0x000fe200000108b7 */
[----:B------:R-:W-:Y:S01]  /*4540*/  @!P0 F2FP.PACK_AB R178, R178, R181 ;  /* 0x000000b5b2b2823e */ /* 0x000fe200000000ff */
[----:B------:R-:W-:Y:S02]  /*4550*/  @!P0 FFMA.FTZ R5, R55, R58, R5 ;  /* 0x0000003a37058223 */ /* 0x000fe40000010005 */
[----:B------:R-:W-:Y:S01]  /*4560*/  @!P0 FFMA.FTZ R6, R59, R61, R6 ;  /* 0x0000003d3b068223 */ /* 0x000fe20000010006 */
[----:B------:R-:W-:Y:S01]  /*4570*/  @!P0 F2FP.PACK_AB R183, R183, R180 ;  /* 0x000000b4b7b7823e */ /* 0x000fe200000000ff */
[----:B------:R-:W-:Y:S01]  /*4580*/  @!P0 FMUL.FTZ R8, R42, R41 ;  /* 0x000000292a088220 */ /* 0x000fe20000410000 */
[----:B------:R-:W-:Y:S01]  /*4590*/  @!P0 F2FP.PACK_AB R173, R5, R4 ;  /* 0x0000000405ad823e */ /* 0x000fe200000000ff */
[----:B------:R-:W-:Y:S01]  /*45a0*/  @!P0 FFMA.FTZ R7, R60, R63, R7 ;  /* 0x0000003f3c078223 */ /* 0x000fe20000010007 */
[----:B------:R-:W-:Y:S01]  /*45b0*/  @!P0 MOV R31, R183 ;  /* 0x000000b7001f8202 */ /* 0x000fe20000000f00 */
[----:B------:R-:W-:Y:S02]  /*45c0*/  @!P0 FMUL.FTZ R9, R40, R43 ;  /* 0x0000002b28098220 */ /* 0x000fe40000410000 */
[----:B------:R-:W-:Y:S01]  /*45d0*/  @!P0 FFMA.FTZ R8, R62, R65, R8 ;  /* 0x000000413e088223 */ /* 0x000fe20000010008 */
[----:B------:R-:W-:Y:S01]  /*45e0*/  @!P0 F2FP.PACK_AB R180, R7, R6 ;  /* 0x0000000607b4823e */ /* 0x000fe200000000ff */
[----:B------:R-:W-:Y:S02]  /*45f0*/  @!P0 FFMA.FTZ R9, R64, R67, R9 ;  /* 0x0000004340098223 */ /* 0x000fe40000010009 */
[----:B------:R-:W-:Y:S01]  /*4600*/  @!P0 IMAD.MOV.U32 R30, RZ, RZ, R178 ;  /* 0x000000ffff1e8224 */ /* 0x000fe200078e00b2 */
[----:B------:R-:W-:Y:S01]  /*4610*/  @!P0 MOV R82, R180 ;  /* 0x000000b400528202 */ /* 0x000fe20000000f00 */
[----:B------:R-:W-:Y:S01]  /*4620*/  @!P0 IMAD.MOV.U32 R81, RZ, RZ, R173 ;  /* 0x000000ffff518224 */ /* 0x000fe200078e00ad */
[----:B------:R-:W-:Y:S02]  /*4630*/  @!P0 F2FP.PACK_AB R181, R9, R8 ;  /* 0x0000000809b5823e */ /* 0x000fe400000000ff */
[----:B------:R1:W-:Y:S02]  /*4640*/  STG.E.128 [R176.64], R28 ;  /* 0x0000001cb0007986 */ /* 0x0003e4000c101d06 */
[----:B------:R-:W-:Y:S06]  /*4650*/  @!P0 MOV R83, R181 ;  /* 0x000000b500538202 */ /* 0x000fec0000000f00 */
[----:B------:R1:W-:Y:S02]  /*4660*/  @!P2 STG.E.128 [R174.64], R80 ;  /* 0x00000050ae00a986 */ /* 0x0003e4000c101d06 */
.L_x_714:
[----:B------:R-:W-:Y:S05]  /*4670*/  BSYNC B0 ;  /* 0x0000000000007941 */ /* 0x000fea0003800000 */
.L_x_713:
[----:B------:R-:W-:Y:S01]  /*4680*/  ISETP.GE.AND P0, PT, R15, c[0x0][0x1d4], PT ;  /* 0x000075000f007a0c */ /* 0x000fe20003f06270 */
[----:B------:R-:W-:Y:S01]  /*4690*/  @!UPT UIADD3 URZ, URZ, URZ, URZ ;  /* 0x0000003f3f3ff290 */ /* 0x000fe2000fffe03f */
[----:B------:R-:W-:Y:S11]  /*46a0*/  BSSY B0, `(.L_x_715) ;  /* 0x0000074000007945 */ /* 0x000ff60003800000 */
[----:B------:R-:W-:-:S05]  /*46b0*/  @P0 BRA `(.L_x_716) ;  /* 0x0000072000000947 */ /* 0x000fca0003800000 */
[----:B------:R-:W-:Y:S02]  /*46c0*/  ISETP.GE.AND P2, PT, R104, c[0x0][0x1d4], PT ;  /* 0x0000750068007a0c */ /* 0x000fe40003f46270 */
[----:B------:R-:W-:Y:S02]  /*46d0*/  IADD3 R67, P1, P0, R162, R169, R137 ;  /* 0x000000a9a2437210 */ /* 0x000fe4000783e089 */
[----:B-1----:R-:W-:Y:S02]  /*46e0*/  IADD3 R82, R110, R171, RZ ;  /* 0x000000ab6e527210 */ /* 0x002fe40007ffe0ff */
[CC--:B------:R-:W-:Y:S07]  /*46f0*/  IADD3.X R56, R121.reuse, R168.reuse, R130, P1, P0 ;  /* 0x000000a879387210 */ /* 0x0c0fee0000fe0482 */
[----:B------:R-:W-:Y:S04]  /*4700*/  @!P2 IADD3 R65, P1, P0, R162, R169, R104 ;  /* 0x000000a9a241a210 */ /* 0x000fe8000783e068 */
[----:B------:R-:W-:Y:S02]  /*4710*/  @!P2 IADD3.X R58, R121, R168, R124, P1, P0 ;  /* 0x000000a8793aa210 */ /* 0x000fe40000fe047c */
[C---:B------:R-:W-:Y:S04]  /*4720*/  LEA R80, P0, R67.reuse, c[0x0][0x1c8], 0x1 ;  /* 0x0000720043507a11 */ /* 0x040fe800078008ff */
[----:B------:R-:W-:Y:S02]  /*4730*/  LEA.HI.X R81, R67, c[0x0][0x1cc], R56, 0x1, P0 ;  /* 0x0000730043517a11 */ /* 0x000fe400000f0c38 */
[C---:B------:R-:W-:Y:S02]  /*4740*/  @!P2 LEA R64, P0, R65.reuse, c[0x0][0x1c8], 0x1 ;  /* 0x000072004140aa11 */ /* 0x040fe400078008ff */
[----:B------:R-:W-:Y:S02]  /*4750*/  SHF.L.U32 R67, R82, 0x1, RZ ;  /* 0x0000000152437819 */ /* 0x000fe400000006ff */
[----:B------:R-:W-:Y:S01]  /*4760*/  @!P2 LEA.HI.X R65, R65, c[0x0][0x1cc], R58, 0x1, P0 ;  /* 0x000073004141aa11 */ /* 0x000fe200000f0c3a */
[----:B------:R-:W-:Y:S01]  /*4770*/  IMAD.IADD R58, R107, 0x1, R171 ;  /* 0x000000016b3a7824 */ /* 0x000fe200078e02ab */
[----:B------:R-:W-:Y:S01]  /*4780*/  ISETP.GE.AND P0, PT, R15, c[0x0][0x27c], PT ;  /* 0x00009f000f007a0c */ /* 0x000fe20003f06270 */
[----:B------:R-:W1:Y:S02]  /*4790*/  LDS.128 R60, [R67+0xc100] ;  /* 0x00c10000433c7984 */ /* 0x000e640000000c00 */
[----:B------:R-:W-:Y:S06]  /*47a0*/  IMAD.SHL.U32 R56, R58, 0x2, RZ ;  /* 0x000000023a387824 */ /* 0x000fec00078e00ff */
[----:B------:R-:W2:Y:S04]  /*47b0*/  LDS.128 R28, [R56+0xc100] ;  /* 0x00c10000381c7984 */ /* 0x000ea80000000c00 */
[----:B------:R-:W-:Y:S01]  /*47c0*/  @!P0 SHF.R.U64 R34, R34, 0x10, R35 ;  /* 0x0000001022228819 */ /* 0x000fe20000001223 */
[----:B------:R-:W-:Y:S01]  /*47d0*/  @!P0 HADD2.F32 R42, -RZ, R39.H1_H1 ;  /* 0x30000027ff2a8230 */ /* 0x000fe20000004100 */
[----:B------:R-:W-:Y:S01]  /*47e0*/  @!P0 SHF.R.U64 R40, R32, 0x10, R33 ;  /* 0x0000001020288819 */ /* 0x000fe20000001221 */
[--C-:B------:R-:W-:Y:S01]  /*47f0*/  @!P0 HADD2.F32 R44, -RZ, R71.reuse.H1_H1 ;  /* 0x30000047ff2c8230 */ /* 0x100fe20000004100 */
[----:B------:R-:W-:Y:S01]  /*4800*/  @!P0 SHF.R.U32.HI R32, RZ, 0x10, R35 ;  /* 0x00000010ff208819 */ /* 0x000fe20000011623 */
[----:B------:R-:W-:Y:S01]  /*4810*/  @!P0 HADD2.F32 R47, -RZ, R71.H0_H0 ;  /* 0x20000047ff2f8230 */ /* 0x000fe20000004100 */
[----:B------:R-:W-:Y:S01]  /*4820*/  @!P0 SHF.R.U32.HI R33, RZ, 0x10, R33 ;  /* 0x00000010ff218819 */ /* 0x000fe20000011621 */
[--C-:B------:R-:W-:Y:S01]  /*4830*/  @!P0 HADD2.F32 R53, -RZ, R70.reuse.H0_H0 ;  /* 0x20000046ff358230 */ /* 0x100fe20000004100 */
[--C-:B------:R-:W-:Y:S01]  /*4840*/  @!P0 SHF.R.U64 R46, R76, 0x10, R77.reuse ;  /* 0x000000104c2e8819 */ /* 0x100fe2000000124d */
[----:B------:R-:W-:Y:S01]  /*4850*/  @!P0 HADD2.F32 R57, -RZ, R70.H1_H1 ;  /* 0x30000046ff398230 */ /* 0x000fe20000004100 */
[----:B------:R-:W-:Y:S01]  /*4860*/  @!P0 SHF.R.U32.HI R48, RZ, 0x10, R77 ;  /* 0x00000010ff308819 */ /* 0x000fe2000001164d */
[----:B------:R-:W-:Y:S01]  /*4870*/  @!P0 HADD2.F32 R40, -RZ, R40.H0_H0 ;  /* 0x20000028ff288230 */ /* 0x000fe20000004100 */
[--C-:B------:R-:W-:Y:S01]  /*4880*/  @!P0 SHF.R.U32.HI R59, RZ, 0x10, R79.reuse ;  /* 0x00000010ff3b8819 */ /* 0x100fe2000001164f */
[----:B------:R-:W-:Y:S01]  /*4890*/  @!P0 HADD2.F32 R46, -RZ, R46.H0_H0 ;  /* 0x2000002eff2e8230 */ /* 0x000fe20000004100 */
[----:B------:R-:W-:Y:S01]  /*48a0*/  @!P0 SHF.R.U64 R55, R78, 0x10, R79 ;  /* 0x000000104e378819 */ /* 0x000fe2000000124f */
[----:B------:R-:W-:Y:S02]  /*48b0*/  @!P0 HADD2.F32 R48, -RZ, R48.H0_H0 ;  /* 0x20000030ff308230 */ /* 0x000fe40000004100 */
[----:B------:R-:W-:Y:S02]  /*48c0*/  @!P0 HADD2.F32 R59, -RZ, R59.H0_H0 ;  /* 0x2000003bff3b8230 */ /* 0x000fe40000004100 */
[----:B------:R-:W-:Y:S01]  /*48d0*/  @!P0 HADD2.F32 R55, -RZ, R55.H0_H0 ;  /* 0x20000037ff378230 */ /* 0x000fe20000004100 */
[----:B-1----:R-:W-:Y:S01]  /*48e0*/  @!P0 IMAD.MOV.U32 R49, RZ, RZ, R63 ;  /* 0x000000ffff318224 */ /* 0x002fe200078e003f */
[----:B------:R-:W-:Y:S02]  /*48f0*/  @!P0 MOV R45, R60 ;  /* 0x0000003c002d8202 */ /* 0x000fe40000000f00 */
[----:B------:R-:W-:Y:S02]  /*4900*/  @!P0 MOV R50, R62 ;  /* 0x0000003e00328202 */ /* 0x000fe40000000f00 */
[----:B------:R-:W-:Y:S02]  /*4910*/  @!P0 HADD2.F32 R54, -RZ, R49.H1_H1 ;  /* 0x30000031ff368230 */ /* 0x000fe40000004100 */
[--C-:B------:R-:W-:Y:S01]  /*4920*/  @!P0 HADD2.F32 R43, -RZ, R45.reuse.H0_H0 ;  /* 0x2000002dff2b8230 */ /* 0x100fe20000004100 */
[----:B--2---:R-:W-:Y:S01]  /*4930*/  @!P0 IMAD.MOV.U32 R35, RZ, RZ, R28 ;  /* 0x000000ffff238224 */ /* 0x004fe200078e001c */
[----:B------:R-:W-:Y:S02]  /*4940*/  @!P0 HADD2.F32 R45, -RZ, R45.H1_H1 ;  /* 0x3000002dff2d8230 */ /* 0x000fe40000004100 */
[----:B------:R-:W-:Y:S01]  /*4950*/  @!P0 HADD2.F32 R52, -RZ, R49.H0_H0 ;  /* 0x20000031ff348230 */ /* 0x000fe20000004100 */
[----:B------:R-:W-:Y:S01]  /*4960*/  @!P0 FMUL.FTZ R56, R43, R42 ;  /* 0x0000002a2b388220 */ /* 0x000fe20000410000 */
[--C-:B------:R-:W-:Y:S01]  /*4970*/  @!P0 HADD2.F32 R41, -RZ, R35.reuse.H0_H0 ;  /* 0x20000023ff298230 */ /* 0x100fe20000004100 */
[----:B------:R-:W-:Y:S01]  /*4980*/  @!P0 FMUL.FTZ R67, R45, R40 ;  /* 0x000000282d438220 */ /* 0x000fe20000410000 */
[----:B------:R-:W-:Y:S02]  /*4990*/  @!P0 HADD2.F32 R35, -RZ, R35.H1_H1 ;  /* 0x30000023ff238230 */ /* 0x000fe40000004100 */
[--C-:B------:R-:W-:Y:S01]  /*49a0*/  @!P0 HADD2.F32 R49, -RZ, R50.reuse.H0_H0 ;  /* 0x20000032ff318230 */ /* 0x100fe20000004100 */
[C---:B------:R-:W-:Y:S01]  /*49b0*/  @!P0 FMUL.FTZ R2, R41.reuse, R42 ;  /* 0x0000002a29028220 */ /* 0x040fe20000410000 */
[----:B------:R-:W-:Y:S01]  /*49c0*/  @!P0 HADD2.F32 R50, -RZ, R50.H1_H1 ;  /* 0x30000032ff328230 */ /* 0x000fe20000004100 */
[-C--:B------:R-:W-:Y:S01]  /*49d0*/  @!P0 FFMA.FTZ R56, R41, R44.reuse, -R56 ;  /* 0x0000002c29388223 */ /* 0x080fe20000010838 */
[----:B------:R-:W-:Y:S01]  /*49e0*/  @!P0 MOV R41, R29 ;  /* 0x0000001d00298202 */ /* 0x000fe20000000f00 */
[----:B------:R-:W-:Y:S01]  /*49f0*/  @!P0 FFMA.FTZ R2, R43, R44, R2 ;  /* 0x0000002c2b028223 */ /* 0x000fe20000010002 */
[----:B------:R-:W-:Y:S01]  /*4a00*/  @!P0 MOV R44, R61 ;  /* 0x0000003d002c8202 */ /* 0x000fe20000000f00 */
[C---:B------:R-:W-:Y:S01]  /*4a10*/  @!P0 FMUL.FTZ R3, R35.reuse, R40 ;  /* 0x0000002823038220 */ /* 0x040fe20000410000 */
[----:B------:R-:W-:Y:S01]  /*4a20*/  @!P0 HADD2.F32 R40, -RZ, R33.H0_H0 ;  /* 0x20000021ff288230 */ /* 0x000fe20000004100 */
[-C--:B------:R-:W-:Y:S01]  /*4a30*/  @!P0 FFMA.FTZ R67, R35, R46.reuse, -R67 ;  /* 0x0000002e23438223 */ /* 0x080fe20000010843 */
[----:B------:R-:W-:Y:S01]  /*4a40*/  @!P0 HADD2.F32 R33, -RZ, R41.H1_H1 ;  /* 0x30000029ff218230 */ /* 0x000fe20000004100 */
[----:B------:R-:W-:Y:S01]  /*4a50*/  @!P0 FFMA.FTZ R3, R45, R46, R3 ;  /* 0x0000002e2d038223 */ /* 0x000fe20000010003 */
[--C-:B------:R-:W-:Y:S02]  /*4a60*/  @!P0 HADD2.F32 R43, -RZ, R44.reuse.H0_H0 ;  /* 0x2000002cff2b8230 */ /* 0x100fe40000004100 */
[----:B------:R-:W-:Y:S01]  /*4a70*/  @!P0 HADD2.F32 R44, -RZ, R44.H1_H1 ;  /* 0x3000002cff2c8230 */ /* 0x000fe20000004100 */
[----:B------:R-:W-:Y:S01]  /*4a80*/  @!P0 FMUL.FTZ R5, R33, R40 ;  /* 0x0000002821058220 */ /* 0x000fe20000410000 */
[----:B------:R-:W-:Y:S01]  /*4a90*/  @!P0 F2FP.PACK_AB R56, R67, R56 ;  /* 0x000000384338823e */ /* 0x000fe200000000ff */
[----:B------:R-:W-:Y:S01]  /*4aa0*/  @!P0 HADD2.F32 R35, -RZ, R39.H0_H0 ;  /* 0x20000027ff238230 */ /* 0x000fe20000004100 */
[----:B------:R-:W-:Y:S01]  /*4ab0*/  @!P0 MOV R39, R31 ;  /* 0x0000001f00278202 */ /* 0x000fe20000000f00 */
[----:B------:R-:W-:Y:S01]  /*4ac0*/  @!P0 FMUL.FTZ R83, R44, R40 ;  /* 0x000000282c538220 */ /* 0x000fe20000410000 */
[----:B------:R-:W-:Y:S01]  /*4ad0*/  @!P0 MOV R28, R56 ;  /* 0x00000038001c8202 */ /* 0x000fe20000000f00 */
[----:B------:R-:W-:Y:S01]  /*4ae0*/  @!P0 HADD2.F32 R42, -RZ, R41.H0_H0 ;  /* 0x20000029ff2a8230 */ /* 0x000fe20000004100 */
[-C--:B------:R-:W-:Y:S01]  /*4af0*/  @!P0 FMUL.FTZ R58, R43, R35.reuse ;  /* 0x000000232b3a8220 */ /* 0x080fe20000410000 */
[--C-:B------:R-:W-:Y:S01]  /*4b00*/  @!P0 HADD2.F32 R40, -RZ, R39.reuse.H0_H0 ;  /* 0x20000027ff288230 */ /* 0x100fe20000004100 */
[----:B------:R-:W-:Y:S01]  /*4b10*/  @!P0 FFMA.FTZ R83, R33, R48, -R83 ;  /* 0x0000003021538223 */ /* 0x000fe20000010853 */
[----:B------:R-:W-:Y:S01]  /*4b20*/  @!P0 HADD2.F32 R33, -RZ, R32.H0_H0 ;  /* 0x20000020ff218230 */ /* 0x000fe20000004100 */
[C---:B------:R-:W-:Y:S01]  /*4b30*/  @!P0 FMUL.FTZ R4, R42.reuse, R35 ;  /* 0x000000232a048220 */ /* 0x040fe20000410000 */
[----:B------:R-:W-:Y:S01]  /*4b40*/  @!P0 HADD2.F32 R32, -RZ, R39.H1_H1 ;  /* 0x30000027ff208230 */ /* 0x000fe20000004100 */
[----:B------:R-:W-:Y:S01]  /*4b50*/  @!P0 FFMA.FTZ R58, R42, R47, -R58 ;  /* 0x0000002f2a3a8223 */ /* 0x000fe2000001083a */
[--C-:B------:R-:W-:Y:S01]  /*4b60*/  @!P0 HADD2.F32 R35, -RZ, R38.reuse.H1_H1 ;  /* 0x30000026ff238230 */ /* 0x100fe20000004100 */
[-C--:B------:R-:W-:Y:S02]  /*4b70*/  @!P0 FMUL.FTZ R173, R54, R33.reuse ;  /* 0x0000002136ad8220 */ /* 0x080fe40000410000 */
[C---:B------:R-:W-:Y:S01]  /*4b80*/  @!P0 FMUL.FTZ R9, R32.reuse, R33 ;  /* 0x0000002120098220 */ /* 0x040fe20000410000 */
[----:B------:R-:W-:Y:S01]  /*4b90*/  @!P0 F2FP.PACK_AB R83, R83, R58 ;  /* 0x0000003a5353823e */ /* 0x000fe200000000ff */
[----:B------:R-:W-:Y:S01]  /*4ba0*/  @!P0 FFMA.FTZ R173, R32, R59, -R173 ;  /* 0x0000003b20ad8223 */ /* 0x000fe200000108ad */
[----:B------:R-:W-:Y:S01]  /*4bb0*/  @!P0 F2FP.PACK_AB R58, R3, R2 ;  /* 0x00000002033a823e */ /* 0x000fe200000000ff */
[----:B------:R-:W-:Y:S01]  /*4bc0*/  @!P0 IMAD.MOV.U32 R32, RZ, RZ, R30 ;  /* 0x000000ffff208224 */ /* 0x000fe200078e001e */
[----:B------:R-:W-:Y:S01]  /*4bd0*/  @!P0 MOV R29, R83 ;  /* 0x00000053001d8202 */ /* 0x000fe20000000f00 */
[-C--:B------:R-:W-:Y:S01]  /*4be0*/  @!P0 FMUL.FTZ R82, R52, R35.reuse ;  /* 0x0000002334528220 */ /* 0x080fe20000410000 */
[----:B------:R-:W-:Y:S01]  /*4bf0*/  @!P0 MOV R60, R58 ;  /* 0x0000003a003c8202 */ /* 0x000fe20000000f00 */
[C---:B------:R-:W-:Y:S01]  /*4c00*/  @!P0 FMUL.FTZ R8, R40.reuse, R35 ;  /* 0x0000002328088220 */ /* 0x040fe20000410000 */
[----:B------:R-:W-:Y:S01]  /*4c10*/  @!P0 HADD2.F32 R35, -RZ, R38.H0_H0 ;  /* 0x20000026ff238230 */ /* 0x000fe20000004100 */
[----:B------:R-:W-:Y:S01]  /*4c20*/  @!P0 FFMA.FTZ R4, R43, R47, R4 ;  /* 0x0000002f2b048223 */ /* 0x000fe20000010004 */
[----:B------:R-:W-:Y:S01]  /*4c30*/  @!P0 HADD2.F32 R33, -RZ, R34.H0_H0 ;  /* 0x20000022ff218230 */ /* 0x000fe20000004100 */
[----:B------:R-:W-:Y:S01]  /*4c40*/  @!P0 FFMA.FTZ R82, R40, R57, -R82 ;  /* 0x0000003928528223 */ /* 0x000fe20000010852 */
[--C-:B------:R-:W-:Y:S01]  /*4c50*/  @!P0 HADD2.F32 R34, -RZ, R32.reuse.H0_H0 ;  /* 0x20000020ff228230 */ /* 0x100fe20000004100 */
[----:B------:R-:W-:Y:S01]  /*4c60*/  @!P0 FMUL.FTZ R170, R49, R35 ;  /* 0x0000002331aa8220 */ /* 0x000fe20000410000 */
[----:B------:R-:W-:Y:S01]  /*4c70*/  @!P0 HADD2.F32 R32, -RZ, R32.H1_H1 ;  /* 0x30000020ff208230 */ /* 0x000fe20000004100 */
[----:B------:R-:W-:Y:S01]  /*4c80*/  @!P0 FMUL.FTZ R175, R50, R33 ;  /* 0x0000002132af8220 */ /* 0x000fe20000410000 */
[----:B------:R-:W-:Y:S01]  /*4c90*/  @!P0 F2FP.PACK_AB R82, R173, R82 ;  /* 0x00000052ad52823e */ /* 0x000fe200000000ff */
[C---:B------:R-:W-:Y:S02]  /*4ca0*/  @!P0 FMUL.FTZ R6, R34.reuse, R35 ;  /* 0x0000002322068220 */ /* 0x040fe40000410000 */
[----:B------:R-:W-:Y:S01]  /*4cb0*/  @!P0 FFMA.FTZ R170, R34, R53, -R170 ;  /* 0x0000003522aa8223 */ /* 0x000fe200000108aa */
[----:B------:R-:W-:Y:S01]  /*4cc0*/  @!P0 MOV R31, R82 ;  /* 0x00000052001f8202 */ /* 0x000fe20000000f00 */
[----:B------:R-:W-:Y:S02]  /*4cd0*/  @!P0 FFMA.FTZ R175, R32, R55, -R175 ;  /* 0x0000003720af8223 */ /* 0x000fe400000108af */
[----:B------:R-:W-:Y:S02]  /*4ce0*/  @!P0 FFMA.FTZ R5, R44, R48, R5 ;  /* 0x000000302c058223 */ /* 0x000fe40000010005 */
[----:B------:R-:W-:Y:S01]  /*4cf0*/  @!P0 FMUL.FTZ R7, R32, R33 ;  /* 0x0000002120078220 */ /* 0x000fe20000410000 */
[----:B------:R-:W-:Y:S01]  /*4d00*/  @!P0 F2FP.PACK_AB R175, R175, R170 ;  /* 0x000000aaafaf823e */ /* 0x000fe200000000ff */
[----:B------:R-:W-:Y:S01]  /*4d10*/  @!P0 FFMA.FTZ R6, R49, R53, R6 ;  /* 0x0000003531068223 */ /* 0x000fe20000010006 */
[----:B------:R-:W-:Y:S01]  /*4d20*/  @!P0 F2FP.PACK_AB R67, R5, R4 ;  /* 0x000000040543823e */ /* 0x000fe200000000ff */
[----:B------:R-:W-:Y:S02]  /*4d30*/  @!P0 FFMA.FTZ R7, R50, R55, R7 ;  /* 0x0000003732078223 */ /* 0x000fe40000010007 */
[----:B------:R-:W-:Y:S02]  /*4d40*/  @!P0 FFMA.FTZ R8, R52, R57, R8 ;  /* 0x0000003934088223 */ /* 0x000fe40000010008 */
        /* <DEDUP_REMOVED lines=9> */
.L_x_716:
[----:B------:R-:W-:Y:S05]  /*4de0*/  BSYNC B0 ;  /* 0x0000000000007941 */ /* 0x000fea0003800000 */
.L_x_715:
[----:B------:R-:W-:Y:S11]  /*4df0*/  ISETP.GE.AND P0, PT, R16, c[0x0][0x1d4], PT ;  /* 0x0000750010007a0c */ /* 0x000ff60003f06270 */
[----:B------:R-:W-:Y:S02]  /*4e00*/  @!UPT UIADD3 URZ, URZ, URZ, URZ ;  /* 0x0000003f3f3ff290 */ /* 0x000fe4000fffe03f */
[----:B------:R-:W-:-:S05]  /*4e10*/  @P0 BRA `(.L_x_700) ;  /* 0x0000093000000947 */ /* 0x000fca0003800000 */
[-C--:B-1----:R-:W-:Y:S02]  /*4e20*/  IADD3 R62, R134, R171.reuse, RZ ;  /* 0x000000ab863e7210 */ /* 0x082fe40007ffe0ff */
[----:B------:R-:W-:Y:S02]  /*4e30*/  IADD3 R171, R106, R171, RZ ;  /* 0x000000ab6aab7210 */ /* 0x000fe40007ffe0ff */
[----:B------:R-:W-:Y:S02]  /*4e40*/  SHF.L.U32 R65, R62, 0x1, RZ ;  /* 0x000000013e417819 */ /* 0x000fe400000006ff */
[----:B------:R-:W-:Y:S01]  /*4e50*/  IADD3 R61, P1, P0, R162, R169, R136 ;  /* 0x000000a9a23d7210 */ /* 0x000fe2000783e088 */
[----:B------:R-:W-:Y:S02]  /*4e60*/  IMAD.SHL.U32 R64, R171, 0x2, RZ ;  /* 0x00000002ab407824 */ /* 0x000fe400078e00ff */
[----:B------:R-:W1:Y:S01]  /*4e70*/  LDS.128 R56, [R65+0xc100] ;  /* 0x00c1000041387984 */ /* 0x000e620000000c00 */
[----:B------:R-:W-:Y:S02]  /*4e80*/  IADD3.X R60, R121, R168, R128, P1, P0 ;  /* 0x000000a8793c7210 */ /* 0x000fe40000fe0480 */
[C---:B------:R-:W-:Y:S04]  /*4e90*/  LEA R62, P0, R61.reuse, c[0x0][0x1c8], 0x1 ;  /* 0x000072003d3e7a11 */ /* 0x040fe800078008ff */
[----:B------:R-:W-:Y:S01]  /*4ea0*/  LEA.HI.X R63, R61, c[0x0][0x1cc], R60, 0x1, P0 ;  /* 0x000073003d3f7a11 */ /* 0x000fe200000f0c3c */
[----:B------:R-:W2:Y:S01]  /*4eb0*/  LDS.128 R28, [R64+0xc100] ;  /* 0x00c10000401c7984 */ /* 0x000ea20000000c00 */
[----:B------:R-:W-:Y:S11]  /*4ec0*/  ISETP.GE.AND P0, PT, R16, c[0x0][0x27c], PT ;  /* 0x00009f0010007a0c */ /* 0x000ff60003f06270 */
[----:B------:R-:W-:Y:S02]  /*4ed0*/  @!UPT UIADD3 URZ, URZ, URZ, URZ ;  /* 0x0000003f3f3ff290 */ /* 0x000fe4000fffe03f */
[----:B------:R-:W-:Y:S01]  /*4ee0*/  @!P0 SHF.R.U64 R32, R24, 0x10, R25 ;  /* 0x0000001018208819 */ /* 0x000fe20000001219 */
[--C-:B------:R-:W-:Y:S01]  /*4ef0*/  @!P0 HADD2.F32 R40, -RZ, R68.reuse.H1_H1 ;  /* 0x30000044ff288230 */ /* 0x100fe20000004100 */
[--C-:B------:R-:W-:Y:S01]  /*4f00*/  @!P0 SHF.R.U32.HI R24, RZ, 0x10, R27.reuse ;  /* 0x00000010ff188819 */ /* 0x100fe2000001161b */
[----:B------:R-:W-:Y:S01]  /*4f10*/  @!P0 HADD2.F32 R45, -RZ, R68.H0_H0 ;  /* 0x20000044ff2d8230 */ /* 0x000fe20000004100 */
[----:B------:R-:W-:Y:S01]  /*4f20*/  @!P0 SHF.R.U64 R26, R26, 0x10, R27 ;  /* 0x000000101a1a8819 */ /* 0x000fe2000000121b */
[----:B------:R-:W-:Y:S01]  /*4f30*/  @!P0 HADD2.F32 R35, -RZ, R32.H0_H0 ;  /* 0x20000020ff238230 */ /* 0x000fe20000004100 */
[----:B------:R-:W-:Y:S01]  /*4f40*/  @!P0 SHF.R.U32.HI R25, RZ, 0x10, R25 ;  /* 0x00000010ff198819 */ /* 0x000fe20000011619 */
[--C-:B------:R-:W-:Y:S01]  /*4f50*/  @!P0 HADD2.F32 R49, -RZ, R66.reuse.H1_H1 ;  /* 0x30000042ff318230 */ /* 0x100fe20000004100 */
[--C-:B------:R-:W-:Y:S01]  /*4f60*/  @!P0 SHF.R.U32.HI R47, RZ, 0x10, R73.reuse ;  /* 0x00000010ff2f8819 */ /* 0x100fe20000011649 */
[----:B------:R-:W-:Y:S01]  /*4f70*/  @!P0 HADD2.F32 R55, -RZ, R66.H0_H0 ;  /* 0x20000042ff378230 */ /* 0x000fe20000004100 */
[----:B------:R-:W-:Y:S01]  /*4f80*/  @!P0 SHF.R.U64 R41, R72, 0x10, R73 ;  /* 0x0000001048298819 */ /* 0x000fe20000001249 */
[----:B------:R-:W-:Y:S01]  /*4f90*/  @!P0 HADD2.F32 R25, -RZ, R25.H0_H0 ;  /* 0x20000019ff198230 */ /* 0x000fe20000004100 */
[--C-:B------:R-:W-:Y:S01]  /*4fa0*/  @!P0 SHF.R.U32.HI R54, RZ, 0x10, R75.reuse ;  /* 0x00000010ff368819 */ /* 0x100fe2000001164b */
[----:B------:R-:W-:Y:S01]  /*4fb0*/  @!P0 HADD2.F32 R47, -RZ, R47.H0_H0 ;  /* 0x2000002fff2f8230 */ /* 0x000fe20000004100 */
[----:B------:R-:W-:Y:S01]  /*4fc0*/  @!P0 SHF.R.U64 R53, R74, 0x10, R75 ;  /* 0x000000104a358819 */ /* 0x000fe2000000124b */
[----:B------:R-:W-:Y:S02]  /*4fd0*/  @!P0 HADD2.F32 R41, -RZ, R41.H0_H0 ;  /* 0x20000029ff298230 */ /* 0x000fe40000004100 */
[----:B------:R-:W-:Y:S01]  /*4fe0*/  @!P0 HADD2.F32 R54, -RZ, R54.H0_H0 ;  /* 0x20000036ff368230 */ /* 0x000fe20000004100 */
[----:B-1----:R-:W-:Y:S01]  /*4ff0*/  @!P0 IMAD.MOV.U32 R44, RZ, RZ, R57 ;  /* 0x000000ffff2c8224 */ /* 0x002fe200078e0039 */
[----:B------:R-:W-:Y:S01]  /*5000*/  @!P0 MOV R42, R56 ;  /* 0x00000038002a8202 */ /* 0x000fe20000000f00 */
[----:B------:R-:W-:Y:S01]  /*5010*/  @!P0 HADD2.F32 R34, -RZ, R37.H1_H1 ;  /* 0x30000025ff228230 */ /* 0x000fe20000004100 */
[----:B------:R-:W-:Y:S01]  /*5020*/  @!P0 MOV R48, R58 ;  /* 0x0000003a00308202 */ /* 0x000fe20000000f00 */
[----:B------:R-:W-:Y:S01]  /*5030*/  @!P0 HADD2.F32 R53, -RZ, R53.H0_H0 ;  /* 0x20000035ff358230 */ /* 0x000fe20000004100 */
[----:B------:R-:W-:Y:S01]  /*5040*/  @!P0 MOV R52, R59 ;  /* 0x0000003b00348202 */ /* 0x000fe20000000f00 */
[----:B------:R-:W-:Y:S01]  /*5050*/  @!P0 HADD2.F32 R39, -RZ, R42.H0_H0 ;  /* 0x2000002aff278230 */ /* 0x000fe20000004100 */
[----:B--2---:R-:W-:Y:S01]  /*5060*/  @!P0 MOV R33, R28 ;  /* 0x0000001c00218202 */ /* 0x004fe20000000f00 */
[--C-:B------:R-:W-:Y:S01]  /*5070*/  @!P0 HADD2.F32 R43, -RZ, R44.reuse.H0_H0 ;  /* 0x2000002cff2b8230 */ /* 0x100fe20000004100 */
[----:B------:R-:W-:Y:S02]  /*5080*/  @!P0 MOV R32, R29 ;  /* 0x0000001d00208202 */ /* 0x000fe40000000f00 */
[-C--:B------:R-:W-:Y:S01]  /*5090*/  @!P0 FMUL.FTZ R60, R39, R34.reuse ;  /* 0x00000022273c8220 */ /* 0x080fe20000410000 */
[----:B------:R-:W-:Y:S02]  /*50a0*/  @!P0 HADD2.F32 R44, -RZ, R44.H1_H1 ;  /* 0x3000002cff2c8230 */ /* 0x000fe40000004100 */
[--C-:B------:R-:W-:Y:S02]  /*50b0*/  @!P0 HADD2.F32 R27, -RZ, R33.reuse.H0_H0 ;  /* 0x20000021ff1b8230 */ /* 0x100fe40000004100 */
[----:B------:R-:W-:Y:S01]  /*50c0*/  @!P0 HADD2.F32 R38, -RZ, R33.H1_H1 ;  /* 0x30000021ff268230 */ /* 0x000fe20000004100 */
[----:B------:R-:W-:Y:S01]  /*50d0*/  @!P0 FMUL.FTZ R65, R44, R25 ;  /* 0x000000192c418220 */ /* 0x000fe20000410000 */
[----:B------:R-:W-:Y:S01]  /*50e0*/  @!P0 HADD2.F32 R33, -RZ, R36.H1_H1 ;  /* 0x30000024ff218230 */ /* 0x000fe20000004100 */
[C---:B------:R-:W-:Y:S01]  /*50f0*/  @!P0 FMUL.FTZ R2, R27.reuse, R34 ;  /* 0x000000221b028220 */ /* 0x040fe20000410000 */
[----:B------:R-:W-:Y:S01]  /*5100*/  @!P0 HADD2.F32 R34, -RZ, R32.H0_H0 ;  /* 0x20000020ff228230 */ /* 0x000fe20000004100 */
[-C--:B------:R-:W-:Y:S01]  /*5110*/  @!P0 FFMA.FTZ R60, R27, R40.reuse, -R60 ;  /* 0x000000281b3c8223 */ /* 0x080fe2000001083c */
[----:B------:R-:W-:Y:S01]  /*5120*/  @!P0 HADD2.F32 R27, -RZ, R37.H0_H0 ;  /* 0x20000025ff1b8230 */ /* 0x000fe20000004100 */
[----:B------:R-:W-:Y:S01]  /*5130*/  @!P0 FMUL.FTZ R3, R38, R35 ;  /* 0x0000002326038220 */ /* 0x000fe20000410000 */
[----:B------:R-:W-:Y:S01]  /*5140*/  @!P0 HADD2.F32 R46, -RZ, R48.H0_H0 ;  /* 0x20000030ff2e8230 */ /* 0x000fe20000004100 */
[----:B------:R-:W-:Y:S01]  /*5150*/  @!P0 FFMA.FTZ R2, R39, R40, R2 ;  /* 0x0000002827028223 */ /* 0x000fe20000010002 */
[----:B------:R-:W-:Y:S01]  /*5160*/  @!P0 HADD2.F32 R42, -RZ, R42.H1_H1 ;  /* 0x3000002aff2a8230 */ /* 0x000fe20000004100 */
[-C--:B------:R-:W-:Y:S01]  /*5170*/  @!P0 FMUL.FTZ R64, R43, R27.reuse ;  /* 0x0000001b2b408220 */ /* 0x080fe20000410000 */
[----:B------:R-:W-:Y:S01]  /*5180*/  @!P0 HADD2.F32 R24, -RZ, R24.H0_H0 ;  /* 0x20000018ff188230 */ /* 0x000fe20000004100 */
[C---:B------:R-:W-:Y:S01]  /*5190*/  @!P0 FMUL.FTZ R4, R34.reuse, R27 ;  /* 0x0000001b22048220 */ /* 0x040fe20000410000 */
[--C-:B------:R-:W-:Y:S01]  /*51a0*/  @!P0 HADD2.F32 R50, -RZ, R52.reuse.H0_H0 ;  /* 0x20000034ff328230 */ /* 0x100fe20000004100 */
[----:B------:R-:W-:Y:S01]  /*51b0*/  @!P0 IMAD.MOV.U32 R27, RZ, RZ, R30 ;  /* 0x000000ffff1b8224 */ /* 0x000fe200078e001e */
[----:B------:R-:W-:Y:S01]  /*51c0*/  @!P0 HADD2.F32 R52, -RZ, R52.H1_H1 ;  /* 0x30000034ff348230 */ /* 0x000fe20000004100 */
[----:B------:R-:W-:Y:S01]  /*51d0*/  @!P0 FFMA.FTZ R64, R34, R45, -R64 ;  /* 0x0000002d22408223 */ /* 0x000fe20000010840 */
[----:B------:R-:W-:Y:S01]  /*51e0*/  @!P0 HADD2.F32 R34, -RZ, R32.H1_H1 ;  /* 0x30000020ff228230 */ /* 0x000fe20000004100 */
[----:B------:R-:W-:Y:S01]  /*51f0*/  @!P0 FMUL.FTZ R67, R46, R33 ;  /* 0x000000212e438220 */ /* 0x000fe20000410000 */
[--C-:B------:R-:W-:Y:S01]  /*5200*/  @!P0 HADD2.F32 R32, -RZ, R27.reuse.H0_H0 ;  /* 0x2000001bff208230 */ /* 0x100fe20000004100 */
[----:B------:R-:W-:Y:S01]  /*5210*/  @!P0 FMUL.FTZ R61, R42, R35 ;  /* 0x000000232a3d8220 */ /* 0x000fe20000410000 */
[----:B------:R-:W-:Y:S01]  /*5220*/  @!P0 HADD2.F32 R48, -RZ, R48.H1_H1 ;  /* 0x30000030ff308230 */ /* 0x000fe20000004100 */
[C---:B------:R-:W-:Y:S01]  /*5230*/  @!P0 FMUL.FTZ R5, R34.reuse, R25 ;  /* 0x0000001922058220 */ /* 0x040fe20000410000 */
[----:B------:R-:W-:Y:S01]  /*5240*/  @!P0 HADD2.F32 R25, -RZ, R36.H0_H0 ;  /* 0x20000024ff198230 */ /* 0x000fe20000004100 */
[----:B------:R-:W-:Y:S01]  /*5250*/  @!P0 FFMA.FTZ R65, R34, R47, -R65 ;  /* 0x0000002f22418223 */ /* 0x000fe20000010841 */
[----:B------:R-:W-:Y:S01]  /*5260*/  @!P0 MOV R34, R31 ;  /* 0x0000001f00228202 */ /* 0x000fe20000000f00 */
[C---:B------:R-:W-:Y:S01]  /*5270*/  @!P0 FMUL.FTZ R6, R32.reuse, R33 ;  /* 0x0000002120068220 */ /* 0x040fe20000410000 */
[----:B------:R-:W-:Y:S01]  /*5280*/  @!P0 HADD2.F32 R33, -RZ, R26.H0_H0 ;  /* 0x2000001aff218230 */ /* 0x000fe20000004100 */
[----:B------:R-:W-:Y:S01]  /*5290*/  @!P0 FFMA.FTZ R67, R32, R49, -R67 ;  /* 0x0000003120438223 */ /* 0x000fe20000010843 */
[----:B------:R-:W-:Y:S01]  /*52a0*/  @!P0 HADD2.F32 R32, -RZ, R27.H1_H1 ;  /* 0x3000001bff208230 */ /* 0x000fe20000004100 */
[----:B------:R-:W-:Y:S01]  /*52b0*/  @!P0 FMUL.FTZ R71, R50, R25 ;  /* 0x0000001932478220 */ /* 0x000fe20000410000 */
[--C-:B------:R-:W-:Y:S01]  /*52c0*/  @!P0 HADD2.F32 R26, -RZ, R34.reuse.H0_H0 ;  /* 0x20000022ff1a8230 */ /* 0x100fe20000004100 */
[----:B------:R-:W-:Y:S01]  /*52d0*/  @!P0 FMUL.FTZ R70, R52, R24 ;  /* 0x0000001834468220 */ /* 0x000fe20000410000 */
[----:B------:R-:W-:Y:S01]  /*52e0*/  @!P0 HADD2.F32 R27, -RZ, R34.H1_H1 ;  /* 0x30000022ff1b8230 */ /* 0x000fe20000004100 */
[----:B------:R-:W-:Y:S01]  /*52f0*/  @!P0 FMUL.FTZ R76, R48, R33 ;  /* 0x00000021304c8220 */ /* 0x000fe20000410000 */
[----:B------:R-:W-:Y:S01]  /*5300*/  @!P0 F2FP.PACK_AB R65, R65, R64 ;  /* 0x000000404141823e */ /* 0x000fe200000000ff */
[-C--:B------:R-:W-:Y:S02]  /*5310*/  @!P0 FFMA.FTZ R3, R42, R41.reuse, R3 ;  /* 0x000000292a038223 */ /* 0x080fe40000010003 */
[----:B------:R-:W-:Y:S01]  /*5320*/  @!P0 FFMA.FTZ R61, R38, R41, -R61 ;  /* 0x00000029263d8223 */ /* 0x000fe2000001083d */
[----:B------:R-:W-:Y:S01]  /*5330*/  @!P0 MOV R29, R65 ;  /* 0x00000041001d8202 */ /* 0x000fe20000000f00 */
[----:B------:R-:W-:Y:S02]  /*5340*/  @!P0 FFMA.FTZ R71, R26, R55, -R71 ;  /* 0x000000371a478223 */ /* 0x000fe40000010847 */
[----:B------:R-:W-:Y:S01]  /*5350*/  @!P0 FFMA.FTZ R70, R27, R54, -R70 ;  /* 0x000000361b468223 */ /* 0x000fe20000010846 */
[----:B------:R-:W-:Y:S01]  /*5360*/  @!P0 F2FP.PACK_AB R60, R61, R60 ;  /* 0x0000003c3d3c823e */ /* 0x000fe200000000ff */
[----:B------:R-:W-:Y:S02]  /*5370*/  @!P0 FFMA.FTZ R76, R32, R53, -R76 ;  /* 0x00000035204c8223 */ /* 0x000fe4000001084c */
[----:B------:R-:W-:Y:S01]  /*5380*/  @!P0 FFMA.FTZ R4, R43, R45, R4 ;  /* 0x0000002d2b048223 */ /* 0x000fe20000010004 */
[----:B------:R-:W-:Y:S01]  /*5390*/  @!P0 F2FP.PACK_AB R70, R70, R71 ;  /* 0x000000474646823e */ /* 0x000fe200000000ff */
        /* <DEDUP_REMOVED lines=9> */
[----:B------:R-:W-:Y:S01]  /*5430*/  @!P0 FFMA.FTZ R7, R48, R53, R7 ;  /* 0x0000003530078223 */ /* 0x000fe20000010007 */
[----:B------:R-:W-:Y:S01]  /*5440*/  @!P0 MOV R57, R61 ;  /* 0x0000003d00398202 */ /* 0x000fe20000000f00 */
[----:B------:R-:W-:Y:S02]  /*5450*/  @!P0 FFMA.FTZ R8, R50, R55, R8 ;  /* 0x0000003732088223 */ /* 0x000fe40000010008 */
[----:B------:R-:W-:Y:S01]  /*5460*/  @!P0 IMAD.MOV.U32 R28, RZ, RZ, R60 ;  /* 0x000000ffff1c8224 */ /* 0x000fe200078e003c */
[----:B------:R-:W-:Y:S01]  /*5470*/  @!P0 F2FP.PACK_AB R60, R3, R2 ;  /* 0x00000002033c823e */ /* 0x000fe200000000ff */
[----:B------:R-:W-:Y:S01]  /*5480*/  @!P0 FFMA.FTZ R9, R52, R54, R9 ;  /* 0x0000003634098223 */ /* 0x000fe20000010009 */
[----:B------:R-:W-:Y:S02]  /*5490*/  @!P0 F2FP.PACK_AB R64, R7, R6 ;  /* 0x000000060740823e */ /* 0x000fe400000000ff */
[----:B------:R1:W-:Y:S01]  /*54a0*/  STG.E.128 [R62.64], R28 ;  /* 0x0000001c3e007986 */ /* 0x0003e2000c101d06 */
[----:B------:R-:W-:Y:S01]  /*54b0*/  @!P0 IMAD.MOV.U32 R56, RZ, RZ, R60 ;  /* 0x000000ffff388224 */ /* 0x000fe200078e003c */
        /* <DEDUP_REMOVED lines=12> */
.L_x_696:
        /* <DEDUP_REMOVED lines=29> */
.L_x_700:
[----:B------:R-:W-:Y:S05]  /*5750*/  BSYNC B1 ;  /* 0x0000000000017941 */ /* 0x000fea0003800000 */
.L_x_695:
[C---:B------:R-:W-:Y:S01]  /*5760*/  ISETP.GT.AND P0, PT, R18.reuse, R11, PT ;  /* 0x0000000b1200720c */ /* 0x040fe20003f04270 */
[----:B------:R-:W-:Y:S01]  /*5770*/  @!UPT UIADD3 URZ, URZ, URZ, URZ ;  /* 0x0000003f3f3ff290 */ /* 0x000fe2000fffe03f */
[----:B------:R-:W-:Y:S11]  /*5780*/  BSSY B0, `(.L_x_717) ;  /* 0x0000041000007945 */ /* 0x000ff60003800000 */
[----:B-1----:R-:W-:Y:S01]  /*5790*/  @P0 IADD3 R5, R18, -0x1, RZ ;  /* 0xffffffff12050810 */ /* 0x002fe20007ffe0ff */
[----:B------:R-:W-:Y:S02]  /*57a0*/  @P0 IMAD.MOV.U32 R6, RZ, RZ, R144 ;  /* 0x000000ffff060224 */ /* 0x000fe400078e0090 */
[----:B------:R-:W-:Y:S01]  /*57b0*/  @P0 IMAD.MOV.U32 R7, RZ, RZ, R149 ;  /* 0x000000ffff070224 */ /* 0x000fe200078e0095 */
[----:B------:R-:W-:Y:S01]  /*57c0*/  @P0 SHF.R.S32.HI R4, RZ, 0x1f, R5 ;  /* 0x0000001fff040819 */ /* 0x000fe20000011405 */
[----:B--2---:R-:W-:Y:S02]  /*57d0*/  @P0 IMAD R3, R94, R5, RZ ;  /* 0x000000055e030224 */ /* 0x004fe400078e02ff */
[-C--:B------:R-:W-:Y:S04]  /*57e0*/  @P0 IMAD.WIDE.U32 R6, R5, R96.reuse, R6 ;  /* 0x0000006005060225 */ /* 0x080fe800078e0006 */
[----:B------:R-:W-:Y:S01]  /*57f0*/  @P0 IMAD R3, R4, R96, R3 ;  /* 0x0000006004030224 */ /* 0x000fe200078e0203 */
[----:B------:R-:W-:Y:S01]  /*5800*/  @P0 LEA R8, P1, R6, c[0x0][0x250], 0x1 ;  /* 0x0000940006080a11 */ /* 0x000fe200078208ff */
[----:B------:R-:W-:Y:S02]  /*5810*/  @P0 IMAD R2, R69, 0x3000, R10 ;  /* 0x0000300045020824 */ /* 0x000fe400078e020a */
[----:B------:R-:W-:Y:S02]  /*5820*/  @P0 IMAD.IADD R3, R7, 0x1, R3 ;  /* 0x0000000107030824 */ /* 0x000fe400078e0203 */
[----:B------:R-:W-:Y:S03]  /*5830*/  @P0 IMAD.SHL.U32 R4, R2, 0x2, RZ ;  /* 0x0000000202040824 */ /* 0x000fe600078e00ff */
[----:B------:R-:W-:Y:S02]  /*5840*/  @P0 LEA.HI.X R9, R6, c[0x0][0x254], R3, 0x1, P1 ;  /* 0x0000950006090a11 */ /* 0x000fe400008f0c03 */
[C---:B------:R-:W-:Y:S02]  /*5850*/  @P0 LEA R6, P1, R102.reuse, R8, 0x1 ;  /* 0x0000000866060211 */ /* 0x040fe400078208ff */
[C---:B------:R-:W-:Y:S01]  /*5860*/  IADD3 R3, R69.reuse, 0x1, RZ ;  /* 0x0000000145037810 */ /* 0x040fe20007ffe0ff */
        /* <DEDUP_REMOVED lines=9> */
[----:B------:R1:W-:Y:S01]  /*5900*/  @P0 LDGSTS.E.BYPASS.LTC128B.128 [R4+0x5100], [R6.64+0x100], !P3 ;  /* 0x0510010006040fae */ /* 0x0003e2000d901d46 */
[----:B------:R-:W-:Y:S03]  /*5910*/  ISETP.GE.AND P0, PT, R69, 0x1, PT ;  /* 0x000000014500780c */ /* 0x000fe60003f06270 */
[----:B------:R-:W0:Y:S01]  /*5920*/  LDGDEPBAR ;  /* 0x00000000000079af */ /* 0x000e220000000000 */
[----:B------:R-:W-:Y:S02]  /*5930*/  SEL R69, R3, RZ, !P0 ;  /* 0x000000ff03457207 */ /* 0x000fe40004000000 */
[----:B------:R-:W-:Y:S01]  /*5940*/  ISETP.GE.AND P0, PT, R109, R118, PT ;  /* 0x000000766d00720c */ /* 0x000fe20003f06270 */
[----:B------:R-:W-:Y:S04]  /*5950*/  DEPBAR.LE SB0, 0x2 ;  /* 0x000080800000791a */ /* 0x000fe80000000000 */
[----:B------:R-:W-:Y:S08]  /*5960*/  BAR.SYNC.DEFER_BLOCKING 0x0 ;  /* 0x0000000000007b1d */ /* 0x000ff00000010000 */
[----:B------:R-:W-:-:S05]  /*5970*/  @P0 BRA `(.L_x_718) ;  /* 0x0000021000000947 */ /* 0x000fca0003800000 */
[C---:B-1----:R-:W-:Y:S01]  /*5980*/  LEA R4, P0, R18.reuse, R164, 0x6 ;  /* 0x000000a412047211 */ /* 0x042fe200078030ff */
[----:B------:R-:W-:Y:S03]  /*5990*/  IMAD.MOV.U32 R118, RZ, RZ, R160 ;  /* 0x000000ffff767224 */ /* 0x000fe600078e00a0 */
[----:B------:R-:W-:Y:S01]  /*59a0*/  LEA.HI.X.SX32 R5, R18, R165, 0x6, P0 ;  /* 0x000000a512057211 */ /* 0x000fe200000f36ff */
[----:B-----5:R-:W-:Y:S04]  /*59b0*/  IMAD.WIDE.U32 R28, R4, c[0x0][0x208], R118 ;  /* 0x00008200041c7a25 */ /* 0x020fe800078e0076 */
[----:B------:R-:W-:Y:S01]  /*59c0*/  IMAD R2, R5, c[0x0][0x208], RZ ;  /* 0x0000820005027a24 */ /* 0x000fe200078e02ff */
[----:B------:R-:W-:Y:S03]  /*59d0*/  LEA R8, P0, R28, c[0x0][0x1f8], 0x1 ;  /* 0x00007e001c087a11 */ /* 0x000fe600078008ff */
        /* <DEDUP_REMOVED lines=27> */
.L_x_718:
[----:B-1----:R-:W-:Y:S05]  /*5b90*/  BSYNC B0 ;  /* 0x0000000000007941 */ /* 0x002fea0003800000 */
.L_x_717:
[----:B------:R-:W-:Y:S04]  /*5ba0*/  IADD3 R2, R18, -0x2, RZ ;  /* 0xfffffffe12027810 */ /* 0x000fe80007ffe0ff */
[C---:B------:R-:W-:Y:S11]  /*5bb0*/  ISETP.GE.AND P0, PT, R2.reuse, R11, PT ;  /* 0x0000000b0200720c */ /* 0x040ff60003f06270 */
[----:B------:R-:W-:Y:S02]  /*5bc0*/  @!UPT UIADD3 URZ, URZ, URZ, URZ ;  /* 0x0000003f3f3ff290 */ /* 0x000fe4000fffe03f */
[----:B------:R-:W-:Y:S01]  /*5bd0*/  @P0 SHF.R.S32.HI R5, RZ, 0x1f, R2 ;  /* 0x0000001fff050819 */ /* 0x000fe20000011402 */
[----:B------:R-:W-:Y:S02]  /*5be0*/  @P0 IMAD R4, R95, R2, RZ ;  /* 0x000000025f040224 */ /* 0x000fe400078e02ff */
[----:B------:R-:W-:Y:S02]  /*5bf0*/  @P0 IMAD.MOV.U32 R6, RZ, RZ, R146 ;  /* 0x000000ffff060224 */ /* 0x000fe400078e0092 */
[----:B------:R-:W-:Y:S02]  /*5c00*/  @P0 IMAD.MOV.U32 R7, RZ, RZ, R151 ;  /* 0x000000ffff070224 */ /* 0x000fe400078e0097 */
[-C--:B------:R-:W-:Y:S02]  /*5c10*/  @P0 IMAD R4, R5, R97.reuse, R4 ;  /* 0x0000006105040224 */ /* 0x080fe400078e0204 */
[----:B------:R-:W-:Y:S04]  /*5c20*/  @P0 IMAD.WIDE.U32 R6, R2, R97, R6 ;  /* 0x0000006102060225 */ /* 0x000fe800078e0006 */
[----:B------:R-:W-:Y:S01]  /*5c30*/  @P0 IMAD.IADD R4, R7, 0x1, R4 ;  /* 0x0000000107040824 */ /* 0x000fe200078e0204 */
[C---:B------:R-:W-:Y:S01]  /*5c40*/  @P0 LEA R8, P1, R6.reuse, c[0x0][0x220], 0x1 ;  /* 0x0000880006080a11 */ /* 0x040fe200078208ff */
[----:B------:R-:W-:Y:S03]  /*5c50*/  @P0 IMAD R3, R69, 0x3000, R10 ;  /* 0x0000300045030824 */ /* 0x000fe600078e020a */
[----:B------:R-:W-:Y:S01]  /*5c60*/  @P0 LEA.HI.X R9, R6, c[0x0][0x224], R4, 0x1, P1 ;  /* 0x0000890006090a11 */ /* 0x000fe200008f0c04 */
[----:B------:R-:W-:Y:S01]  /*5c70*/  @P0 IMAD.SHL.U32 R5, R3, 0x2, RZ ;  /* 0x0000000203050824 */ /* 0x000fe200078e00ff */
[----:B------:R-:W-:Y:S02]  /*5c80*/  @P0 LEA R6, P1, R99, R8, 0x1 ;  /* 0x0000000863060211 */ /* 0x000fe400078208ff */
[----:B------:R-:W-:Y:S02]  /*5c90*/  IADD3 R4, R51, 0x1, RZ ;  /* 0x0000000133047810 */ /* 0x000fe40007ffe0ff */
        /* <DEDUP_REMOVED lines=13> */
[C---:B------:R-:W-:Y:S02]  /*5d70*/  ISETP.GT.AND P0, PT, R18.reuse, R11, PT ;  /* 0x0000000b1200720c */ /* 0x040fe40003f04270 */
[----:B------:R-:W-:Y:S11]  /*5d80*/  IADD3 R18, R18, -0x1, RZ ;  /* 0xffffffff12127810 */ /* 0x000ff60007ffe0ff */
[----:B------:R-:W-:-:S05]  /*5d90*/  @P0 BRA `(.L_x_719) ;  /* 0xffffbf3000000947 */ /* 0x000fca000383ffff */
[----:B------:R-:W-:Y:S06]  /*5da0*/  BAR.SYNC.DEFER_BLOCKING 0x0 ;  /* 0x0000000000007b1d */ /* 0x000fec0000010000 */
.L_x_694:
        /* <DEDUP_REMOVED lines=23> */
[----:B------:R-:W-:Y:S01]  /*5f20*/  MOV R4, RZ ;  /* 0x000000ff00047202 */ /* 0x000fe20000000f00 */
[----:B------:R-:W-:Y:S01]  /*5f30*/  CS2R R6, SRZ ;  /* 0x0000000000067805 */ /* 0x000fe2000001ff00 */
[----:B------:R-:W-:Y:S01]  /*5f40*/  CS2R R82, SRZ ;  /* 0x0000000000527805 */ /* 0x000fe2000001ff00 */
[----:B------:R-:W-:Y:S01]  /*5f50*/  CS2R R80, SRZ ;  /* 0x0000000000507805 */ /* 0x000fe2000001ff00 */
[----:B-----5:R-:W-:Y:S01]  /*5f60*/  CS2R R78, SRZ ;  /* 0x00000000004e7805 */ /* 0x020fe2000001ff00 */
        /* <DEDUP_REMOVED lines=33> */
[----:B------:R-:W-:Y:S01]  /*6180*/  IMAD R8, R88, c[0x0][0x1b8], RZ ;  /* 0x00006e0058087a24 */ /* 0x000fe200078e02ff */
[----:B------:R-:W-:Y:S01]  /*6190*/  SHF.R.S32.HI R0, RZ, 0x1f, R91 ;  /* 0x0000001fff007819 */ /* 0x000fe2000001145b */
[----:B------:R-:W-:Y:S01]  /*61a0*/  IMAD.WIDE.U32 R18, R91, c[0x0][0x178], RZ ;  /* 0x00005e005b127a25 */ /* 0x000fe200078e00ff */
[CC--:B------:R-:W-:Y:S01]  /*61b0*/  LEA.HI R17, R9.reuse, R84.reuse, RZ, 0x3 ;  /* 0x0000005409117211 */ /* 0x0c0fe200078f18ff */
[----:B------:R-:W-:Y:S01]  /*61c0*/  BSSY B0, `(.L_x_721) ;  /* 0x000009e000007945 */ /* 0x000fe20003800000 */
[----:B------:R-:W-:Y:S01]  /*61d0*/  LEA.HI R13, R9, R84, RZ, 0x4 ;  /* 0x00000054090d7211 */ /* 0x000fe200078f20ff */
[----:B------:R-:W-:Y:S01]  /*61e0*/  IMAD R0, R0, c[0x0][0x178], RZ ;  /* 0x00005e0000007a24 */ /* 0x000fe200078e02ff */
[----:B------:R-:W-:Y:S01]  /*61f0*/  LOP3.LUT R3, R17, 0xfffffff8, RZ, 0xc0, !PT ;  /* 0xfffffff811037812 */ /* 0x000fe200078ec0ff */
[----:B------:R-:W-:Y:S01]  /*6200*/  IMAD R21, R185, c[0x0][0x1bc], R8 ;  /* 0x00006f00b9157a24 */ /* 0x000fe200078e0208 */
[----:B------:R-:W-:Y:S01]  /*6210*/  SHF.R.S32.HI R6, RZ, 0x4, R13 ;  /* 0x00000004ff067819 */ /* 0x000fe2000001140d */
[----:B------:R-:W-:Y:S01]  /*6220*/  IMAD R15, R91, c[0x0][0x17c], R0 ;  /* 0x00005f005b0f7a24 */ /* 0x000fe200078e0200 */
[----:B------:R-:W-:Y:S01]  /*6230*/  SHF.R.S32.HI R5, RZ, 0x3, R17 ;  /* 0x00000003ff057819 */ /* 0x000fe20000011411 */
[----:B------:R-:W-:Y:S01]  /*6240*/  IMAD.IADD R0, R84, 0x1, -R3 ;  /* 0x0000000154007824 */ /* 0x000fe200078e0a03 */
[----:B------:R-:W-:Y:S01]  /*6250*/  LEA.HI R7, R13, R6, RZ, 0x1 ;  /* 0x000000060d077211 */ /* 0x000fe200078f08ff */
[----:B------:R-:W-:Y:S01]  /*6260*/  IMAD.MOV.U32 R3, RZ, RZ, 0x1 ;  /* 0x00000001ff037424 */ /* 0x000fe200078e00ff */
[----:B------:R-:W-:Y:S01]  /*6270*/  LOP3.LUT R186, R186, 0xfffffffe, RZ, 0xc0, !PT ;  /* 0xfffffffebaba7812 */ /* 0x000fe200078ec0ff */
[C---:B------:R-:W-:Y:S01]  /*6280*/  IMAD.SHL.U32 R16, R0.reuse, 0x8, RZ ;  /* 0x0000000800107824 */ /* 0x040fe200078e00ff */
[----:B------:R-:W-:Y:S01]  /*6290*/  ISETP.NE.U32.AND P3, PT, RZ, c[0x0][0x348], PT ;  /* 0x0000d200ff007a0c */ /* 0x000fe20003f65070 */
[----:B------:R-:W-:Y:S01]  /*62a0*/  IMAD.SHL.U32 R8, R0, 0x40, RZ ;  /* 0x0000004000087824 */ /* 0x000fe200078e00ff */
[----:B------:R-:W-:Y:S01]  /*62b0*/  ISETP.NE.AND P4, PT, R3, c[0x0][0x2c4], PT ;  /* 0x0000b10003007a0c */ /* 0x000fe20003f85270 */
[----:B------:R-:W-:Y:S01]  /*62c0*/  IMAD.IADD R19, R19, 0x1, R15 ;  /* 0x0000000113137824 */ /* 0x000fe200078e020f */
[----:B------:R-:W-:Y:S01]  /*62d0*/  LOP3.LUT R3, R7, 0xfffffffe, RZ, 0xc0, !PT ;  /* 0xfffffffe07037812 */ /* 0x000fe200078ec0ff */
[----:B------:R-:W-:Y:S01]  /*62e0*/  IMAD R42, R87, c[0x0][0x2c4], RZ ;  /* 0x0000b100572a7a24 */ /* 0x000fe200078e02ff */
[----:B------:R-:W-:Y:S01]  /*62f0*/  ISETP.NE.AND.EX P3, PT, RZ, c[0x0][0x34c], PT, P3 ;  /* 0x0000d300ff007a0c */ /* 0x000fe20003f65330 */
[----:B-1----:R-:W-:Y:S01]  /*6300*/  IMAD.SHL.U32 R11, R5, 0x40, RZ ;  /* 0x00000040050b7824 */ /* 0x002fe200078e00ff */
[----:B------:R-:W-:Y:S01]  /*6310*/  LOP3.LUT R13, R13, 0xfffffff0, RZ, 0xc0, !PT ;  /* 0xfffffff00d0d7812 */ /* 0x000fe200078ec0ff */
[----:B------:R-:W-:Y:S01]  /*6320*/  IMAD.IADD R3, R6, 0x1, -R3 ;  /* 0x0000000106037824 */ /* 0x000fe200078e0a03 */
[----:B------:R-:W-:Y:S01]  /*6330*/  IADD3 R6, R16, 0x80, RZ ;  /* 0x0000008010067810 */ /* 0x000fe20007ffe0ff */
[----:B------:R-:W-:Y:S01]  /*6340*/  IMAD.WIDE.U32 R18, R185, c[0x0][0x1b8], R18 ;  /* 0x00006e00b9127a25 */ /* 0x000fe200078e0012 */
[----:B------:R-:W-:-:S02]  /*6350*/  LOP3.LUT R11, R11, 0x1c0, RZ, 0xc0, !PT ;  /* 0x000001c00b0b7812 */ /* 0x000fc400078ec0ff */
[C---:B------:R-:W-:Y:S01]  /*6360*/  ISETP.GE.AND P2, PT, R6.reuse, c[0x0][0x1d4], PT ;  /* 0x0000750006007a0c */ /* 0x040fe20003f46270 */
[----:B------:R-:W-:Y:S01]  /*6370*/  IMAD.IADD R19, R19, 0x1, R21 ;  /* 0x0000000113137824 */ /* 0x000fe200078e0215 */
[----:B------:R-:W-:Y:S02]  /*6380*/  ISETP.GE.AND P1, PT, R6, c[0x0][0x198], PT ;  /* 0x0000660006007a0c */ /* 0x000fe40003f26270 */
[----:B------:R-:W-:Y:S02]  /*6390*/  LOP3.LUT R7, R11, 0x38, R16, 0xf8, !PT ;  /* 0x000000380b077812 */ /* 0x000fe400078ef810 */
[----:B------:R-:W-:Y:S02]  /*63a0*/  P2R R10, PR, RZ, 0x2 ;  /* 0x00000002ff0a7803 */ /* 0x000fe40000000000 */
[----:B------:R-:W-:Y:S02]  /*63b0*/  LOP3.LUT P1, RZ, R0, 0x2, RZ, 0xc0, !PT ;  /* 0x0000000200ff7812 */ /* 0x000fe4000782c0ff */
[----:B------:R-:W-:-:S02]  /*63c0*/  SHF.R.U32.HI R192, RZ, 0x3, R11 ;  /* 0x00000003ffc07819 */ /* 0x000fc4000001160b */
[----:B------:R-:W-:Y:S02]  /*63d0*/  SHF.R.S32.HI R11, RZ, 0x1f, R184 ;  /* 0x0000001fff0b7819 */ /* 0x000fe400000114b8 */
[----:B------:R-:W-:Y:S02]  /*63e0*/  @P2 LOP3.LUT R186, R186, 0x1, RZ, 0xfc, !PT ;  /* 0x00000001baba2812 */ /* 0x000fe400078efcff */
[C---:B------:R-:W-:Y:S01]  /*63f0*/  LOP3.LUT P2, RZ, R0.reuse, 0x4, RZ, 0xc0, !PT ;  /* 0x0000000400ff7812 */ /* 0x040fe2000784c0ff */
[----:B------:R-:W-:Y:S01]  /*6400*/  IMAD R0, R0, 0x20, R5 ;  /* 0x0000002000007824 */ /* 0x000fe200078e0205 */
[----:B------:R-:W-:Y:S02]  /*6410*/  LOP3.LUT R192, R7, R192, RZ, 0x3c, !PT ;  /* 0x000000c007c07212 */ /* 0x000fe400078e3cff */
[----:B------:R-:W-:Y:S01]  /*6420*/  SEL R7, R11, RZ, !P3 ;  /* 0x000000ff0b077207 */ /* 0x000fe20005800000 */
[----:B------:R-:W-:Y:S01]  /*6430*/  IMAD R15, R85, 0x80, R0 ;  /* 0x00000080550f7824 */ /* 0x000fe200078e0200 */
[----:B------:R-:W-:-:S02]  /*6440*/  SEL R22, R184, RZ, !P3 ;  /* 0x000000ffb8167207 */ /* 0x000fc40005800000 */
[----:B------:R-:W-:Y:S01]  /*6450*/  SHF.R.S32.HI R12, RZ, 0x1f, R2 ;  /* 0x0000001fff0c7819 */ /* 0x000fe20000011402 */
[----:B------:R-:W-:Y:S01]  /*6460*/  @P4 IMAD.HI.U32 R0, R15, c[0x0][0x2c8], RZ ;  /* 0x0000b2000f004a27 */ /* 0x000fe200078e00ff */
[----:B------:R-:W-:Y:S02]  /*6470*/  IADD3 R21, P3, R5, R2, RZ ;  /* 0x0000000205157210 */ /* 0x000fe40007f7e0ff */
[----:B------:R-:W-:Y:S01]  /*6480*/  LOP3.LUT R8, R8, 0x1c0, RZ, 0xc0, !PT ;  /* 0x000001c008087812 */ /* 0x000fe200078ec0ff */
[----:B------:R-:W-:Y:S01]  /*6490*/  IMAD R7, R7, c[0x0][0x1c0], RZ ;  /* 0x0000700007077a24 */ /* 0x000fe200078e02ff */
[----:B------:R-:W-:Y:S01]  /*64a0*/  LEA.HI.X.SX32 R2, R5, R12, 0x1, P3 ;  /* 0x0000000c05027211 */ /* 0x000fe200018f0eff */
[----:B------:R-:W-:Y:S01]  /*64b0*/  IMAD.MOV.U32 R24, RZ, RZ, R15 ;  /* 0x000000ffff187224 */ /* 0x000fe200078e000f */
[----:B------:R-:W-:Y:S01]  /*64c0*/  @P4 SHF.R.U32.HI R24, RZ, c[0x0][0x2cc], R0 ;  /* 0x0000b300ff184a19 */ /* 0x000fe20000011600 */
[----:B------:R-:W-:Y:S01]  /*64d0*/  IMAD R7, R22, c[0x0][0x1c4], R7 ;  /* 0x0000710016077a24 */ /* 0x000fe200078e0207 */
[----:B------:R-:W-:Y:S01]  /*64e0*/  LOP3.LUT R17, R8, 0x8, R17, 0xf8, !PT ;  /* 0x0000000808117812 */ /* 0x000fe200078ef811 */
[----:B------:R-:W-:Y:S01]  /*64f0*/  IMAD.WIDE.U32 R22, R22, c[0x0][0x1c0], R18 ;  /* 0x0000700016167a25 */ /* 0x000fe200078e0012 */
[----:B------:R-:W-:-:S02]  /*6500*/  IADD3 R18, -R24, RZ, RZ ;  /* 0x000000ff18127210 */ /* 0x000fc40007ffe1ff */
[----:B------:R-:W-:Y:S01]  /*6510*/  SHF.R.S32.HI R6, RZ, 0x1f, R24 ;  /* 0x0000001fff067819 */ /* 0x000fe20000011418 */
[----:B------:R-:W-:Y:S01]  /*6520*/  IMAD.IADD R0, R84, 0x1, -R13 ;  /* 0x0000000154007824 */ /* 0x000fe200078e0a0d */
[----:B------:R-:W-:Y:S01]  /*6530*/  SHF.R.U32.HI R8, RZ, 0x3, R8 ;  /* 0x00000003ff087819 */ /* 0x000fe20000011608 */
[----:B------:R-:W-:Y:S01]  /*6540*/  IMAD R18, R18, c[0x0][0x2c4], R15 ;  /* 0x0000b10012127a24 */ /* 0x000fe200078e020f */
[----:B------:R-:W-:Y:S01]  /*6550*/  LEA.HI R80, R9, R84, RZ, 0x5 ;  /* 0x0000005409507211 */ /* 0x000fe200078f28ff */
[----:B------:R-:W-:Y:S01]  /*6560*/  IMAD R15, R6, c[0x0][0x1b0], RZ ;  /* 0x00006c00060f7a24 */ /* 0x000fe200078e02ff */
[----:B------:R-:W-:Y:S01]  /*6570*/  SHF.R.S32.HI R13, RZ, 0x1f, R0 ;  /* 0x0000001fff0d7819 */ /* 0x000fe20000011400 */
[----:B------:R-:W-:Y:S01]  /*6580*/  IMAD.IADD R7, R23, 0x1, R7 ;  /* 0x0000000117077824 */ /* 0x000fe200078e0207 */
[----:B------:R-:W-:Y:S01]  /*6590*/  LOP3.LUT R8, R17, R8, RZ, 0x3c, !PT ;  /* 0x0000000811087212 */ /* 0x000fe200078e3cff */
[----:B------:R-:W-:Y:S01]  /*65a0*/  IMAD.MOV.U32 R6, RZ, RZ, R22 ;  /* 0x000000ffff067224 */ /* 0x000fe200078e0016 */
[----:B------:R-:W-:Y:S01]  /*65b0*/  SHF.R.S32.HI R17, RZ, 0x1f, R16 ;  /* 0x0000001fff117819 */ /* 0x000fe20000011410 */
[----:B------:R-:W-:Y:S01]  /*65c0*/  IMAD R15, R24, c[0x0][0x1b4], R15 ;  /* 0x00006d00180f7a24 */ /* 0x000fe200078e020f */
[----:B------:R-:W-:Y:S01]  /*65d0*/  ISETP.GE.AND P6, PT, R16, c[0x0][0x1d4], PT ;  /* 0x0000750010007a0c */ /* 0x000fe20003fc6270 */
[----:B------:R-:W-:-:S04]  /*65e0*/  IMAD.WIDE.U32 R24, R24, c[0x0][0x1b0], R6 ;  /* 0x00006c0018187a25 */ /* 0x000fc800078e0006 */
[C---:B------:R-:W-:Y:S02]  /*65f0*/  IMAD R12, R2.reuse, c[0x0][0x1e0], RZ ;  /* 0x00007800020c7a24 */ /* 0x040fe400078e02ff */
[----:B------:R-:W-:Y:S01]  /*6600*/  IMAD R6, R2, c[0x0][0x208], RZ ;  /* 0x0000820002067a24 */ /* 0x000fe200078e02ff */
[----:B------:R-:W-:Y:S01]  /*6610*/  LEA.HI R2, R13, R0, RZ, 0x3 ;  /* 0x000000000d027211 */ /* 0x000fe200078f18ff */
[C---:B------:R-:W-:Y:S01]  /*6620*/  IMAD R12, R21.reuse, c[0x0][0x1e4], R12 ;  /* 0x00007900150c7a24 */ /* 0x040fe200078e020c */
[----:B------:R-:W-:Y:S01]  /*6630*/  SHF.R.S32.HI R13, RZ, 0x1f, R18 ;  /* 0x0000001fff0d7819 */ /* 0x000fe20000011412 */
[----:B------:R-:W-:Y:S01]  /*6640*/  IMAD.WIDE.U32 R22, R21, c[0x0][0x1e0], R16 ;  /* 0x0000780015167a25 */ /* 0x000fe200078e0010 */
[----:B------:R-:W-:-:S03]  /*6650*/  LOP3.LUT R7, R2, 0xfffffff8, RZ, 0xc0, !PT ;  /* 0xfffffff802077812 */ /* 0x000fc600078ec0ff */
[----:B------:R-:W-:Y:S02]  /*6660*/  IMAD R13, R13, c[0x0][0x1a8], RZ ;  /* 0x00006a000d0d7a24 */ /* 0x000fe400078e02ff */
[----:B------:R-:W-:Y:S02]  /*6670*/  IMAD.IADD R7, R0, 0x1, -R7 ;  /* 0x0000000100077824 */ /* 0x000fe400078e0a07 */
[----:B------:R-:W-:Y:S02]  /*6680*/  IMAD R0, R18, c[0x0][0x1ac], R13 ;  /* 0x00006b0012007a24 */ /* 0x000fe400078e020d */
[----:B------:R-:W-:Y:S01]  /*6690*/  IMAD.IADD R23, R23, 0x1, R12 ;  /* 0x0000000117177824 */ /* 0x000fe200078e020c */
[C---:B------:R-:W-:Y:S01]  /*66a0*/  LOP3.LUT P4, RZ, R7.reuse, 0x4, RZ, 0xc0, !PT ;  /* 0x0000000407ff7812 */ /* 0x040fe2000788c0ff */
[----:B------:R-:W-:Y:S02]  /*66b0*/  IMAD.SHL.U32 R14, R7, 0x40, RZ ;  /* 0x00000040070e7824 */ /* 0x000fe400078e00ff */
[----:B------:R-:W-:Y:S01]  /*66c0*/  IMAD.IADD R25, R25, 0x1, R15 ;  /* 0x0000000119197824 */ /* 0x000fe200078e020f */
[----:B------:R-:W-:Y:S01]  /*66d0*/  LEA.HI R15, R9, R84, RZ, 0x6 ;  /* 0x00000054090f7211 */ /* 0x000fe200078f30ff */
[C---:B------:R-:W-:Y:S01]  /*66e0*/  IMAD R6, R21.reuse, c[0x0][0x20c], R6 ;  /* 0x0000830015067a24 */ /* 0x040fe200078e0206 */
[----:B------:R-:W-:Y:S01]  /*66f0*/  LOP3.LUT R14, R14, 0x1c0, RZ, 0xc0, !PT ;  /* 0x000001c00e0e7812 */ /* 0x000fe200078ec0ff */
[----:B------:R-:W-:-:S04]  /*6700*/  IMAD.WIDE.U32 R20, R21, c[0x0][0x208], R16 ;  /* 0x0000820015147a25 */ /* 0x000fc800078e0010 */
[----:B------:R-:W-:-:S04]  /*6710*/  IMAD.WIDE.U32 R18, R18, c[0x0][0x1a8], R24 ;  /* 0x00006a0012127a25 */ /* 0x000fc800078e0018 */
[----:B------:R-:W-:Y:S01]  /*6720*/  IMAD.IADD R21, R21, 0x1, R6 ;  /* 0x0000000115157824 */ /* 0x000fe200078e0206 */
[----:B------:R-:W-:Y:S01]  /*6730*/  IADD3 R19, R19, R0, RZ ;  /* 0x0000000013137210 */ /* 0x000fe20007ffe0ff */
[----:B------:R-:W-:Y:S01]  /*6740*/  IMAD.SHL.U32 R2, R2, 0x40, RZ ;  /* 0x0000004002027824 */ /* 0x000fe200078e00ff */
[C---:B------:R-:W-:Y:S01]  /*6750*/  LEA R6, P3, R18.reuse, c[0x0][0x160], 0x1 ;  /* 0x0000580012067a11 */ /* 0x040fe200078608ff */
[----:B------:R-:W-:Y:S02]  /*6760*/  IMAD.SHL.U32 R15, R15, 0x8, RZ ;  /* 0x000000080f0f7824 */ /* 0x000fe400078e00ff */
[C---:B------:R-:W-:Y:S01]  /*6770*/  IMAD.WIDE.U32 R196, R185.reuse, c[0x0][0x1e8], R22 ;  /* 0x00007a00b9c47a25 */ /* 0x040fe200078e0016 */
[----:B------:R-:W-:Y:S02]  /*6780*/  LEA.HI.X R0, R18, c[0x0][0x164], R19, 0x1, P3 ;  /* 0x0000590012007a11 */ /* 0x000fe400018f0c13 */
[----:B------:R-:W-:Y:S01]  /*6790*/  ISETP.NE.U32.AND P3, PT, RZ, c[0x0][0x350], PT ;  /* 0x0000d400ff007a0c */ /* 0x000fe20003f65070 */
[----:B------:R-:W-:Y:S01]  /*67a0*/  IMAD.WIDE.U32 R20, R185, c[0x0][0x210], R20 ;  /* 0x00008400b9147a25 */ /* 0x000fe200078e0014 */
[----:B------:R-:W-:Y:S01]  /*67b0*/  LOP3.LUT R192, R192, 0xfffffe00, R15, 0xf8, !PT ;  /* 0xfffffe00c0c07812 */ /* 0x000fe200078ef80f */
[----:B------:R1:W3:Y:S01]  /*67c0*/  SHFL.IDX PT, R18, R6, RZ, 0x181f ;  /* 0x00181fff06127589 */ /* 0x0002e200000e0000 */
[----:B------:R-:W-:Y:S01]  /*67d0*/  ISETP.NE.AND.EX P3, PT, RZ, c[0x0][0x354], PT, P3 ;  /* 0x0000d500ff007a0c */ /* 0x000fe20003f65330 */
[----:B------:R-:W-:-:S02]  /*67e0*/  IMAD R15, R85, 0x80, R5 ;  /* 0x00000080550f7824 */ /* 0x000fc400078e0205 */
[----:B------:R1:W4:Y:S01]  /*67f0*/  SHFL.IDX PT, R19, R0, RZ, 0x181f ;  /* 0x00181fff00137589 */ /* 0x00032200000e0000 */
[--C-:B--2---:R-:W-:Y:S01]  /*6800*/  @P0 SHF.R.S32.HI R13, RZ, 0x1f, R4.reuse ;  /* 0x0000001fff0d0819 */ /* 0x104fe20000011404 */
[----:B------:R-:W-:Y:S02]  /*6810*/  @P0 IMAD.MOV.U32 R12, RZ, RZ, R4 ;  /* 0x000000ffff0c0224 */ /* 0x000fe400078e0004 */
[----:B------:R-:W-:Y:S02]  /*6820*/  IMAD R4, R88, c[0x0][0x1e8], RZ ;  /* 0x00007a0058047a24 */ /* 0x000fe400078e02ff */
[----:B------:R-:W-:Y:S01]  /*6830*/  @!P0 IMAD.MOV.U32 R13, RZ, RZ, R11 ;  /* 0x000000ffff0d8224 */ /* 0x000fe200078e000b */
[----:B------:R-:W-:Y:S01]  /*6840*/  P2R R11, PR, RZ, 0x10 ;  /* 0x00000010ff0b7803 */ /* 0x000fe20000000000 */
[----:B------:R-:W-:Y:S02]  /*6850*/  IMAD R11, R185, c[0x0][0x1ec], R4 ;  /* 0x00007b00b90b7a24 */ /* 0x000fe400078e0204 */
[----:B------:R-:W-:-:S02]  /*6860*/  IMAD R4, R3, 0x200, R8 ;  /* 0x0000020003047824 */ /* 0x000fc400078e0208 */
[----:B------:R-:W-:Y:S02]  /*6870*/  IMAD.SHL.U32 R3, R3, 0x8, RZ ;  /* 0x0000000803037824 */ /* 0x000fe400078e00ff */
[----:B------:R-:W-:Y:S01]  /*6880*/  @!P0 IMAD.MOV.U32 R12, RZ, RZ, R184 ;  /* 0x000000ffff0c8224 */ /* 0x000fe200078e00b8 */
[----:B------:R-:W-:Y:S01]  /*6890*/  LOP3.LUT P0, RZ, R7, 0x2, RZ, 0xc0, !PT ;  /* 0x0000000207ff7812 */ /* 0x000fe2000780c0ff */
[----:B------:R-:W-:Y:S01]  /*68a0*/  IMAD.IADD R197, R11, 0x1, R197 ;  /* 0x000000010bc57824 */ /* 0x000fe200078e02c5 */
[----:B------:R-:W-:Y:S01]  /*68b0*/  LOP3.LUT R3, R14, 0x8, R3, 0xf8, !PT ;  /* 0x000000080e037812 */ /* 0x000fe200078ef803 */
[----:B------:R-:W-:Y:S01]  /*68c0*/  IMAD R88, R88, c[0x0][0x210], RZ ;  /* 0x0000840058587a24 */ /* 0x000fe200078e02ff */
[----:B------:R-:W-:Y:S02]  /*68d0*/  SHF.R.U32.HI R14, RZ, 0x3, R14 ;  /* 0x00000003ff0e7819 */ /* 0x000fe4000001160e */
[----:B------:R-:W-:Y:S01]  /*68e0*/  LEA.HI R11, R9, R84, RZ, 0x3 ;  /* 0x00000054090b7211 */ /* 0x000fe200078f18ff */
[----:B------:R-:W-:Y:S01]  /*68f0*/  IMAD R88, R185, c[0x0][0x214], R88 ;  /* 0x00008500b9587a24 */ /* 0x000fe200078e0258 */
[----:B------:R-:W-:-:S02]  /*6900*/  LOP3.LUT R3, R3, R14, RZ, 0x3c, !PT ;  /* 0x0000000e03037212 */ /* 0x000fc400078e3cff */
[----:B------:R-:W-:Y:S01]  /*6910*/  SEL R194, R12, RZ, !P3 ;  /* 0x000000ff0cc27207 */ /* 0x000fe20005800000 */
[----:B------:R-:W-:Y:S01]  /*6920*/  IMAD.IADD R89, R88, 0x1, R21 ;  /* 0x0000000158597824 */ /* 0x000fe200078e0215 */
[----:B------:R-:W-:Y:S01]  /*6930*/  LOP3.LUT R2, R3, 0xfffffe00, R2, 0xf8, !PT ;  /* 0xfffffe0003027812 */ /* 0x000fe200078ef802 */
[----:B------:R-:W-:Y:S01]  /*6940*/  IMAD.MOV.U32 R3, RZ, RZ, 0x10 ;  /* 0x00000010ff037424 */ /* 0x000fe200078e00ff */
[----:B------:R-:W-:Y:S01]  /*6950*/  SEL R12, R13, RZ, !P3 ;  /* 0x000000ff0d0c7207 */ /* 0x000fe20005800000 */
[----:B------:R-:W-:Y:S01]  /*6960*/  IMAD.WIDE.U32 R196, R194, c[0x0][0x1f0], R196 ;  /* 0x00007c00c2c47a25 */ /* 0x000fe200078e00c4 */
[----:B------:R-:W-:Y:S02]  /*6970*/  LOP3.LUT R11, R11, 0xfffffff8, RZ, 0xc0, !PT ;  /* 0xfffffff80b0b7812 */ /* 0x000fe400078ec0ff */
[----:B------:R-:W-:Y:S01]  /*6980*/  SEL R3, R3, 0xfffffff0, !P0 ;  /* 0xfffffff003037807 */ /* 0x000fe20004000000 */
[C---:B------:R-:W-:Y:S01]  /*6990*/  IMAD R201, R12.reuse, c[0x0][0x1f0], RZ ;  /* 0x00007c000cc97a24 */ /* 0x040fe200078e02ff */
[----:B------:R-:W-:Y:S01]  /*69a0*/  ISETP.GE.AND P0, PT, R15, R42, PT ;  /* 0x0000002a0f00720c */ /* 0x000fe20003f06270 */
[----:B------:R-:W-:Y:S01]  /*69b0*/  IMAD R199, R12, c[0x0][0x218], RZ ;  /* 0x000086000cc77a24 */ /* 0x000fe200078e02ff */
[----:B------:R-:W-:Y:S01]  /*69c0*/  MOV R88, R20 ;  /* 0x0000001400587202 */ /* 0x000fe20000000f00 */
[----:B------:R-:W-:Y:S01]  /*69d0*/  IMAD.IADD R8, R84, 0x1, -R11 ;  /* 0x0000000154087824 */ /* 0x000fe200078e0a0b */
[----:B------:R-:W-:Y:S01]  /*69e0*/  IADD3 R11, R16, 0x40, RZ ;  /* 0x00000040100b7810 */ /* 0x000fe20007ffe0ff */
[----:B------:R-:W-:-:S02]  /*69f0*/  IMAD R201, R194, c[0x0][0x1f4], R201 ;  /* 0x00007d00c2c97a24 */ /* 0x000fc400078e02c9 */
[----:B------:R-:W-:Y:S01]  /*6a00*/  IMAD R199, R194, c[0x0][0x21c], R199 ;  /* 0x00008700c2c77a24 */ /* 0x000fe200078e02c7 */
[C---:B------:R-:W-:Y:S01]  /*6a10*/  ISETP.GE.AND P5, PT, R11.reuse, c[0x0][0x1d4], PT ;  /* 0x000075000b007a0c */ /* 0x040fe20003fa6270 */
[----:B------:R-:W-:Y:S01]  /*6a20*/  IMAD.SHL.U32 R8, R8, 0x8, RZ ;  /* 0x0000000808087824 */ /* 0x000fe200078e00ff */
[----:B------:R-:W-:Y:S01]  /*6a30*/  ISETP.GE.AND P4, PT, R11, c[0x0][0x198], PT ;  /* 0x000066000b007a0c */ /* 0x000fe20003f86270 */
[----:B------:R-:W-:-:S03]  /*6a40*/  IMAD.WIDE.U32 R194, R194, c[0x0][0x218], R88 ;  /* 0x00008600c2c27a25 */ /* 0x000fc600078e0058 */
[----:B------:R-:W-:Y:S01]  /*6a50*/  ISETP.GE.AND P3, PT, R8, c[0x0][0x198], PT ;  /* 0x0000660008007a0c */ /* 0x000fe20003f66270 */
[----:B------:R-:W-:Y:S02]  /*6a60*/  IMAD.IADD R201, R197, 0x1, R201 ;  /* 0x00000001c5c97824 */ /* 0x000fe400078e02c9 */
[----:B------:R-:W-:Y:S01]  /*6a70*/  IMAD.IADD R199, R195, 0x1, R199 ;  /* 0x00000001c3c77824 */ /* 0x000fe200078e02c7 */
[----:B------:R-:W-:Y:S05]  /*6a80*/  @P0 BRA `(.L_x_722) ;  /* 0x0000011000000947 */ /* 0x000fea0003800000 */
[C---:B-1-34-:R-:W-:Y:S02]  /*6a90*/  IADD3 R12, R8.reuse, 0x80, RZ ;  /* 0x00000080080c7810 */ /* 0x05afe40007ffe0ff */
[----:B------:R-:W-:Y:S02]  /*6aa0*/  SHF.R.S32.HI R14, RZ, 0x1f, R11 ;  /* 0x0000001fff0e7819 */ /* 0x000fe4000001140b */
[----:B------:R-:W-:Y:S02]  /*6ab0*/  LEA R20, P0, R8, R18, 0x1 ;  /* 0x0000001208147211 */ /* 0x000fe400078008ff */
[----:B------:R-:W-:-:S02]  /*6ac0*/  SHF.R.S32.HI R13, RZ, 0x1f, R12 ;  /* 0x0000001fff0d7819 */ /* 0x000fc4000001140c */
[----:B------:R-:W-:Y:S02]  /*6ad0*/  LEA.HI R14, R14, R11, RZ, 0x3 ;  /* 0x0000000b0e0e7211 */ /* 0x000fe400078f18ff */
[----:B------:R-:W-:Y:S02]  /*6ae0*/  LEA.HI.X R21, R8, R19, R17, 0x1, P0 ;  /* 0x0000001308157211 */ /* 0x000fe400000f0c11 */
[----:B------:R-:W-:Y:S01]  /*6af0*/  LEA.HI R13, R13, R12, RZ, 0x3 ;  /* 0x0000000c0d0d7211 */ /* 0x000fe200078f18ff */
[----:B------:R-:W-:Y:S01]  /*6b00*/  IMAD.SHL.U32 R12, R192, 0x2, RZ ;  /* 0x00000002c00c7824 */ /* 0x000fe200078e00ff */
[----:B------:R-:W-:Y:S02]  /*6b10*/  ISETP.NE.AND P0, PT, R10, RZ, PT ;  /* 0x000000ff0a00720c */ /* 0x000fe40003f05270 */
[----:B------:R-:W-:Y:S02]  /*6b20*/  LOP3.LUT R14, R14, 0xfffffff8, RZ, 0xc0, !PT ;  /* 0xfffffff80e0e7812 */ /* 0x000fe400078ec0ff */
[----:B------:R-:W-:Y:S01]  /*6b30*/  LOP3.LUT R13, R13, 0xfffffff8, RZ, 0xc0, !PT ;  /* 0xfffffff80d0d7812 */ /* 0x000fe200078ec0ff */
[----:B------:R-:W-:Y:S01]  /*6b40*/  @!PT LDS RZ, [RZ] ;  /* 0x00000000fffff984 */ /* 0x000fe20000000800 */
[----:B------:R1:W-:Y:S02]  /*6b50*/  LDGSTS.E.BYPASS.LTC128B.128 [R12+0x18100], [R20.64], !P3 ;  /* 0x18100000140c7fae */ /* 0x0003e4000d901d46 */
[----:B------:R-:W-:-:S04]  /*6b60*/  IMAD.WIDE R22, R14, 0x2, R18 ;  /* 0x000000020e167825 */ /* 0x000fc800078e0212 */
[----:B------:R-:W-:Y:S01]  /*6b70*/  IMAD.WIDE R18, R13, 0x2, R18 ;  /* 0x000000020d127825 */ /* 0x000fe200078e0212 */
[----:B------:R1:W-:Y:S04]  /*6b80*/  LDGSTS.E.BYPASS.LTC128B.128 [R12+0x1c100], [R22.64], !P4 ;  /* 0x1c100000160c7fae */ /* 0x0003e8000e101d46 */
[----:B------:R1:W-:Y:S02]  /*6b90*/  LDGSTS.E.BYPASS.LTC128B.128 [R12+0x20100], [R18.64], !P0 ;  /* 0x20100000120c7fae */ /* 0x0003e4000c101d46 */
.L_x_722:
[----:B-1-34-:R-:W-:Y:S05]  /*6ba0*/  BSYNC B0 ;  /* 0x0000000000007941 */ /* 0x01afea0003800000 */
.L_x_721:
[----:B------:R-:W-:Y:S01]  /*6bb0*/  IADD3 R13, R15, 0x20, RZ ;  /* 0x000000200f0d7810 */ /* 0x000fe20007ffe0ff */
[----:B------:R1:W2:Y:S01]  /*6bc0*/  SHFL.IDX PT, R19, R0, 0x1, 0x181f ;  /* 0x00381f0000137f89 */ /* 0x0002a200000e0000 */
[----:B------:R-:W-:Y:S02]  /*6bd0*/  BSSY B0, `(.L_x_723) ;  /* 0x0000015000007945 */ /* 0x000fe40003800000 */
[----:B------:R-:W-:Y:S01]  /*6be0*/  ISETP.GE.AND P0, PT, R13, R42, PT ;  /* 0x0000002a0d00720c */ /* 0x000fe20003f06270 */
[----:B------:R1:W3:-:S12]  /*6bf0*/  SHFL.IDX PT, R18, R6, 0x1, 0x181f ;  /* 0x00381f0006127f89 */ /* 0x0002d800000e0000 */
[----:B------:R-:W-:Y:S05]  /*6c00*/  @P0 BRA `(.L_x_724) ;  /* 0x0000011000000947 */ /* 0x000fea0003800000 */
[C---:B------:R-:W-:Y:S02]  /*6c10*/  IADD3 R13, R8.reuse, 0x80, RZ ;  /* 0x00000080080d7810 */ /* 0x040fe40007ffe0ff */
[----:B------:R-:W-:Y:S02]  /*6c20*/  SHF.R.S32.HI R14, RZ, 0x1f, R11 ;  /* 0x0000001fff0e7819 */ /* 0x000fe4000001140b */
[----:B---3--:R-:W-:Y:S02]  /*6c30*/  LEA R20, P0, R8, R18, 0x1 ;  /* 0x0000001208147211 */ /* 0x008fe400078008ff */
[----:B------:R-:W-:Y:S02]  /*6c40*/  SHF.R.S32.HI R12, RZ, 0x1f, R13 ;  /* 0x0000001fff0c7819 */ /* 0x000fe4000001140d */
[----:B------:R-:W-:Y:S02]  /*6c50*/  LEA.HI R14, R14, R11, RZ, 0x3 ;  /* 0x0000000b0e0e7211 */ /* 0x000fe400078f18ff */
[----:B--2---:R-:W-:-:S02]  /*6c60*/  LEA.HI.X R21, R8, R19, R17, 0x1, P0 ;  /* 0x0000001308157211 */ /* 0x004fc400000f0c11 */
        /* <DEDUP_REMOVED lines=11> */
.L_x_724:
[----:B------:R-:W-:Y:S05]  /*6d20*/  BSYNC B0 ;  /* 0x0000000000007941 */ /* 0x000fea0003800000 */
.L_x_723:
[----:B--2---:R-:W-:Y:S01]  /*6d30*/  IADD3 R13, R15, 0x40, RZ ;  /* 0x000000400f0d7810 */ /* 0x004fe20007ffe0ff */
[----:B------:R2:W4:Y:S01]  /*6d40*/  SHFL.IDX PT, R19, R0, 0x2, 0x181f ;  /* 0x00581f0000137f89 */ /* 0x00052200000e0000 */
[----:B------:R-:W-:Y:S02]  /*6d50*/  BSSY B0, `(.L_x_725) ;  /* 0x0000015000007945 */ /* 0x000fe40003800000 */
[----:B------:R-:W-:Y:S01]  /*6d60*/  ISETP.GE.AND P0, PT, R13, R42, PT ;  /* 0x0000002a0d00720c */ /* 0x000fe20003f06270 */
[----:B---3--:R2:W3:-:S12]  /*6d70*/  SHFL.IDX PT, R18, R6, 0x2, 0x181f ;  /* 0x00581f0006127f89 */ /* 0x0084d800000e0000 */
[----:B------:R-:W-:Y:S05]  /*6d80*/  @P0 BRA `(.L_x_726) ;  /* 0x0000011000000947 */ /* 0x000fea0003800000 */
[C---:B------:R-:W-:Y:S02]  /*6d90*/  IADD3 R13, R8.reuse, 0x80, RZ ;  /* 0x00000080080d7810 */ /* 0x040fe40007ffe0ff */
[----:B------:R-:W-:Y:S02]  /*6da0*/  SHF.R.S32.HI R14, RZ, 0x1f, R11 ;  /* 0x0000001fff0e7819 */ /* 0x000fe4000001140b */
[----:B---3--:R-:W-:Y:S02]  /*6db0*/  LEA R20, P0, R8, R18, 0x1 ;  /* 0x0000001208147211 */ /* 0x008fe400078008ff */
[----:B------:R-:W-:Y:S02]  /*6dc0*/  SHF.R.S32.HI R12, RZ, 0x1f, R13 ;  /* 0x0000001fff0c7819 */ /* 0x000fe4000001140d */
[----:B------:R-:W-:Y:S02]  /*6dd0*/  LEA.HI R14, R14, R11, RZ, 0x3 ;  /* 0x0000000b0e0e7211 */ /* 0x000fe400078f18ff */
[----:B----4-:R-:W-:-:S02]  /*6de0*/  LEA.HI.X R21, R8, R19, R17, 0x1, P0 ;  /* 0x0000001308157211 */ /* 0x010fc400000f0c11 */
        /* <DEDUP_REMOVED lines=11> */
.L_x_726:
[----:B------:R-:W-:Y:S05]  /*6ea0*/  BSYNC B0 ;  /* 0x0000000000007941 */ /* 0x000fea0003800000 */
.L_x_725:
[----:B------:R-:W-:Y:S01]  /*6eb0*/  IADD3 R15, R15, 0x60, RZ ;  /* 0x000000600f0f7810 */ /* 0x000fe20007ffe0ff */
[----:B---3--:R-:W3:Y:S01]  /*6ec0*/  SHFL.IDX PT, R18, R6, 0x3, 0x181f ;  /* 0x00781f0006127f89 */ /* 0x008ee200000e0000 */
[----:B------:R-:W-:Y:S01]  /*6ed0*/  P2R R13, PR, RZ, 0x4 ;  /* 0x00000004ff0d7803 */ /* 0x000fe20000000000 */
[----:B------:R-:W-:Y:S01]  /*6ee0*/  IMAD.SHL.U32 R134, R192, 0x2, RZ ;  /* 0x00000002c0867824 */ /* 0x000fe200078e00ff */
[----:B------:R-:W-:Y:S01]  /*6ef0*/  ISETP.GE.AND P0, PT, R15, R42, PT ;  /* 0x0000002a0f00720c */ /* 0x000fe20003f06270 */
[----:B----4-:R4:W5:Y:S01]  /*6f00*/  SHFL.IDX PT, R19, R0, 0x3, 0x181f ;  /* 0x00781f0000137f89 */ /* 0x01096200000e0000 */
[----:B------:R-:W-:Y:S01]  /*6f10*/  ISETP.NE.AND P2, PT, R10, RZ, PT ;  /* 0x000000ff0a00720c */ /* 0x000fe20003f45270 */
[----:B------:R-:W-:Y:S01]  /*6f20*/  IMAD.MOV.U32 R198, RZ, RZ, R194 ;  /* 0x000000ffffc67224 */ /* 0x000fe200078e00c2 */
[----:B------:R-:W-:Y:S01]  /*6f30*/  P2R R12, PR, RZ, 0x2 ;  /* 0x00000002ff0c7803 */ /* 0x000fe20000000000 */
[----:B------:R-:W-:Y:S01]  /*6f40*/  IMAD.MOV.U32 R200, RZ, RZ, R196 ;  /* 0x000000ffffc87224 */ /* 0x000fe200078e00c4 */
[----:B------:R-:W-:Y:S01]  /*6f50*/  LEA.HI.SX32 R81, R133, 0xffffffff, 0x1a ;  /* 0xffffffff85517811 */ /* 0x000fe200078fd2ff */
[----:B------:R-:W-:Y:S01]  /*6f60*/  IMAD.MOV.U32 R189, RZ, RZ, 0x5 ;  /* 0x00000005ffbd7424 */ /* 0x000fe200078e00ff */
[----:B------:R-:W-:-:S02]  /*6f70*/  SHF.R.S32.HI R47, RZ, 0x5, R80 ;  /* 0x00000005ff2f7819 */ /* 0x000fc40000011450 */
[----:B------:R-:W-:-:S03]  /*6f80*/  IADD3 R191, R134, 0x100, RZ ;  /* 0x0000010086bf7810 */ /* 0x000fc60007ffe0ff */
[----:B------:R-:W-:-:S04]  /*6f90*/  @!P0 SHF.R.S32.HI R10, RZ, 0x1f, R11 ;  /* 0x0000001fff0a8819 */ /* 0x000fc8000001140b */
[----:B------:R-:W-:Y:S02]  /*6fa0*/  @!P0 LEA.HI R15, R10, R11, RZ, 0x3 ;  /* 0x0000000b0a0f8211 */ /* 0x000fe400078f18ff */
[----:B------:R-:W-:Y:S02]  /*6fb0*/  SHF.R.S32.HI R10, RZ, 0x1f, R81 ;  /* 0x0000001fff0a7819 */ /* 0x000fe40000011451 */
[----:B------:R-:W-:Y:S02]  /*6fc0*/  @!P0 LOP3.LUT R15, R15, 0xfffffff8, RZ, 0xc0, !PT ;  /* 0xfffffff80f0f8812 */ /* 0x000fe400078ec0ff */
[C---:B---3--:R-:W-:Y:S02]  /*6fd0*/  @!P0 LEA R16, P1, R8.reuse, R18, 0x1 ;  /* 0x0000001208108211 */ /* 0x048fe400078208ff */
[C---:B-12-4-:R-:W-:Y:S01]  /*6fe0*/  IADD3 R0, R8.reuse, 0x80, RZ ;  /* 0x0000008008007810 */ /* 0x056fe20007ffe0ff */
[----:B-----5:R-:W-:Y:S01]  /*6ff0*/  @!P0 IMAD.WIDE R22, R15, 0x2, R18 ;  /* 0x000000020f168825 */ /* 0x020fe200078e0212 */
[----:B------:R-:W-:-:S02]  /*7000*/  @!P0 LEA.HI.X R17, R8, R19, R17, 0x1, P1 ;  /* 0x0000001308118211 */ /* 0x000fc400008f0c11 */
[----:B------:R-:W-:Y:S02]  /*7010*/  @!P0 SHF.R.S32.HI R15, RZ, 0x1f, R0 ;  /* 0x0000001fff0f8819 */ /* 0x000fe40000011400 */
[----:B------:R-:W-:Y:S01]  /*7020*/  LOP3.LUT P1, RZ, R186, 0x1, RZ, 0xc0, !PT ;  /* 0x00000001baff7812 */ /* 0x000fe2000782c0ff */
[----:B------:R-:W-:Y:S01]  /*7030*/  @!PT LDS RZ, [RZ] ;  /* 0x00000000fffff984 */ /* 0x000fe20000000800 */
[----:B------:R1:W-:Y:S01]  /*7040*/  @!P0 LDGSTS.E.BYPASS.LTC128B.128 [R134+0x1b100], [R16.64], !P3 ;  /* 0x1b10000010868fae */ /* 0x0003e2000d901d46 */
[----:B------:R-:W-:Y:S01]  /*7050*/  @!P0 LEA.HI R6, R15, R0, RZ, 0x3 ;  /* 0x000000000f068211 */ /* 0x000fe200078f18ff */
[----:B------:R-:W-:Y:S01]  /*7060*/  IMAD.MOV.U32 R15, RZ, RZ, 0x6 ;  /* 0x00000006ff0f7424 */ /* 0x000fe200078e00ff */
[----:B------:R-:W-:Y:S01]  /*7070*/  ISETP.GE.AND P3, PT, R92, 0x41, PT ;  /* 0x000000415c00780c */ /* 0x000fe20003f66270 */
[----:B------:R2:W-:Y:S01]  /*7080*/  @!P0 LDGSTS.E.BYPASS.LTC128B.128 [R134+0x1f100], [R22.64], !P4 ;  /* 0x1f10000016868fae */ /* 0x0005e2000e101d46 */
[----:B------:R-:W-:-:S05]  /*7090*/  @!P0 LOP3.LUT R6, R6, 0xfffffff8, RZ, 0xc0, !PT ;  /* 0xfffffff806068812 */ /* 0x000fca00078ec0ff */
[----:B------:R-:W-:-:S04]  /*70a0*/  @!P0 IMAD.WIDE R20, R6, 0x2, R18 ;  /* 0x0000000206148825 */ /* 0x000fc800078e0212 */
[----:B------:R-:W-:Y:S01]  /*70b0*/  IMAD.MOV.U32 R6, RZ, RZ, c[0x0][0x208] ;  /* 0x00008200ff067624 */ /* 0x000fe200078e00ff */
[----:B------:R3:W-:Y:S03]  /*70c0*/  @!P0 LDGSTS.E.BYPASS.LTC128B.128 [R134+0x23100], [R20.64], !P2 ;  /* 0x2310000014868fae */ /* 0x0007e6000d101d46 */
[C---:B------:R-:W-:Y:S01]  /*70d0*/  IMAD.SHL.U32 R190, R6.reuse, 0x20, RZ ;  /* 0x0000002006be7824 */ /* 0x040fe200078e00ff */
[----:B------:R-:W0:Y:S01]  /*70e0*/  LDGDEPBAR ;  /* 0x00000000000079af */ /* 0x000e220000000000 */
[C---:B-1----:R-:W-:Y:S01]  /*70f0*/  SHF.L.U64.HI R16, R6.reuse, R15, c[0x0][0x20c] ;  /* 0x0000830006107619 */ /* 0x042fe2000001020f */
[----:B------:R-:W-:-:S04]  /*7100*/  IMAD.SHL.U32 R17, R6, 0x40, RZ ;  /* 0x0000004006117824 */ /* 0x000fc800078e00ff */
[----:B------:R-:W-:Y:S02]  /*7110*/  IMAD R14, R16, R81, RZ ;  /* 0x00000051100e7224 */ /* 0x000fe400078e02ff */
[----:B------:R-:W-:-:S04]  /*7120*/  IMAD.WIDE.U32 R18, R81, R17, R198 ;  /* 0x0000001151127225 */ /* 0x000fc800078e00c6 */
[----:B------:R-:W-:Y:S01]  /*7130*/  IMAD R14, R10, R17, R14 ;  /* 0x000000110a0e7224 */ /* 0x000fe200078e020e */
[----:B------:R-:W-:Y:S01]  /*7140*/  BAR.SYNC.DEFER_BLOCKING 0x0 ;  /* 0x0000000000007b1d */ /* 0x000fe20000010000 */
[----:B--2---:R-:W-:Y:S02]  /*7150*/  LEA R22, P0, R18, c[0x0][0x1f8], 0x1 ;  /* 0x00007e0012167a11 */ /* 0x004fe400078008ff */
[----:B------:R-:W-:Y:S01]  /*7160*/  IMAD.IADD R14, R19, 0x1, R14 ;  /* 0x00000001130e7824 */ /* 0x000fe200078e020e */
[----:B------:R-:W-:-:S04]  /*7170*/  @P3 LEA.HI.SX32 R19, R133, 0xfffffffe, 0x1a ;  /* 0xfffffffe85133811 */ /* 0x000fc800078fd2ff */
[----:B------:R-:W-:Y:S01]  /*7180*/  LEA.HI.X R23, R18, c[0x0][0x1fc], R14, 0x1, P0 ;  /* 0x00007f0012177a11 */ /* 0x000fe200000f0c0e */
[----:B------:R-:W-:-:S04]  /*7190*/  IMAD.MOV.U32 R14, RZ, RZ, c[0x0][0x1e0] ;  /* 0x00007800ff0e7624 */ /* 0x000fc800078e00ff */
[C---:B------:R-:W-:Y:S01]  /*71a0*/  IMAD.SHL.U32 R153, R14.reuse, 0x40, RZ ;  /* 0x000000400e997824 */ /* 0x040fe200078e00ff */
[C---:B------:R-:W-:Y:S01]  /*71b0*/  SHF.L.U64.HI R152, R14.reuse, R15, c[0x0][0x1e4] ;  /* 0x000079000e987619 */ /* 0x040fe2000001020f */
[C---:B------:R-:W-:Y:S01]  /*71c0*/  IMAD.SHL.U32 R188, R14.reuse, 0x20, RZ ;  /* 0x000000200ebc7824 */ /* 0x040fe200078e00ff */
[----:B------:R-:W-:Y:S01]  /*71d0*/  @P3 SHF.R.S32.HI R15, RZ, 0x1f, R19 ;  /* 0x0000001fff0f3819 */ /* 0x000fe20000011413 */
[--C-:B---3--:R-:W-:Y:S01]  /*71e0*/  @P3 IMAD.WIDE.U32 R20, R19, R153, R200.reuse ;  /* 0x0000009913143225 */ /* 0x108fe200078e00c8 */
[-C--:B------:R-:W-:Y:S02]  /*71f0*/  SHF.L.U64.HI R187, R14, R189.reuse, c[0x0][0x1e4] ;  /* 0x000079000ebb7619 */ /* 0x080fe400000102bd */
[----:B------:R-:W-:Y:S01]  /*7200*/  SHF.L.U64.HI R189, R6, R189, c[0x0][0x20c] ;  /* 0x0000830006bd7619 */ /* 0x000fe200000102bd */
[----:B------:R-:W-:Y:S01]  /*7210*/  @P3 IMAD R18, R152, R19, RZ ;  /* 0x0000001398123224 */ /* 0x000fe200078e02ff */
[----:B------:R-:W-:Y:S01]  /*7220*/  P2R R14, PR, RZ, 0x8 ;  /* 0x00000008ff0e7803 */ /* 0x000fe20000000000 */
[----:B------:R-:W-:-:S04]  /*7230*/  IMAD.WIDE.U32 R24, R81, R153, R200 ;  /* 0x0000009951187225 */ /* 0x000fc800078e00c8 */
[----:B------:R-:W-:Y:S01]  /*7240*/  @P3 IMAD R15, R15, R153, R18 ;  /* 0x000000990f0f3224 */ /* 0x000fe200078e0212 */
[----:B------:R-:W-:Y:S01]  /*7250*/  @P3 LEA R18, P0, R20, c[0x0][0x1c8], 0x1 ;  /* 0x0000720014123a11 */ /* 0x000fe200078008ff */
[----:B------:R-:W-:Y:S02]  /*7260*/  IMAD.SHL.U32 R6, R190, 0x2, RZ ;  /* 0x00000002be067824 */ /* 0x000fe400078e00ff */
[----:B------:R-:W-:-:S05]  /*7270*/  @P3 IMAD.IADD R15, R21, 0x1, R15 ;  /* 0x00000001150f3824 */ /* 0x000fca00078e020f */
[----:B------:R-:W-:Y:S01]  /*7280*/  @P3 LEA.HI.X R19, R20, c[0x0][0x1cc], R15, 0x1, P0 ;  /* 0x0000730014133a11 */ /* 0x000fe200000f0c0f */
[----:B------:R-:W-:Y:S02]  /*7290*/  IMAD R15, R152, R81, RZ ;  /* 0x00000051980f7224 */ /* 0x000fe400078e02ff */
[----:B------:R-:W-:Y:S02]  /*72a0*/  IMAD.IADD R20, R92, 0x1, -R5 ;  /* 0x000000015c147824 */ /* 0x000fe400078e0a05 */
[----:B------:R-:W-:Y:S02]  /*72b0*/  IMAD R15, R10, R153, R15 ;  /* 0x000000990a0f7224 */ /* 0x000fe400078e020f */
[----:B------:R-:W-:Y:S02]  /*72c0*/  IMAD R10, R81, -0x40, R20 ;  /* 0xffffffc0510a7824 */ /* 0x000fe400078e0214 */
[----:B------:R-:W-:-:S03]  /*72d0*/  IMAD.IADD R20, R25, 0x1, R15 ;  /* 0x0000000119147824 */ /* 0x000fc600078e020f */
[----:B------:R-:W-:-:S13]  /*72e0*/  ISETP.GE.AND P4, PT, R10, 0x1, PT ;  /* 0x000000010a00780c */ /* 0x000fda0003f86270 */
[----:B------:R-:W-:-:S04]  /*72f0*/  @P4 LEA R26, P0, R24, c[0x0][0x1c8], 0x1 ;  /* 0x00007200181a4a11 */ /* 0x000fc800078008ff */
[----:B------:R-:W-:Y:S02]  /*7300*/  @P4 LEA.HI.X R27, R24, c[0x0][0x1cc], R20, 0x1, P0 ;  /* 0x00007300181b4a11 */ /* 0x000fe400000f0c14 */
[----:B------:R-:W-:-:S03]  /*7310*/  ISETP.GE.AND P0, PT, R10, 0x21, PT ;  /* 0x000000210a00780c */ /* 0x000fc60003f06270 */
[----:B------:R-:W-:Y:S01]  /*7320*/  @!PT LDS RZ, [RZ] ;  /* 0x00000000fffff984 */ /* 0x000fe20000000800 */
[----:B------:R-:W-:Y:S01]  /*7330*/  @!PT LDS RZ, [RZ] ;  /* 0x00000000fffff984 */ /* 0x000fe20000000800 */
[----:B------:R-:W-:Y:S01]  /*7340*/  @!PT LDS RZ, [RZ] ;  /* 0x00000000fffff984 */ /* 0x000fe20000000800 */
[----:B------:R1:W-:Y:S04]  /*7350*/  @P4 LDGSTS.E.BYPASS.LTC128B.128 [R134+0xc100], [R26.64], !P6 ;  /* 0x0c1000001a864fae */ /* 0x0003e8000f101d46 */
[----:B------:R1:W-:Y:S04]  /*7360*/  @P4 LDGSTS.E.BYPASS.LTC128B.128 [R134+0xe100], [R26.64+0x80], !P5 ;  /* 0x0e1000801a864fae */ /* 0x0003e8000e901d46 */
[----:B------:R1:W-:Y:S01]  /*7370*/  @P4 LDGSTS.E.BYPASS.LTC128B.128 [R134+0x10100], [R26.64+0x100], !P1 ;  /* 0x101001001a864fae */ /* 0x0003e2000c901d46 */
[----:B------:R-:W-:Y:S02]  /*7380*/  IADD3 R28, P4, R6, R22, RZ ;  /* 0x00000016061c7210 */ /* 0x000fe40007f9e0ff */
[----:B------:R-:W-:-:S05]  /*7390*/  @P0 IADD3 R5, P2, R188, R24, RZ ;  /* 0x00000018bc050210 */ /* 0x000fca0007f5e0ff */
[----:B------:R-:W-:Y:S01]  /*73a0*/  @P0 IMAD.X R20, R187, 0x1, R20, P2 ;  /* 0x00000001bb140824 */ /* 0x000fe200010e0614 */
[----:B------:R-:W-:-:S04]  /*73b0*/  @P0 LEA R24, P2, R5, c[0x0][0x1c8], 0x1 ;  /* 0x0000720005180a11 */ /* 0x000fc800078408ff */
[----:B------:R-:W-:Y:S02]  /*73c0*/  @P0 LEA.HI.X R25, R5, c[0x0][0x1cc], R20, 0x1, P2 ;  /* 0x0000730005190a11 */ /* 0x000fe400010f0c14 */
[----:B------:R-:W-:Y:S02]  /*73d0*/  ISETP.GE.AND P2, PT, R8, c[0x0][0x1d4], PT ;  /* 0x0000750008007a0c */ /* 0x000fe40003f46270 */
[----:B------:R-:W-:Y:S01]  /*73e0*/  SHF.L.U64.HI R5, R190, 0x1, R189 ;  /* 0x00000001be057819 */ /* 0x000fe200000102bd */
[----:B------:R1:W-:Y:S04]  /*73f0*/  @P0 LDGSTS.E.BYPASS.LTC128B.128 [R134+0xd100], [R24.64], !P6 ;  /* 0x0d10000018860fae */ /* 0x0003e8000f101d46 */
[----:B------:R1:W-:Y:S01]  /*7400*/  @P0 LDGSTS.E.BYPASS.LTC128B.128 [R134+0xf100], [R24.64+0x80], !P5 ;  /* 0x0f10008018860fae */ /* 0x0003e2000e901d46 */
[----:B------:R-:W-:Y:S01]  /*7410*/  IMAD.X R29, R5, 0x1, R23, P4 ;  /* 0x00000001051d7824 */ /* 0x000fe200020e0617 */
[----:B------:R-:W-:-:S02]  /*7420*/  @P3 LEA R20, P4, R188, R18, 0x1 ;  /* 0x00000012bc143211 */ /* 0x000fc400078808ff */
[----:B------:R1:W-:Y:S01]  /*7430*/  @P0 LDGSTS.E.BYPASS.LTC128B.128 [R134+0x11100], [R24.64+0x100], !P1 ;  /* 0x1110010018860fae */ /* 0x0003e2000c901d46 */
[----:B------:R-:W-:Y:S02]  /*7440*/  ISETP.LT.OR P0, PT, R10, 0x1, P2 ;  /* 0x000000010a00780c */ /* 0x000fe40001701670 */
[----:B------:R-:W-:Y:S01]  /*7450*/  @P3 LEA.HI.X R21, R188, R19, R187, 0x1, P4 ;  /* 0x00000013bc153211 */ /* 0x000fe200020f0cbb */
[----:B------:R-:W0:Y:S01]  /*7460*/  LDGDEPBAR ;  /* 0x00000000000079af */ /* 0x000e220000000000 */
[----:B------:R-:W-:Y:S02]  /*7470*/  ISETP.GE.AND P4, PT, R11, c[0x0][0x1d4], PT ;  /* 0x000075000b007a0c */ /* 0x000fe40003f86270 */
[----:B------:R-:W-:-:S07]  /*7480*/  ISETP.LT.OR P2, PT, R10, 0x21, P2 ;  /* 0x000000210a00780c */ /* 0x000fce0001741670 */
[----:B------:R1:W-:Y:S01]  /*7490*/  LDGSTS.E.BYPASS.LTC128B.128 [R134+0x100], [R22.64], !P0 ;  /* 0x0010000016867fae */ /* 0x0003e2000c101d46 */
[C---:B------:R-:W-:Y:S02]  /*74a0*/  ISETP.LT.OR P0, PT, R10.reuse, 0x1, P4 ;  /* 0x000000010a00780c */ /* 0x040fe40002701670 */
[----:B------:R-:W-:-:S11]  /*74b0*/  ISETP.LT.OR P4, PT, R10, 0x21, P4 ;  /* 0x000000210a00780c */ /* 0x000fd60002781670 */
[----:B------:R1:W-:Y:S01]  /*74c0*/  LDGSTS.E.BYPASS.LTC128B.128 [R134+0x2100], [R22.64+0x80], !P0 ;  /* 0x0210008016867fae */ /* 0x0003e2000c101d46 */
[----:B------:R-:W-:Y:S01]  /*74d0*/  ISETP.GE.AND P0, PT, R0, c[0x0][0x1d4], PT ;  /* 0x0000750000007a0c */ /* 0x000fe20003f06270 */
[----:B------:R-:W-:-:S03]  /*74e0*/  IMAD R0, R47, 0x400, R2 ;  /* 0x000004002f007824 */ /* 0x000fc600078e0202 */
[C---:B------:R-:W-:Y:S02]  /*74f0*/  ISETP.LT.OR P3, PT, R10.reuse, 0x1, P0 ;  /* 0x000000010a00780c */ /* 0x040fe40000761670 */
[----:B------:R-:W-:-:S11]  /*7500*/  ISETP.LT.OR P0, PT, R10, 0x21, P0 ;  /* 0x000000210a00780c */ /* 0x000fd60000701670 */
[----:B------:R1:W-:Y:S01]  /*7510*/  LDGSTS.E.BYPASS.LTC128B.128 [R134+0x4100], [R22.64+0x100], !P3 ;  /* 0x0410010016867fae */ /* 0x0003e2000d901d46 */
[----:B------:R-:W-:-:S03]  /*7520*/  ISETP.NE.AND P3, PT, R14, RZ, PT ;  /* 0x000000ff0e00720c */ /* 0x000fc60003f65270 */
[----:B------:R1:W-:Y:S01]  /*7530*/  LDGSTS.E.BYPASS.LTC128B.128 [R134+0x1100], [R28.64], !P2 ;  /* 0x011000001c867fae */ /* 0x0003e2000d101d46 */
[----:B------:R-:W-:-:S03]  /*7540*/  ISETP.NE.AND P2, PT, R13, RZ, PT ;  /* 0x000000ff0d00720c */ /* 0x000fc60003f45270 */
[----:B------:R1:W-:Y:S04]  /*7550*/  LDGSTS.E.BYPASS.LTC128B.128 [R134+0x3100], [R28.64+0x80], !P4 ;  /* 0x031000801c867fae */ /* 0x0003e8000e101d46 */
[----:B------:R1:W-:Y:S01]  /*7560*/  LDGSTS.E.BYPASS.LTC128B.128 [R134+0x5100], [R28.64+0x100], !P0 ;  /* 0x051001001c867fae */ /* 0x0003e2000c101d46 */
[----:B------:R-:W-:-:S03]  /*7570*/  ISETP.LT.AND P0, PT, RZ, c[0x0][0x27c], PT ;  /* 0x00009f00ff007a0c */ /* 0x000fc60003f01270 */
[----:B------:R-:W0:Y:S04]  /*7580*/  LDGDEPBAR ;  /* 0x00000000000079af */ /* 0x000e280000000000 */
[----:B------:R1:W-:Y:S04]  /*7590*/  @P3 LDGSTS.E.BYPASS.LTC128B.128 [R134+0x12100], [R18.64], !P6 ;  /* 0x1210000012863fae */ /* 0x0003e8000f101d46 */
[----:B------:R1:W-:Y:S04]  /*75a0*/  @P3 LDGSTS.E.BYPASS.LTC128B.128 [R134+0x14100], [R18.64+0x80], !P5 ;  /* 0x1410008012863fae */ /* 0x0003e8000e901d46 */
[----:B------:R1:W-:Y:S04]  /*75b0*/  @P3 LDGSTS.E.BYPASS.LTC128B.128 [R134+0x16100], [R18.64+0x100], !P1 ;  /* 0x1610010012863fae */ /* 0x0003e8000c901d46 */
[----:B------:R1:W-:Y:S04]  /*75c0*/  @P3 LDGSTS.E.BYPASS.LTC128B.128 [R134+0x13100], [R20.64], !P6 ;  /* 0x1310000014863fae */ /* 0x0003e8000f101d46 */
[----:B------:R1:W-:Y:S04]  /*75d0*/  @P3 LDGSTS.E.BYPASS.LTC128B.128 [R134+0x15100], [R20.64+0x80], !P5 ;  /* 0x1510008014863fae */ /* 0x0003e8000e901d46 */
[----:B------:R1:W-:Y:S01]  /*75e0*/  @P3 LDGSTS.E.BYPASS.LTC128B.128 [R134+0x17100], [R20.64+0x100], !P1 ;  /* 0x1710010014863fae */ /* 0x0003e2000c901d46 */
[----:B------:R-:W-:-:S03]  /*75f0*/  ISETP.NE.AND P1, PT, R12, RZ, PT ;  /* 0x000000ff0c00720c */ /* 0x000fc60003f25270 */
[----:B------:R-:W0:Y:S01]  /*7600*/  LDGDEPBAR ;  /* 0x00000000000079af */ /* 0x000e220000000000 */
[----:B------:R-:W-:Y:S05]  /*7610*/  @P0 BRA `(.L_x_727) ;  /* 0x0000002000000947 */ /* 0x000fea0003800000 */
[----:B------:R-:W-:-:S04]  /*7620*/  DEPBAR.LE SB0, 0x3 ;  /* 0x000080c00000791a */ /* 0x000fc80000000000 */
[----:B------:R-:W-:Y:S05]  /*7630*/  BRA `(.L_x_728) ;  /* 0x00005c3000007947 */ /* 0x000fea0003800000 */
.L_x_727:
[----:B------:R-:W-:Y:S01]  /*7640*/  SHF.R.S32.HI R8, RZ, 0x1f, R86 ;  /* 0x0000001fff087819 */ /* 0x000fe20000011456 */
[----:B------:R-:W-:Y:S01]  /*7650*/  IMAD.WIDE.U32 R12, R86, c[0x0][0x280], RZ ;  /* 0x0000a000560c7a25 */ /* 0x000fe200078e00ff */
[----:B------:R-:W-:Y:S01]  /*7660*/  ULDC.U8 UR4, c[0x0][0x298] ;  /* 0x0000a60000047ab9 */ /* 0x000fe20000000000 */
[-C--:B-1----:R-:W-:Y:S01]  /*7670*/  LEA.HI R18, R9, R84.reuse, RZ, 0x2 ;  /* 0x0000005409127211 */ /* 0x082fe200078f10ff */
[----:B------:R-:W-:Y:S01]  /*7680*/  BSSY B2, `(.L_x_728) ;  /* 0x00005be000027945 */ /* 0x000fe20003800000 */
[----:B------:R-:W-:Y:S01]  /*7690*/  IMAD R11, R8, c[0x0][0x280], RZ ;  /* 0x0000a000080b7a24 */ /* 0x000fe200078e02ff */
[----:B------:R-:W-:Y:S02]  /*76a0*/  LEA R34, P0, R12, c[0x0][0x270], 0x1 ;  /* 0x00009c000c227a11 */ /* 0x000fe400078008ff */
[----:B------:R-:W-:Y:S01]  /*76b0*/  LOP3.LUT R9, R18, 0xfffffffc, RZ, 0xc0, !PT ;  /* 0xfffffffc12097812 */ /* 0x000fe200078ec0ff */
[----:B------:R-:W-:Y:S01]  /*76c0*/  IMAD R10, R86, c[0x0][0x284], R11 ;  /* 0x0000a100560a7a24 */ /* 0x000fe200078e020b */
[----:B------:R-:W-:Y:S01]  /*76d0*/  SHF.R.S32.HI R18, RZ, 0x2, R18 ;  /* 0x00000002ff127819 */ /* 0x000fe20000011412 */
[----:B------:R-:W-:Y:S01]  /*76e0*/  IMAD R11, R8, c[0x0][0x290], RZ ;  /* 0x0000a400080b7a24 */ /* 0x000fe200078e02ff */
[----:B------:R-:W-:Y:S01]  /*76f0*/  IADD3 R44, -R9, R84, RZ ;  /* 0x00000054092c7210 */ /* 0x000fe20007ffe1ff */
[----:B------:R-:W-:-:S02]  /*7700*/  IMAD.IADD R10, R10, 0x1, R13 ;  /* 0x000000010a0a7824 */ /* 0x000fc400078e020d */
[----:B------:R-:W-:Y:S01]  /*7710*/  IMAD R8, R86, c[0x0][0x294], R11 ;  /* 0x0000a50056087a24 */ /* 0x000fe200078e020b */
[----:B------:R-:W-:Y:S01]  /*7720*/  SHF.L.U32 R27, R44, 0x3, RZ ;  /* 0x000000032c1b7819 */ /* 0x000fe200000006ff */
[----:B------:R-:W-:Y:S01]  /*7730*/  IMAD R19, R85, 0x80, R18 ;  /* 0x0000008055137824 */ /* 0x000fe200078e0212 */
[----:B------:R-:W-:Y:S01]  /*7740*/  LEA.HI.X R35, R12, c[0x0][0x274], R10, 0x1, P0 ;  /* 0x00009d000c237a11 */ /* 0x000fe200000f0c0a */
[----:B------:R-:W-:-:S04]  /*7750*/  IMAD.WIDE.U32 R12, R86, c[0x0][0x290], RZ ;  /* 0x0000a400560c7a25 */ /* 0x000fc800078e00ff */
[----:B------:R-:W-:Y:S01]  /*7760*/  IMAD.IADD R8, R8, 0x1, R13 ;  /* 0x0000000108087824 */ /* 0x000fe200078e020d */
[----:B------:R-:W-:-:S04]  /*7770*/  LEA R36, P0, R12, c[0x0][0x288], 0x1 ;  /* 0x0000a2000c247a11 */ /* 0x000fc800078008ff */
[----:B------:R-:W-:Y:S02]  /*7780*/  LEA.HI.X R37, R12, c[0x0][0x28c], R8, 0x1, P0 ;  /* 0x0000a3000c257a11 */ /* 0x000fe400000f0c08 */
[----:B------:R-:W-:-:S13]  /*7790*/  ISETP.NE.AND P0, PT, RZ, UR4, PT ;  /* 0x00000004ff007c0c */ /* 0x000fda000bf05270 */
        /* <DEDUP_REMOVED lines=17> */
[C---:B------:R-:W-:Y:S01]  /*78b0*/  ISETP.GE.AND P0, PT, R20.reuse, c[0x0][0x27c], PT ;  /* 0x00009f0014007a0c */ /* 0x040fe20003f06270 */
[----:B------:R-:W-:Y:S01]  /*78c0*/  CS2R R32, SRZ ;  /* 0x0000000000207805 */ /* 0x000fe2000001ff00 */
[----:B------:R-:W-:Y:S01]  /*78d0*/  CS2R R48, SRZ ;  /* 0x0000000000307805 */ /* 0x000fe2000001ff00 */
[----:B------:R-:W-:-:S10]  /*78e0*/  IADD3 R8, R20, 0x10, RZ ;  /* 0x0000001014087810 */ /* 0x000fd40007ffe0ff */
[----:B------:R-:W-:-:S04]  /*78f0*/  @!P0 IMAD.WIDE R22, R20, 0x2, R34 ;  /* 0x0000000214168825 */ /* 0x000fc800078e0222 */
[----:B------:R-:W-:Y:S01]  /*7900*/  @!P0 IMAD.WIDE R10, R20, 0x2, R36 ;  /* 0x00000002140a8825 */ /* 0x000fe200078e0224 */
[----:B------:R1:W5:Y:S04]  /*7910*/  @!P0 LD.E.64 R32, [R22.64] ;  /* 0x0000000616208980 */ /* 0x000368000c101b00 */
[----:B------:R2:W5:Y:S01]  /*7920*/  @!P0 LD.E.64 R48, [R10.64] ;  /* 0x000000060a308980 */ /* 0x000562000c101b00 */
[----:B------:R-:W-:Y:S01]  /*7930*/  ISETP.GE.AND P0, PT, R8, c[0x0][0x27c], PT ;  /* 0x00009f0008007a0c */ /* 0x000fe20003f06270 */
[----:B------:R-:W-:Y:S01]  /*7940*/  CS2R R30, SRZ ;  /* 0x00000000001e7805 */ /* 0x000fe2000001ff00 */
[----:B------:R-:W-:-:S11]  /*7950*/  CS2R R44, SRZ ;  /* 0x00000000002c7805 */ /* 0x000fd6000001ff00 */
[----:B------:R-:W-:-:S04]  /*7960*/  @!P0 SHF.R.S32.HI R9, RZ, 0x1f, R8 ;  /* 0x0000001fff098819 */ /* 0x000fc80000011408 */
[----:B------:R-:W-:-:S04]  /*7970*/  @!P0 LEA.HI R9, R9, R8, RZ, 0x2 ;  /* 0x0000000809098211 */ /* 0x000fc800078f10ff */
[----:B------:R-:W-:Y:S02]  /*7980*/  @!P0 LOP3.LUT R9, R9, 0xfffffffc, RZ, 0xc0, !PT ;  /* 0xfffffffc09098812 */ /* 0x000fe400078ec0ff */
[----:B------:R-:W-:-:S03]  /*7990*/  IADD3 R8, R20, 0x20, RZ ;  /* 0x0000002014087810 */ /* 0x000fc60007ffe0ff */
[----:B------:R-:W-:-:S04]  /*79a0*/  @!P0 IMAD.WIDE R12, R9, 0x2, R34 ;  /* 0x00000002090c8825 */ /* 0x000fc800078e0222 */
[----:B------:R-:W-:Y:S01]  /*79b0*/  @!P0 IMAD.WIDE R14, R9, 0x2, R36 ;  /* 0x00000002090e8825 */ /* 0x000fe200078e0224 */
[----:B------:R3:W5:Y:S04]  /*79c0*/  @!P0 LD.E.64 R30, [R12.64] ;  /* 0x000000060c1e8980 */ /* 0x000768000c101b00 */
[----:B------:R4:W5:Y:S01]  /*79d0*/  @!P0 LD.E.64 R44, [R14.64] ;  /* 0x000000060e2c8980 */ /* 0x000962000c101b00 */
[----:B------:R-:W-:Y:S01]  /*79e0*/  ISETP.GE.AND P0, PT, R8, c[0x0][0x27c], PT ;  /* 0x00009f0008007a0c */ /* 0x000fe20003f06270 */
[----:B------:R-:W-:Y:S01]  /*79f0*/  CS2R R28, SRZ ;  /* 0x00000000001c7805 */ /* 0x000fe2000001ff00 */
[----:B--2---:R-:W-:-:S11]  /*7a00*/  CS2R R10, SRZ ;  /* 0x00000000000a7805 */ /* 0x004fd6000001ff00 */
[----:B------:R-:W-:-:S04]  /*7a10*/  @!P0 SHF.R.S32.HI R9, RZ, 0x1f, R8 ;  /* 0x0000001fff098819 */ /* 0x000fc80000011408 */
[----:B------:R-:W-:-:S04]  /*7a20*/  @!P0 LEA.HI R9, R9, R8, RZ, 0x2 ;  /* 0x0000000809098211 */ /* 0x000fc800078f10ff */
[----:B------:R-:W-:Y:S02]  /*7a30*/  @!P0 LOP3.LUT R9, R9, 0xfffffffc, RZ, 0xc0, !PT ;  /* 0xfffffffc09098812 */ /* 0x000fe400078ec0ff */
[----:B------:R-:W-:-:S03]  /*7a40*/  IADD3 R8, R20, 0x30, RZ ;  /* 0x0000003014087810 */ /* 0x000fc60007ffe0ff */
[----:B-1----:R-:W-:-:S04]  /*7a50*/  @!P0 IMAD.WIDE R22, R9, 0x2, R34 ;  /* 0x0000000209168825 */ /* 0x002fc800078e0222 */
[----:B------:R-:W-:Y:S01]  /*7a60*/  @!P0 IMAD.WIDE R38, R9, 0x2, R36 ;  /* 0x0000000209268825 */ /* 0x000fe200078e0224 */
[----:B------:R1:W5:Y:S04]  /*7a70*/  @!P0 LD.E.64 R28, [R22.64] ;  /* 0x00000006161c8980 */ /* 0x000368000c101b00 */
[----:B------:R2:W5:Y:S01]  /*7a80*/  @!P0 LD.E.64 R10, [R38.64] ;  /* 0x00000006260a8980 */ /* 0x000562000c101b00 */
[----:B------:R-:W-:Y:S01]  /*7a90*/  ISETP.GE.AND P0, PT, R8, c[0x0][0x27c], PT ;  /* 0x00009f0008007a0c */ /* 0x000fe20003f06270 */
[----:B------:R-:W-:-:S12]  /*7aa0*/  CS2R R24, SRZ ;  /* 0x0000000000187805 */ /* 0x000fd8000001ff00 */
[----:B------:R-:W-:-:S04]  /*7ab0*/  @!P0 SHF.R.S32.HI R9, RZ, 0x1f, R8 ;  /* 0x0000001fff098819 */ /* 0x000fc80000011408 */
[----:B------:R-:W-:-:S04]  /*7ac0*/  @!P0 LEA.HI R9, R9, R8, RZ, 0x2 ;  /* 0x0000000809098211 */ /* 0x000fc800078f10ff */
[----:B---3--:R-:W-:Y:S02]  /*7ad0*/  @!P0 LOP3.LUT R13, R9, 0xfffffffc, RZ, 0xc0, !PT ;  /* 0xfffffffc090d8812 */ /* 0x008fe400078ec0ff */
[----:B------:R-:W-:Y:S01]  /*7ae0*/  CS2R R8, SRZ ;  /* 0x0000000000087805 */ /* 0x000fe2000001ff00 */
[----:B------:R-:W-:Y:S02]  /*7af0*/  IADD3 R12, R20, 0x40, RZ ;  /* 0x00000040140c7810 */ /* 0x000fe40007ffe0ff */
[----:B----4-:R-:W-:-:S04]  /*7b00*/  @!P0 IMAD.WIDE R14, R13, 0x2, R34 ;  /* 0x000000020d0e8825 */ /* 0x010fc800078e0222 */
[----:B------:R-:W-:Y:S01]  /*7b10*/  @!P0 IMAD.WIDE R50, R13, 0x2, R36 ;  /* 0x000000020d328825 */ /* 0x000fe200078e0224 */
[----:B------:R3:W5:Y:S04]  /*7b20*/  @!P0 LD.E.64 R24, [R14.64] ;  /* 0x000000060e188980 */ /* 0x000768000c101b00 */
[----:B------:R4:W5:Y:S01]  /*7b30*/  @!P0 LD.E.64 R8, [R50.64] ;  /* 0x0000000632088980 */ /* 0x000962000c101b00 */
[----:B------:R-:W-:Y:S01]  /*7b40*/  ISETP.GE.AND P0, PT, R12, c[0x0][0x27c], PT ;  /* 0x00009f000c007a0c */ /* 0x000fe20003f06270 */
[----:B-1----:R-:W-:Y:S01]  /*7b50*/  CS2R R22, SRZ ;  /* 0x0000000000167805 */ /* 0x002fe2000001ff00 */
[----:B------:R-:W-:-:S11]  /*7b60*/  CS2R R68, SRZ ;  /* 0x0000000000447805 */ /* 0x000fd6000001ff00 */
[----:B------:R-:W-:-:S04]  /*7b70*/  @!P0 SHF.R.S32.HI R13, RZ, 0x1f, R12 ;  /* 0x0000001fff0d8819 */ /* 0x000fc8000001140c */
[----:B------:R-:W-:-:S04]  /*7b80*/  @!P0 LEA.HI R12, R13, R12, RZ, 0x2 ;  /* 0x0000000c0d0c8211 */ /* 0x000fc800078f10ff */
[----:B------:R-:W-:-:S05]  /*7b90*/  @!P0 LOP3.LUT R12, R12, 0xfffffffc, RZ, 0xc0, !PT ;  /* 0xfffffffc0c0c8812 */ /* 0x000fca00078ec0ff */
[----:B--2---:R-:W-:-:S04]  /*7ba0*/  @!P0 IMAD.WIDE R38, R12, 0x2, R34 ;  /* 0x000000020c268825 */ /* 0x004fc800078e0222 */
[----:B------:R-:W-:Y:S01]  /*7bb0*/  @!P0 IMAD.WIDE R40, R12, 0x2, R36 ;  /* 0x000000020c288825 */ /* 0x000fe200078e0224 */
[----:B------:R-:W-:Y:S01]  /*7bc0*/  IADD3 R12, R20, 0x50, RZ ;  /* 0x00000050140c7810 */ /* 0x000fe20007ffe0ff */
[----:B------:R4:W5:Y:S04]  /*7bd0*/  @!P0 LD.E.64 R22, [R38.64] ;  /* 0x0000000626168980 */ /* 0x000968000c101b00 */
[----:B------:R4:W5:Y:S01]  /*7be0*/  @!P0 LD.E.64 R68, [R40.64] ;  /* 0x0000000628448980 */ /* 0x000962000c101b00 */
[----:B------:R-:W-:Y:S01]  /*7bf0*/  ISETP.GE.AND P0, PT, R12, c[0x0][0x27c], PT ;  /* 0x00009f000c007a0c */ /* 0x000fe20003f06270 */
[----:B---3--:R-:W-:Y:S01]  /*7c00*/  CS2R R14, SRZ ;  /* 0x00000000000e7805 */ /* 0x008fe2000001ff00 */
[----:B------:R-:W-:-:S11]  /*7c10*/  CS2R R66, SRZ ;  /* 0x0000000000427805 */ /* 0x000fd6000001ff00 */
[----:B------:R-:W-:-:S04]  /*7c20*/  @!P0 SHF.R.S32.HI R13, RZ, 0x1f, R12 ;  /* 0x0000001fff0d8819 */ /* 0x000fc8000001140c */
[----:B------:R-:W-:-:S04]  /*7c30*/  @!P0 LEA.HI R12, R13, R12, RZ, 0x2 ;  /* 0x0000000c0d0c8211 */ /* 0x000fc800078f10ff */
[----:B------:R-:W-:-:S05]  /*7c40*/  @!P0 LOP3.LUT R12, R12, 0xfffffffc, RZ, 0xc0, !PT ;  /* 0xfffffffc0c0c8812 */ /* 0x000fca00078ec0ff */
[----:B------:R-:W-:-:S04]  /*7c50*/  @!P0 IMAD.WIDE R34, R12, 0x2, R34 ;  /* 0x000000020c228825 */ /* 0x000fc800078e0222 */
[----:B------:R-:W-:Y:S01]  /*7c60*/  @!P0 IMAD.WIDE R12, R12, 0x2, R36 ;  /* 0x000000020c0c8825 */ /* 0x000fe200078e0224 */
[----:B------:R4:W5:Y:S04]  /*7c70*/  @!P0 LD.E.64 R14, [R34.64] ;  /* 0x00000006220e8980 */ /* 0x000968000c101b00 */
[----:B------:R4:W5:Y:S02]  /*7c80*/  @!P0 LD.E.64 R66, [R12.64] ;  /* 0x000000060c428980 */ /* 0x000964000c101b00 */
.L_x_731:
[----:B------:R-:W-:Y:S05]  /*7c90*/  BSYNC B0 ;  /* 0x0000000000007941 */ /* 0x000fea0003800000 */
.L_x_730:
[----:B----4-:R-:W-:Y:S01]  /*7ca0*/  SHF.R.S32.HI R13, RZ, 0x1f, R18 ;  /* 0x0000001fff0d7819 */ /* 0x010fe20000011412 */
[----:B------:R-:W-:Y:S01]  /*7cb0*/  IMAD R43, R85, -0x80, R42 ;  /* 0xffffff80552b7824 */ /* 0x000fe200078e022a */
[--C-:B-----5:R-:W-:Y:S01]  /*7cc0*/  SHF.R.U64 R61, R32, 0x10, R33.reuse ;  /* 0x00000010203d7819 */ /* 0x120fe20000001221 */
[----:B------:R-:W-:Y:S01]  /*7cd0*/  IMAD.MOV.U32 R41, RZ, RZ, R33 ;  /* 0x000000ffff297224 */ /* 0x000fe200078e0021 */
[----:B------:R-:W-:Y:S01]  /*7ce0*/  LEA.HI R13, R13, R18, RZ, 0x3 ;  /* 0x000000120d0d7211 */ /* 0x000fe200078f18ff */
[----:B------:R-:W-:Y:S01]  /*7cf0*/  IMAD.MOV.U32 R37, RZ, RZ, R31 ;  /* 0x000000ffff257224 */ /* 0x000fe200078e001f */
[----:B------:R-:W-:Y:S01]  /*7d00*/  IMNMX R43, R43, 0x80, PT ;  /* 0x000000802b2b7817 */ /* 0x000fe20003800200 */
[----:B------:R-:W-:Y:S01]  /*7d10*/  IMAD.MOV.U32 R64, RZ, RZ, R32 ;  /* 0x000000ffff407224 */ /* 0x000fe200078e0020 */
[----:B------:R-:W-:Y:S01]  /*7d20*/  LOP3.LUT R13, R13, 0xfffffff8, RZ, 0xc0, !PT ;  /* 0xfffffff80d0d7812 */ /* 0x000fe200078ec0ff */
[----:B------:R-:W-:Y:S01]  /*7d30*/  IMAD.MOV.U32 R62, RZ, RZ, R30 ;  /* 0x000000ffff3e7224 */ /* 0x000fe200078e001e */
[----:B------:R-:W-:Y:S01]  /*7d40*/  SHF.R.U32.HI R39, RZ, 0x10, R33 ;  /* 0x00000010ff277819 */ /* 0x000fe20000011621 */
[----:B------:R-:W-:Y:S01]  /*7d50*/  IMAD.MOV.U32 R33, RZ, RZ, R29 ;  /* 0x000000ffff217224 */ /* 0x000fe200078e001d */
[----:B------:R-:W-:Y:S01]  /*7d60*/  SHF.R.U64 R59, R30, 0x10, R31 ;  /* 0x000000101e3b7819 */ /* 0x000fe2000000121f */
[----:B------:R-:W-:Y:S01]  /*7d70*/  IMAD.IADD R13, R18, 0x1, -R13 ;  /* 0x00000001120d7824 */ /* 0x000fe200078e0a0d */
[----:B------:R-:W-:Y:S01]  /*7d80*/  SHF.R.U32.HI R35, RZ, 0x10, R31 ;  /* 0x00000010ff237819 */ /* 0x000fe2000001161f */
[----:B------:R-:W-:Y:S01]  /*7d90*/  IMAD.MOV.U32 R54, RZ, RZ, R14 ;  /* 0x000000ffff367224 */ /* 0x000fe200078e000e */
[--C-:B------:R-:W-:Y:S01]  /*7da0*/  SHF.R.U64 R57, R28, 0x10, R29.reuse ;  /* 0x000000101c397819 */ /* 0x100fe2000000121d */
[C---:B------:R-:W-:Y:S01]  /*7db0*/  IMAD.SHL.U32 R12, R13.reuse, 0x40, RZ ;  /* 0x000000400d0c7824 */ /* 0x040fe200078e00ff */
[----:B------:R-:W-:Y:S01]  /*7dc0*/  LOP3.LUT P0, RZ, R13, 0x4, RZ, 0xc0, !PT ;  /* 0x000000040dff7812 */ /* 0x000fe2000780c0ff */
[----:B------:R-:W-:Y:S01]  /*7dd0*/  IMAD.MOV.U32 R40, RZ, RZ, R48 ;  /* 0x000000ffff287224 */ /* 0x000fe200078e0030 */
[----:B------:R-:W-:Y:S01]  /*7de0*/  SHF.R.U32.HI R31, RZ, 0x10, R29 ;  /* 0x00000010ff1f7819 */ /* 0x000fe2000001161d */
[----:B------:R-:W-:Y:S01]  /*7df0*/  IMAD.MOV.U32 R51, RZ, RZ, R49 ;  /* 0x000000ffff337224 */ /* 0x000fe200078e0031 */
[----:B------:R-:W-:Y:S01]  /*7e00*/  LOP3.LUT R12, R12, 0x1c0, RZ, 0xc0, !PT ;  /* 0x000001c00c0c7812 */ /* 0x000fe200078ec0ff */
[----:B------:R-:W-:Y:S01]  /*7e10*/  IMAD.MOV.U32 R60, RZ, RZ, R28 ;  /* 0x000000ffff3c7224 */ /* 0x000fe200078e001c */
[----:B------:R-:W-:Y:S01]  /*7e20*/  SHF.R.U64 R52, R14, 0x10, R15 ;  /* 0x000000100e347819 */ /* 0x000fe2000000120f */
[----:B------:R-:W-:Y:S01]  /*7e30*/  IMAD.MOV.U32 R58, RZ, RZ, R24 ;  /* 0x000000ffff3a7224 */ /* 0x000fe200078e0018 */
[----:B------:R-:W-:Y:S01]  /*7e40*/  LOP3.LUT R27, R12, 0x18, R27, 0xf8, !PT ;  /* 0x000000180c1b7812 */ /* 0x000fe200078ef81b */
[----:B------:R-:W-:Y:S01]  /*7e50*/  IMAD.MOV.U32 R29, RZ, RZ, R25 ;  /* 0x000000ffff1d7224 */ /* 0x000fe200078e0019 */
[----:B------:R-:W-:Y:S01]  /*7e60*/  SHF.R.U32.HI R12, RZ, 0x3, R12 ;  /* 0x00000003ff0c7819 */ /* 0x000fe2000001160c */
[----:B------:R-:W-:Y:S01]  /*7e70*/  IMAD.MOV.U32 R19, RZ, RZ, R15 ;  /* 0x000000ffff137224 */ /* 0x000fe200078e000f */
[--C-:B------:R-:W-:Y:S01]  /*7e80*/  SHF.R.U64 R50, R48, 0x10, R49.reuse ;  /* 0x0000001030327819 */ /* 0x100fe20000001231 */
[----:B------:R-:W-:Y:S01]  /*7e90*/  IMAD.MOV.U32 R36, RZ, RZ, R44 ;  /* 0x000000ffff247224 */ /* 0x000fe200078e002c */
[----:B------:R-:W-:Y:S01]  /*7ea0*/  LOP3.LUT R12, R27, R12, RZ, 0x3c, !PT ;  /* 0x0000000c1b0c7212 */ /* 0x000fe200078e3cff */
[----:B------:R-:W-:Y:S01]  /*7eb0*/  IMAD.MOV.U32 R32, RZ, RZ, R10 ;  /* 0x000000ffff207224 */ /* 0x000fe200078e000a */
[----:B------:R-:W-:Y:S01]  /*7ec0*/  SHF.R.U32.HI R38, RZ, 0x10, R49 ;  /* 0x00000010ff267819 */ /* 0x000fe20000011631 */
[----:B------:R-:W-:Y:S01]  /*7ed0*/  IMAD.MOV.U32 R49, RZ, RZ, R45 ;  /* 0x000000ffff317224 */ /* 0x000fe200078e002d */
[--C-:B------:R-:W-:Y:S01]  /*7ee0*/  SHF.R.U64 R55, R24, 0x10, R25.reuse ;  /* 0x0000001018377819 */ /* 0x100fe20000001219 */
[----:B------:R-:W-:Y:S01]  /*7ef0*/  IMAD R21, R47, 0x200, R12 ;  /* 0x000002002f157824 */ /* 0x000fe200078e020c */
[----:B------:R-:W-:Y:S01]  /*7f00*/  SHF.R.U32.HI R27, RZ, 0x10, R25 ;  /* 0x00000010ff1b7819 */ /* 0x000fe20000011619 */
[----:B------:R-:W-:Y:S01]  /*7f10*/  IMAD.MOV.U32 R47, RZ, RZ, R11 ;  /* 0x000000ffff2f7224 */ /* 0x000fe200078e000b */
[----:B------:R-:W-:Y:S01]  /*7f20*/  SHF.R.U32.HI R14, RZ, 0x10, R15 ;  /* 0x00000010ff0e7819 */ /* 0x000fe2000001160f */
[----:B------:R-:W-:Y:S01]  /*7f30*/  IMAD.MOV.U32 R56, RZ, RZ, R22 ;  /* 0x000000ffff387224 */ /* 0x000fe200078e0016 */
[C---:B------:R-:W-:Y:S01]  /*7f40*/  IADD3 R12, R21.reuse, 0x20, RZ ;  /* 0x00000020150c7810 */ /* 0x040fe20007ffe0ff */
[----:B------:R-:W-:Y:S01]  /*7f50*/  IMAD.MOV.U32 R25, RZ, RZ, R23 ;  /* 0x000000ffff197224 */ /* 0x000fe200078e0017 */
[----:B------:R-:W-:Y:S01]  /*7f60*/  @P0 IADD3 R12, R21, -0x20, RZ ;  /* 0xffffffe0150c0810 */ /* 0x000fe20007ffe0ff */
[----:B------:R-:W-:Y:S01]  /*7f70*/  IMAD.MOV.U32 R28, RZ, RZ, R8 ;  /* 0x000000ffff1c7224 */ /* 0x000fe200078e0008 */
[----:B------:R-:W-:Y:S01]  /*7f80*/  ISETP.GE.AND P0, PT, R18, R43, PT ;  /* 0x0000002b1200720c */ /* 0x000fe20003f06270 */
        /* <DEDUP_REMOVED lines=9> */
[----:B------:R-:W-:Y:S01]  /*8020*/  SHF.R.U64 R53, R22, 0x10, R23 ;  /* 0x0000001016357819 */ /* 0x000fe20000001217 */
[----:B------:R-:W-:-:S04]  /*8030*/  DEPBAR.LE SB0, 0x3 ;  /* 0x000080c00000791a */ /* 0x000fc80000000000 */
[--C-:B------:R-:W-:Y:S01]  /*8040*/  SHF.R.U64 R44, R8, 0x10, R9.reuse ;  /* 0x00000010082c7819 */ /* 0x100fe20000001209 */
[----:B------:R-:W-:Y:S01]  /*8050*/  BSSY B1, `(.L_x_732) ;  /* 0x0000122000017945 */ /* 0x000fe20003800000 */
[----:B------:R-:W-:Y:S02]  /*8060*/  SHF.R.U32.HI R26, RZ, 0x10, R9 ;  /* 0x00000010ff1a7819 */ /* 0x000fe40000011609 */
[----:B------:R-:W-:Y:S02]  /*8070*/  SHF.R.U32.HI R23, RZ, 0x10, R23 ;  /* 0x00000010ff177819 */ /* 0x000fe40000011617 */
[--C-:B------:R-:W-:Y:S02]  /*8080*/  SHF.R.U64 R9, R68, 0x10, R69.reuse ;  /* 0x0000001044097819 */ /* 0x100fe40000001245 */
[----:B------:R-:W-:Y:S02]  /*8090*/  SHF.R.U32.HI R22, RZ, 0x10, R69 ;  /* 0x00000010ff167819 */ /* 0x000fe40000011645 */
[----:B------:R-:W-:-:S02]  /*80a0*/  SHF.R.U64 R8, R66, 0x10, R67 ;  /* 0x0000001042087819 */ /* 0x000fc40000001243 */
[----:B------:R-:W-:Y:S02]  /*80b0*/  SHF.R.U32.HI R13, RZ, 0x10, R67 ;  /* 0x00000010ff0d7819 */ /* 0x000fe40000011643 */
        /* <DEDUP_REMOVED lines=24> */
[----:B------:R-:W-:Y:S02]  /*8240*/  LEA R21, R21, 0x18100, 0x1 ;  /* 0x0001810015157811 */ /* 0x000fe400078e08ff */
[----:B------:R-:W-:Y:S01]  /*8250*/  LEA R12, R12, 0x18100, 0x1 ;  /* 0x000181000c0c7811 */ /* 0x000fe200078e08ff */
[----:B------:R-:W-:Y:S06]  /*8260*/  BAR.SYNC.DEFER_BLOCKING 0x0 ;  /* 0x0000000000007b1d */ /* 0x000fec0000010000 */
[----:B------:R-:W-:Y:S05]  /*8270*/  @P0 BRA `(.L_x_733) ;  /* 0x00000ff000000947 */ /* 0x000fea0003800000 */
[----:B------:R-:W-:Y:S01]  /*8280*/  ISETP.GE.AND P0, PT, R20, c[0x0][0x27c], PT ;  /* 0x00009f0014007a0c */ /* 0x000fe20003f06270 */
[----:B------:R-:W-:-:S12]  /*8290*/  BSSY B0, `(.L_x_734) ;  /* 0x0000028000007945 */ /* 0x000fd80003800000 */
[----:B------:R-:W-:Y:S05]  /*82a0*/  @P0 BRA `(.L_x_735) ;  /* 0x0000026000000947 */ /* 0x000fea0003800000 */
[----:B------:R-:W1:Y:S01]  /*82b0*/  LDS.128 R8, [R21] ;  /* 0x0000000015087984 */ /* 0x000e620000000c00 */
[--C-:B------:R-:W-:Y:S02]  /*82c0*/  HADD2.F32 R42, -RZ, R40.reuse.H1_H1 ;  /* 0x30000028ff2a7230 */ /* 0x100fe40000004100 */
[----:B------:R-:W-:Y:S02]  /*82d0*/  HADD2.F32 R49, -RZ, R39.H1_H1 ;  /* 0x30000027ff317230 */ /* 0x000fe40000004100 */
[----:B------:R-:W-:Y:S02]  /*82e0*/  HADD2.F32 R50, -RZ, R41.H1_H1 ;  /* 0x30000029ff327230 */ /* 0x000fe40000004100 */
[----:B------:R-:W-:Y:S02]  /*82f0*/  HADD2.F32 R53, -RZ, R40.H0_H0 ;  /* 0x20000028ff357230 */ /* 0x000fe40000004100 */
[--C-:B-1----:R-:W-:Y:S02]  /*8300*/  HADD2.F32 R45, -RZ, R8.reuse.H0_H0 ;  /* 0x20000008ff2d7230 */ /* 0x102fe40000004100 */
[----:B------:R-:W-:-:S02]  /*8310*/  HADD2.F32 R47, -RZ, R8.H1_H1 ;  /* 0x30000008ff2f7230 */ /* 0x000fc40000004100 */
[--C-:B------:R-:W-:Y:S01]  /*8320*/  HADD2.F32 R8, -RZ, R9.reuse.H0_H0 ;  /* 0x20000009ff087230 */ /* 0x100fe20000004100 */
[-C--:B------:R-:W-:Y:S01]  /*8330*/  FMUL.FTZ R52, R45, R42.reuse ;  /* 0x0000002a2d347220 */ /* 0x080fe20000410000 */
[----:B------:R-:W-:Y:S01]  /*8340*/  HADD2.F32 R44, -RZ, R9.H1_H1 ;  /* 0x30000009ff2c7230 */ /* 0x000fe20000004100 */
[C---:B------:R-:W-:Y:S01]  /*8350*/  FMUL.FTZ R48, R47.reuse, R42 ;  /* 0x0000002a2f307220 */ /* 0x040fe20000410000 */
[--C-:B------:R-:W-:Y:S01]  /*8360*/  HADD2.F32 R9, -RZ, R10.reuse.H0_H0 ;  /* 0x2000000aff097230 */ /* 0x100fe20000004100 */
[-C--:B------:R-:W-:Y:S01]  /*8370*/  FFMA.FTZ R47, R47, R50.reuse, R52 ;  /* 0x000000322f2f7223 */ /* 0x080fe20000010034 */
[----:B------:R-:W-:Y:S01]  /*8380*/  HADD2.F32 R46, -RZ, R10.H1_H1 ;  /* 0x3000000aff2e7230 */ /* 0x000fe20000004100 */
[----:B------:R-:W-:Y:S01]  /*8390*/  FFMA.FTZ R48, R45, R50, -R48 ;  /* 0x000000322d307223 */ /* 0x000fe20000010830 */
[--C-:B------:R-:W-:Y:S02]  /*83a0*/  HADD2.F32 R10, -RZ, R11.reuse.H0_H0 ;  /* 0x2000000bff0a7230 */ /* 0x100fe40000004100 */
[----:B------:R-:W-:-:S02]  /*83b0*/  HADD2.F32 R51, -RZ, R11.H1_H1 ;  /* 0x3000000bff337230 */ /* 0x000fc40000004100 */
[----:B------:R-:W-:Y:S02]  /*83c0*/  HADD2.F32 R11, -RZ, R38.H1_H1 ;  /* 0x30000026ff0b7230 */ /* 0x000fe40000004100 */
[----:B------:R-:W-:-:S03]  /*83d0*/  HADD2.F32 R50, -RZ, R41.H0_H0 ;  /* 0x20000029ff327230 */ /* 0x000fc60000004100 */
[-C--:B------:R-:W-:Y:S02]  /*83e0*/  FMUL.FTZ R42, R44, R11.reuse ;  /* 0x0000000b2c2a7220 */ /* 0x080fe40000410000 */
[C---:B------:R-:W-:Y:S02]  /*83f0*/  FMUL.FTZ R11, R8.reuse, R11 ;  /* 0x0000000b080b7220 */ /* 0x040fe40000410000 */
[-C--:B------:R-:W-:Y:S01]  /*8400*/  FFMA.FTZ R42, R8, R49.reuse, -R42 ;  /* 0x00000031082a7223 */ /* 0x080fe2000001082a */
[----:B------:R-:W-:Y:S01]  /*8410*/  HADD2.F32 R8, -RZ, R38.H0_H0 ;  /* 0x20000026ff087230 */ /* 0x000fe20000004100 */
[----:B------:R-:W-:Y:S01]  /*8420*/  FFMA.FTZ R49, R44, R49, R11 ;  /* 0x000000312c317223 */ /* 0x000fe2000001000b */
[----:B------:R-:W-:Y:S01]  /*8430*/  HADD2.F32 R44, -RZ, R39.H0_H0 ;  /* 0x20000027ff2c7230 */ /* 0x000fe20000004100 */
[-C--:B------:R-:W-:Y:S02]  /*8440*/  FMUL.FTZ R11, R46, R53.reuse ;  /* 0x000000352e0b7220 */ /* 0x080fe40000410000 */
[----:B------:R-:W-:-:S02]  /*8450*/  FMUL.FTZ R53, R9, R53 ;  /* 0x0000003509357220 */ /* 0x000fc40000410000 */
[-C--:B------:R-:W-:Y:S02]  /*8460*/  FMUL.FTZ R45, R51, R8.reuse ;  /* 0x00000008332d7220 */ /* 0x080fe40000410000 */
[----:B------:R-:W-:Y:S02]  /*8470*/  FMUL.FTZ R8, R10, R8 ;  /* 0x000000080a087220 */ /* 0x000fe40000410000 */
[----:B------:R-:W-:Y:S01]  /*8480*/  FFMA.FTZ R11, R9, R50, -R11 ;  /* 0x00000032090b7223 */ /* 0x000fe2000001080b */
[----:B------:R-:W-:Y:S01]  /*8490*/  F2FP.PACK_AB R9, R49, R42 ;  /* 0x0000002a3109723e */ /* 0x000fe200000000ff */
[----:B------:R-:W-:Y:S02]  /*84a0*/  FFMA.FTZ R46, R46, R50, R53 ;  /* 0x000000322e2e7223 */ /* 0x000fe40000010035 */
[-C--:B------:R-:W-:Y:S02]  /*84b0*/  FFMA.FTZ R45, R10, R44.reuse, -R45 ;  /* 0x0000002c0a2d7223 */ /* 0x080fe4000001082d */
[----:B------:R-:W-:Y:S01]  /*84c0*/  FFMA.FTZ R44, R51, R44, R8 ;  /* 0x0000002c332c7223 */ /* 0x000fe20000010008 */
[----:B------:R-:W-:-:S02]  /*84d0*/  F2FP.PACK_AB R10, R46, R11 ;  /* 0x0000000b2e0a723e */ /* 0x000fc400000000ff */
[----:B------:R-:W-:Y:S02]  /*84e0*/  F2FP.PACK_AB R8, R47, R48 ;  /* 0x000000302f08723e */ /* 0x000fe400000000ff */
[----:B------:R-:W-:-:S05]  /*84f0*/  F2FP.PACK_AB R11, R44, R45 ;  /* 0x0000002d2c0b723e */ /* 0x000fca00000000ff */
[----:B------:R1:W-:Y:S02]  /*8500*/  STS.128 [R21], R8 ;  /* 0x0000000815007388 */ /* 0x0003e40000000c00 */
.L_x_735:
[----:B------:R-:W-:Y:S05]  /*8510*/  BSYNC B0 ;  /* 0x0000000000007941 */ /* 0x000fea0003800000 */
.L_x_734:
[----:B-1----:R-:W-:Y:S01]  /*8520*/  IADD3 R8, R20, 0x10, RZ ;  /* 0x0000001014087810 */ /* 0x002fe20007ffe0ff */
[----:B------:R-:W-:Y:S03]  /*8530*/  BSSY B0, `(.L_x_736) ;  /* 0x0000029000007945 */ /* 0x000fe60003800000 */
[----:B------:R-:W-:-:S13]  /*8540*/  ISETP.GE.AND P0, PT, R8, c[0x0][0x27c], PT ;  /* 0x00009f0008007a0c */ /* 0x000fda0003f06270 */
        /* <DEDUP_REMOVED lines=39> */
.L_x_737:
[----:B------:R-:W-:Y:S05]  /*87c0*/  BSYNC B0 ;  /* 0x0000000000007941 */ /* 0x000fea0003800000 */
.L_x_736:
[----:B-1----:R-:W-:Y:S01]  /*87d0*/  IADD3 R8, R20, 0x20, RZ ;  /* 0x0000002014087810 */ /* 0x002fe20007ffe0ff */
[----:B------:R-:W-:Y:S03]  /*87e0*/  BSSY B0, `(.L_x_738) ;  /* 0x0000029000007945 */ /* 0x000fe60003800000 */
[----:B------:R-:W-:-:S13]  /*87f0*/  ISETP.GE.AND P0, PT, R8, c[0x0][0x27c], PT ;  /* 0x00009f0008007a0c */ /* 0x000fda0003f06270 */
[----:B------:R-:W-:Y:S05]  /*8800*/  @P0 BRA `(.L_x_739) ;  /* 0x0000026000000947 */ /* 0x000fea0003800000 */
[----:B------:R-:W1:Y:S01]  /*8810*/  LDS.128 R8, [R21+0x4000] ;  /* 0x0040000015087984 */ /* 0x000e620000000c00 */
        /* <DEDUP_REMOVED lines=36> */
[----:B------:R1:W-:Y:S02]  /*8a60*/  STS.128 [R21+0x4000], R8 ;  /* 0x0040000815007388 */ /* 0x0003e40000000c00 */
.L_x_739:
[----:B------:R-:W-:Y:S05]  /*8a70*/  BSYNC B0 ;  /* 0x0000000000007941 */ /* 0x000fea0003800000 */
.L_x_738:
        /* <DEDUP_REMOVED lines=42> */
.L_x_741:
[----:B------:R-:W-:Y:S05]  /*8d20*/  BSYNC B0 ;  /* 0x0000000000007941 */ /* 0x000fea0003800000 */
.L_x_740:
        /* <DEDUP_REMOVED lines=42> */
.L_x_743:
[----:B------:R-:W-:Y:S05]  /*8fd0*/  BSYNC B0 ;  /* 0x0000000000007941 */ /* 0x000fea0003800000 */
.L_x_742:
[----:B-1----:R-:W-:-:S04]  /*8fe0*/  IADD3 R8, R20, 0x50, RZ ;  /* 0x0000005014087810 */ /* 0x002fc80007ffe0ff */
[----:B------:R-:W-:-:S13]  /*8ff0*/  ISETP.GE.AND P0, PT, R8, c[0x0][0x27c], PT ;  /* 0x00009f0008007a0c */ /* 0x000fda0003f06270 */
[----:B------:R-:W-:Y:S05]  /*9000*/  @P0 BRA `(.L_x_733) ;  /* 0x0000026000000947 */ /* 0x000fea0003800000 */
[----:B------:R-:W1:Y:S01]  /*9010*/  LDS.128 R8, [R12+0x8000] ;  /* 0x008000000c087984 */ /* 0x000e620000000c00 */
[----:B------:R-:W-:Y:S02]  /*9020*/  HADD2.F32 R42, -RZ, R15.H1_H1 ;  /* 0x3000000fff2a7230 */ /* 0x000fe40000004100 */
        /* <DEDUP_REMOVED lines=36> */
.L_x_733:
[----:B------:R-:W-:Y:S05]  /*9270*/  BSYNC B1 ;  /* 0x0000000000017941 */ /* 0x000fea0003800000 */
.L_x_732:
[----:B------:R-:W-:-:S04]  /*9280*/  IADD3 R18, R18, 0x40, RZ ;  /* 0x0000004012127810 */ /* 0x000fc80007ffe0ff */
[----:B------:R-:W-:-:S13]  /*9290*/  ISETP.GE.AND P0, PT, R18, R43, PT ;  /* 0x0000002b1200720c */ /* 0x000fda0003f06270 */
[----:B------:R-:W-:Y:S05]  /*92a0*/  @P0 BRA `(.L_x_744) ;  /* 0x00003fb000000947 */ /* 0x000fea0003800000 */
[----:B------:R-:W-:Y:S01]  /*92b0*/  ISETP.GE.AND P0, PT, R20, c[0x0][0x27c], PT ;  /* 0x00009f0014007a0c */ /* 0x000fe20003f06270 */
[----:B------:R-:W-:-:S12]  /*92c0*/  BSSY B0, `(.L_x_745) ;  /* 0x0000028000007945 */ /* 0x000fd80003800000 */
[----:B------:R-:W-:Y:S05]  /*92d0*/  @P0 BRA `(.L_x_746) ;  /* 0x0000026000000947 */ /* 0x000fea0003800000 */
[----:B-1----:R-:W1:Y:S01]  /*92e0*/  LDS.128 R8, [R21+0x2000] ;  /* 0x0020000015087984 */ /* 0x002e620000000c00 */
[----:B------:R-:W-:Y:S02]  /*92f0*/  HADD2.F32 R18, -RZ, R40.H1_H1 ;  /* 0x30000028ff127230 */ /* 0x000fe40000004100 */
[----:B------:R-:W-:Y:S02]  /*9300*/  HADD2.F32 R47, -RZ, R38.H1_H1 ;  /* 0x30000026ff2f7230 */ /* 0x000fe40000004100 */
[----:B------:R-:W-:Y:S02]  /*9310*/  HADD2.F32 R49, -RZ, R39.H1_H1 ;  /* 0x30000027ff317230 */ /* 0x000fe40000004100 */
[----:B------:R-:W-:Y:S02]  /*9320*/  HADD2.F32 R40, -RZ, R40.H0_H0 ;  /* 0x20000028ff287230 */ /* 0x000fe40000004100 */
[----:B------:R-:W-:Y:S02]  /*9330*/  HADD2.F32 R38, -RZ, R38.H0_H0 ;  /* 0x20000026ff267230 */ /* 0x000fe40000004100 */
[----:B------:R-:W-:-:S02]  /*9340*/  HADD2.F32 R46, -RZ, R41.H1_H1 ;  /* 0x30000029ff2e7230 */ /* 0x000fc40000004100 */
        /* <DEDUP_REMOVED lines=12> */
[--C-:B------:R-:W-:Y:S01]  /*9410*/  HADD2.F32 R10, -RZ, R11.reuse.H0_H0 ;  /* 0x2000000bff0a7230 */ /* 0x100fe20000004100 */
        /* <DEDUP_REMOVED lines=9> */
[----:B------:R-:W-:Y:S01]  /*94b0*/  FFMA.FTZ R43, R41, R9, -R8 ;  /* 0x00000009292b7223 */ /* 0x000fe20000010808 */
[----:B------:R-:W-:Y:S01]  /*94c0*/  F2FP.PACK_AB R9, R47, R18 ;  /* 0x000000122f09723e */ /* 0x000fe200000000ff */
[----:B------:R-:W-:Y:S01]  /*94d0*/  FFMA.FTZ R42, R41, R44, R42 ;  /* 0x0000002c292a7223 */ /* 0x000fe2000001002a */
[----:B------:R-:W-:Y:S01]  /*94e0*/  F2FP.PACK_AB R8, R45, R48 ;  /* 0x000000302d08723e */ /* 0x000fe200000000ff */
[C---:B------:R-:W-:Y:S02]  /*94f0*/  FFMA.FTZ R40, R39.reuse, R10, -R40 ;  /* 0x0000000a27287223 */ /* 0x040fe40000010828 */
[----:B------:R-:W-:Y:S01]  /*9500*/  FFMA.FTZ R11, R39, R11, R38 ;  /* 0x0000000b270b7223 */ /* 0x000fe20000010026 */
[----:B------:R-:W-:-:S04]  /*9510*/  F2FP.PACK_AB R10, R42, R43 ;  /* 0x0000002b2a0a723e */ /* 0x000fc800000000ff */
[----:B------:R-:W-:-:S05]  /*9520*/  F2FP.PACK_AB R11, R11, R40 ;  /* 0x000000280b0b723e */ /* 0x000fca00000000ff */
[----:B------:R1:W-:Y:S02]  /*9530*/  STS.128 [R21+0x2000], R8 ;  /* 0x0020000815007388 */ /* 0x0003e40000000c00 */
.L_x_746:
[----:B------:R-:W-:Y:S05]  /*9540*/  BSYNC B0 ;  /* 0x0000000000007941 */ /* 0x000fea0003800000 */
.L_x_745:
        /* <DEDUP_REMOVED lines=42> */
.L_x_748:
[----:B------:R-:W-:Y:S05]  /*97f0*/  BSYNC B0 ;  /* 0x0000000000007941 */ /* 0x000fea0003800000 */
.L_x_747:
        /* <DEDUP_REMOVED lines=42> */
.L_x_750:
[----:B------:R-:W-:Y:S05]  /*9aa0*/  BSYNC B0 ;  /* 0x0000000000007941 */ /* 0x000fea0003800000 */
.L_x_749:
        /* <DEDUP_REMOVED lines=42> */
.L_x_752:
[----:B------:R-:W-:Y:S05]  /*9d50*/  BSYNC B0 ;  /* 0x0000000000007941 */ /* 0x000fea0003800000 */
.L_x_751:
        /* <DEDUP_REMOVED lines=42> */
.L_x_754:
[----:B------:R-:W-:Y:S05]  /*a000*/  BSYNC B0 ;  /* 0x0000000000007941 */ /* 0x000fea0003800000 */
.L_x_753:
[----:B------:R-:W-:-:S04]  /*a010*/  IADD3 R20, R20, 0x50, RZ ;  /* 0x0000005014147810 */ /* 0x000fc80007ffe0ff */
[----:B------:R-:W-:-:S13]  /*a020*/  ISETP.GE.AND P0, PT, R20, c[0x0][0x27c], PT ;  /* 0x00009f0014007a0c */ /* 0x000fda0003f06270 */
        /* <DEDUP_REMOVED lines=27> */
[-C--:B------:R-:W-:Y:S02]  /*a1e0*/  FMUL.FTZ R13, R13, R10.reuse ;  /* 0x0000000a0d0d7220 */ /* 0x080fe40000410000 */
[----:B------:R-:W-:Y:S02]  /*a1f0*/  FFMA.FTZ R26, R24, R21, -R26 ;  /* 0x00000015181a7223 */ /* 0x000fe4000001081a */
[----:B------:R-:W-:-:S02]  /*a200*/  FFMA.FTZ R15, R14, R10, -R15 ;  /* 0x0000000a0e0f7223 */ /* 0x000fc4000001080f */
[----:B------:R-:W-:Y:S02]  /*a210*/  FFMA.FTZ R23, R24, R23, R28 ;  /* 0x0000001718177223 */ /* 0x000fe4000001001c */
[----:B------:R-:W-:Y:S01]  /*a220*/  FFMA.FTZ R21, R19, R9, -R8 ;  /* 0x0000000913157223 */ /* 0x000fe20000010808 */
[----:B------:R-:W-:Y:S01]  /*a230*/  F2FP.PACK_AB R9, R25, R18 ;  /* 0x000000121909723e */ /* 0x000fe200000000ff */
[----:B------:R-:W-:Y:S01]  /*a240*/  FFMA.FTZ R20, R19, R22, R20 ;  /* 0x0000001613147223 */ /* 0x000fe20000010014 */
[----:B------:R-:W-:Y:S01]  /*a250*/  F2FP.PACK_AB R8, R23, R26 ;  /* 0x0000001a1708723e */ /* 0x000fe200000000ff */
[----:B------:R-:W-:-:S03]  /*a260*/  FFMA.FTZ R14, R14, R11, R13 ;  /* 0x0000000b0e0e7223 */ /* 0x000fc6000001000d */
[----:B------:R-:W-:Y:S02]  /*a270*/  F2FP.PACK_AB R10, R20, R21 ;  /* 0x00000015140a723e */ /* 0x000fe400000000ff */
[----:B------:R-:W-:-:S05]  /*a280*/  F2FP.PACK_AB R11, R14, R15 ;  /* 0x0000000f0e0b723e */ /* 0x000fca00000000ff */
[----:B------:R1:W-:Y:S01]  /*a290*/  STS.128 [R12+0xa000], R8 ;  /* 0x00a000080c007388 */ /* 0x0003e20000000c00 */
[----:B------:R-:W-:Y:S05]  /*a2a0*/  BRA `(.L_x_744) ;  /* 0x00002fb000007947 */ /* 0x000fea0003800000 */
.L_x_729:
[----:B------:R-:W-:Y:S01]  /*a2b0*/  ISETP.GE.AND P0, PT, R19, R42, PT ;  /* 0x0000002a1300720c */ /* 0x000fe20003f06270 */
[----:B------:R-:W-:Y:S01]  /*a2c0*/  BSSY B0, `(.L_x_755) ;  /* 0x0000033000007945 */ /* 0x000fe20003800000 */
[----:B------:R-:W-:Y:S01]  /*a2d0*/  IMAD.MOV.U32 R24, RZ, RZ, R36 ;  /* 0x000000ffff187224 */ /* 0x000fe200078e0024 */
[----:B------:R-:W-:Y:S01]  /*a2e0*/  MOV R25, R37 ;  /* 0x0000002500197202 */ /* 0x000fe20000000f00 */
        /* <DEDUP_REMOVED lines=16> */
[----:B------:R-:W-:Y:S01]  /*a3f0*/  CS2R R14, SRZ ;  /* 0x00000000000e7805 */ /* 0x000fe2000001ff00 */
[----:B------:R-:W-:Y:S01]  /*a400*/  CS2R R12, SRZ ;  /* 0x00000000000c7805 */ /* 0x000fe2000001ff00 */
[----:B------:R-:W-:-:S08]  /*a410*/  IADD3 R9, R27, 0x20, RZ ;  /* 0x000000201b097810 */ /* 0x000fd00007ffe0ff */
[----:B------:R-:W-:-:S04]  /*a420*/  @!P0 IMAD.WIDE R22, R27, 0x2, R34 ;  /* 0x000000021b168825 */ /* 0x000fc800078e0222 */
[----:B------:R-:W-:Y:S01]  /*a430*/  @!P0 IMAD.WIDE R20, R27, 0x2, R24 ;  /* 0x000000021b148825 */ /* 0x000fe200078e0218 */
[----:B------:R1:W5:Y:S04]  /*a440*/  @!P0 LD.E.128 R28, [R22.64] ;  /* 0x00000006161c8980 */ /* 0x000368000c101d00 */
[----:B------:R2:W5:Y:S01]  /*a450*/  @!P0 LD.E.128 R12, [R20.64] ;  /* 0x00000006140c8980 */ /* 0x000562000c101d00 */
[----:B------:R-:W-:Y:S01]  /*a460*/  ISETP.GE.AND P0, PT, R9, c[0x0][0x27c], PT ;  /* 0x00009f0009007a0c */ /* 0x000fe20003f06270 */
[----:B------:R-:W-:Y:S01]  /*a470*/  CS2R R50, SRZ ;  /* 0x0000000000327805 */ /* 0x000fe2000001ff00 */
[----:B------:R-:W-:Y:S01]  /*a480*/  CS2R R48, SRZ ;  /* 0x0000000000307805 */ /* 0x000fe2000001ff00 */
[----:B------:R-:W-:-:S10]  /*a490*/  CS2R R10, SRZ ;  /* 0x00000000000a7805 */ /* 0x000fd4000001ff00 */
[----:B------:R-:W-:-:S04]  /*a4a0*/  @!P0 SHF.R.S32.HI R8, RZ, 0x1f, R9 ;  /* 0x0000001fff088819 */ /* 0x000fc80000011409 */
[----:B------:R-:W-:-:S04]  /*a4b0*/  @!P0 LEA.HI R8, R8, R9, RZ, 0x3 ;  /* 0x0000000908088211 */ /* 0x000fc800078f18ff */
[----:B------:R-:W-:Y:S02]  /*a4c0*/  @!P0 LOP3.LUT R19, R8, 0xfffffff8, RZ, 0xc0, !PT ;  /* 0xfffffff808138812 */ /* 0x000fe400078ec0ff */
[----:B------:R-:W-:Y:S01]  /*a4d0*/  CS2R R8, SRZ ;  /* 0x0000000000087805 */ /* 0x000fe2000001ff00 */
[----:B--2---:R-:W-:Y:S02]  /*a4e0*/  IADD3 R20, R27, 0x40, RZ ;  /* 0x000000401b147810 */ /* 0x004fe40007ffe0ff */
[----:B-1----:R-:W-:-:S04]  /*a4f0*/  @!P0 IMAD.WIDE R22, R19, 0x2, R34 ;  /* 0x0000000213168825 */ /* 0x002fc800078e0222 */
[----:B------:R-:W-:Y:S01]  /*a500*/  @!P0 IMAD.WIDE R32, R19, 0x2, R24 ;  /* 0x0000000213208825 */ /* 0x000fe200078e0218 */
[----:B------:R1:W5:Y:S04]  /*a510*/  @!P0 LD.E.128 R48, [R22.64] ;  /* 0x0000000616308980 */ /* 0x000368000c101d00 */
[----:B------:R2:W5:Y:S01]  /*a520*/  @!P0 LD.E.128 R8, [R32.64] ;  /* 0x0000000620088980 */ /* 0x000562000c101d00 */
[----:B------:R-:W-:Y:S01]  /*a530*/  ISETP.GE.AND P0, PT, R20, c[0x0][0x27c], PT ;  /* 0x00009f0014007a0c */ /* 0x000fe20003f06270 */
[----:B------:R-:W-:Y:S01]  /*a540*/  CS2R R38, SRZ ;  /* 0x0000000000267805 */ /* 0x000fe2000001ff00 */
[----:B------:R-:W-:-:S11]  /*a550*/  CS2R R36, SRZ ;  /* 0x0000000000247805 */ /* 0x000fd6000001ff00 */
[----:B------:R-:W-:-:S04]  /*a560*/  @!P0 SHF.R.S32.HI R19, RZ, 0x1f, R20 ;  /* 0x0000001fff138819 */ /* 0x000fc80000011414 */
[----:B------:R-:W-:Y:S02]  /*a570*/  @!P0 LEA.HI R19, R19, R20, RZ, 0x3 ;  /* 0x0000001413138211 */ /* 0x000fe400078f18ff */
[----:B------:R-:W-:Y:S01]  /*a580*/  CS2R R20, SRZ ;  /* 0x0000000000147805 */ /* 0x000fe2000001ff00 */
[----:B-1----:R-:W-:Y:S01]  /*a590*/  CS2R R22, SRZ ;  /* 0x0000000000167805 */ /* 0x002fe2000001ff00 */
[----:B------:R-:W-:-:S05]  /*a5a0*/  @!P0 LOP3.LUT R19, R19, 0xfffffff8, RZ, 0xc0, !PT ;  /* 0xfffffff813138812 */ /* 0x000fca00078ec0ff */
[----:B------:R-:W-:-:S04]  /*a5b0*/  @!P0 IMAD.WIDE R34, R19, 0x2, R34 ;  /* 0x0000000213228825 */ /* 0x000fc800078e0222 */
[----:B------:R-:W-:Y:S01]  /*a5c0*/  @!P0 IMAD.WIDE R24, R19, 0x2, R24 ;  /* 0x0000000213188825 */ /* 0x000fe200078e0218 */
[----:B------:R2:W5:Y:S04]  /*a5d0*/  @!P0 LD.E.128 R36, [R34.64] ;  /* 0x0000000622248980 */ /* 0x000568000c101d00 */
[----:B------:R2:W5:Y:S02]  /*a5e0*/  @!P0 LD.E.128 R20, [R24.64] ;  /* 0x0000000618148980 */ /* 0x000564000c101d00 */
.L_x_756:
[----:B------:R-:W-:Y:S05]  /*a5f0*/  BSYNC B0 ;  /* 0x0000000000007941 */ /* 0x000fea0003800000 */
.L_x_755:
[----:B------:R-:W-:Y:S01]  /*a600*/  IMAD R45, R85, -0x80, R42 ;  /* 0xffffff80552d7824 */ /* 0x000fe200078e022a */
[--C-:B-----5:R-:W-:Y:S01]  /*a610*/  SHF.R.U64 R63, R30, 0x10, R31.reuse ;  /* 0x000000101e3f7819 */ /* 0x120fe2000000121f */
[----:B------:R-:W-:Y:S01]  /*a620*/  IMAD.MOV.U32 R64, RZ, RZ, R30 ;  /* 0x000000ffff407224 */ /* 0x000fe200078e001e */
[--C-:B------:R-:W-:Y:S01]  /*a630*/  SHF.R.U32.HI R62, RZ, 0x10, R31.reuse ;  /* 0x00000010ff3e7819 */ /* 0x100fe2000001161f */
[----:B------:R-:W-:Y:S01]  /*a640*/  IMAD.MOV.U32 R43, RZ, RZ, R31 ;  /* 0x000000ffff2b7224 */ /* 0x000fe200078e001f */
[----:B------:R-:W-:Y:S01]  /*a650*/  IMNMX R45, R45, 0x80, PT ;  /* 0x000000802d2d7817 */ /* 0x000fe20003800200 */
[----:B--2---:R-:W-:Y:S01]  /*a660*/  IMAD.MOV.U32 R34, RZ, RZ, R48 ;  /* 0x000000ffff227224 */ /* 0x004fe200078e0030 */
[----:B------:R-:W-:Y:S01]  /*a670*/  SHF.R.U64 R59, R48, 0x10, R49 ;  /* 0x00000010303b7819 */ /* 0x000fe20000001231 */
[----:B------:R-:W-:Y:S01]  /*a680*/  IMAD.MOV.U32 R60, RZ, RZ, R50 ;  /* 0x000000ffff3c7224 */ /* 0x000fe200078e0032 */
[----:B------:R-:W-:Y:S01]  /*a690*/  ISETP.GE.AND P0, PT, R18, R45, PT ;  /* 0x0000002d1200720c */ /* 0x000fe20003f06270 */
[--C-:B------:R-:W-:Y:S01]  /*a6a0*/  IMAD.MOV.U32 R35, RZ, RZ, R51.reuse ;  /* 0x000000ffff237224 */ /* 0x100fe200078e0033 */
[--C-:B------:R-:W-:Y:S01]  /*a6b0*/  SHF.R.U64 R57, R50, 0x10, R51.reuse ;  /* 0x0000001032397819 */ /* 0x100fe20000001233 */
[----:B------:R-:W-:Y:S01]  /*a6c0*/  IMAD.MOV.U32 R58, RZ, RZ, R36 ;  /* 0x000000ffff3a7224 */ /* 0x000fe200078e0024 */
[----:B------:R-:W-:Y:S01]  /*a6d0*/  SHF.R.U32.HI R30, RZ, 0x10, R51 ;  /* 0x00000010ff1e7819 */ /* 0x000fe20000011633 */
[--C-:B------:R-:W-:Y:S01]  /*a6e0*/  IMAD.MOV.U32 R25, RZ, RZ, R37.reuse ;  /* 0x000000ffff197224 */ /* 0x100fe200078e0025 */
[--C-:B------:R-:W-:Y:S01]  /*a6f0*/  SHF.R.U64 R56, R36, 0x10, R37.reuse ;  /* 0x0000001024387819 */ /* 0x100fe20000001225 */
[----:B------:R-:W-:Y:S01]  /*a700*/  IMAD.MOV.U32 R68, RZ, RZ, R28 ;  /* 0x000000ffff447224 */ /* 0x000fe200078e001c */
[----:B------:R-:W-:Y:S01]  /*a710*/  SHF.R.U32.HI R54, RZ, 0x10, R37 ;  /* 0x00000010ff367819 */ /* 0x000fe20000011625 */
[--C-:B------:R-:W-:Y:S01]  /*a720*/  IMAD.MOV.U32 R67, RZ, RZ, R29.reuse ;  /* 0x000000ffff437224 */ /* 0x100fe200078e001d */
[----:B------:R-:W-:Y:S01]  /*a730*/  SHF.R.U64 R66, R28, 0x10, R29 ;  /* 0x000000101c427819 */ /* 0x000fe2000000121d */
[----:B------:R-:W-:Y:S01]  /*a740*/  IMAD.MOV.U32 R61, RZ, RZ, R49 ;  /* 0x000000ffff3d7224 */ /* 0x000fe200078e0031 */
[----:B------:R-:W-:Y:S01]  /*a750*/  SHF.R.U32.HI R65, RZ, 0x10, R29 ;  /* 0x00000010ff417819 */ /* 0x000fe2000001161d */
        /* <DEDUP_REMOVED lines=21> */
[----:B------:R-:W-:Y:S01]  /*a8b0*/  SHF.R.U64 R53, R38, 0x10, R39 ;  /* 0x0000001026357819 */ /* 0x000fe20000001227 */
        /* <DEDUP_REMOVED lines=54> */
[C---:B------:R-:W-:Y:S01]  /*ac20*/  LOP3.LUT R8, R12.reuse, 0x38, R8, 0xf8, !PT ;  /* 0x000000380c087812 */ /* 0x040fe200078ef808 */
        /* <DEDUP_REMOVED lines=77> */
.L_x_760:
[----:B------:R-:W-:Y:S05]  /*b100*/  BSYNC B0 ;  /* 0x0000000000007941 */ /* 0x000fea0003800000 */
.L_x_759:
        /* <DEDUP_REMOVED lines=8> */
[CC--:B------:R-:W-:Y:S01]  /*b190*/  LEA.HI R10, R11.reuse, R12.reuse, RZ, 0x3 ;  /* 0x0000000c0b0a7211 */ /* 0x0c0fe200078f18ff */
        /* <DEDUP_REMOVED lines=97> */
.L_x_762:
[----:B------:R-:W-:Y:S05]  /*b7b0*/  BSYNC B0 ;  /* 0x0000000000007941 */ /* 0x000fea0003800000 */
.L_x_761:
[----:B-1----:R-:W-:-:S04]  /*b7c0*/  IADD3 R12, R27, 0x40, RZ ;  /* 0x000000401b0c7810 */ /* 0x002fc80007ffe0ff */
        /* <DEDUP_REMOVED lines=9> */
[----:B------:R-:W-:Y:S01]  /*b860*/  HADD2.F32 R59, -RZ, R23.H0_H0 ;  /* 0x20000017ff3b7230 */ /* 0x000fe20000004100 */
[----:B------:R-:W-:Y:S01]  /*b870*/  SHF.R.S32.HI R13, RZ, 0x3, R10 ;  /* 0x00000003ff0d7819 */ /* 0x000fe2000001140a */
[----:B------:R-:W-:Y:S01]  /*b880*/  HADD2.F32 R70, -RZ, R22.H1_H1 ;  /* 0x30000016ff467230 */ /* 0x000fe20000004100 */
[----:B------:R-:W-:Y:S01]  /*b890*/  LEA.HI R11, R11, R12, RZ, 0x6 ;  /* 0x0000000c0b0b7211 */ /* 0x000fe200078f30ff */
[----:B------:R-:W-:Y:S01]  /*b8a0*/  HADD2.F32 R69, -RZ, R25.H0_H0 ;  /* 0x20000019ff457230 */ /* 0x000fe20000004100 */
[----:B------:R-:W-:Y:S01]  /*b8b0*/  LEA.HI R8, R8, R13, RZ, 0x1d ;  /* 0x0000000d08087211 */ /* 0x000fe200078fe8ff */
[----:B------:R-:W-:Y:S01]  /*b8c0*/  HADD2.F32 R58, -RZ, R20.H0_H0 ;  /* 0x20000014ff3a7230 */ /* 0x000fe20000004100 */
[----:B------:R-:W-:Y:S01]  /*b8d0*/  LOP3.LUT R9, R9, 0x1c0, RZ, 0xc0, !PT ;  /* 0x000001c009097812 */ /* 0x000fe200078ec0ff */
[----:B------:R-:W-:Y:S01]  /*b8e0*/  HADD2.F32 R68, -RZ, R22.H0_H0 ;  /* 0x20000016ff447230 */ /* 0x000fe20000004100 */
[----:B------:R-:W-:Y:S01]  /*b8f0*/  SHF.R.S32.HI R13, RZ, 0x1f, R8 ;  /* 0x0000001fff0d7819 */ /* 0x000fe20000011408 */
[----:B------:R-:W-:Y:S01]  /*b900*/  HADD2.F32 R67, -RZ, R26.H1_H1 ;  /* 0x3000001aff437230 */ /* 0x000fe20000004100 */
[----:B------:R-:W-:Y:S01]  /*b910*/  SHF.L.U32 R11, R11, 0x7, RZ ;  /* 0x000000070b0b7819 */ /* 0x000fe200000006ff */
[----:B------:R-:W-:Y:S01]  /*b920*/  HADD2.F32 R57, -RZ, R19.H1_H1 ;  /* 0x30000013ff397230 */ /* 0x000fe20000004100 */
[----:B------:R-:W-:Y:S01]  /*b930*/  LEA.HI R13, R13, R8, RZ, 0x3 ;  /* 0x000000080d0d7211 */ /* 0x000fe200078f18ff */
[--C-:B------:R-:W-:Y:S01]  /*b940*/  HADD2.F32 R66, -RZ, R21.reuse.H1_H1 ;  /* 0x30000015ff427230 */ /* 0x100fe20000004100 */
[----:B------:R-:W-:Y:S01]  /*b950*/  LOP3.LUT R15, R9, 0x38, R10, 0xf8, !PT ;  /* 0x00000038090f7812 */ /* 0x000fe200078ef80a */
[----:B------:R-:W-:Y:S01]  /*b960*/  HADD2.F32 R55, -RZ, R24.H0_H0 ;  /* 0x20000018ff377230 */ /* 0x000fe20000004100 */
[----:B------:R-:W-:Y:S01]  /*b970*/  SHF.R.U32.HI R10, RZ, 0x3, R9 ;  /* 0x00000003ff0a7819 */ /* 0x000fe20000011609 */
[----:B------:R-:W-:Y:S01]  /*b980*/  HADD2.F32 R64, -RZ, R21.H0_H0 ;  /* 0x20000015ff407230 */ /* 0x000fe20000004100 */
[----:B------:R-:W-:-:S02]  /*b990*/  LOP3.LUT R12, R11, 0x7fffe000, RZ, 0xc0, !PT ;  /* 0x7fffe0000b0c7812 */ /* 0x000fc400078ec0ff */
[----:B------:R-:W-:Y:S02]  /*b9a0*/  SHF.L.U32 R8, R8, 0x3, RZ ;  /* 0x0000000308087819 */ /* 0x000fe400000006ff */
[----:B------:R-:W-:Y:S02]  /*b9b0*/  SHF.L.U32 R13, R13, 0xa, RZ ;  /* 0x0000000a0d0d7819 */ /* 0x000fe400000006ff */
[----:B------:R-:W-:Y:S02]  /*b9c0*/  LOP3.LUT R15, R15, R10, RZ, 0x3c, !PT ;  /* 0x0000000a0f0f7212 */ /* 0x000fe400078e3cff */
[----:B------:R-:W-:Y:S02]  /*b9d0*/  LEA R12, R47, R12, 0x9 ;  /* 0x0000000c2f0c7211 */ /* 0x000fe400078e48ff */
[----:B------:R-:W-:Y:S02]  /*b9e0*/  LOP3.LUT R9, R9, 0x38, R8, 0xf8, !PT ;  /* 0x0000003809097812 */ /* 0x000fe400078ef808 */
[----:B------:R-:W-:-:S02]  /*b9f0*/  LOP3.LUT R14, R13, 0x7fffe000, RZ, 0xc0, !PT ;  /* 0x7fffe0000d0e7812 */ /* 0x000fc400078ec0ff */
[----:B------:R-:W-:Y:S02]  /*ba00*/  IADD3 R12, R12, R15, RZ ;  /* 0x0000000f0c0c7210 */ /* 0x000fe40007ffe0ff */
[----:B------:R-:W-:Y:S02]  /*ba10*/  LOP3.LUT R8, R9, R10, RZ, 0x3c, !PT ;  /* 0x0000000a09087212 */ /* 0x000fe400078e3cff */
[----:B------:R-:W-:Y:S02]  /*ba20*/  LEA R47, R47, R14, 0x9 ;  /* 0x0000000e2f2f7211 */ /* 0x000fe400078e48ff */
[----:B------:R-:W-:Y:S02]  /*ba30*/  SHF.L.U32 R46, R12, 0x1, RZ ;  /* 0x000000010c2e7819 */ /* 0x000fe400000006ff */
[----:B------:R-:W-:-:S03]  /*ba40*/  IADD3 R47, R47, R8, RZ ;  /* 0x000000082f2f7210 */ /* 0x000fc60007ffe0ff */
[----:B------:R-:W1:Y:S01]  /*ba50*/  LDS.128 R12, [R46+0x18100] ;  /* 0x018100002e0c7984 */ /* 0x000e620000000c00 */
[----:B------:R-:W-:-:S05]  /*ba60*/  SHF.L.U32 R47, R47, 0x1, RZ ;  /* 0x000000012f2f7819 */ /* 0x000fca00000006ff */
[----:B------:R-:W2:Y:S01]  /*ba70*/  LDS.128 R8, [R47+0x18100] ;  /* 0x018100002f087984 */ /* 0x000ea20000000c00 */
[--C-:B-1----:R-:W-:Y:S02]  /*ba80*/  HADD2.F32 R48, -RZ, R12.reuse.H0_H0 ;  /* 0x2000000cff307230 */ /* 0x102fe40000004100 */
[----:B------:R-:W-:Y:S02]  /*ba90*/  HADD2.F32 R49, -RZ, R12.H1_H1 ;  /* 0x3000000cff317230 */ /* 0x000fe40000004100 */
[----:B------:R-:W-:Y:S01]  /*baa0*/  HADD2.F32 R12, -RZ, R13.H0_H0 ;  /* 0x2000000dff0c7230 */ /* 0x000fe20000004100 */
[-C--:B------:R-:W-:Y:S01]  /*bab0*/  FMUL.FTZ R61, R48, R63.reuse ;  /* 0x0000003f303d7220 */ /* 0x080fe20000410000 */
[--C-:B--2---:R-:W-:Y:S01]  /*bac0*/  HADD2.F32 R56, -RZ, R8.reuse.H0_H0 ;  /* 0x20000008ff387230 */ /* 0x104fe20000004100 */
[-C--:B------:R-:W-:Y:S01]  /*bad0*/  FMUL.FTZ R60, R49, R62.reuse ;  /* 0x0000003e313c7220 */ /* 0x080fe20000410000 */
[----:B------:R-:W-:Y:S02]  /*bae0*/  HADD2.F32 R53, -RZ, R8.H1_H1 ;  /* 0x30000008ff357230 */ /* 0x000fe40000004100 */
[----:B------:R-:W-:Y:S01]  /*baf0*/  HADD2.F32 R54, -RZ, R9.H0_H0 ;  /* 0x20000009ff367230 */ /* 0x000fe20000004100 */
[C---:B------:R-:W-:Y:S01]  /*bb00*/  FMUL.FTZ R63, R56.reuse, R63 ;  /* 0x0000003f383f7220 */ /* 0x040fe20000410000 */
[----:B------:R-:W-:Y:S01]  /*bb10*/  HADD2.F32 R51, -RZ, R13.H1_H1 ;  /* 0x3000000dff337230 */ /* 0x000fe20000004100 */
[----:B------:R-:W-:Y:S01]  /*bb20*/  FFMA.FTZ R61, R56, R71, R61 ;  /* 0x00000047383d7223 */ /* 0x000fe2000001003d */
[--C-:B------:R-:W-:Y:S01]  /*bb30*/  HADD2.F32 R8, -RZ, R10.reuse.H0_H0 ;  /* 0x2000000aff087230 */ /* 0x100fe20000004100 */
[C---:B------:R-:W-:Y:S01]  /*bb40*/  FMUL.FTZ R62, R53.reuse, R62 ;  /* 0x0000003e353e7220 */ /* 0x040fe20000410000 */
[----:B------:R-:W-:Y:S01]  /*bb50*/  HADD2.F32 R65, -RZ, R10.H1_H1 ;  /* 0x3000000aff417230 */ /* 0x000fe20000004100 */
[-C--:B------:R-:W-:Y:S01]  /*bb60*/  FMUL.FTZ R10, R12, R59.reuse ;  /* 0x0000003b0c0a7220 */ /* 0x080fe20000410000 */
[----:B------:R-:W-:Y:S01]  /*bb70*/  HADD2.F32 R13, -RZ, R14.H0_H0 ;  /* 0x2000000eff0d7230 */ /* 0x000fe20000004100 */
[C---:B------:R-:W-:Y:S01]  /*bb80*/  FMUL.FTZ R59, R54.reuse, R59 ;  /* 0x0000003b363b7220 */ /* 0x040fe20000410000 */
[----:B------:R-:W-:Y:S01]  /*bb90*/  HADD2.F32 R56, -RZ, R24.H1_H1 ;  /* 0x30000018ff387230 */ /* 0x000fe20000004100 */
[----:B------:R-:W-:Y:S01]  /*bba0*/  FFMA.FTZ R60, R53, R70, R60 ;  /* 0x00000046353c7223 */ /* 0x000fe2000001003c */
[----:B------:R-:W-:Y:S01]  /*bbb0*/  HADD2.F32 R9, -RZ, R9.H1_H1 ;  /* 0x30000009ff097230 */ /* 0x000fe20000004100 */
[----:B------:R-:W-:Y:S01]  /*bbc0*/  FFMA.FTZ R54, R54, R69, R10 ;  /* 0x0000004536367223 */ /* 0x000fe2000001000a */
[----:B------:R-:W-:Y:S01]  /*bbd0*/  HADD2.F32 R52, -RZ, R14.H1_H1 ;  /* 0x3000000eff347230 */ /* 0x000fe20000004100 */
[----:B------:R-:W-:Y:S01]  /*bbe0*/  FMUL.FTZ R10, R51, R58 ;  /* 0x0000003a330a7220 */ /* 0x000fe20000410000 */
[--C-:B------:R-:W-:Y:S01]  /*bbf0*/  HADD2.F32 R14, -RZ, R15.reuse.H0_H0 ;  /* 0x2000000fff0e7230 */ /* 0x100fe20000004100 */
[----:B------:R-:W-:Y:S01]  /*bc00*/  FMUL.FTZ R53, R13, R56 ;  /* 0x000000380d357220 */ /* 0x000fe20000410000 */
[----:B------:R-:W-:Y:S01]  /*bc10*/  HADD2.F32 R15, -RZ, R15.H1_H1 ;  /* 0x3000000fff0f7230 */ /* 0x000fe20000004100 */
[C---:B------:R-:W-:Y:S01]  /*bc20*/  FMUL.FTZ R58, R9.reuse, R58 ;  /* 0x0000003a093a7220 */ /* 0x040fe20000410000 */
[--C-:B------:R-:W-:Y:S01]  /*bc30*/  HADD2.F32 R50, -RZ, R11.reuse.H0_H0 ;  /* 0x2000000bff327230 */ /* 0x100fe20000004100 */
[----:B------:R-:W-:Y:S01]  /*bc40*/  FFMA.FTZ R9, R9, R68, R10 ;  /* 0x0000004409097223 */ /* 0x000fe2000001000a */
[----:B------:R-:W-:Y:S01]  /*bc50*/  HADD2.F32 R72, -RZ, R11.H1_H1 ;  /* 0x3000000bff487230 */ /* 0x000fe20000004100 */
[----:B------:R-:W-:-:S02]  /*bc60*/  FMUL.FTZ R56, R8, R56 ;  /* 0x0000003808387220 */ /* 0x000fc40000410000 */
[----:B------:R-:W-:Y:S01]  /*bc70*/  FFMA.FTZ R53, R8, R67, R53 ;  /* 0x0000004308357223 */ /* 0x000fe20000010035 */
[----:B------:R-:W-:Y:S01]  /*bc80*/  HADD2.F32 R8, -RZ, R19.H0_H0 ;  /* 0x20000013ff087230 */ /* 0x000fe20000004100 */
[-C--:B------:R-:W-:Y:S01]  /*bc90*/  FMUL.FTZ R10, R52, R57.reuse ;  /* 0x00000039340a7220 */ /* 0x080fe20000410000 */
[----:B------:R-:W-:Y:S01]  /*bca0*/  F2FP.PACK_AB R9, R9, R54 ;  /* 0x000000360909723e */ /* 0x000fe200000000ff */
[C---:B------:R-:W-:Y:S02]  /*bcb0*/  FMUL.FTZ R57, R65.reuse, R57 ;  /* 0x0000003941397220 */ /* 0x040fe40000410000 */
[----:B------:R-:W-:Y:S01]  /*bcc0*/  FFMA.FTZ R10, R65, R66, R10 ;  /* 0x00000042410a7223 */ /* 0x000fe2000001000a */
[----:B------:R-:W-:Y:S01]  /*bcd0*/  HADD2.F32 R65, -RZ, R26.H0_H0 ;  /* 0x2000001aff417230 */ /* 0x000fe20000004100 */
[----:B------:R-:W-:Y:S02]  /*bce0*/  FMUL.FTZ R73, R14, R55 ;  /* 0x000000370e497220 */ /* 0x000fe40000410000 */
[----:B------:R-:W-:Y:S01]  /*bcf0*/  FMUL.FTZ R11, R15, R8 ;  /* 0x000000080f0b7220 */ /* 0x000fe20000410000 */
[----:B------:R-:W-:Y:S01]  /*bd00*/  F2FP.PACK_AB R10, R10, R53 ;  /* 0x000000350a0a723e */ /* 0x000fe200000000ff */
[----:B------:R-:W-:-:S02]  /*bd10*/  FMUL.FTZ R55, R50, R55 ;  /* 0x0000003732377220 */ /* 0x000fc40000410000 */
[C---:B------:R-:W-:Y:S02]  /*bd20*/  FMUL.FTZ R8, R72.reuse, R8 ;  /* 0x0000000848087220 */ /* 0x040fe40000410000 */
[----:B------:R-:W-:Y:S02]  /*bd30*/  FFMA.FTZ R11, R72, R64, R11 ;  /* 0x00000040480b7223 */ /* 0x000fe4000001000b */
[----:B------:R-:W-:Y:S02]  /*bd40*/  FFMA.FTZ R63, R48, R71, -R63 ;  /* 0x00000047303f7223 */ /* 0x000fe4000001083f */
[----:B------:R-:W-:Y:S02]  /*bd50*/  FFMA.FTZ R62, R49, R70, -R62 ;  /* 0x00000046313e7223 */ /* 0x000fe4000001083e */
[----:B------:R-:W-:Y:S02]  /*bd60*/  FFMA.FTZ R59, R12, R69, -R59 ;  /* 0x000000450c3b7223 */ /* 0x000fe4000001083b */
[----:B------:R-:W-:Y:S01]  /*bd70*/  FFMA.FTZ R58, R51, R68, -R58 ;  /* 0x00000044333a7223 */ /* 0x000fe2000001083a */
[----:B------:R-:W-:Y:S01]  /*bd80*/  F2FP.PACK_AB R12, R62, R63 ;  /* 0x0000003f3e0c723e */ /* 0x000fe200000000ff */
[----:B------:R-:W-:-:S02]  /*bd90*/  FFMA.FTZ R56, R13, R67, -R56 ;  /* 0x000000430d387223 */ /* 0x000fc40000010838 */
[----:B------:R-:W-:Y:S01]  /*bda0*/  FFMA.FTZ R57, R52, R66, -R57 ;  /* 0x0000004234397223 */ /* 0x000fe20000010839 */
[----:B------:R-:W-:Y:S01]  /*bdb0*/  F2FP.PACK_AB R13, R58, R59 ;  /* 0x0000003b3a0d723e */ /* 0x000fe200000000ff */
[-C--:B------:R-:W-:Y:S02]  /*bdc0*/  FFMA.FTZ R55, R14, R65.reuse, -R55 ;  /* 0x000000410e377223 */ /* 0x080fe40000010837 */
[----:B------:R-:W-:Y:S01]  /*bdd0*/  FFMA.FTZ R64, R15, R64, -R8 ;  /* 0x000000400f407223 */ /* 0x000fe20000010808 */
[----:B------:R-:W-:Y:S01]  /*bde0*/  F2FP.PACK_AB R14, R57, R56 ;  /* 0x00000038390e723e */ /* 0x000fe200000000ff */
[----:B------:R-:W-:Y:S01]  /*bdf0*/  FFMA.FTZ R50, R50, R65, R73 ;  /* 0x0000004132327223 */ /* 0x000fe20000010049 */
[----:B------:R-:W-:Y:S02]  /*be00*/  F2FP.PACK_AB R8, R60, R61 ;  /* 0x0000003d3c08723e */ /* 0x000fe400000000ff */
[----:B------:R-:W-:Y:S02]  /*be10*/  F2FP.PACK_AB R15, R64, R55 ;  /* 0x00000037400f723e */ /* 0x000fe400000000ff */
[----:B------:R-:W-:-:S03]  /*be20*/  F2FP.PACK_AB R11, R11, R50 ;  /* 0x000000320b0b723e */ /* 0x000fc600000000ff */
[----:B------:R1:W-:Y:S04]  /*be30*/  STS.128 [R46+0x18100], R12 ;  /* 0x0181000c2e007388 */ /* 0x0003e80000000c00 */
[----:B------:R1:W-:Y:S02]  /*be40*/  STS.128 [R47+0x18100], R8 ;  /* 0x018100082f007388 */ /* 0x0003e40000000c00 */
.L_x_758:
[----:B------:R-:W-:Y:S05]  /*be50*/  BSYNC B1 ;  /* 0x0000000000017941 */ /* 0x000fea0003800000 */
.L_x_757:
        /* <DEDUP_REMOVED lines=9> */
[--C-:B------:R-:W-:Y:S01]  /*bef0*/  HADD2.F32 R55, -RZ, R42.reuse.H1_H1 ;  /* 0x3000002aff377230 */ /* 0x100fe20000004100 */
[----:B------:R-:W-:Y:S01]  /*bf00*/  LEA.HI R44, R9, R44, RZ, 0x1d ;  /* 0x0000002c092c7211 */ /* 0x000fe200078fe8ff */
[----:B------:R-:W-:Y:S01]  /*bf10*/  HADD2.F32 R56, -RZ, R37.H1_H1 ;  /* 0x30000025ff387230 */ /* 0x000fe20000004100 */
[----:B------:R-:W-:Y:S01]  /*bf20*/  SHF.L.U32 R10, R18, 0x6, RZ ;  /* 0x00000006120a7819 */ /* 0x000fe200000006ff */
[----:B------:R-:W-:Y:S01]  /*bf30*/  HADD2.F32 R59, -RZ, R42.H0_H0 ;  /* 0x2000002aff3b7230 */ /* 0x000fe20000004100 */
[----:B------:R-:W-:Y:S01]  /*bf40*/  LEA.HI R8, R11, R18, RZ, 0x3 ;  /* 0x000000120b087211 */ /* 0x000fe200078f18ff */
[----:B------:R-:W-:Y:S01]  /*bf50*/  HADD2.F32 R51, -RZ, R40.H1_H1 ;  /* 0x30000028ff337230 */ /* 0x000fe20000004100 */
[----:B------:R-:W-:Y:S01]  /*bf60*/  SHF.R.S32.HI R9, RZ, 0x1f, R44 ;  /* 0x0000001fff097819 */ /* 0x000fe2000001142c */
[----:B------:R-:W-:Y:S01]  /*bf70*/  HADD2.F32 R40, -RZ, R39.H1_H1 ;  /* 0x30000027ff287230 */ /* 0x000fe20000004100 */
[----:B------:R-:W-:Y:S01]  /*bf80*/  LOP3.LUT R10, R10, 0x1c0, RZ, 0xc0, !PT ;  /* 0x000001c00a0a7812 */ /* 0x000fe200078ec0ff */
[----:B------:R-:W-:Y:S01]  /*bf90*/  HADD2.F32 R37, -RZ, R37.H0_H0 ;  /* 0x20000025ff257230 */ /* 0x000fe20000004100 */
[----:B------:R-:W-:Y:S01]  /*bfa0*/  SHF.L.U32 R8, R8, 0x6, RZ ;  /* 0x0000000608087819 */ /* 0x000fe200000006ff */
[----:B------:R-:W-:Y:S01]  /*bfb0*/  HADD2.F32 R39, -RZ, R39.H0_H0 ;  /* 0x20000027ff277230 */ /* 0x000fe20000004100 */
[----:B------:R-:W-:-:S02]  /*bfc0*/  SHF.L.U32 R11, R44, 0x3, RZ ;  /* 0x000000032c0b7819 */ /* 0x000fc400000006ff */
[----:B------:R-:W-:Y:S02]  /*bfd0*/  LEA.HI R9, R9, R44, RZ, 0x3 ;  /* 0x0000002c09097211 */ /* 0x000fe400078f18ff */
[----:B------:R-:W-:Y:S02]  /*bfe0*/  LOP3.LUT R12, R10, 0x38, R27, 0xf8, !PT ;  /* 0x000000380a0c7812 */ /* 0x000fe400078ef81b */
[----:B------:R-:W-:Y:S02]  /*bff0*/  SHF.R.U32.HI R13, RZ, 0x3, R10 ;  /* 0x00000003ff0d7819 */ /* 0x000fe4000001160a */
[----:B------:R-:W-:Y:S02]  /*c000*/  LOP3.LUT R8, R8, 0xfffffe00, RZ, 0xc0, !PT ;  /* 0xfffffe0008087812 */ /* 0x000fe400078ec0ff */
[----:B------:R-:W-:Y:S02]  /*c010*/  LOP3.LUT R10, R10, 0x38, R11, 0xf8, !PT ;  /* 0x000000380a0a7812 */ /* 0x000fe400078ef80b */
[----:B------:R-:W-:-:S02]  /*c020*/  SHF.L.U32 R9, R9, 0xa, RZ ;  /* 0x0000000a09097819 */ /* 0x000fc400000006ff */
        /* <DEDUP_REMOVED lines=11> */
[----:B------:R-:W-:Y:S01]  /*c0e0*/  FMUL.FTZ R58, R51, R46 ;  /* 0x0000002e333a7220 */ /* 0x000fe20000410000 */
[--C-:B--2---:R-:W-:Y:S01]  /*c0f0*/  HADD2.F32 R50, -RZ, R8.reuse.H0_H0 ;  /* 0x20000008ff327230 */ /* 0x104fe20000004100 */
[C---:B------:R-:W-:Y:S01]  /*c100*/  FMUL.FTZ R61, R56.reuse, R47 ;  /* 0x0000002f383d7220 */ /* 0x040fe20000410000 */
[----:B------:R-:W-:Y:S01]  /*c110*/  HADD2.F32 R52, -RZ, R8.H1_H1 ;  /* 0x30000008ff347230 */ /* 0x000fe20000004100 */
[----:B------:R-:W-:Y:S01]  /*c120*/  FMUL.FTZ R42, R57, R12 ;  /* 0x0000000c392a7220 */ /* 0x000fe20000410000 */
        /* <DEDUP_REMOVED lines=9> */
[----:B------:R-:W-:Y:S01]  /*c1c0*/  FFMA.FTZ R61, R40, R52, R61 ;  /* 0x00000034283d7223 */ /* 0x000fe2000001003d */
[----:B------:R-:W-:Y:S01]  /*c1d0*/  HADD2.F32 R9, -RZ, R10.H0_H0 ;  /* 0x2000000aff097230 */ /* 0x000fe20000004100 */
[----:B------:R-:W-:Y:S01]  /*c1e0*/  FFMA.FTZ R50, R55, R50, R58 ;  /* 0x0000003237327223 */ /* 0x000fe2000001003a */
[----:B------:R-:W-:Y:S01]  /*c1f0*/  HADD2.F32 R52, -RZ, R43.H1_H1 ;  /* 0x3000002bff347230 */ /* 0x000fe20000004100 */
[C---:B------:R-:W-:Y:S01]  /*c200*/  FMUL.FTZ R60, R8.reuse, R13 ;  /* 0x0000000d083c7220 */ /* 0x040fe20000410000 */
[----:B------:R-:W-:Y:S01]  /*c210*/  HADD2.F32 R49, -RZ, R14.H1_H1 ;  /* 0x3000000eff317230 */ /* 0x000fe20000004100 */
[C---:B------:R-:W-:Y:S01]  /*c220*/  FMUL.FTZ R62, R37.reuse, R48 ;  /* 0x00000030253e7220 */ /* 0x040fe20000410000 */
[----:B------:R-:W-:Y:S01]  /*c230*/  HADD2.F32 R58, -RZ, R36.H1_H1 ;  /* 0x30000024ff3a7230 */ /* 0x000fe20000004100 */
[----:B------:R-:W-:Y:S01]  /*c240*/  FMUL.FTZ R37, R37, R53 ;  /* 0x0000003525257220 */ /* 0x000fe20000410000 */
[--C-:B------:R-:W-:Y:S01]  /*c250*/  HADD2.F32 R14, -RZ, R15.reuse.H0_H0 ;  /* 0x2000000fff0e7230 */ /* 0x100fe20000004100 */
[-C--:B------:R-:W-:Y:S01]  /*c260*/  FMUL.FTZ R8, R8, R9.reuse ;  /* 0x0000000908087220 */ /* 0x080fe20000410000 */
[----:B------:R-:W-:Y:S01]  /*c270*/  HADD2.F32 R54, -RZ, R10.H1_H1 ;  /* 0x3000000aff367230 */ /* 0x000fe20000004100 */
[----:B------:R-:W-:Y:S01]  /*c280*/  FFMA.FTZ R60, R52, R9, R60 ;  /* 0x00000009343c7223 */ /* 0x000fe2000001003c */
[----:B------:R-:W-:Y:S01]  /*c290*/  HADD2.F32 R9, -RZ, R38.H1_H1 ;  /* 0x30000026ff097230 */ /* 0x000fe20000004100 */
[----:B------:R-:W-:Y:S01]  /*c2a0*/  FFMA.FTZ R53, R39, R53, R62 ;  /* 0x0000003527357223 */ /* 0x000fe2000001003e */
[----:B------:R-:W-:Y:S01]  /*c2b0*/  HADD2.F32 R15, -RZ, R15.H1_H1 ;  /* 0x3000000fff0f7230 */ /* 0x000fe20000004100 */
[C---:B------:R-:W-:Y:S01]  /*c2c0*/  FMUL.FTZ R63, R58.reuse, R49 ;  /* 0x000000313a3f7220 */ /* 0x040fe20000410000 */
[----:B------:R-:W-:Y:S01]  /*c2d0*/  HADD2.F32 R10, -RZ, R11.H0_H0 ;  /* 0x2000000bff0a7230 */ /* 0x000fe20000004100 */
[-C--:B------:R-:W-:Y:S01]  /*c2e0*/  FMUL.FTZ R58, R58, R54.reuse ;  /* 0x000000363a3a7220 */ /* 0x080fe20000410000 */
[----:B------:R-:W-:Y:S01]  /*c2f0*/  HADD2.F32 R41, -RZ, R41.H0_H0 ;  /* 0x20000029ff297230 */ /* 0x000fe20000004100 */
[----:B------:R-:W-:Y:S01]  /*c300*/  FFMA.FTZ R63, R9, R54, R63 ;  /* 0x00000036093f7223 */ /* 0x000fe2000001003f */
[----:B------:R-:W-:Y:S01]  /*c310*/  HADD2.F32 R62, -RZ, R36.H0_H0 ;  /* 0x20000024ff3e7230 */ /* 0x000fe20000004100 */
[----:B------:R-:W-:Y:S01]  /*c320*/  FFMA.FTZ R51, R55, R46, -R51 ;  /* 0x0000002e37337223 */ /* 0x000fe20000010833 */
[----:B------:R-:W-:Y:S01]  /*c330*/  HADD2.F32 R11, -RZ, R11.H1_H1 ;  /* 0x3000000bff0b7230 */ /* 0x000fe20000004100 */
[C---:B------:R-:W-:Y:S01]  /*c340*/  FMUL.FTZ R36, R41.reuse, R14 ;  /* 0x0000000e29247220 */ /* 0x040fe20000410000 */
[----:B------:R-:W-:Y:S01]  /*c350*/  HADD2.F32 R43, -RZ, R43.H0_H0 ;  /* 0x2000002bff2b7230 */ /* 0x000fe20000004100 */
[----:B------:R-:W-:Y:S01]  /*c360*/  FMUL.FTZ R54, R62, R15 ;  /* 0x0000000f3e367220 */ /* 0x000fe20000410000 */
[----:B------:R-:W-:Y:S01]  /*c370*/  HADD2.F32 R38, -RZ, R38.H0_H0 ;  /* 0x20000026ff267230 */ /* 0x000fe20000004100 */
[----:B------:R-:W-:-:S02]  /*c380*/  FMUL.FTZ R41, R41, R10 ;  /* 0x0000000a29297220 */ /* 0x000fc40000410000 */
[----:B------:R-:W-:Y:S02]  /*c390*/  FMUL.FTZ R62, R62, R11 ;  /* 0x0000000b3e3e7220 */ /* 0x000fe40000410000 */
        /* <DEDUP_REMOVED lines=10> */
[C---:B------:R-:W-:Y:S01]  /*c440*/  FFMA.FTZ R62, R38.reuse, R15, -R62 ;  /* 0x0000000f263e7223 */ /* 0x040fe2000001083e */
        /* <DEDUP_REMOVED lines=8> */
.L_x_764:
[----:B------:R-:W-:Y:S05]  /*c4d0*/  BSYNC B0 ;  /* 0x0000000000007941 */ /* 0x000fea0003800000 */
.L_x_763:
[----:B-1----:R-:W-:Y:S01]  /*c4e0*/  IADD3 R11, R27, 0x20, RZ ;  /* 0x000000201b0b7810 */ /* 0x002fe20007ffe0ff */
[----:B------:R-:W-:Y:S03]  /*c4f0*/  BSSY B0, `(.L_x_765) ;  /* 0x000006b000007945 */ /* 0x000fe60003800000 */
[----:B------:R-:W-:-:S13]  /*c500*/  ISETP.GE.AND P0, PT, R11, c[0x0][0x27c], PT ;  /* 0x00009f000b007a0c */ /* 0x000fda0003f06270 */
[----:B------:R-:W-:Y:S05]  /*c510*/  @P0 BRA `(.L_x_766) ;  /* 0x0000068000000947 */ /* 0x000fea0003800000 */
[----:B------:R-:W-:Y:S01]  /*c520*/  SHF.R.S32.HI R12, RZ, 0x1f, R11 ;  /* 0x0000001fff0c7819 */ /* 0x000fe2000001140b */
[----:B------:R-:W-:Y:S01]  /*c530*/  HADD2.F32 R49, -RZ, R32.H0_H0 ;  /* 0x20000020ff317230 */ /* 0x000fe20000004100 */
[----:B------:R-:W-:Y:S01]  /*c540*/  MOV R13, c[0x0][0x27c] ;  /* 0x00009f00000d7a02 */ /* 0x000fe20000000f00 */
[--C-:B------:R-:W-:Y:S01]  /*c550*/  HADD2.F32 R47, -RZ, R34.reuse.H1_H1 ;  /* 0x30000022ff2f7230 */ /* 0x100fe20000004100 */
[----:B------:R-:W-:Y:S01]  /*c560*/  LEA.HI R15, R12, R11, RZ, 0x3 ;  /* 0x0000000b0c0f7211 */ /* 0x000fe200078f18ff */
[----:B------:R-:W-:Y:S01]  /*c570*/  HADD2.F32 R48, -RZ, R29.H1_H1 ;  /* 0x3000001dff307230 */ /* 0x000fe20000004100 */
[----:B------:R-:W-:Y:S01]  /*c580*/  SHF.R.S32.HI R9, RZ, 0x1f, R18 ;  /* 0x0000001fff097819 */ /* 0x000fe20000011412 */
[----:B------:R-:W-:Y:S01]  /*c590*/  HADD2.F32 R51, -RZ, R34.H0_H0 ;  /* 0x20000022ff337230 */ /* 0x000fe20000004100 */
[----:B------:R-:W-:Y:S01]  /*c5a0*/  SHF.R.S32.HI R8, RZ, 0x3, R15 ;  /* 0x00000003ff087819 */ /* 0x000fe2000001140f */
[----:B------:R-:W-:Y:S01]  /*c5b0*/  HADD2.F32 R43, -RZ, R32.H1_H1 ;  /* 0x30000020ff2b7230 */ /* 0x000fe20000004100 */
[----:B------:R-:W-:Y:S01]  /*c5c0*/  SHF.L.U32 R14, R18, 0x6, RZ ;  /* 0x00000006120e7819 */ /* 0x000fe200000006ff */
[----:B------:R-:W-:Y:S01]  /*c5d0*/  HADD2.F32 R32, -RZ, R31.H1_H1 ;  /* 0x3000001fff207230 */ /* 0x000fe20000004100 */
[----:B------:R-:W-:Y:S01]  /*c5e0*/  LEA.HI R13, R13, R8, RZ, 0x1d ;  /* 0x000000080d0d7211 */ /* 0x000fe200078fe8ff */
[----:B------:R-:W-:Y:S01]  /*c5f0*/  HADD2.F32 R29, -RZ, R29.H0_H0 ;  /* 0x2000001dff1d7230 */ /* 0x000fe20000004100 */
[----:B------:R-:W-:Y:S01]  /*c600*/  LEA.HI R9, R9, R18, RZ, 0x3 ;  /* 0x0000001209097211 */ /* 0x000fe200078f18ff */
[----:B------:R-:W-:Y:S01]  /*c610*/  HADD2.F32 R31, -RZ, R31.H0_H0 ;  /* 0x2000001fff1f7230 */ /* 0x000fe20000004100 */
[----:B------:R-:W-:-:S02]  /*c620*/  SHF.R.S32.HI R8, RZ, 0x1f, R13 ;  /* 0x0000001fff087819 */ /* 0x000fc4000001140d */
[----:B------:R-:W-:Y:S01]  /*c630*/  LEA.HI R12, R12, R11, RZ, 0x6 ;  /* 0x0000000b0c0c7211 */ /* 0x000fe200078f30ff */
[----:B------:R-:W-:Y:S01]  /*c640*/  IMAD.SHL.U32 R9, R9, 0x40, RZ ;  /* 0x0000004009097824 */ /* 0x000fe200078e00ff */
[----:B------:R-:W-:Y:S02]  /*c650*/  LOP3.LUT R14, R14, 0x1c0, RZ, 0xc0, !PT ;  /* 0x000001c00e0e7812 */ /* 0x000fe400078ec0ff */
        /* <DEDUP_REMOVED lines=84> */
.L_x_766:
[----:B------:R-:W-:Y:S05]  /*cba0*/  BSYNC B0 ;  /* 0x0000000000007941 */ /* 0x000fea0003800000 */
.L_x_765:
[----:B-1----:R-:W-:-:S04]  /*cbb0*/  IADD3 R8, R27, 0x40, RZ ;  /* 0x000000401b087810 */ /* 0x002fc80007ffe0ff */
[----:B------:R-:W-:-:S13]  /*cbc0*/  ISETP.GE.AND P0, PT, R8, c[0x0][0x27c], PT ;  /* 0x00009f0008007a0c */ /* 0x000fda0003f06270 */
[----:B------:R-:W-:Y:S05]  /*cbd0*/  @P0 BRA `(.L_x_744) ;  /* 0x0000068000000947 */ /* 0x000fea0003800000 */
[----:B------:R-:W-:Y:S01]  /*cbe0*/  SHF.R.S32.HI R13, RZ, 0x1f, R8 ;  /* 0x0000001fff0d7819 */ /* 0x000fe20000011408 */
[----:B------:R-:W-:Y:S01]  /*cbf0*/  HADD2.F32 R33, -RZ, R23.H1_H1 ;  /* 0x30000017ff217230 */ /* 0x000fe20000004100 */
[----:B------:R-:W-:Y:S01]  /*cc00*/  MOV R11, c[0x0][0x27c] ;  /* 0x00009f00000b7a02 */ /* 0x000fe20000000f00 */
[----:B------:R-:W-:Y:S01]  /*cc10*/  HADD2.F32 R37, -RZ, R25.H1_H1 ;  /* 0x30000019ff257230 */ /* 0x000fe20000004100 */
[----:B------:R-:W-:Y:S01]  /*cc20*/  LEA.HI R9, R13, R8, RZ, 0x3 ;  /* 0x000000080d097211 */ /* 0x000fe200078f18ff */
[----:B------:R-:W-:Y:S01]  /*cc30*/  HADD2.F32 R23, -RZ, R23.H0_H0 ;  /* 0x20000017ff177230 */ /* 0x000fe20000004100 */
[----:B------:R-:W-:Y:S01]  /*cc40*/  SHF.R.S32.HI R15, RZ, 0x1f, R18 ;  /* 0x0000001fff0f7819 */ /* 0x000fe20000011412 */
[--C-:B------:R-:W-:Y:S01]  /*cc50*/  HADD2.F32 R38, -RZ, R20.reuse.H1_H1 ;  /* 0x30000014ff267230 */ /* 0x100fe20000004100 */
[----:B------:R-:W-:Y:S01]  /*cc60*/  SHF.R.S32.HI R10, RZ, 0x3, R9 ;  /* 0x00000003ff0a7819 */ /* 0x000fe20000011409 */
[----:B------:R-:W-:Y:S01]  /*cc70*/  HADD2.F32 R20, -RZ, R20.H0_H0 ;  /* 0x20000014ff147230 */ /* 0x000fe20000004100 */
[----:B------:R-:W-:Y:S01]  /*cc80*/  SHF.L.U32 R12, R18, 0x6, RZ ;  /* 0x00000006120c7819 */ /* 0x000fe200000006ff */
[----:B------:R-:W-:Y:S01]  /*cc90*/  HADD2.F32 R25, -RZ, R25.H0_H0 ;  /* 0x20000019ff197230 */ /* 0x000fe20000004100 */
[----:B------:R-:W-:Y:S01]  /*cca0*/  LEA.HI R11, R11, R10, RZ, 0x1d ;  /* 0x0000000a0b0b7211 */ /* 0x000fe200078fe8ff */
[----:B------:R-:W-:Y:S01]  /*ccb0*/  HADD2.F32 R42, -RZ, R19.H1_H1 ;  /* 0x30000013ff2a7230 */ /* 0x000fe20000004100 */
[----:B------:R-:W-:Y:S01]  /*ccc0*/  LEA.HI R13, R13, R8, RZ, 0x6 ;  /* 0x000000080d0d7211 */ /* 0x000fe200078f30ff */
[----:B------:R-:W-:Y:S01]  /*ccd0*/  HADD2.F32 R49, -RZ, R26.H0_H0 ;  /* 0x2000001aff317230 */ /* 0x000fe20000004100 */
[----:B------:R-:W-:-:S02]  /*cce0*/  SHF.R.S32.HI R10, RZ, 0x1f, R11 ;  /* 0x0000001fff0a7819 */ /* 0x000fc4000001140b */
[----:B------:R-:W-:Y:S02]  /*ccf0*/  LEA.HI R8, R15, R18, RZ, 0x3 ;  /* 0x000000120f087211 */ /* 0x000fe400078f18ff */
[----:B------:R-:W-:Y:S02]  /*cd00*/  LOP3.LUT R12, R12, 0x1c0, RZ, 0xc0, !PT ;  /* 0x000001c00c0c7812 */ /* 0x000fe400078ec0ff */
[----:B------:R-:W-:Y:S01]  /*cd10*/  LEA.HI R10, R10, R11, RZ, 0x3 ;  /* 0x0000000b0a0a7211 */ /* 0x000fe200078f18ff */
[----:B------:R-:W-:Y:S01]  /*cd20*/  IMAD.SHL.U32 R8, R8, 0x40, RZ ;  /* 0x0000004008087824 */ /* 0x000fe200078e00ff */
[----:B------:R-:W-:Y:S02]  /*cd30*/  SHF.L.U32 R15, R11, 0x3, RZ ;  /* 0x000000030b0f7819 */ /* 0x000fe400000006ff */
[----:B------:R-:W-:Y:S01]  /*cd40*/  LOP3.LUT R14, R12, 0x38, R9, 0xf8, !PT ;  /* 0x000000380c0e7812 */ /* 0x000fe200078ef809 */
[----:B------:R-:W-:Y:S01]  /*cd50*/  IMAD.SHL.U32 R11, R10, 0x400, RZ ;  /* 0x000004000a0b7824 */ /* 0x000fe200078e00ff */
[----:B------:R-:W-:-:S02]  /*cd60*/  SHF.L.U32 R13, R13, 0x7, RZ ;  /* 0x000000070d0d7819 */ /* 0x000fc400000006ff */
[----:B------:R-:W-:Y:S02]  /*cd70*/  SHF.R.U32.HI R9, RZ, 0x3, R12 ;  /* 0x00000003ff097819 */ /* 0x000fe4000001160c */
[----:B------:R-:W-:Y:S02]  /*cd80*/  LOP3.LUT R12, R12, 0x38, R15, 0xf8, !PT ;  /* 0x000000380c0c7812 */ /* 0x000fe400078ef80f */
[----:B------:R-:W-:Y:S02]  /*cd90*/  LOP3.LUT R13, R13, 0x7fffe000, RZ, 0xc0, !PT ;  /* 0x7fffe0000d0d7812 */ /* 0x000fe400078ec0ff */
[----:B------:R-:W-:Y:S02]  /*cda0*/  LOP3.LUT R8, R8, 0xfffffe00, RZ, 0xc0, !PT ;  /* 0xfffffe0008087812 */ /* 0x000fe400078ec0ff */
[-C--:B------:R-:W-:Y:S02]  /*cdb0*/  LOP3.LUT R14, R14, R9.reuse, RZ, 0x3c, !PT ;  /* 0x000000090e0e7212 */ /* 0x080fe400078e3cff */
[----:B------:R-:W-:-:S02]  /*cdc0*/  LOP3.LUT R10, R12, R9, RZ, 0x3c, !PT ;  /* 0x000000090c0a7212 */ /* 0x000fc400078e3cff */
[----:B------:R-:W-:Y:S02]  /*cdd0*/  LOP3.LUT R9, R11, 0x7fffe000, RZ, 0xc0, !PT ;  /* 0x7fffe0000b097812 */ /* 0x000fe400078ec0ff */
[--C-:B------:R-:W-:Y:S02]  /*cde0*/  IADD3 R13, R14, R13, R8.reuse ;  /* 0x0000000d0e0d7210 */ /* 0x100fe40007ffe008 */
[----:B------:R-:W-:Y:S02]  /*cdf0*/  IADD3 R9, R10, R9, R8 ;  /* 0x000000090a097210 */ /* 0x000fe40007ffe008 */
[----:B------:R-:W-:Y:S02]  /*ce00*/  SHF.L.U32 R27, R13, 0x1, RZ ;  /* 0x000000010d1b7819 */ /* 0x000fe400000006ff */
[----:B------:R-:W-:-:S03]  /*ce10*/  SHF.L.U32 R18, R9, 0x1, RZ ;  /* 0x0000000109127819 */ /* 0x000fc600000006ff */
[----:B------:R-:W1:Y:S04]  /*ce20*/  LDS.128 R12, [R27+0x18100] ;  /* 0x018100001b0c7984 */ /* 0x000e680000000c00 */
[----:B------:R-:W2:Y:S01]  /*ce30*/  LDS.128 R8, [R18+0x18100] ;  /* 0x0181000012087984 */ /* 0x000ea20000000c00 */
[--C-:B-1----:R-:W-:Y:S02]  /*ce40*/  HADD2.F32 R28, -RZ, R12.reuse.H0_H0 ;  /* 0x2000000cff1c7230 */ /* 0x102fe40000004100 */
[----:B------:R-:W-:Y:S02]  /*ce50*/  HADD2.F32 R29, -RZ, R12.H1_H1 ;  /* 0x3000000cff1d7230 */ /* 0x000fe40000004100 */
[--C-:B--2---:R-:W-:Y:S01]  /*ce60*/  HADD2.F32 R32, -RZ, R8.reuse.H0_H0 ;  /* 0x20000008ff207230 */ /* 0x104fe20000004100 */
[C---:B------:R-:W-:Y:S01]  /*ce70*/  FMUL.FTZ R39, R33.reuse, R28 ;  /* 0x0000001c21277220 */ /* 0x040fe20000410000 */
[--C-:B------:R-:W-:Y:S01]  /*ce80*/  HADD2.F32 R12, -RZ, R13.reuse.H0_H0 ;  /* 0x2000000dff0c7230 */ /* 0x100fe20000004100 */
[----:B------:R-:W-:Y:S01]  /*ce90*/  FMUL.FTZ R41, R38, R29 ;  /* 0x0000001d26297220 */ /* 0x000fe20000410000 */
[----:B------:R-:W-:Y:S01]  /*cea0*/  HADD2.F32 R30, -RZ, R13.H1_H1 ;  /* 0x3000000dff1e7230 */ /* 0x000fe20000004100 */
[-C--:B------:R-:W-:Y:S01]  /*ceb0*/  FMUL.FTZ R33, R33, R32.reuse ;  /* 0x0000002021217220 */ /* 0x080fe20000410000 */
[----:B------:R-:W-:Y:S01]  /*cec0*/  HADD2.F32 R34, -RZ, R8.H1_H1 ;  /* 0x30000008ff227230 */ /* 0x000fe20000004100 */
[----:B------:R-:W-:Y:S01]  /*ced0*/  FFMA.FTZ R32, R37, R32, R39 ;  /* 0x0000002025207223 */ /* 0x000fe20000010027 */
[--C-:B------:R-:W-:Y:S01]  /*cee0*/  HADD2.F32 R8, -RZ, R9.reuse.H0_H0 ;  /* 0x20000009ff087230 */ /* 0x100fe20000004100 */
[C---:B------:R-:W-:Y:S01]  /*cef0*/  FMUL.FTZ R40, R23.reuse, R12 ;  /* 0x0000000c17287220 */ /* 0x040fe20000410000 */
[----:B------:R-:W-:Y:S01]  /*cf00*/  HADD2.F32 R35, -RZ, R9.H1_H1 ;  /* 0x30000009ff237230 */ /* 0x000fe20000004100 */
[C---:B------:R-:W-:Y:S01]  /*cf10*/  FMUL.FTZ R45, R20.reuse, R30 ;  /* 0x0000001e142d7220 */ /* 0x040fe20000410000 */
[--C-:B------:R-:W-:Y:S01]  /*cf20*/  HADD2.F32 R39, -RZ, R22.reuse.H1_H1 ;  /* 0x30000016ff277230 */ /* 0x100fe20000004100 */
[-C--:B------:R-:W-:Y:S01]  /*cf30*/  FMUL.FTZ R23, R23, R8.reuse ;  /* 0x0000000817177220 */ /* 0x080fe20000410000 */
[----:B------:R-:W-:Y:S01]  /*cf40*/  HADD2.F32 R22, -RZ, R22.H0_H0 ;  /* 0x20000016ff167230 */ /* 0x000fe20000004100 */
[----:B------:R-:W-:Y:S01]  /*cf50*/  FFMA.FTZ R40, R25, R8, R40 ;  /* 0x0000000819287223 */ /* 0x000fe20000010028 */
        /* <DEDUP_REMOVED lines=8> */
[----:B------:R-:W-:Y:S01]  /*cfe0*/  HADD2.F32 R45, -RZ, R24.H0_H0 ;  /* 0x20000018ff2d7230 */ /* 0x000fe20000004100 */
[----:B------:R-:W-:Y:S01]  /*cff0*/  FMUL.FTZ R44, R8, R13 ;  /* 0x0000000d082c7220 */ /* 0x000fe20000410000 */
[----:B------:R-:W-:Y:S01]  /*d000*/  HADD2.F32 R9, -RZ, R10.H0_H0 ;  /* 0x2000000aff097230 */ /* 0x000fe20000004100 */
[----:B------:R-:W-:Y:S01]  /*d010*/  FMUL.FTZ R47, R42, R31 ;  /* 0x0000001f2a2f7220 */ /* 0x000fe20000410000 */
[----:B------:R-:W-:Y:S01]  /*d020*/  HADD2.F32 R34, -RZ, R26.H1_H1 ;  /* 0x3000001aff227230 */ /* 0x000fe20000004100 */
[----:B------:R-:W-:Y:S01]  /*d030*/  FFMA.FTZ R33, R37, R28, -R33 ;  /* 0x0000001c25217223 */ /* 0x000fe20000010821 */
[----:B------:R-:W-:Y:S01]  /*d040*/  HADD2.F32 R36, -RZ, R10.H1_H1 ;  /* 0x3000000aff247230 */ /* 0x000fe20000004100 */
[-C--:B------:R-:W-:Y:S01]  /*d050*/  FMUL.FTZ R8, R8, R9.reuse ;  /* 0x0000000908087220 */ /* 0x080fe20000410000 */
[----:B------:R-:W-:Y:S01]  /*d060*/  HADD2.F32 R15, -RZ, R15.H1_H1 ;  /* 0x3000000fff0f7230 */ /* 0x000fe20000004100 */
[----:B------:R-:W-:Y:S01]  /*d070*/  FFMA.FTZ R20, R34, R9, R44 ;  /* 0x0000000922147223 */ /* 0x000fe2000001002c */
[----:B------:R-:W-:Y:S01]  /*d080*/  HADD2.F32 R10, -RZ, R11.H0_H0 ;  /* 0x2000000bff0a7230 */ /* 0x000fe20000004100 */
[----:B------:R-:W-:Y:S01]  /*d090*/  FMUL.FTZ R42, R42, R36 ;  /* 0x000000242a2a7220 */ /* 0x000fe20000410000 */
[----:B------:R-:W-:Y:S01]  /*d0a0*/  HADD2.F32 R24, -RZ, R19.H0_H0 ;  /* 0x20000013ff187230 */ /* 0x000fe20000004100 */
[C---:B------:R-:W-:Y:S01]  /*d0b0*/  FMUL.FTZ R19, R45.reuse, R14 ;  /* 0x0000000e2d137220 */ /* 0x040fe20000410000 */
[----:B------:R-:W-:Y:S01]  /*d0c0*/  HADD2.F32 R11, -RZ, R11.H1_H1 ;  /* 0x3000000bff0b7230 */ /* 0x000fe20000004100 */
[-C--:B------:R-:W-:Y:S01]  /*d0d0*/  FMUL.FTZ R45, R45, R10.reuse ;  /* 0x0000000a2d2d7220 */ /* 0x080fe20000410000 */
[--C-:B------:R-:W-:Y:S01]  /*d0e0*/  HADD2.F32 R9, -RZ, R21.reuse.H1_H1 ;  /* 0x30000015ff097230 */ /* 0x100fe20000004100 */
[----:B------:R-:W-:Y:S01]  /*d0f0*/  FFMA.FTZ R19, R49, R10, R19 ;  /* 0x0000000a31137223 */ /* 0x000fe20000010013 */
[----:B------:R-:W-:Y:S01]  /*d100*/  HADD2.F32 R26, -RZ, R21.H0_H0 ;  /* 0x20000015ff1a7230 */ /* 0x000fe20000004100 */
[----:B------:R-:W-:-:S02]  /*d110*/  FMUL.FTZ R21, R24, R15 ;  /* 0x0000000f18157220 */ /* 0x000fc40000410000 */
[-C--:B------:R-:W-:Y:S02]  /*d120*/  FMUL.FTZ R10, R24, R11.reuse ;  /* 0x0000000b180a7220 */ /* 0x080fe40000410000 */
[----:B------:R-:W-:Y:S02]  /*d130*/  FFMA.FTZ R24, R26, R11, R21 ;  /* 0x0000000b1a187223 */ /* 0x000fe40000010015 */
        /* <DEDUP_REMOVED lines=18> */
.L_x_744:
[----:B------:R-:W-:Y:S05]  /*d260*/  BSYNC B2 ;  /* 0x0000000000027941 */ /* 0x000fea0003800000 */
.L_x_728:
[----:B------:R-:W-:-:S04]  /*d270*/  DEPBAR.LE SB0, 0x2 ;  /* 0x000080800000791a */ /* 0x000fc80000000000 */
[----:B------:R-:W-:Y:S01]  /*d280*/  IMAD.SHL.U32 R44, R0, 0x2, RZ ;  /* 0x00000002002c7824 */ /* 0x000fe200078e00ff */
[----:B------:R-:W-:Y:S01]  /*d290*/  BAR.SYNC.DEFER_BLOCKING 0x0 ;  /* 0x0000000000007b1d */ /* 0x000fe20000010000 */
[----:B------:R-:W-:Y:S01]  /*d2a0*/  IMAD.SHL.U32 R183, R4, 0x2, RZ ;  /* 0x0000000204b77824 */ /* 0x000fe200078e00ff */
[----:B-1----:R-:W-:Y:S01]  /*d2b0*/  @P3 LEA.HI.SX32 R9, R133, 0xfffffffe, 0x1a ;  /* 0xfffffffe85093811 */ /* 0x002fe200078fd2ff */
[----:B------:R-:W-:Y:S01]  /*d2c0*/  IMAD.MOV.U32 R4, RZ, RZ, 0x20 ;  /* 0x00000020ff047424 */ /* 0x000fe200078e00ff */
[----:B------:R-:W-:Y:S01]  /*d2d0*/  LEA R182, R0, 0x18100, 0x1 ;  /* 0x0001810000b67811 */ /* 0x000fe200078e08ff */
[----:B------:R-:W-:Y:S01]  /*d2e0*/  IMAD.SHL.U32 R181, R3, 0x2, RZ ;  /* 0x0000000203b57824 */ /* 0x000fe200078e00ff */
[----:B------:R-:W-:Y:S01]  /*d2f0*/  @P3 SHF.R.S32.HI R8, RZ, 0x1f, R9 ;  /* 0x0000001fff083819 */ /* 0x000fe20000011409 */
[----:B------:R-:W-:Y:S01]  /*d300*/  @P3 IMAD R16, R16, R9, RZ ;  /* 0x0000000910103224 */ /* 0x000fe200078e02ff */
[----:B------:R-:W-:Y:S01]  /*d310*/  SEL R0, R4, 0xffffffe0, !P1 ;  /* 0xffffffe004007807 */ /* 0x000fe20004800000 */
[----:B------:R-:W-:Y:S01]  /*d320*/  @P3 IMAD.WIDE.U32 R10, R9, R17, R198 ;  /* 0x00000011090a3225 */ /* 0x000fe200078e00c6 */
[----:B------:R-:W-:-:S02]  /*d330*/  P2R R135, PR, RZ, 0x2 ;  /* 0x00000002ff877803 */ /* 0x000fc40000000000 */
[----:B------:R-:W-:Y:S01]  /*d340*/  LOP3.LUT P1, RZ, R186, 0x1, RZ, 0xc0, !PT ;  /* 0x00000001baff7812 */ /* 0x000fe2000782c0ff */
[----:B------:R-:W-:Y:S01]  /*d350*/  @P3 IMAD R8, R8, R17, R16 ;  /* 0x0000001108083224 */ /* 0x000fe200078e0210 */
[----:B------:R-:W-:Y:S01]  /*d360*/  @P3 LEA R20, P0, R10, c[0x0][0x1f8], 0x1 ;  /* 0x00007e000a143a11 */ /* 0x000fe200078008ff */
[----:B------:R-:W-:Y:S01]  /*d370*/  IMAD.IADD R3, R182, 0x1, R181 ;  /* 0x00000001b6037824 */ /* 0x000fe200078e02b5 */
[----:B------:R-:W-:Y:S01]  /*d380*/  LOP3.LUT P4, RZ, R7, 0x4, RZ, 0xc0, !PT ;  /* 0x0000000407ff7812 */ /* 0x000fe2000788c0ff */
[----:B------:R-:W-:Y:S02]  /*d390*/  @P3 IMAD.IADD R8, R11, 0x1, R8 ;  /* 0x000000010b083824 */ /* 0x000fe400078e0208 */
[----:B------:R-:W-:Y:S02]  /*d3a0*/  IMAD.IADD R85, R183, 0x1, R0 ;  /* 0x00000001b7557824 */ /* 0x000fe400078e0200 */
[----:B------:R-:W-:Y:S01]  /*d3b0*/  IMAD.MOV.U32 R4, RZ, RZ, 0x40 ;  /* 0x00000040ff047424 */ /* 0x000fe200078e00ff */
[----:B------:R-:W-:Y:S01]  /*d3c0*/  @P3 LEA.HI.X R21, R10, c[0x0][0x1fc], R8, 0x1, P0 ;  /* 0x00007f000a153a11 */ /* 0x000fe200000f0c08 */
[----:B------:R-:W-:Y:S01]  /*d3d0*/  IMAD.SHL.U32 R177, R2, 0x2, RZ ;  /* 0x0000000202b17824 */ /* 0x000fe200078e00ff */
[----:B------:R-:W-:Y:S01]  /*d3e0*/  LDSM.16.M88.4 R44, [R44+0x18100] ;  /* 0x018100002c2c783b */ /* 0x000fe20000000200 */
[----:B------:R-:W-:-:S02]  /*d3f0*/  @P3 IADD3 R68, P0, R6, R20, RZ ;  /* 0x0000001406443210 */ /* 0x000fc40007f1e0ff */
[C---:B------:R-:W-:Y:S01]  /*d400*/  SEL R0, R4.reuse, 0xffffffc0, !P4 ;  /* 0xffffffc004007807 */ /* 0x040fe20006000000 */
[----:B------:R-:W1:Y:S01]  /*d410*/  LDSM.16.M88.4 R32, [R183+0xc100] ;  /* 0x00c10000b720783b */ /* 0x000e620000000200 */
[----:B------:R-:W-:Y:S01]  /*d420*/  SEL R180, R4, 0xffffffc0, !P2 ;  /* 0xffffffc004b47807 */ /* 0x000fe20005000000 */
[----:B------:R-:W-:Y:S02]  /*d430*/  @P3 IMAD.X R69, R5, 0x1, R21, P0 ;  /* 0x0000000105453824 */ /* 0x000fe400000e0615 */
[----:B------:R-:W2:Y:S01]  /*d440*/  LDSM.16.M88.4 R24, [R183+0xc900] ;  /* 0x00c90000b718783b */ /* 0x000ea20000000200 */
[----:B------:R-:W-:Y:S02]  /*d450*/  IMAD.IADD R179, R182, 0x1, R0 ;  /* 0x00000001b6b37824 */ /* 0x000fe400078e0200 */
[----:B------:R-:W-:Y:S01]  /*d460*/  IMAD.IADD R83, R183, 0x1, R180 ;  /* 0x00000001b7537824 */ /* 0x000fe200078e02b4 */
[----:B------:R-:W3:Y:S01]  /*d470*/  LDSM.16.M88.4 R16, [R183+0xd100] ;  /* 0x00d10000b710783b */ /* 0x000ee20000000200 */
[----:B------:R-:W-:-:S02]  /*d480*/  IMAD.IADD R178, R3, 0x1, R0 ;  /* 0x0000000103b27824 */ /* 0x000fc400078e0200 */
[----:B------:R-:W-:Y:S01]  /*d490*/  IMAD.IADD R82, R180, 0x1, R85 ;  /* 0x00000001b4527824 */ /* 0x000fe200078e0255 */
[----:B------:R-:W4:Y:S01]  /*d4a0*/  LDSM.16.M88.4 R40, [R183+0xd900] ;  /* 0x00d90000b728783b */ /* 0x000f220000000200 */
[C-C-:B------:R-:W-:Y:S02]  /*d4b0*/  IMAD.IADD R173, R181.reuse, 0x1, R177.reuse ;  /* 0x00000001b5ad7824 */ /* 0x140fe400078e02b1 */
[C---:B------:R-:W-:Y:S01]  /*d4c0*/  IMAD.IADD R176, R0.reuse, 0x1, R177 ;  /* 0x0000000100b07824 */ /* 0x040fe200078e02b1 */
[----:B------:R-:W-:Y:S01]  /*d4d0*/  LDSM.16.M88.4 R60, [R3] ;  /* 0x00000000033c783b */ /* 0x000fe20000000200 */
[----:B------:R-:W-:Y:S02]  /*d4e0*/  IMAD.IADD R0, R0, 0x1, R173 ;  /* 0x0000000100007824 */ /* 0x000fe400078e02ad */
[----:B------:R-:W-:Y:S01]  /*d4f0*/  IMAD.IADD R164, R181, 0x1, R176 ;  /* 0x00000001b5a47824 */ /* 0x000fe200078e02b0 */
[----:B------:R-:W5:Y:S04]  /*d500*/  LDSM.16.M88.4 R8, [R85+0xc100] ;  /* 0x00c100005508783b */ /* 0x000f680000000200 */
[----:B------:R-:W3:Y:S04]  /*d510*/  LDSM.16.M88.4 R56, [R85+0xc900] ;  /* 0x00c900005538783b */ /* 0x000ee80000000200 */
[----:B------:R-:W3:Y:S04]  /*d520*/  LDSM.16.M88.4 R52, [R85+0xd100] ;  /* 0x00d100005534783b */ /* 0x000ee80000000200 */
[----:B------:R-:W3:Y:S04]  /*d530*/  LDSM.16.M88.4 R48, [R85+0xd900] ;  /* 0x00d900005530783b */ /* 0x000ee80000000200 */
[----:B------:R-:W-:Y:S01]  /*d540*/  @!PT LDS RZ, [RZ] ;  /* 0x00000000fffff984 */ /* 0x000fe20000000800 */
[----:B------:R-:W-:Y:S01]  /*d550*/  @!PT LDS RZ, [RZ] ;  /* 0x00000000fffff984 */ /* 0x000fe20000000800 */
[----:B------:R-:W-:Y:S01]  /*d560*/  @!PT LDS RZ, [RZ] ;  /* 0x00000000fffff984 */ /* 0x000fe20000000800 */
[----:B------:R3:W-:Y:S01]  /*d570*/  @P3 LDGSTS.E.BYPASS.LTC128B.128 [R134+0x6100], [R20.64], !P6 ;  /* 0x0610000014863fae */ /* 0x0007e2000f101d46 */
[C---:B-1----:R-:W-:Y:S03]  /*d580*/  HMMA.16816.F32 R36, R44.reuse, R32, RZ ;  /* 0x000000202c24723c */ /* 0x042fe600000018ff */
[----:B------:R3:W-:Y:S04]  /*d590*/  @P3 LDGSTS.E.BYPASS.LTC128B.128 [R134+0x8100], [R20.64+0x80], !P5 ;  /* 0x0810008014863fae */ /* 0x0007e8000e901d46 */
[----:B------:R3:W-:Y:S01]  /*d5a0*/  @P3 LDGSTS.E.BYPASS.LTC128B.128 [R134+0xa100], [R20.64+0x100], !P1 ;  /* 0x0a10010014863fae */ /* 0x0007e2000c901d46 */
[C---:B------:R-:W-:Y:S03]  /*d5b0*/  HMMA.16816.F32 R32, R44.reuse, R34, RZ ;  /* 0x000000222c20723c */ /* 0x040fe600000018ff */
[----:B------:R1:W-:Y:S04]  /*d5c0*/  @P3 LDGSTS.E.BYPASS.LTC128B.128 [R134+0x7100], [R68.64], !P6 ;  /* 0x0710000044863fae */ /* 0x0003e8000f101d46 */
[----:B------:R1:W-:Y:S01]  /*d5d0*/  @P3 LDGSTS.E.BYPASS.LTC128B.128 [R134+0x9100], [R68.64+0x80], !P5 ;  /* 0x0910008044863fae */ /* 0x0003e2000e901d46 */
[C---:B--2---:R-:W-:Y:S03]  /*d5e0*/  HMMA.16816.F32 R28, R44.reuse, R24, RZ ;  /* 0x000000182c1c723c */ /* 0x044fe600000018ff */
[----:B------:R1:W-:Y:S04]  /*d5f0*/  @P3 LDGSTS.E.BYPASS.LTC128B.128 [R134+0xb100], [R68.64+0x100], !P1 ;  /* 0x0b10010044863fae */ /* 0x0003e8000c901d46 */
[----:B------:R-:W-:Y:S01]  /*d600*/  LDSM.16.M88.4 R4, [R179] ;  /* 0x00000000b304783b */ /* 0x000fe20000000200 */
[C---:B------:R-:W-:Y:S03]  /*d610*/  HMMA.16816.F32 R24, R44.reuse, R26, RZ ;  /* 0x0000001a2c18723c */ /* 0x040fe600000018ff */
[----:B------:R-:W2:Y:S04]  /*d620*/  LDSM.16.M88.4 R12, [R83+0xc100] ;  /* 0x00c10000530c783b */ /* 0x000ea80000000200 */
[----:B------:R-:W-:Y:S01]  /*d630*/  LDSM.16.M88.4 R72, [R182+0x4000] ;  /* 0x00400000b648783b */ /* 0x000fe20000000200 */
[C---:B---3--:R-:W-:Y:S03]  /*d640*/  HMMA.16816.F32 R20, R44.reuse, R16, RZ ;  /* 0x000000102c14723c */ /* 0x048fe600000018ff */
[----:B------:R-:W-:Y:S04]  /*d650*/  LDSM.16.M88.4 R76, [R183+0xf100] ;  /* 0x00f10000b74c783b */ /* 0x000fe80000000200 */
[----:B------:R-:W0:Y:S01]  /*d660*/  LDGDEPBAR ;  /* 0x00000000000079af */ /* 0x000e220000000000 */
[C---:B------:R-:W-:Y:S03]  /*d670*/  HMMA.16816.F32 R16, R44.reuse, R18, RZ ;  /* 0x000000122c10723c */ /* 0x040fe600000018ff */
[----:B-1----:R-:W-:Y:S05]  /*d680*/  LDSM.16.M88.4 R68, [R183+0xf900] ;  /* 0x00f90000b744783b */ /* 0x002fea0000000200 */
[C---:B----4-:R-:W-:Y:S08]  /*d690*/  HMMA.16816.F32 R64, R44.reuse, R40, RZ ;  /* 0x000000282c40723c */ /* 0x050ff000000018ff */
[----:B------:R-:W-:Y:S01]  /*d6a0*/  HMMA.16816.F32 R44, R44, R42, RZ ;  /* 0x0000002a2c2c723c */ /* 0x000fe200000018ff */
[----:B------:R-:W1:Y:S07]  /*d6b0*/  LDSM.16.M88.4 R40, [R83+0xc900] ;  /* 0x00c900005328783b */ /* 0x000e6e0000000200 */
[C---:B-----5:R-:W-:Y:S08]  /*d6c0*/  HMMA.16816.F32 R36, R60.reuse, R8, R36 ;  /* 0x000000083c24723c */ /* 0x060ff00000001824 */
[C---:B------:R-:W-:Y:S01]  /*d6d0*/  HMMA.16816.F32 R32, R60.reuse, R10, R32 ;  /* 0x0000000a3c20723c */ /* 0x040fe20000001820 */
[----:B------:R-:W3:Y:S07]  /*d6e0*/  LDSM.16.M88.4 R8, [R83+0xd100] ;  /* 0x00d100005308783b */ /* 0x000eee0000000200 */
        /* <DEDUP_REMOVED lines=8> */
[----:B------:R-:W-:Y:S04]  /*d770*/  LDSM.16.M88.4 R48, [R82+0xc900] ;  /* 0x00c900005230783b */ /* 0x000fe80000000200 */
[----:B------:R-:W-:Y:S03]  /*d780*/  LDSM.16.M88.4 R44, [R82+0xd100] ;  /* 0x00d10000522c783b */ /* 0x000fe60000000200 */
[C---:B--2---:R-:W-:Y:S08]  /*d790*/  HMMA.16816.F32 R36, R4.reuse, R12, R36 ;  /* 0x0000000c0424723c */ /* 0x044ff00000001824 */
[C---:B------:R-:W-:Y:S01]  /*d7a0*/  HMMA.16816.F32 R32, R4.reuse, R14, R32 ;  /* 0x0000000e0420723c */ /* 0x040fe20000001820 */
[----:B------:R-:W2:Y:S07]  /*d7b0*/  LDSM.16.M88.4 R12, [R178] ;  /* 0x00000000b20c783b */ /* 0x000eae0000000200 */
[C---:B-1----:R-:W-:Y:S08]  /*d7c0*/  HMMA.16816.F32 R28, R4.reuse, R40, R28 ;  /* 0x00000028041c723c */ /* 0x042ff0000000181c */
[C---:B------:R-:W-:Y:S01]  /*d7d0*/  HMMA.16816.F32 R24, R4.reuse, R42, R24 ;  /* 0x0000002a0418723c */ /* 0x040fe20000001818 */
[----:B------:R-:W1:Y:S07]  /*d7e0*/  LDSM.16.M88.4 R40, [R82+0xd900] ;  /* 0x00d900005228783b */ /* 0x000e6e0000000200 */
[C---:B---3--:R-:W-:Y:S08]  /*d7f0*/  HMMA.16816.F32 R20, R4.reuse, R8, R20 ;  /* 0x000000080414723c */ /* 0x048ff00000001814 */
[C---:B------:R-:W-:Y:S01]  /*d800*/  HMMA.16816.F32 R16, R4.reuse, R10, R16 ;  /* 0x0000000a0410723c */ /* 0x040fe20000001810 */
[----:B------:R-:W3:Y:S07]  /*d810*/  LDSM.16.M88.4 R8, [R183+0xe100] ;  /* 0x00e10000b708783b */ /* 0x000eee0000000200 */
[C---:B----4-:R-:W-:Y:S08]  /*d820*/  HMMA.16816.F32 R64, R4.reuse, R56, R64 ;  /* 0x000000380440723c */ /* 0x050ff00000001840 */
        /* <DEDUP_REMOVED lines=8> */
[----:B------:R-:W5:Y:S07]  /*d8b0*/  LDSM.16.M88.4 R48, [R85+0xe900] ;  /* 0x00e900005530783b */ /* 0x000f6e0000000200 */
[C---:B------:R-:W-:Y:S08]  /*d8c0*/  HMMA.16816.F32 R20, R12.reuse, R44, R20 ;  /* 0x0000002c0c14723c */ /* 0x040ff00000001814 */
[C---:B------:R-:W-:Y:S01]  /*d8d0*/  HMMA.16816.F32 R16, R12.reuse, R46, R16 ;  /* 0x0000002e0c10723c */ /* 0x040fe20000001810 */
[----:B------:R-:W2:Y:S07]  /*d8e0*/  LDSM.16.M88.4 R44, [R85+0xf100] ;  /* 0x00f10000552c783b */ /* 0x000eae0000000200 */
[C---:B-1----:R-:W-:Y:S08]  /*d8f0*/  HMMA.16816.F32 R64, R12.reuse, R40, R64 ;  /* 0x000000280c40723c */ /* 0x042ff00000001840 */
[----:B------:R-:W-:Y:S01]  /*d900*/  HMMA.16816.F32 R60, R12, R42, R60 ;  /* 0x0000002a0c3c723c */ /* 0x000fe2000000183c */
[----:B------:R-:W1:Y:S04]  /*d910*/  LDSM.16.M88.4 R40, [R85+0xf900] ;  /* 0x00f900005528783b */ /* 0x000e680000000200 */
[----:B------:R-:W-:Y:S03]  /*d920*/  LDSM.16.M88.4 R12, [R179+0x4000] ;  /* 0x00400000b30c783b */ /* 0x000fe60000000200 */
        /* <DEDUP_REMOVED lines=8> */
[C---:B------:R-:W-:Y:S08]  /*d9b0*/  HMMA.16816.F32 R64, R72.reuse, R68, R64 ;  /* 0x000000444840723c */ /* 0x040ff00000001840 */
[----:B------:R-:W-:Y:S01]  /*d9c0*/  HMMA.16816.F32 R60, R72, R70, R60 ;  /* 0x00000046483c723c */ /* 0x000fe2000000183c */
[----:B------:R-:W-:Y:S04]  /*d9d0*/  LDSM.16.M88.4 R68, [R82+0xf900] ;  /* 0x00f900005244783b */ /* 0x000fe80000000200 */
[----:B------:R1:W-:Y:S03]  /*d9e0*/  LDSM.16.M88.4 R72, [R3+0x8000] ;  /* 0x008000000348783b */ /* 0x0003e60000000200 */
[C---:B--2---:R-:W-:Y:S08]  /*d9f0*/  HMMA.16816.F32 R36, R56.reuse, R52, R36 ;  /* 0x000000343824723c */ /* 0x044ff00000001824 */
[C---:B------:R-:W-:Y:S01]  /*da00*/  HMMA.16816.F32 R32, R56.reuse, R54, R32 ;  /* 0x000000363820723c */ /* 0x040fe20000001820 */
[----:B------:R-:W-:Y:S07]  /*da10*/  LDSM.16.M88.4 R52, [R183+0x10100] ;  /* 0x01010000b734783b */ /* 0x000fee0000000200 */
[----:B-----5:R-:W-:Y:S01]  /*da20*/  HMMA.16816.F32 R28, R56, R48, R28 ;  /* 0x00000030381c723c */ /* 0x020fe2000000181c */
[----:B-1----:R-:W-:-:S07]  /*da30*/  LOP3.LUT R3, R80, 0xffffffe0, RZ, 0xc0, !PT ;  /* 0xffffffe050037812 */ /* 0x002fce00078ec0ff */
[----:B------:R-:W-:Y:S01]  /*da40*/  HMMA.16816.F32 R24, R56, R50, R24 ;  /* 0x000000323818723c */ /* 0x000fe20000001818 */
[----:B------:R-:W1:Y:S01]  /*da50*/  LDSM.16.M88.4 R48, [R83+0xf100] ;  /* 0x00f100005330783b */ /* 0x000e620000000200 */
[----:B------:R-:W-:-:S05]  /*da60*/  IMAD.IADD R84, R84, 0x1, -R3 ;  /* 0x0000000154547824 */ /* 0x000fca00078e0a03 */
[----:B------:R-:W-:Y:S01]  /*da70*/  SHF.R.S32.HI R3, RZ, 0x1f, R84 ;  /* 0x0000001fff037819 */ /* 0x000fe20000011454 */
[----:B------:R-:W-:Y:S03]  /*da80*/  HMMA.16816.F32 R20, R56, R44, R20 ;  /* 0x0000002c3814723c */ /* 0x000fe60000001814 */
[----:B------:R-:W-:-:S04]  /*da90*/  LEA.HI R3, R3, R84, RZ, 0x2 ;  /* 0x0000005403037211 */ /* 0x000fc800078f10ff */
[----:B------:R-:W-:Y:S01]  /*daa0*/  LOP3.LUT R3, R3, 0x7ffffffc, RZ, 0xc0, !PT ;  /* 0x7ffffffc03037812 */ /* 0x000fe200078ec0ff */
[----:B------:R-:W-:Y:S01]  /*dab0*/  HMMA.16816.F32 R16, R56, R46, R16 ;  /* 0x0000002e3810723c */ /* 0x000fe20000001810 */
[----:B------:R-:W2:Y:S03]  /*dac0*/  LDSM.16.M88.4 R44, [R83+0xf900] ;  /* 0x00f90000532c783b */ /* 0x000ea60000000200 */
[----:B------:R-:W-:-:S04]  /*dad0*/  IMAD.IADD R3, R84, 0x1, -R3 ;  /* 0x0000000154037824 */ /* 0x000fc800078e0a03 */
[C---:B------:R-:W-:Y:S08]  /*dae0*/  HMMA.16816.F32 R64, R56.reuse, R40, R64 ;  /* 0x000000283840723c */ /* 0x040ff00000001840 */
[----:B------:R-:W-:Y:S01]  /*daf0*/  HMMA.16816.F32 R60, R56, R42, R60 ;  /* 0x0000002a383c723c */ /* 0x000fe2000000183c */
[----:B------:R-:W-:Y:S04]  /*db00*/  LDSM.16.M88.4 R40, [R178+0x4000] ;  /* 0x00400000b228783b */ /* 0x000fe80000000200 */
[----:B------:R-:W-:Y:S03]  /*db10*/  LDSM.16.M88.4 R56, [R182+0x8000] ;  /* 0x00800000b638783b */ /* 0x000fe60000000200 */
        /* <DEDUP_REMOVED lines=21> */
[----:B------:R-:W-:Y:S07]  /*dc70*/  LDSM.16.M88.4 R48, [R85+0x11100] ;  /* 0x011100005530783b */ /* 0x000fee0000000200 */
[C---:B------:R-:W-:Y:S08]  /*dc80*/  HMMA.16816.F32 R64, R40.reuse, R68, R64 ;  /* 0x000000442840723c */ /* 0x040ff00000001840 */
[----:B------:R-:W-:Y:S01]  /*dc90*/  HMMA.16816.F32 R60, R40, R70, R60 ;  /* 0x00000046283c723c */ /* 0x000fe2000000183c */
[----:B------:R-:W1:Y:S04]  /*dca0*/  LDSM.16.M88.4 R40, [R85+0x10900] ;  /* 0x010900005528783b */ /* 0x000e680000000200 */
[----:B------:R-:W-:Y:S03]  /*dcb0*/  LDSM.16.M88.4 R68, [R85+0x11900] ;  /* 0x011900005544783b */ /* 0x000fe60000000200 */
[C---:B------:R-:W-:Y:S08]  /*dcc0*/  HMMA.16816.F32 R36, R56.reuse, R52, R36 ;  /* 0x000000343824723c */ /* 0x040ff00000001824 */
[C---:B------:R-:W-:Y:S08]  /*dcd0*/  HMMA.16816.F32 R32, R56.reuse, R54, R32 ;  /* 0x000000363820723c */ /* 0x040ff00000001820 */
[C---:B--2---:R-:W-:Y:S08]  /*dce0*/  HMMA.16816.F32 R28, R56.reuse, R12, R28 ;  /* 0x0000000c381c723c */ /* 0x044ff0000000181c */
[C---:B------:R-:W-:Y:S01]  /*dcf0*/  HMMA.16816.F32 R24, R56.reuse, R14, R24 ;  /* 0x0000000e3818723c */ /* 0x040fe20000001818 */
[----:B------:R-:W-:Y:S07]  /*dd00*/  LDSM.16.M88.4 R12, [R83+0x10100] ;  /* 0x01010000530c783b */ /* 0x000fee0000000200 */
[C---:B---3--:R-:W-:Y:S01]  /*dd10*/  HMMA.16816.F32 R52, R56.reuse, R8, R20 ;  /* 0x000000083834723c */ /* 0x048fe20000001814 */
[----:B------:R-:W2:Y:S07]  /*dd20*/  LDSM.16.M88.4 R20, [R179+0x8000] ;  /* 0x00800000b314783b */ /* 0x000eae0000000200 */
[C---:B------:R-:W-:Y:S01]  /*dd30*/  HMMA.16816.F32 R16, R56.reuse, R10, R16 ;  /* 0x0000000a3810723c */ /* 0x040fe20000001810 */
[----:B------:R-:W-:Y:S07]  /*dd40*/  LDSM.16.M88.4 R8, [R83+0x11100] ;  /* 0x011100005308783b */ /* 0x000fee0000000200 */
[C---:B----4-:R-:W-:Y:S08]  /*dd50*/  HMMA.16816.F32 R64, R56.reuse, R4, R64 ;  /* 0x000000043840723c */ /* 0x050ff00000001840 */
[----:B------:R-:W-:Y:S01]  /*dd60*/  HMMA.16816.F32 R60, R56, R6, R60 ;  /* 0x00000006383c723c */ /* 0x000fe2000000183c */
[----:B------:R-:W3:Y:S04]  /*dd70*/  LDSM.16.M88.4 R4, [R83+0x10900] ;  /* 0x010900005304783b */ /* 0x000ee80000000200 */
[----:B------:R-:W-:Y:S03]  /*dd80*/  LDSM.16.M88.4 R56, [R82+0x11100] ;  /* 0x011100005238783b */ /* 0x000fe60000000200 */
        /* <DEDUP_REMOVED lines=8> */
[----:B------:R-:W4:Y:S07]  /*de10*/  LDSM.16.M88.4 R48, [R83+0x11900] ;  /* 0x011900005330783b */ /* 0x000f2e0000000200 */
[C---:B--2---:R-:W-:Y:S08]  /*de20*/  HMMA.16816.F32 R36, R20.reuse, R12, R36 ;  /* 0x0000000c1424723c */ /* 0x044ff00000001824 */
[----:B------:R-:W-:Y:S01]  /*de30*/  HMMA.16816.F32 R32, R20, R14, R32 ;  /* 0x0000000e1420723c */ /* 0x000fe20000001820 */
[----:B------:R-:W2:Y:S07]  /*de40*/  LDSM.16.M88.4 R12, [R82+0x10900] ;  /* 0x01090000520c783b */ /* 0x000eae0000000200 */
[----:B------:R-:W-:Y:S08]  /*de50*/  HMMA.16816.F32 R64, R72, R68, R64 ;  /* 0x000000444840723c */ /* 0x000ff00000001840 */
[C---:B---3--:R-:W-:Y:S08]  /*de60*/  HMMA.16816.F32 R28, R20.reuse, R4, R28 ;  /* 0x00000004141c723c */ /* 0x048ff0000000181c */
[----:B------:R-:W-:Y:S01]  /*de70*/  HMMA.16816.F32 R24, R20, R6, R24 ;  /* 0x000000061418723c */ /* 0x000fe20000001818 */
[----:B------:R-:W3:Y:S01]  /*de80*/  LDSM.16.M88.4 R4, [R82+0x11900] ;  /* 0x011900005204783b */ /* 0x000ee20000000200 */
[----:B------:R-:W-:-:S04]  /*de90*/  DEPBAR.LE SB0, 0x2 ;  /* 0x000080800000791a */ /* 0x000fc80000000000 */
[----:B------:R-:W-:Y:S02]  /*dea0*/  BAR.SYNC.DEFER_BLOCKING 0x0 ;  /* 0x0000000000007b1d */ /* 0x000fe40000010000 */
[----:B------:R-:W-:Y:S08]  /*deb0*/  HMMA.16816.F32 R60, R72, R70, R60 ;  /* 0x00000046483c723c */ /* 0x000ff0000000183c */
[----:B-1----:R-:W-:Y:S08]  /*dec0*/  HMMA.16816.F32 R36, R44, R40, R36 ;  /* 0x000000282c24723c */ /* 0x002ff00000001824 */
[C---:B----4-:R-:W-:Y:S01]  /*ded0*/  HMMA.16816.F32 R64, R20.reuse, R48, R64 ;  /* 0x000000301440723c */ /* 0x050fe20000001840 */
[----:B------:R-:W-:Y:S07]  /*dee0*/  LDSM.16.MT88.4 R124, [R177+0x100] ;  /* 0x00010000b17c783b */ /* 0x000fee0000004200 */
[----:B------:R-:W-:Y:S01]  /*def0*/  HMMA.16816.F32 R52, R20, R8, R52 ;  /* 0x000000081434723c */ /* 0x000fe20000001834 */
[----:B------:R-:W-:Y:S04]  /*df00*/  LDSM.16.MT88.4 R72, [R173+0x2100] ;  /* 0x00210000ad48783b */ /* 0x000fe80000004200 */
[----:B------:R-:W-:Y:S02]  /*df10*/  LDSM.16.MT88.4 R88, [R164+0x2100] ;  /* 0x00210000a458783b */ /* 0x000fe40000004200 */
[----:B------:R-:W-:Y:S01]  /*df20*/  IMAD R8, R81, -0x40, R92 ;  /* 0xffffffc051087824 */ /* 0x000fe200078e025c */
[----:B------:R-:W-:Y:S01]  /*df30*/  HMMA.16816.F32 R32, R44, R42, R32 ;  /* 0x0000002a2c20723c */ /* 0x000fe20000001820 */
[----:B------:R-:W-:Y:S02]  /*df40*/  LDSM.16.MT88.4 R40, [R173+0x100] ;  /* 0x00010000ad28783b */ /* 0x000fe40000004200 */
[----:B------:R-:W-:-:S02]  /*df50*/  IMAD R3, R3, -0x2, R8 ;  /* 0xfffffffe03037824 */ /* 0x000fc400078e0208 */
[----:B------:R-:W-:Y:S03]  /*df60*/  LDSM.16.MT88.4 R80, [R176+0x2100] ;  /* 0x00210000b050783b */ /* 0x000fe60000004200 */
[C---:B------:R-:W-:Y:S01]  /*df70*/  HMMA.16816.F32 R60, R20.reuse, R50, R60 ;  /* 0x00000032143c723c */ /* 0x040fe2000000183c */
[C---:B------:R-:W-:Y:S01]  /*df80*/  ISETP.GT.AND P0, PT, R3.reuse, RZ, PT ;  /* 0x000000ff0300720c */ /* 0x040fe20003f04270 */
[----:B------:R-:W-:Y:S01]  /*df90*/  LDSM.16.MT88.4 R48, [R176+0x100] ;  /* 0x00010000b030783b */ /* 0x000fe20000004200 */
[----:B------:R-:W-:Y:S02]  /*dfa0*/  ISETP.GT.AND P2, PT, R3, 0x1, PT ;  /* 0x000000010300780c */ /* 0x000fe40003f44270 */
[----:B------:R-:W-:Y:S01]  /*dfb0*/  FSEL R38, R38, -INF , P0 ;  /* 0xff80000026267808 */ /* 0x000fe20000000000 */
[----:B------:R-:W-:Y:S01]  /*dfc0*/  LDSM.16.MT88.4 R96, [R177+0x4100] ;  /* 0x00410000b160783b */ /* 0x000fe20000004200 */
[----:B------:R-:W-:Y:S01]  /*dfd0*/  FSEL R37, R37, -INF , P2 ;  /* 0xff80000025257808 */ /* 0x000fe20001000000 */
[----:B------:R-:W-:Y:S01]  /*dfe0*/  HMMA.16816.F32 R16, R20, R10, R16 ;  /* 0x0000000a1410723c */ /* 0x000fe20000001810 */
[----:B------:R-:W-:Y:S01]  /*dff0*/  FSEL R39, R39, -INF , P2 ;  /* 0xff80000027277808 */ /* 0x000fe20001000000 */
[----:B------:R-:W-:Y:S01]  /*e000*/  LDSM.16.MT88.4 R104, [R173+0x4100] ;  /* 0x00410000ad68783b */ /* 0x000fe20000004200 */
[----:B------:R-:W-:-:S02]  /*e010*/  ISETP.GT.AND P2, PT, R3, 0x9, PT ;  /* 0x000000090300780c */ /* 0x000fc40003f44270 */
[C---:B------:R-:W-:Y:S01]  /*e020*/  ISETP.GT.AND P4, PT, R3.reuse, 0x21, PT ;  /* 0x000000210300780c */ /* 0x040fe20003f84270 */
[----:B------:R-:W-:Y:S01]  /*e030*/  LDSM.16.MT88.4 R108, [R176+0x4100] ;  /* 0x00410000b06c783b */ /* 0x000fe20000004200 */
[----:B------:R-:W-:Y:S01]  /*e040*/  FSEL R21, R36, -INF , P0 ;  /* 0xff80000024157808 */ /* 0x000fe20000000000 */
[C---:B--2---:R-:W-:Y:S01]  /*e050*/  HMMA.16816.F32 R28, R44.reuse, R12, R28 ;  /* 0x0000000c2c1c723c */ /* 0x044fe2000000181c */
[----:B------:R-:W-:Y:S01]  /*e060*/  ISETP.GT.AND P0, PT, R3, 0x8, PT ;  /* 0x000000080300780c */ /* 0x000fe20003f04270 */
[----:B------:R-:W-:Y:S01]  /*e070*/  LDSM.16.MT88.4 R140, [R173+0x900] ;  /* 0x00090000ad8c783b */ /* 0x000fe20000004200 */
[----:B------:R-:W-:Y:S02]  /*e080*/  FSEL R33, R33, -INF , P2 ;  /* 0xff80000021217808 */ /* 0x000fe40001000000 */
[----:B------:R-:W-:Y:S01]  /*e090*/  FSEL R23, R32, -INF , P0 ;  /* 0xff80000020177808 */ /* 0x000fe20000000000 */
[----:B------:R-:W-:Y:S01]  /*e0a0*/  LDSM.16.MT88.4 R136, [R176+0x900] ;  /* 0x00090000b088783b */ /* 0x000fe20000004200 */
[----:B------:R-:W-:Y:S01]  /*e0b0*/  FSEL R35, R35, -INF , P2 ;  /* 0xff80000023237808 */ /* 0x000fe20001000000 */
[----:B------:R-:W-:Y:S01]  /*e0c0*/  HMMA.16816.F32 R24, R44, R14, R24 ;  /* 0x0000000e2c18723c */ /* 0x000fe20000001818 */
[----:B------:R-:W-:-:S06]  /*e0d0*/  ISETP.GT.AND P2, PT, R3, 0x11, PT ;  /* 0x000000110300780c */ /* 0x000fcc0003f44270 */
[----:B------:R-:W-:Y:S01]  /*e0e0*/  FSEL R15, R34, -INF , P0 ;  /* 0xff800000220f7808 */ /* 0x000fe20000000000 */
[----:B---3--:R-:W-:Y:S01]  /*e0f0*/  HMMA.16816.F32 R64, R44, R4, R64 ;  /* 0x000000042c40723c */ /* 0x008fe20000001840 */
[----:B------:R-:W-:-:S06]  /*e100*/  ISETP.GT.AND P0, PT, R3, 0x10, PT ;  /* 0x000000100300780c */ /* 0x000fcc0003f04270 */
[----:B------:R-:W-:Y:S01]  /*e110*/  FMNMX.FTZ R4, R21, R37, !PT ;  /* 0x0000002515047209 */ /* 0x000fe20007810000 */
[C---:B------:R-:W-:Y:S01]  /*e120*/  HMMA.16816.F32 R52, R44.reuse, R56, R52 ;  /* 0x000000382c34723c */ /* 0x040fe20000001834 */
[----:B------:R-:W-:Y:S02]  /*e130*/  FSEL R13, R30, -INF , P0 ;  /* 0xff8000001e0d7808 */ /* 0x000fe40000000000 */
[----:B------:R-:W-:Y:S02]  /*e140*/  FMNMX.FTZ R4, R23, R4, !PT ;  /* 0x0000000417047209 */ /* 0x000fe40007810000 */
[----:B------:R-:W-:Y:S02]  /*e150*/  FSEL R29, R29, -INF , P2 ;  /* 0xff8000001d1d7808 */ /* 0x000fe40001000000 */
[----:B------:R-:W-:Y:S01]  /*e160*/  FMNMX.FTZ R4, R33, R4, !PT ;  /* 0x0000000421047209 */ /* 0x000fe20007810000 */
[----:B------:R-:W-:Y:S01]  /*e170*/  HMMA.16816.F32 R60, R44, R6, R60 ;  /* 0x000000062c3c723c */ /* 0x000fe2000000183c */
[----:B------:R-:W-:-:S02]  /*e180*/  FSEL R31, R31, -INF , P2 ;  /* 0xff8000001f1f7808 */ /* 0x000fc40001000000 */
[----:B------:R-:W-:-:S04]  /*e190*/  ISETP.GT.AND P2, PT, R3, 0x19, PT ;  /* 0x000000190300780c */ /* 0x000fc80003f44270 */
[----:B------:R-:W-:Y:S01]  /*e1a0*/  FSEL R7, R28, -INF , P0 ;  /* 0xff8000001c077808 */ /* 0x000fe20000000000 */
[----:B------:R-:W-:Y:S01]  /*e1b0*/  HMMA.16816.F32 R16, R44, R58, R16 ;  /* 0x0000003a2c10723c */ /* 0x000fe20000001810 */
[----:B------:R-:W-:Y:S01]  /*e1c0*/  ISETP.GT.AND P0, PT, R3, 0x18, PT ;  /* 0x000000180300780c */ /* 0x000fe20003f04270 */
[----:B------:R-:W-:Y:S01]  /*e1d0*/  LDSM.16.MT88.4 R56, [R0+0x100] ;  /* 0x000100000038783b */ /* 0x000fe20000004200 */
[----:B------:R-:W-:Y:S02]  /*e1e0*/  FMNMX.FTZ R4, R7, R4, !PT ;  /* 0x0000000407047209 */ /* 0x000fe40007810000 */
[----:B------:R-:W-:Y:S02]  /*e1f0*/  FSEL R5, R24, -INF , P0 ;  /* 0xff80000018057808 */ /* 0x000fe40000000000 */
[----:B------:R-:W-:Y:S02]  /*e200*/  FMNMX.FTZ R4, R29, R4, !PT ;  /* 0x000000041d047209 */ /* 0x000fe40007810000 */
[----:B------:R-:W-:-:S02]  /*e210*/  FSEL R11, R26, -INF , P0 ;  /* 0xff8000001a0b7808 */ /* 0x000fc40000000000 */
[----:B------:R-:W-:Y:S02]  /*e220*/  ISETP.GT.AND P0, PT, R3, 0x20, PT ;  /* 0x000000200300780c */ /* 0x000fe40003f04270 */
[----:B------:R-:W-:Y:S02]  /*e230*/  FSEL R25, R25, -INF , P2 ;  /* 0xff80000019197808 */ /* 0x000fe40001000000 */
[----:B------:R-:W-:Y:S02]  /*e240*/  FMNMX.FTZ R4, R5, R4, !PT ;  /* 0x0000000405047209 */ /* 0x000fe40007810000 */
        /* <DEDUP_REMOVED lines=35> */
[----:B------:R-:W-:Y:S02]  /*e480*/  FMNMX.FTZ R4, R203, R4, !PT ;  /* 0x00000004cb047209 */ /* 0x000fe40007810000 */
[----:B------:R-:W-:Y:S02]  /*e490*/  FSEL R175, R55, -INF , P4 ;  /* 0xff80000037af7808 */ /* 0x000fe40002000000 */
[----:B------:R-:W-:Y:S02]  /*e4a0*/  FMNMX.FTZ R6, R211, R6, !PT ;  /* 0x00000006d3067209 */ /* 0x000fe40007810000 */
[----:B------:R-:W-:Y:S02]  /*e4b0*/  FMNMX.FTZ R4, R151, R4, !PT ;  /* 0x0000000497047209 */ /* 0x000fe40007810000 */
[----:B------:R-:W-:-:S02]  /*e4c0*/  FMNMX.FTZ R6, R175, R6, !PT ;  /* 0x00000006af067209 */ /* 0x000fc40007810000 */
[----:B------:R-:W-:Y:S01]  /*e4d0*/  FSEL R145, R62, -INF , P2 ;  /* 0xff8000003e917808 */ /* 0x000fe20001000000 */
[----:B------:R-:W1:Y:S01]  /*e4e0*/  SHFL.BFLY PT, R3, R4, 0x2, 0x1f ;  /* 0x0c401f0004037f89 */ /* 0x000e6200000e0000 */
[----:B------:R-:W-:Y:S02]  /*e4f0*/  FMNMX.FTZ R6, R209, R6, !PT ;  /* 0x00000006d1067209 */ /* 0x000fe40007810000 */
[----:B------:R-:W-:Y:S02]  /*e500*/  FSEL R171, R63, -INF , P0 ;  /* 0xff8000003fab7808 */ /* 0x000fe40000000000 */
[----:B------:R-:W-:-:S04]  /*e510*/  FMNMX.FTZ R6, R193, R6, !PT ;  /* 0x00000006c1067209 */ /* 0x000fc80007810000 */
        /* <DEDUP_REMOVED lines=13> */
[--C-:B------:R-:W-:Y:S02]  /*e5f0*/  FFMA.FTZ R94, R21, c[0x0][0x2d0], -R144.reuse ;  /* 0x0000b400155e7a23 */ /* 0x100fe40000010890 */
[--C-:B------:R-:W-:Y:S02]  /*e600*/  FFMA.FTZ R93, R37, c[0x0][0x2d0], -R144.reuse ;  /* 0x0000b400255d7a23 */ /* 0x100fe40000010890 */
[--C-:B------:R-:W-:Y:S02]  /*e610*/  FFMA.FTZ R163, R23, c[0x0][0x2d0], -R144.reuse ;  /* 0x0000b40017a37a23 */ /* 0x100fe40000010890 */
[--C-:B------:R-:W-:Y:S01]  /*e620*/  FFMA.FTZ R158, R33, c[0x0][0x2d0], -R144.reuse ;  /* 0x0000b400219e7a23 */ /* 0x100fe20000010890 */
[----:B------:R-:W-:Y:S01]  /*e630*/  MUFU.EX2 R94, R94 ;  /* 0x0000005e005e7308 */ /* 0x000fe20000000800 */
[--C-:B------:R-:W-:Y:S01]  /*e640*/  FFMA.FTZ R161, R7, c[0x0][0x2d0], -R144.reuse ;  /* 0x0000b40007a17a23 */ /* 0x100fe20000010890 */
[----:B------:R-:W-:Y:S01]  /*e650*/  LDSM.16.MT88.4 R20, [R164+0x2900] ;  /* 0x00290000a414783b */ /* 0x000fe20000004200 */
[----:B-1----:R-:W-:Y:S01]  /*e660*/  FMNMX.FTZ R3, R4, R3, !PT ;  /* 0x0000000304037209 */ /* 0x002fe20007810000 */
[----:B------:R-:W-:-:S02]  /*e670*/  FFMA.FTZ R157, R5, c[0x0][0x2d0], -R144 ;  /* 0x0000b400059d7a23 */ /* 0x000fc40000010890 */
[----:B------:R1:W2:Y:S01]  /*e680*/  LDSM.16.MT88.4 R4, [R0+0x4100] ;  /* 0x004100000004783b */ /* 0x0002a20000004200 */
[C---:B------:R-:W-:Y:S01]  /*e690*/  FSETP.NEU.FTZ.AND P0, PT, R3.reuse, -INF , PT ;  /* 0xff8000000300780b */ /* 0x040fe20003f1d000 */
[----:B------:R-:W-:Y:S01]  /*e6a0*/  FMUL.FTZ R170, R3, c[0x0][0x2d0] ;  /* 0x0000b40003aa7a20 */ /* 0x000fe20000410000 */
[----:B------:R-:W3:Y:S01]  /*e6b0*/  MUFU.EX2 R93, R93 ;  /* 0x0000005d005d7308 */ /* 0x000ee20000000800 */
[--C-:B------:R-:W-:Y:S02]  /*e6c0*/  FFMA.FTZ R156, R29, c[0x0][0x2d0], -R144.reuse ;  /* 0x0000b4001d9c7a23 */ /* 0x100fe40000010890 */
[--C-:B------:R-:W-:Y:S01]  /*e6d0*/  FFMA.FTZ R154, R25, c[0x0][0x2d0], -R144.reuse ;  /* 0x0000b400199a7a23 */ /* 0x100fe20000010890 */
[----:B------:R-:W-:Y:S01]  /*e6e0*/  FSEL R170, R170, RZ, P0 ;  /* 0x000000ffaaaa7208 */ /* 0x000fe20000000000 */
[----:B------:R-:W-:Y:S01]  /*e6f0*/  LDSM.16.MT88.4 R24, [R177+0x900] ;  /* 0x00090000b118783b */ /* 0x000fe20000004200 */
[----:B------:R-:W-:Y:S01]  /*e700*/  FFMA.FTZ R168, R215, c[0x0][0x2d0], -R144 ;  /* 0x0000b400d7a87a23 */ /* 0x000fe20000010890 */
[----:B------:R-:W-:Y:S01]  /*e710*/  ISETP.GE.AND P0, PT, R92, 0x81, PT ;  /* 0x000000815c00780c */ /* 0x000fe20003f06270 */
[----:B------:R-:W-:Y:S01]  /*e720*/  MUFU.EX2 R163, R163 ;  /* 0x000000a300a37308 */ /* 0x000fe20000000800 */
[----:B------:R-:W-:-:S02]  /*e730*/  FFMA.FTZ R162, R38, c[0x0][0x2d0], -R170 ;  /* 0x0000b40026a27a23 */ /* 0x000fc400000108aa */
[--C-:B------:R-:W-:Y:S02]  /*e740*/  FFMA.FTZ R95, R39, c[0x0][0x2d0], -R170.reuse ;  /* 0x0000b400275f7a23 */ /* 0x100fe400000108aa */
[--C-:B------:R-:W-:Y:S02]  /*e750*/  FFMA.FTZ R165, R15, c[0x0][0x2d0], -R170.reuse ;  /* 0x0000b4000fa57a23 */ /* 0x100fe400000108aa */
[--C-:B------:R-:W-:Y:S01]  /*e760*/  FFMA.FTZ R160, R35, c[0x0][0x2d0], -R170.reuse ;  /* 0x0000b40023a07a23 */ /* 0x100fe200000108aa */
[----:B------:R-:W4:Y:S01]  /*e770*/  MUFU.EX2 R158, R158 ;  /* 0x0000009e009e7308 */ /* 0x000f220000000800 */
[--C-:B------:R-:W-:Y:S01]  /*e780*/  FFMA.FTZ R155, R11, c[0x0][0x2d0], -R170.reuse ;  /* 0x0000b4000b9b7a23 */ /* 0x100fe200000108aa */
[----:B---3--:R-:W-:Y:S01]  /*e790*/  F2FP.PACK_AB R112, R93, R94 ;  /* 0x0000005e5d70723e */ /* 0x008fe200000000ff */
[--C-:B------:R-:W-:Y:S01]  /*e7a0*/  FFMA.FTZ R159, R13, c[0x0][0x2d0], -R170.reuse ;  /* 0x0000b4000d9f7a23 */ /* 0x100fe200000108aa */
[----:B------:R-:W-:Y:S01]  /*e7b0*/  LDSM.16.MT88.4 R32, [R164+0x900] ;  /* 0x00090000a420783b */ /* 0x000fe20000004200 */
[----:B-1----:R-:W-:-:S02]  /*e7c0*/  FFMA.FTZ R0, R9, c[0x0][0x2d0], -R170 ;  /* 0x0000b40009007a23 */ /* 0x002fc400000108aa */
[----:B------:R-:W-:Y:S01]  /*e7d0*/  FFMA.FTZ R2, R31, c[0x0][0x2d0], -R170 ;  /* 0x0000b4001f027a23 */ /* 0x000fe200000108aa */
[----:B------:R-:W-:Y:S01]  /*e7e0*/  MUFU.EX2 R162, R162 ;  /* 0x000000a200a27308 */ /* 0x000fe20000000800 */
[----:B------:R-:W1:Y:S01]  /*e7f0*/  LDSM.16.MT88.4 R8, [R177+0x2900] ;  /* 0x00290000b108783b */ /* 0x000e620000004200 */
[--C-:B------:R-:W-:Y:S02]  /*e800*/  FFMA.FTZ R169, R169, c[0x0][0x2d0], -R144.reuse ;  /* 0x0000b400a9a97a23 */ /* 0x100fe40000010890 */
[--C-:B------:R-:W-:Y:S01]  /*e810*/  FFMA.FTZ R166, R213, c[0x0][0x2d0], -R144.reuse ;  /* 0x0000b400d5a67a23 */ /* 0x100fe20000010890 */
[----:B------:R-:W3:Y:S01]  /*e820*/  LDSM.16.MT88.4 R12, [R176+0x2900] ;  /* 0x00290000b00c783b */ /* 0x000ee20000004200 */
[----:B------:R-:W-:Y:S02]  /*e830*/  FFMA.FTZ R167, R167, c[0x0][0x2d0], -R144 ;  /* 0x0000b400a7a77a23 */ /* 0x000fe40000010890 */
[----:B------:R-:W5:Y:S01]  /*e840*/  MUFU.EX2 R95, R95 ;  /* 0x0000005f005f7308 */ /* 0x000f620000000800 */
[----:B----4-:R-:W-:Y:S01]  /*e850*/  F2FP.PACK_AB R114, R158, R163 ;  /* 0x000000a39e72723e */ /* 0x010fe200000000ff */
[----:B------:R-:W-:Y:S01]  /*e860*/  LDSM.16.MT88.4 R28, [R173+0x2900] ;  /* 0x00290000ad1c783b */ /* 0x000fe20000004200 */
[----:B------:R-:W-:-:S02]  /*e870*/  FFMA.FTZ R172, R211, c[0x0][0x2d0], -R170 ;  /* 0x0000b400d3ac7a23 */ /* 0x000fc400000108aa */
[--C-:B------:R-:W-:Y:S02]  /*e880*/  FFMA.FTZ R175, R175, c[0x0][0x2d0], -R170.reuse ;  /* 0x0000b400afaf7a23 */ /* 0x100fe400000108aa */
[--C-:B------:R-:W-:Y:S01]  /*e890*/  FFMA.FTZ R174, R209, c[0x0][0x2d0], -R170.reuse ;  /* 0x0000b400d1ae7a23 */ /* 0x100fe200000108aa */
[----:B------:R-:W-:Y:S01]  /*e8a0*/  MUFU.EX2 R165, R165 ;  /* 0x000000a500a57308 */ /* 0x000fe20000000800 */
[----:B------:R-:W-:Y:S02]  /*e8b0*/  FFMA.FTZ R193, R193, c[0x0][0x2d0], -R170 ;  /* 0x0000b400c1c17a23 */ /* 0x000fe400000108aa */
[--C-:B------:R-:W-:Y:S02]  /*e8c0*/  FFMA.FTZ R202, R207, c[0x0][0x2d0], -R144.reuse ;  /* 0x0000b400cfca7a23 */ /* 0x100fe40000010890 */
[--C-:B------:R-:W-:Y:S02]  /*e8d0*/  FFMA.FTZ R205, R205, c[0x0][0x2d0], -R144.reuse ;  /* 0x0000b400cdcd7a23 */ /* 0x100fe40000010890 */
[--C-:B------:R-:W-:Y:S01]  /*e8e0*/  FFMA.FTZ R203, R203, c[0x0][0x2d0], -R144.reuse ;  /* 0x0000b400cbcb7a23 */ /* 0x100fe20000010890 */
[----:B------:R-:W4:Y:S01]  /*e8f0*/  MUFU.EX2 R160, R160 ;  /* 0x000000a000a07308 */ /* 0x000f220000000800 */
[----:B-----5:R-:W-:Y:S01]  /*e900*/  F2FP.PACK_AB R113, R95, R162 ;  /* 0x000000a25f71723e */ /* 0x020fe200000000ff */
[----:B------:R-:W-:-:S02]  /*e910*/  FFMA.FTZ R204, R151, c[0x0][0x2d0], -R144 ;  /* 0x0000b40097cc7a23 */ /* 0x000fc40000010890 */
[--C-:B------:R-:W-:Y:S02]  /*e920*/  FFMA.FTZ R206, R149, c[0x0][0x2d0], -R170.reuse ;  /* 0x0000b40095ce7a23 */ /* 0x100fe400000108aa */
[--C-:B------:R-:W-:Y:S01]  /*e930*/  FFMA.FTZ R207, R147, c[0x0][0x2d0], -R170.reuse ;  /* 0x0000b40093cf7a23 */ /* 0x100fe200000108aa */
[----:B------:R-:W-:Y:S01]  /*e940*/  LDSM.16.MT88.4 R148, [R173+0x1900] ;  /* 0x00190000ad94783b */ /* 0x000fe20000004200 */
[----:B------:R-:W-:Y:S01]  /*e950*/  MUFU.EX2 R161, R161 ;  /* 0x000000a100a17308 */ /* 0x000fe20000000800 */
[--C-:B------:R-:W-:Y:S02]  /*e960*/  FFMA.FTZ R208, R145, c[0x0][0x2d0], -R170.reuse ;  /* 0x0000b40091d07a23 */ /* 0x100fe400000108aa */
[----:B------:R-:W-:Y:S01]  /*e970*/  FFMA.FTZ R211, R171, c[0x0][0x2d0], -R170 ;  /* 0x0000b400abd37a23 */ /* 0x000fe200000108aa */
[----:B------:R-:W-:Y:S01]  /*e980*/  LDSM.16.MT88.4 R144, [R173+0x3900] ;  /* 0x00390000ad90783b */ /* 0x000fe20000004200 */
[----:B------:R-:W-:Y:S01]  /*e990*/  FADD.FTZ R162, R162, R95 ;  /* 0x0000005fa2a27221 */ /* 0x000fe20000010000 */
[----:B----4-:R-:W-:-:S02]  /*e9a0*/  F2FP.PACK_AB R115, R160, R165 ;  /* 0x000000a5a073723e */ /* 0x010fc400000000ff */
[----:B------:R-:W4:Y:S01]  /*e9b0*/  MUFU.EX2 R156, R156 ;  /* 0x0000009c009c7308 */ /* 0x000f220000000800 */
[----:B------:R-:W-:-:S04]  /*e9c0*/  FADD.FTZ R165, R165, R162 ;  /* 0x000000a2a5a57221 */ /* 0x000fc80000010000 */
        /* <DEDUP_REMOVED lines=8> */
[----:B------:R-:W5:Y:S06]  /*ea50*/  MUFU.EX2 R2, R2 ;  /* 0x0000000200027308 */ /* 0x000f6c0000000800 */
        /* <DEDUP_REMOVED lines=36> */
[C---:B--2---:R-:W-:Y:S07]  /*eca0*/  HMMA.16816.F32 R116, R112.reuse, R4, RZ ;  /* 0x000000047074723c */ /* 0x044fee00000018ff */
[----:B----4-:R-:W-:Y:S01]  /*ecb0*/  F2FP.PACK_AB R4, R156, R161 ;  /* 0x000000a19c04723e */ /* 0x010fe200000000ff */
        /* <DEDUP_REMOVED lines=11> */
[C---:B---3--:R-:W-:Y:S08]  /*ed70*/  HMMA.16816.F32 R76, R4.reuse, R12, R76 ;  /* 0x0000000c044c723c */ /* 0x048ff0000000184c */
        /* <DEDUP_REMOVED lines=32> */
[----:B------:R-:W-:-:S02]  /*ef80*/  F2FP.PACK_AB R4, R169, R168 ;  /* 0x000000a8a904723e */ /* 0x000fc400000000ff */
[----:B------:R-:W-:Y:S02]  /*ef90*/  F2FP.PACK_AB R6, R167, R166 ;  /* 0x000000a6a706723e */ /* 0x000fe400000000ff */
[----:B------:R-:W-:Y:S01]  /*efa0*/  F2FP.PACK_AB R5, R175, R172 ;  /* 0x000000acaf05723e */ /* 0x000fe200000000ff */
[----:B------:R-:W-:Y:S01]  /*efb0*/  FADD.FTZ R172, R172, R155 ;  /* 0x0000009bacac7221 */ /* 0x000fe20000010000 */
[----:B------:R-:W-:-:S03]  /*efc0*/  F2FP.PACK_AB R7, R193, R174 ;  /* 0x000000aec107723e */ /* 0x000fc600000000ff */
[----:B------:R-:W-:-:S04]  /*efd0*/  FADD.FTZ R175, R175, R172 ;  /* 0x000000acafaf7221 */ /* 0x000fc80000010000 */
[----:B-1----:R-:W-:Y:S01]  /*efe0*/  HMMA.16816.F32 R128, R4, R8, R128 ;  /* 0x000000080480723c */ /* 0x002fe20000001880 */
[----:B------:R-:W-:-:S04]  /*eff0*/  FADD.FTZ R174, R174, R175 ;  /* 0x000000afaeae7221 */ /* 0x000fc80000010000 */
        /* <DEDUP_REMOVED lines=16> */
[C---:B------:R-:W-:Y:S01]  /*f100*/  HMMA.16816.F32 R96, R4.reuse, R26, R96 ;  /* 0x0000001a0460723c */ /* 0x040fe20000001860 */
[----:B------:R-:W-:Y:S07]  /*f110*/  LDSM.16.MT88.4 R24, [R176+0x3900] ;  /* 0x00390000b018783b */ /* 0x000fee0000004200 */
[C---:B---3--:R-:W-:Y:S08]  /*f120*/  HMMA.16816.F32 R100, R4.reuse, R20, R100 ;  /* 0x000000140464723c */ /* 0x048ff00000001864 */
        /* <DEDUP_REMOVED lines=15> */
[----:B------:R-:W-:Y:S01]  /*f220*/  HMMA.16816.F32 R72, R4, R30, R72 ;  /* 0x0000001e0448723c */ /* 0x000fe20000001848 */
[----:B------:R-:W-:Y:S06]  /*f230*/  LDSM.16.MT88.4 R28, [R177+0x3900] ;  /* 0x00390000b11c783b */ /* 0x000fec0000004200 */
        /* <DEDUP_REMOVED lines=11> */
[C---:B------:R-:W-:Y:S07]  /*f2f0*/  HMMA.16816.F32 R76, R4.reuse, R24, R76 ;  /* 0x00000018044c723c */ /* 0x040fee000000184c */
[----:B------:R-:W-:Y:S01]  /*f300*/  FADD.FTZ R24, R94, R93 ;  /* 0x0000005d5e187221 */ /* 0x000fe20000010000 */
[----:B------:R-:W-:Y:S03]  /*f310*/  HMMA.16816.F32 R84, R4, R20, R84 ;  /* 0x000000140454723c */ /* 0x000fe60000001854 */
[----:B------:R-:W-:-:S04]  /*f320*/  FADD.FTZ R163, R163, R24 ;  /* 0x00000018a3a37221 */ /* 0x000fc80000010000 */
[----:B------:R-:W-:Y:S01]  /*f330*/  FADD.FTZ R158, R158, R163 ;  /* 0x000000a39e9e7221 */ /* 0x000fe20000010000 */
[----:B------:R-:W-:Y:S01]  /*f340*/  HMMA.16816.F32 R88, R4, R22, R88 ;  /* 0x000000160458723c */ /* 0x000fe20000001858 */
[----:B------:R-:W3:Y:S02]  /*f350*/  LDSM.16.MT88.4 R20, [R164+0x5900] ;  /* 0x00590000a414783b */ /* 0x000ee40000004200 */
[----:B------:R-:W-:-:S04]  /*f360*/  FADD.FTZ R161, R161, R158 ;  /* 0x0000009ea1a17221 */ /* 0x000fc80000010000 */
[----:B------:R-:W-:Y:S01]  /*f370*/  FADD.FTZ R156, R156, R161 ;  /* 0x000000a19c9c7221 */ /* 0x000fe20000010000 */
[----:B--2---:R-:W-:Y:S03]  /*f380*/  HMMA.16816.F32 R92, R4, R12, R16 ;  /* 0x0000000c045c723c */ /* 0x004fe60000001810 */
[----:B------:R-:W-:-:S04]  /*f390*/  FADD.FTZ R157, R157, R156 ;  /* 0x0000009c9d9d7221 */ /* 0x000fc80000010000 */
[----:B------:R-:W-:Y:S01]  /*f3a0*/  @P0 LEA.HI.SX32 R13, R133, 0xfffffffd, 0x1a ;  /* 0xfffffffd850d0811 */ /* 0x000fe200078fd2ff */
[----:B------:R-:W-:Y:S01]  /*f3b0*/  FADD.FTZ R157, R154, R157 ;  /* 0x0000009d9a9d7221 */ /* 0x000fe20000010000 */
[C---:B------:R-:W-:Y:S02]  /*f3c0*/  HMMA.16816.F32 R96, R4.reuse, R14, R96 ;  /* 0x0000000e0460723c */ /* 0x040fe40000001860 */
[----:B------:R-:W-:Y:S01]  /*f3d0*/  @P0 SHF.R.S32.HI R12, RZ, 0x1f, R13 ;  /* 0x0000001fff0c0819 */ /* 0x000fe2000001140d */
[----:B------:R-:W-:Y:S02]  /*f3e0*/  @P0 IMAD R152, R152, R13, RZ ;  /* 0x0000000d98980224 */ /* 0x000fe400078e02ff */
[----:B------:R-:W-:Y:S02]  /*f3f0*/  FADD.FTZ R168, R168, R157 ;  /* 0x0000009da8a87221 */ /* 0x000fe40000010000 */
[-C--:B------:R-:W-:Y:S01]  /*f400*/  @P0 IMAD.WIDE.U32 R14, R13, R153.reuse, R200 ;  /* 0x000000990d0e0225 */ /* 0x080fe200078e00c8 */
[----:B-1----:R-:W-:Y:S03]  /*f410*/  HMMA.16816.F32 R120, R4, R8, R120 ;  /* 0x000000080478723c */ /* 0x002fe60000001878 */
[----:B------:R-:W-:-:S02]  /*f420*/  @P0 IMAD R153, R12, R153, R152 ;  /* 0x000000990c990224 */ /* 0x000fc400078e0298 */
[----:B------:R-:W-:Y:S02]  /*f430*/  FADD.FTZ R169, R169, R168 ;  /* 0x000000a8a9a97221 */ /* 0x000fe40000010000 */
[----:B------:R-:W-:Y:S01]  /*f440*/  @P0 IMAD.IADD R153, R15, 0x1, R153 ;  /* 0x000000010f990824 */ /* 0x000fe200078e0299 */
[----:B------:R-:W-:Y:S01]  /*f450*/  @P0 LEA R8, P2, R14, c[0x0][0x1c8], 0x1 ;  /* 0x000072000e080a11 */ /* 0x000fe200078408ff */
[----:B------:R-:W-:Y:S01]  /*f460*/  FADD.FTZ R166, R166, R169 ;  /* 0x000000a9a6a67221 */ /* 0x000fe20000010000 */
[----:B------:R-:W-:Y:S02]  /*f470*/  HMMA.16816.F32 R108, R4, R10, R108 ;  /* 0x0000000a046c723c */ /* 0x000fe4000000186c */
[----:B------:R-:W-:Y:S01]  /*f480*/  @P0 LEA.HI.X R9, R14, c[0x0][0x1cc], R153, 0x1, P2 ;  /* 0x000073000e090a11 */ /* 0x000fe200010f0c99 */
[----:B------:R-:W-:-:S04]  /*f490*/  FADD.FTZ R167, R167, R166 ;  /* 0x000000a6a7a77221 */ /* 0x000fc80000010000 */
[----:B------:R-:W-:Y:S01]  /*f4a0*/  @P0 LEA R10, P2, R188, R8, 0x1 ;  /* 0x00000008bc0a0211 */ /* 0x000fe200078408ff */
[----:B------:R-:W-:Y:S01]  /*f4b0*/  FADD.FTZ R202, R202, R167 ;  /* 0x000000a7caca7221 */ /* 0x000fe20000010000 */
[----:B------:R-:W-:Y:S01]  /*f4c0*/  @!PT LDS RZ, [RZ] ;  /* 0x00000000fffff984 */ /* 0x000fe20000000800 */
[----:B------:R-:W-:Y:S01]  /*f4d0*/  @!PT LDS RZ, [RZ] ;  /* 0x00000000fffff984 */ /* 0x000fe20000000800 */
[----:B------:R-:W-:Y:S01]  /*f4e0*/  @!PT LDS RZ, [RZ] ;  /* 0x00000000fffff984 */ /* 0x000fe20000000800 */
[----:B------:R1:W-:Y:S01]  /*f4f0*/  @P0 LDGSTS.E.BYPASS.LTC128B.128 [R134+0xc100], [R8.64], !P6 ;  /* 0x0c10000008860fae */ /* 0x0003e2000f101d46 */
[C---:B------:R-:W-:Y:S01]  /*f500*/  HMMA.16816.F32 R36, R4.reuse, R148, R36 ;  /* 0x000000940424723c */ /* 0x040fe20000001824 */
[----:B------:R-:W-:Y:S01]  /*f510*/  @P0 LEA.HI.X R11, R188, R9, R187, 0x1, P2 ;  /* 0x00000009bc0b0211 */ /* 0x000fe200010f0cbb */
[----:B------:R-:W-:Y:S01]  /*f520*/  FADD.FTZ R202, R205, R202 ;  /* 0x000000cacdca7221 */ /* 0x000fe20000010000 */
[----:B------:R1:W-:Y:S03]  /*f530*/  @P0 LDGSTS.E.BYPASS.LTC128B.128 [R134+0xe100], [R8.64+0x80], !P5 ;  /* 0x0e10008008860fae */ /* 0x0003e6000e901d46 */
[----:B------:R-:W-:Y:S01]  /*f540*/  FADD.FTZ R203, R203, R202 ;  /* 0x000000cacbcb7221 */ /* 0x000fe20000010000 */
[----:B------:R1:W-:Y:S01]  /*f550*/  @P0 LDGSTS.E.BYPASS.LTC128B.128 [R134+0x10100], [R8.64+0x100], !P1 ;  /* 0x1010010008860fae */ /* 0x0003e2000c901d46 */
[C---:B------:R-:W-:Y:S02]  /*f560*/  HMMA.16816.F32 R40, R4.reuse, R150, R40 ;  /* 0x000000960428723c */ /* 0x040fe40000001828 */
[----:B------:R-:W-:Y:S01]  /*f570*/  FADD.FTZ R213, R204, R203 ;  /* 0x000000cbccd57221 */ /* 0x000fe20000010000 */
[----:B------:R1:W-:Y:S04]  /*f580*/  @P0 LDGSTS.E.BYPASS.LTC128B.128 [R134+0xd100], [R10.64], !P6 ;  /* 0x0d1000000a860fae */ /* 0x0003e8000f101d46 */
[----:B------:R1:W-:Y:S01]  /*f590*/  @P0 LDGSTS.E.BYPASS.LTC128B.128 [R134+0xf100], [R10.64+0x80], !P5 ;  /* 0x0f1000800a860fae */ /* 0x0003e2000e901d46 */
[----:B------:R-:W-:Y:S03]  /*f5a0*/  HMMA.16816.F32 R68, R4, R144, R68 ;  /* 0x000000900444723c */ /* 0x000fe60000001844 */
[----:B------:R1:W-:Y:S01]  /*f5b0*/  @P0 LDGSTS.E.BYPASS.LTC128B.128 [R134+0x11100], [R10.64+0x100], !P1 ;  /* 0x111001000a860fae */ /* 0x0003e2000c901d46 */
[----:B------:R-:W-:-:S03]  /*f5c0*/  ISETP.NE.AND P1, PT, R135, RZ, PT ;  /* 0x000000ff8700720c */ /* 0x000fc60003f25270 */
[----:B------:R-:W0:Y:S01]  /*f5d0*/  LDGDEPBAR ;  /* 0x00000000000079af */ /* 0x000e220000000000 */
        /* <DEDUP_REMOVED lines=11> */
[----:B------:R-:W-:Y:S01]  /*f690*/  HMMA.16816.F32 R112, R4, R22, R112 ;  /* 0x000000160470723c */ /* 0x000fe20000001870 */
[----:B------:R-:W-:Y:S07]  /*f6a0*/  @!P3 BRA `(.L_x_767) ;  /* 0x00002b400000b947 */ /* 0x000fee0003800000 */
[C---:B-1----:R-:W-:Y:S01]  /*f6b0*/  IADD3 R208, P0, R194.reuse, 0x40, RZ ;  /* 0x00000040c2d07810 */ /* 0x042fe20007f1e0ff */
[----:B------:R-:W-:Y:S01]  /*f6c0*/  IMAD.MOV.U32 R135, RZ, RZ, 0x20 ;  /* 0x00000020ff877424 */ /* 0x000fe200078e00ff */
[----:B------:R-:W-:Y:S01]  /*f6d0*/  IADD3 R206, P3, R194, 0x80, RZ ;  /* 0x00000080c2ce7810 */ /* 0x000fe20007f7e0ff */
[----:B------:R-:W-:Y:S01]  /*f6e0*/  IMAD.MOV.U32 R0, RZ, RZ, R3 ;  /* 0x000000ffff007224 */ /* 0x000fe200078e0003 */
[C---:B------:R-:W-:Y:S01]  /*f6f0*/  IADD3 R204, P2, R196.reuse, 0x40, RZ ;  /* 0x00000040c4cc7810 */ /* 0x040fe20007f5e0ff */
[--C-:B------:R-:W-:Y:S01]  /*f700*/  IMAD.X R207, RZ, RZ, R199.reuse, P0 ;  /* 0x000000ffffcf7224 */ /* 0x100fe200000e06c7 */
[----:B------:R-:W-:Y:S01]  /*f710*/  IADD3 R202, P0, R196, 0x80, RZ ;  /* 0x00000080c4ca7810 */ /* 0x000fe20007f1e0ff */
[----:B------:R-:W-:Y:S01]  /*f720*/  IMAD.X R205, RZ, RZ, R199, P3 ;  /* 0x000000ffffcd7224 */ /* 0x000fe200018e06c7 */
[----:B------:R-:W-:Y:S01]  /*f730*/  LEA.HI.SX32 R210, R133, 0xfffffffe, 0x1a ;  /* 0xfffffffe85d27811 */ /* 0x000fe200078fd2ff */
[----:B------:R-:W-:Y:S01]  /*f740*/  IMAD.MOV.U32 R133, RZ, RZ, R132 ;  /* 0x000000ffff857224 */ /* 0x000fe200078e0084 */
[----:B------:R-:W-:Y:S01]  /*f750*/  MOV R209, RZ ;  /* 0x000000ff00d17202 */ /* 0x000fe20000000f00 */
[----:B------:R-:W-:Y:S01]  /*f760*/  IMAD.X R203, RZ, RZ, R201, P2 ;  /* 0x000000ffffcb7224 */ /* 0x000fe200010e06c9 */
[----:B------:R-:W-:Y:S01]  /*f770*/  IADD3.X R193, RZ, R201, RZ, P0, !PT ;  /* 0x000000c9ffc17210 */ /* 0x000fe200007fe4ff */
[----:B------:R-:W-:Y:S01]  /*f780*/  UMOV UR5, 0x1 ;  /* 0x0000000100057882 */ /* 0x000fe20000000000 */
[----:B------:R-:W-:-:S02]  /*f790*/  IADD3 R134, R182, R181, RZ ;  /* 0x000000b5b6867210 */ /* 0x000fc40007ffe0ff */
[----:B------:R-:W-:Y:S02]  /*f7a0*/  SEL R135, R135, 0xffffffe0, !P1 ;  /* 0xffffffe087877807 */ /* 0x000fe40004800000 */
.L_x_768:
[----:B------:R-:W-:Y:S04]  /*f7b0*/  DEPBAR.LE SB0, 0x2 ;  /* 0x000080800000791a */ /* 0x000fe80000000000 */
[----:B------:R-:W-:Y:S01]  /*f7c0*/  BAR.SYNC.DEFER_BLOCKING 0x0 ;  /* 0x0000000000007b1d */ /* 0x000fe20000010000 */
[----:B------:R-:W-:Y:S01]  /*f7d0*/  UIMAD UR4, UR5, 0x6000, URZ ;  /* 0x00006000050478a4 */ /* 0x000fe2000f8e023f */
[C---:B------:R-:W-:Y:S01]  /*f7e0*/  ISETP.NE.AND P0, PT, R210.reuse, RZ, PT ;  /* 0x000000ffd200720c */ /* 0x040fe20003f05270 */
[----:B------:R-:W-:Y:S01]  /*f7f0*/  UIADD3 UR8, UR5, 0x1, URZ ;  /* 0x0000000105087890 */ /* 0x000fe2000fffe03f */
[----:B------:R-:W-:Y:S01]  /*f800*/  IADD3 R212, R210, -0x1, RZ ;  /* 0xffffffffd2d47810 */ /* 0x000fe20007ffe0ff */
[----:B------:R-:W-:Y:S02]  /*f810*/  UISETP.GE.AND UP0, UPT, UR5, 0x1, UPT ;  /* 0x000000010500788c */ /* 0x000fe4000bf06270 */
[----:B------:R-:W-:Y:S02]  /*f820*/  IADD3 R132, R183, UR4, RZ ;  /* 0x00000004b7847c10 */ /* 0x000fe4000fffe0ff */
[----:B------:R-:W-:Y:S02]  /*f830*/  USEL UR5, UR8, URZ, !UP0 ;  /* 0x0000003f08057287 */ /* 0x000fe4000c000000 */
[----:B------:R-:W-:Y:S04]  /*f840*/  IADD3 R3, R135, R132, RZ ;  /* 0x0000008487037210 */ /* 0x000fe80007ffe0ff */
[----:B------:R-:W-:Y:S01]  /*f850*/  @P0 SHF.R.S32.HI R2, RZ, 0x1f, R212 ;  /* 0x0000001fff020819 */ /* 0x000fe200000114d4 */
[----:B------:R-:W-:Y:S04]  /*f860*/  @P0 IMAD.WIDE.U32 R24, R212, c[0x0][0x208], RZ ;  /* 0x00008200d4180a25 */ /* 0x000fe800078e00ff */
[----:B------:R-:W-:Y:S01]  /*f870*/  @P0 IMAD R2, R2, c[0x0][0x208], RZ ;  /* 0x0000820002020a24 */ /* 0x000fe200078e02ff */
[----:B------:R-:W-:Y:S01]  /*f880*/  @P0 SHF.L.U32 R157, R24, 0x6, RZ ;  /* 0x00000006189d0819 */ /* 0x000fe200000006ff */
[----:B------:R-:W-:Y:S01]  /*f890*/  @P0 IMAD R168, R209, 0x6000, R191 ;  /* 0x00006000d1a80824 */ /* 0x000fe200078e02bf */
[----:B------:R-:W-:Y:S01]  /*f8a0*/  LDSM.16.M88.4 R136, [R182] ;  /* 0x00000000b688783b */ /* 0x000fe20000000200 */
[----:B------:R-:W-:Y:S01]  /*f8b0*/  @P0 IMAD R2, R212, c[0x0][0x20c], R2 ;  /* 0x00008300d4020a24 */ /* 0x000fe200078e0202 */
[C---:B-1----:R-:W-:Y:S02]  /*f8c0*/  @P0 IADD3 R34, P2, R157.reuse, R194, RZ ;  /* 0x000000c29d220210 */ /* 0x042fe40007f5e0ff */
[----:B------:R-:W-:Y:S02]  /*f8d0*/  @P0 IADD3 R156, P1, R157, R208, RZ ;  /* 0x000000d09d9c0210 */ /* 0x000fe40007f3e0ff */
[----:B------:R-:W-:Y:S02]  /*f8e0*/  @P0 IADD3 R2, R25, R2, RZ ;  /* 0x0000000219020210 */ /* 0x000fe40007ffe0ff */
[----:B------:R-:W1:Y:S01]  /*f8f0*/  LDSM.16.M88.4 R140, [R183+UR4+0xc100] ;  /* 0x00c10004b78c783b */ /* 0x000e620008000200 */
[----:B------:R-:W-:Y:S02]  /*f900*/  @P0 LEA R160, P4, R34, c[0x0][0x1f8], 0x1 ;  /* 0x00007e0022a00a11 */ /* 0x000fe400078808ff */
[----:B------:R-:W-:Y:S02]  /*f910*/  @P0 SHF.L.U64.HI R2, R24, 0x6, R2 ;  /* 0x0000000618020819 */ /* 0x000fe40000010202 */
[----:B------:R-:W-:Y:S02]  /*f920*/  @P0 IADD3 R32, P3, R157, R206, RZ ;  /* 0x000000ce9d200210 */ /* 0x000fe40007f7e0ff */
[----:B------:R-:W-:Y:S01]  /*f930*/  @P0 IADD3.X R33, R2, R199, RZ, P2, !PT ;  /* 0x000000c702210210 */ /* 0x000fe200017fe4ff */
[----:B------:R-:W2:Y:S01]  /*f940*/  LDSM.16.M88.4 R144, [R183+UR4+0xc900] ;  /* 0x00c90004b790783b */ /* 0x000ea20008000200 */
[----:B------:R-:W-:Y:S02]  /*f950*/  @P0 LEA R164, P2, R32, c[0x0][0x1f8], 0x1 ;  /* 0x00007e0020a40a11 */ /* 0x000fe400078408ff */
[----:B------:R-:W-:Y:S02]  /*f960*/  @P0 LEA.HI.X R161, R34, c[0x0][0x1fc], R33, 0x1, P4 ;  /* 0x00007f0022a10a11 */ /* 0x000fe400020f0c21 */
[----:B------:R-:W-:Y:S02]  /*f970*/  LOP3.LUT P4, RZ, R186, 0x1, RZ, 0xc0, !PT ;  /* 0x00000001baff7812 */ /* 0x000fe4000788c0ff */
[----:B------:R-:W-:Y:S01]  /*f980*/  @P0 IADD3.X R35, R2, R207, RZ, P1, !PT ;  /* 0x000000cf02230210 */ /* 0x000fe20000ffe4ff */
[----:B------:R-:W3:Y:S01]  /*f990*/  LDSM.16.M88.4 R148, [R183+UR4+0xd100] ;  /* 0x00d10004b794783b */ /* 0x000ee20008000200 */
[----:B------:R-:W-:Y:S02]  /*f9a0*/  @P0 LEA R166, P1, R156, c[0x0][0x1f8], 0x1 ;  /* 0x00007e009ca60a11 */ /* 0x000fe400078208ff */
[----:B------:R-:W-:Y:S02]  /*f9b0*/  @P0 IADD3.X R159, R2, R205, RZ, P3, !PT ;  /* 0x000000cd029f0210 */ /* 0x000fe40001ffe4ff */
[----:B------:R-:W-:Y:S02]  /*f9c0*/  @P0 LEA.HI.X R167, R156, c[0x0][0x1fc], R35, 0x1, P1 ;  /* 0x00007f009ca70a11 */ /* 0x000fe400008f0c23 */
[----:B------:R-:W-:Y:S01]  /*f9d0*/  @P0 LEA.HI.X R165, R32, c[0x0][0x1fc], R159, 0x1, P2 ;  /* 0x00007f0020a50a11 */ /* 0x000fe200010f0c9f */
[----:B------:R-:W4:Y:S01]  /*f9e0*/  LDSM.16.M88.4 R152, [R183+UR4+0xd900] ;  /* 0x00d90004b798783b */ /* 0x000f220008000200 */
[----:B------:R-:W-:Y:S04]  /*f9f0*/  @P0 IADD3 R157, P1, R190, R157, RZ ;  /* 0x0000009dbe9d0210 */ /* 0x000fe80007f3e0ff */
[C---:B------:R-:W-:Y:S02]  /*fa00*/  @P0 IADD3 R159, P3, R157.reuse, R194, RZ ;  /* 0x000000c29d9f0210 */ /* 0x040fe40007f7e0ff */
[----:B------:R-:W-:Y:S02]  /*fa10*/  @P0 IADD3 R163, P2, R157, R208, RZ ;  /* 0x000000d09da30210 */ /* 0x000fe40007f5e0ff */
[----:B------:R-:W-:Y:S02]  /*fa20*/  @P0 IADD3.X R2, R189, R2, RZ, P1, !PT ;  /* 0x00000002bd020210 */ /* 0x000fe40000ffe4ff */
[----:B------:R-:W-:Y:S02]  /*fa30*/  @P0 IADD3 R157, P1, R157, R206, RZ ;  /* 0x000000ce9d9d0210 */ /* 0x000fe40007f3e0ff */
[C---:B------:R-:W-:Y:S02]  /*fa40*/  @P0 IADD3.X R156, R2.reuse, R199, RZ, P3, !PT ;  /* 0x000000c7029c0210 */ /* 0x040fe40001ffe4ff */
[C---:B------:R-:W-:Y:S01]  /*fa50*/  @P0 LEA R172, P3, R159.reuse, c[0x0][0x1f8], 0x1 ;  /* 0x00007e009fac0a11 */ /* 0x040fe200078608ff */
[C---:B-1----:R-:W-:Y:S03]  /*fa60*/  HMMA.16816.F32 R4, R136.reuse, R140, RZ ;  /* 0x0000008c8804723c */ /* 0x042fe600000018ff */
[C---:B------:R-:W-:Y:S02]  /*fa70*/  @P0 IADD3.X R158, R2.reuse, R207, RZ, P2, !PT ;  /* 0x000000cf029e0210 */ /* 0x040fe400017fe4ff */
[----:B------:R-:W-:Y:S02]  /*fa80*/  @P0 LEA.HI.X R173, R159, c[0x0][0x1fc], R156, 0x1, P3 ;  /* 0x00007f009fad0a11 */ /* 0x000fe400018f0c9c */
[C---:B------:R-:W-:Y:S01]  /*fa90*/  @P0 LEA R174, P2, R163.reuse, c[0x0][0x1f8], 0x1 ;  /* 0x00007e00a3ae0a11 */ /* 0x040fe200078408ff */
[C---:B------:R-:W-:Y:S01]  /*faa0*/  HMMA.16816.F32 R8, R136.reuse, R142, RZ ;  /* 0x0000008e8808723c */ /* 0x040fe200000018ff */
[----:B------:R-:W-:Y:S03]  /*fab0*/  LDSM.16.M88.4 R140, [R134] ;  /* 0x00000000868c783b */ /* 0x000fe60000000200 */
[----:B------:R-:W-:Y:S02]  /*fac0*/  @P0 LEA.HI.X R175, R163, c[0x0][0x1fc], R158, 0x1, P2 ;  /* 0x00007f00a3af0a11 */ /* 0x000fe400010f0c9e */
[----:B------:R-:W-:Y:S02]  /*fad0*/  @P0 IADD3.X R2, R2, R205, RZ, P1, !PT ;  /* 0x000000cd02020210 */ /* 0x000fe40000ffe4ff */
[C---:B--2---:R-:W-:Y:S01]  /*fae0*/  HMMA.16816.F32 R12, R136.reuse, R144, RZ ;  /* 0x00000090880c723c */ /* 0x044fe200000018ff */
[C---:B------:R-:W-:Y:S04]  /*faf0*/  @P0 LEA R170, P1, R157.reuse, c[0x0][0x1f8], 0x1 ;  /* 0x00007e009daa0a11 */ /* 0x040fe800078208ff */
[----:B------:R-:W-:Y:S02]  /*fb00*/  @P0 LEA.HI.X R171, R157, c[0x0][0x1fc], R2, 0x1, P1 ;  /* 0x00007f009dab0a11 */ /* 0x000fe400008f0c02 */
[-C--:B------:R-:W-:Y:S01]  /*fb10*/  IADD3 R2, R180, R132.reuse, RZ ;  /* 0x00000084b4027210 */ /* 0x080fe20007ffe0ff */
[C---:B------:R-:W-:Y:S01]  /*fb20*/  HMMA.16816.F32 R16, R136.reuse, R146, RZ ;  /* 0x000000928810723c */ /* 0x040fe200000018ff */
[----:B------:R-:W1:Y:S03]  /*fb30*/  LDSM.16.M88.4 R144, [R3+0xc100] ;  /* 0x00c100000390783b */ /* 0x000e660000000200 */
[----:B------:R-:W-:Y:S04]  /*fb40*/  IADD3 R132, R135, R132, R180 ;  /* 0x0000008487847210 */ /* 0x000fe80007ffe0b4 */
[C---:B---3--:R-:W-:Y:S08]  /*fb50*/  HMMA.16816.F32 R20, R136.reuse, R148, RZ ;  /* 0x000000948814723c */ /* 0x048ff000000018ff */
[C---:B------:R-:W-:Y:S01]  /*fb60*/  HMMA.16816.F32 R24, R136.reuse, R150, RZ ;  /* 0x000000968818723c */ /* 0x040fe200000018ff */
[----:B------:R-:W-:Y:S07]  /*fb70*/  LDSM.16.M88.4 R148, [R3+0xd100] ;  /* 0x00d100000394783b */ /* 0x000fee0000000200 */
[C---:B----4-:R-:W-:Y:S08]  /*fb80*/  HMMA.16816.F32 R28, R136.reuse, R152, RZ ;  /* 0x00000098881c723c */ /* 0x050ff000000018ff */
[----:B------:R-:W-:Y:S01]  /*fb90*/  HMMA.16816.F32 R32, R136, R154, RZ ;  /* 0x0000009a8820723c */ /* 0x000fe200000018ff */
[----:B------:R-:W2:Y:S07]  /*fba0*/  LDSM.16.M88.4 R136, [R3+0xc900] ;  /* 0x00c900000388783b */ /* 0x000eae0000000200 */
[C---:B-1----:R-:W-:Y:S01]  /*fbb0*/  HMMA.16816.F32 R4, R140.reuse, R144, R4 ;  /* 0x000000908c04723c */ /* 0x042fe20000001804 */
[----:B------:R-:W1:Y:S07]  /*fbc0*/  LDSM.16.M88.4 R152, [R3+0xd900] ;  /* 0x00d900000398783b */ /* 0x000e6e0000000200 */
[C---:B------:R-:W-:Y:S01]  /*fbd0*/  HMMA.16816.F32 R8, R140.reuse, R146, R8 ;  /* 0x000000928c08723c */ /* 0x040fe20000001808 */
[----:B------:R-:W-:Y:S01]  /*fbe0*/  @!PT LDS RZ, [RZ] ;  /* 0x00000000fffff984 */ /* 0x000fe20000000800 */
[----:B------:R-:W-:Y:S01]  /*fbf0*/  @!PT LDS RZ, [RZ] ;  /* 0x00000000fffff984 */ /* 0x000fe20000000800 */
[----:B------:R-:W-:Y:S01]  /*fc00*/  @!PT LDS RZ, [RZ] ;  /* 0x00000000fffff984 */ /* 0x000fe20000000800 */
[----:B------:R3:W-:Y:S08]  /*fc10*/  @P0 LDGSTS.E.BYPASS.LTC128B.128 [R168], [R160.64], !P6 ;  /* 0x00000000a0a80fae */ /* 0x0007f0000f101d46 */
[----:B------:R4:W-:Y:S08]  /*fc20*/  @P0 LDGSTS.E.BYPASS.LTC128B.128 [R168+0x2000], [R166.64], !P5 ;  /* 0x02000000a6a80fae */ /* 0x0009f0000e901d46 */
[----:B------:R4:W-:Y:S01]  /*fc30*/  @P0 LDGSTS.E.BYPASS.LTC128B.128 [R168+0x4000], [R164.64], !P4 ;  /* 0x04000000a4a80fae */ /* 0x0009e2000e101d46 */
[C---:B--2---:R-:W-:Y:S07]  /*fc40*/  HMMA.16816.F32 R12, R140.reuse, R136, R12 ;  /* 0x000000888c0c723c */ /* 0x044fee000000180c */
[----:B------:R2:W-:Y:S01]  /*fc50*/  @P0 LDGSTS.E.BYPASS.LTC128B.128 [R168+0x1000], [R172.64], !P6 ;  /* 0x01000000aca80fae */ /* 0x0005e2000f101d46 */
[C---:B------:R-:W-:Y:S07]  /*fc60*/  HMMA.16816.F32 R16, R140.reuse, R138, R16 ;  /* 0x0000008a8c10723c */ /* 0x040fee0000001810 */
[----:B------:R5:W-:Y:S01]  /*fc70*/  @P0 LDGSTS.E.BYPASS.LTC128B.128 [R168+0x3000], [R174.64], !P5 ;  /* 0x03000000aea80fae */ /* 0x000be2000e901d46 */
[C---:B------:R-:W-:Y:S07]  /*fc80*/  HMMA.16816.F32 R20, R140.reuse, R148, R20 ;  /* 0x000000948c14723c */ /* 0x040fee0000001814 */
[----:B------:R5:W-:Y:S01]  /*fc90*/  @P0 LDGSTS.E.BYPASS.LTC128B.128 [R168+0x5000], [R170.64], !P4 ;  /* 0x05000000aaa80fae */ /* 0x000be2000e101d46 */
[----:B------:R-:W-:Y:S01]  /*fca0*/  ISETP.GE.AND P0, PT, R210, 0x2, PT ;  /* 0x00000002d200780c */ /* 0x000fe20003f06270 */
[C---:B------:R-:W-:Y:S06]  /*fcb0*/  HMMA.16816.F32 R24, R140.reuse, R150, R24 ;  /* 0x000000968c18723c */ /* 0x040fec0000001818 */
[----:B------:R-:W-:Y:S01]  /*fcc0*/  LDSM.16.M88.4 R144, [R179] ;  /* 0x00000000b390783b */ /* 0x000fe20000000200 */
[----:B--2---:R-:W-:Y:S01]  /*fcd0*/  IADD3 R172, R180, R3, RZ ;  /* 0x00000003b4ac7210 */ /* 0x004fe20007ffe0ff */
[C---:B-1----:R-:W-:Y:S06]  /*fce0*/  HMMA.16816.F32 R28, R140.reuse, R152, R28 ;  /* 0x000000988c1c723c */ /* 0x042fec000000181c */
[----:B------:R-:W1:Y:S02]  /*fcf0*/  LDSM.16.M88.4 R156, [R2+0xc100] ;  /* 0x00c10000029c783b */ /* 0x000e640000000200 */
[----:B------:R-:W-:Y:S06]  /*fd00*/  HMMA.16816.F32 R32, R140, R154, R32 ;  /* 0x0000009a8c20723c */ /* 0x000fec0000001820 */
[----:B---3--:R-:W2:Y:S08]  /*fd10*/  LDSM.16.M88.4 R160, [R2+0xc900] ;  /* 0x00c9000002a0783b */ /* 0x008eb00000000200 */
[----:B------:R-:W3:Y:S08]  /*fd20*/  LDSM.16.M88.4 R136, [R2+0xd100] ;  /* 0x00d100000288783b */ /* 0x000ef00000000200 */
[----:B------:R-:W0:Y:S08]  /*fd30*/  LDGDEPBAR ;  /* 0x00000000000079af */ /* 0x000e300000000000 */
[----:B----4-:R-:W4:Y:S01]  /*fd40*/  LDSM.16.M88.4 R164, [R2+0xd900] ;  /* 0x00d9000002a4783b */ /* 0x010f220000000200 */
[C---:B-1----:R-:W-:Y:S07]  /*fd50*/  HMMA.16816.F32 R4, R144.reuse, R156, R4 ;  /* 0x0000009c9004723c */ /* 0x042fee0000001804 */
[----:B------:R-:W-:Y:S01]  /*fd60*/  LDSM.16.M88.4 R148, [R178] ;  /* 0x00000000b294783b */ /* 0x000fe20000000200 */
[C---:B------:R-:W-:Y:S07]  /*fd70*/  HMMA.16816.F32 R8, R144.reuse, R158, R8 ;  /* 0x0000009e9008723c */ /* 0x040fee0000001808 */
[----:B-----5:R-:W1:Y:S01]  /*fd80*/  LDSM.16.M88.4 R168, [R172+0xc100] ;  /* 0x00c10000aca8783b */ /* 0x020e620000000200 */
[C---:B--2---:R-:W-:Y:S07]  /*fd90*/  HMMA.16816.F32 R12, R144.reuse, R160, R12 ;  /* 0x000000a0900c723c */ /* 0x044fee000000180c */
[----:B------:R-:W2:Y:S01]  /*fda0*/  LDSM.16.M88.4 R140, [R172+0xc900] ;  /* 0x00c90000ac8c783b */ /* 0x000ea20000000200 */
[C---:B------:R-:W-:Y:S07]  /*fdb0*/  HMMA.16816.F32 R16, R144.reuse, R162, R16 ;  /* 0x000000a29010723c */ /* 0x040fee0000001810 */
[----:B------:R-:W5:Y:S01]  /*fdc0*/  LDSM.16.M88.4 R152, [R172+0xd100] ;  /* 0x00d10000ac98783b */ /* 0x000f620000000200 */
[C---:B---3--:R-:W-:Y:S07]  /*fdd0*/  HMMA.16816.F32 R20, R144.reuse, R136, R20 ;  /* 0x000000889014723c */ /* 0x048fee0000001814 */
[----:B------:R-:W3:Y:S01]  /*fde0*/  LDSM.16.M88.4 R156, [R172+0xd900] ;  /* 0x00d90000ac9c783b */ /* 0x000ee20000000200 */
[C---:B------:R-:W-:Y:S07]  /*fdf0*/  HMMA.16816.F32 R24, R144.reuse, R138, R24 ;  /* 0x0000008a9018723c */ /* 0x040fee0000001818 */
[----:B------:R-:W-:Y:S01]  /*fe00*/  LDSM.16.M88.4 R136, [R182+0x4000] ;  /* 0x00400000b688783b */ /* 0x000fe20000000200 */
[C---:B----4-:R-:W-:Y:S07]  /*fe10*/  HMMA.16816.F32 R28, R144.reuse, R164, R28 ;  /* 0x000000a4901c723c */ /* 0x050fee000000181c */
[----:B------:R-:W-:Y:S01]  /*fe20*/  LDSM.16.M88.4 R160, [R183+UR4+0xe900] ;  /* 0x00e90004b7a0783b */ /* 0x000fe20008000200 */
[----:B------:R-:W-:Y:S07]  /*fe30*/  HMMA.16816.F32 R32, R144, R166, R32 ;  /* 0x000000a69020723c */ /* 0x000fee0000001820 */
[----:B------:R-:W4:Y:S01]  /*fe40*/  LDSM.16.M88.4 R144, [R183+UR4+0xe100] ;  /* 0x00e10004b790783b */ /* 0x000f220008000200 */
[C---:B-1----:R-:W-:Y:S07]  /*fe50*/  HMMA.16816.F32 R4, R148.reuse, R168, R4 ;  /* 0x000000a89404723c */ /* 0x042fee0000001804 */
[----:B------:R-:W-:Y:S01]  /*fe60*/  LDSM.16.M88.4 R164, [R134+0x4000] ;  /* 0x0040000086a4783b */ /* 0x000fe20000000200 */
[C---:B------:R-:W-:Y:S07]  /*fe70*/  HMMA.16816.F32 R8, R148.reuse, R170, R8 ;  /* 0x000000aa9408723c */ /* 0x040fee0000001808 */
[----:B------:R-:W-:Y:S01]  /*fe80*/  LDSM.16.M88.4 R168, [R3+0xe100] ;  /* 0x00e1000003a8783b */ /* 0x000fe20000000200 */
[C---:B--2---:R-:W-:Y:S08]  /*fe90*/  HMMA.16816.F32 R12, R148.reuse, R140, R12 ;  /* 0x0000008c940c723c */ /* 0x044ff0000000180c */
[C---:B------:R-:W-:Y:S01]  /*fea0*/  HMMA.16816.F32 R16, R148.reuse, R142, R16 ;  /* 0x0000008e9410723c */ /* 0x040fe20000001810 */
[----:B------:R-:W1:Y:S07]  /*feb0*/  LDSM.16.M88.4 R140, [R183+UR4+0xf100] ;  /* 0x00f10004b78c783b */ /* 0x000e6e0008000200 */
[C---:B-----5:R-:W-:Y:S08]  /*fec0*/  HMMA.16816.F32 R20, R148.reuse, R152, R20 ;  /* 0x000000989414723c */ /* 0x060ff00000001814 */
[C---:B------:R-:W-:Y:S01]  /*fed0*/  HMMA.16816.F32 R24, R148.reuse, R154, R24 ;  /* 0x0000009a9418723c */ /* 0x040fe20000001818 */
[----:B------:R-:W2:Y:S07]  /*fee0*/  LDSM.16.M88.4 R152, [R183+UR4+0xf900] ;  /* 0x00f90004b798783b */ /* 0x000eae0008000200 */
[C---:B---3--:R-:W-:Y:S08]  /*fef0*/  HMMA.16816.F32 R28, R148.reuse, R156, R28 ;  /* 0x0000009c941c723c */ /* 0x048ff0000000181c */
[----:B------:R-:W-:Y:S01]  /*ff00*/  HMMA.16816.F32 R32, R148, R158, R32 ;  /* 0x0000009e9420723c */ /* 0x000fe20000001820 */
[----:B------:R-:W3:Y:S07]  /*ff10*/  LDSM.16.M88.4 R148, [R3+0xe900] ;  /* 0x00e900000394783b */ /* 0x000eee0000000200 */
[C---:B----4-:R-:W-:Y:S01]  /*ff20*/  HMMA.16816.F32 R4, R136.reuse, R144, R4 ;  /* 0x000000908804723c */ /* 0x050fe20000001804 */
[----:B------:R-:W-:Y:S07]  /*ff30*/  LDSM.16.M88.4 R156, [R3+0xf900] ;  /* 0x00f90000039c783b */ /* 0x000fee0000000200 */
[C---:B------:R-:W-:Y:S01]  /*ff40*/  HMMA.16816.F32 R8, R136.reuse, R146, R8 ;  /* 0x000000928808723c */ /* 0x040fe20000001808 */
        /* <DEDUP_REMOVED lines=8> */
[----:B------:R-:W-:Y:S01]  /*ffd0*/  HMMA.16816.F32 R32, R136, R154, R32 ;  /* 0x0000009a8820723c */ /* 0x000fe20000001820 */
[----:B------:R-:W2:Y:S07]  /*ffe0*/  LDSM.16.M88.4 R136, [R2+0xe900] ;  /* 0x00e900000288783b */ /* 0x000eae0000000200 */
[C---:B------:R-:W-:Y:S01]  /*fff0*/  HMMA.16816.F32 R4, R164.reuse, R168, R4 ;  /* 0x000000a8a404723c */ /* 0x040fe20000001804 */
[----:B------:R-:W-:Y:S07]  /*10000*/  LDSM.16.M88.4 R152, [R178+0x4000] ;  /* 0x00400000b298783b */ /* 0x000fee0000000200 */
[C---:B------:R-:W-:Y:S01]  /*10010*/  HMMA.16816.F32 R8, R164.reuse, R170, R8 ;  /* 0x000000aaa408723c */ /* 0x040fe20000001808 */
[----:B------:R-:W-:Y:S07]  /*10020*/  LDSM.16.M88.4 R168, [R172+0xe100] ;  /* 0x00e10000aca8783b */ /* 0x000fee0000000200 */
[C---:B---3--:R-:W-:Y:S01]  /*10030*/  HMMA.16816.F32 R12, R164.reuse, R148, R12 ;  /* 0x00000094a40c723c */ /* 0x048fe2000000180c */
[----:B------:R-:W-:Y:S07]  /*10040*/  LDSM.16.M88.4 R172, [R172+0x10100] ;  /* 0x01010000acac783b */ /* 0x000fee0000000200 */
[C---:B------:R-:W-:Y:S01]  /*10050*/  HMMA.16816.F32 R16, R164.reuse, R150, R16 ;  /* 0x00000096a410723c */ /* 0x040fe20000001810 */
[----:B------:R-:W3:Y:S07]  /*10060*/  LDSM.16.M88.4 R148, [R2+0xf100] ;  /* 0x00f100000294783b */ /* 0x000eee0000000200 */
[C---:B----4-:R-:W-:Y:S08]  /*10070*/  HMMA.16816.F32 R20, R164.reuse, R144, R20 ;  /* 0x00000090a414723c */ /* 0x050ff00000001814 */
[C---:B------:R-:W-:Y:S01]  /*10080*/  HMMA.16816.F32 R24, R164.reuse, R146, R24 ;  /* 0x00000092a418723c */ /* 0x040fe20000001818 */
[----:B------:R-:W4:Y:S07]  /*10090*/  LDSM.16.M88.4 R144, [R2+0xf900] ;  /* 0x00f900000290783b */ /* 0x000f2e0000000200 */
[C---:B------:R-:W-:Y:S08]  /*100a0*/  HMMA.16816.F32 R28, R164.reuse, R156, R28 ;  /* 0x0000009ca41c723c */ /* 0x040ff0000000181c */
[----:B------:R-:W-:Y:S01]  /*100b0*/  HMMA.16816.F32 R32, R164, R158, R32 ;  /* 0x0000009ea420723c */ /* 0x000fe20000001820 */
[----:B------:R-:W5:Y:S07]  /*100c0*/  LDSM.16.M88.4 R156, [R132+0xe900] ;  /* 0x00e90000849c783b */ /* 0x000f6e0000000200 */
[C---:B-1----:R-:W-:Y:S01]  /*100d0*/  HMMA.16816.F32 R4, R140.reuse, R160, R4 ;  /* 0x000000a08c04723c */ /* 0x042fe20000001804 */
[----:B------:R-:W-:Y:S07]  /*100e0*/  LDSM.16.M88.4 R164, [R183+UR4+0x11100] ;  /* 0x01110004b7a4783b */ /* 0x000fee0008000200 */
[C---:B------:R-:W-:Y:S01]  /*100f0*/  HMMA.16816.F32 R8, R140.reuse, R162, R8 ;  /* 0x000000a28c08723c */ /* 0x040fe20000001808 */
[----:B------:R-:W-:Y:S07]  /*10100*/  LDSM.16.M88.4 R160, [R183+UR4+0x10900] ;  /* 0x01090004b7a0783b */ /* 0x000fee0008000200 */
[C---:B--2---:R-:W-:Y:S08]  /*10110*/  HMMA.16816.F32 R12, R140.reuse, R136, R12 ;  /* 0x000000888c0c723c */ /* 0x044ff0000000180c */
[C---:B------:R-:W-:Y:S01]  /*10120*/  HMMA.16816.F32 R16, R140.reuse, R138, R16 ;  /* 0x0000008a8c10723c */ /* 0x040fe20000001810 */
[----:B------:R-:W1:Y:S07]  /*10130*/  LDSM.16.M88.4 R136, [R132+0xf100] ;  /* 0x00f100008488783b */ /* 0x000e6e0000000200 */
[C---:B---3--:R-:W-:Y:S08]  /*10140*/  HMMA.16816.F32 R20, R140.reuse, R148, R20 ;  /* 0x000000948c14723c */ /* 0x048ff00000001814 */
[C---:B------:R-:W-:Y:S01]  /*10150*/  HMMA.16816.F32 R24, R140.reuse, R150, R24 ;  /* 0x000000968c18723c */ /* 0x040fe20000001818 */
[----:B------:R-:W2:Y:S07]  /*10160*/  LDSM.16.M88.4 R148, [R132+0xf900] ;  /* 0x00f900008494783b */ /* 0x000eae0000000200 */
[C---:B----4-:R-:W-:Y:S08]  /*10170*/  HMMA.16816.F32 R28, R140.reuse, R144, R28 ;  /* 0x000000908c1c723c */ /* 0x050ff0000000181c */
[----:B------:R-:W-:Y:S01]  /*10180*/  HMMA.16816.F32 R32, R140, R146, R32 ;  /* 0x000000928c20723c */ /* 0x000fe20000001820 */
[----:B------:R-:W-:Y:S07]  /*10190*/  LDSM.16.M88.4 R140, [R182+0x8000] ;  /* 0x00800000b68c783b */ /* 0x000fee0000000200 */
[C---:B------:R-:W-:Y:S01]  /*101a0*/  HMMA.16816.F32 R4, R152.reuse, R168, R4 ;  /* 0x000000a89804723c */ /* 0x040fe20000001804 */
[----:B------:R-:W3:Y:S07]  /*101b0*/  LDSM.16.M88.4 R144, [R183+UR4+0x10100] ;  /* 0x01010004b790783b */ /* 0x000eee0008000200 */
[C---:B------:R-:W-:Y:S01]  /*101c0*/  HMMA.16816.F32 R8, R152.reuse, R170, R8 ;  /* 0x000000aa9808723c */ /* 0x040fe20000001808 */
[----:B------:R-:W-:Y:S07]  /*101d0*/  LDSM.16.M88.4 R168, [R3+0x10100] ;  /* 0x0101000003a8783b */ /* 0x000fee0000000200 */
[C---:B-----5:R-:W-:Y:S08]  /*101e0*/  HMMA.16816.F32 R12, R152.reuse, R156, R12 ;  /* 0x0000009c980c723c */ /* 0x060ff0000000180c */
[C---:B------:R-:W-:Y:S01]  /*101f0*/  HMMA.16816.F32 R16, R152.reuse, R158, R16 ;  /* 0x0000009e9810723c */ /* 0x040fe20000001810 */
[----:B------:R-:W4:Y:S07]  /*10200*/  LDSM.16.M88.4 R156, [R183+UR4+0x11900] ;  /* 0x01190004b79c783b */ /* 0x000f2e0008000200 */
[C---:B-1----:R-:W-:Y:S08]  /*10210*/  HMMA.16816.F32 R20, R152.reuse, R136, R20 ;  /* 0x000000889814723c */ /* 0x042ff00000001814 */
[C---:B------:R-:W-:Y:S01]  /*10220*/  HMMA.16816.F32 R24, R152.reuse, R138, R24 ;  /* 0x0000008a9818723c */ /* 0x040fe20000001818 */
[----:B------:R-:W1:Y:S07]  /*10230*/  LDSM.16.M88.4 R136, [R134+0x8000] ;  /* 0x008000008688783b */ /* 0x000e6e0000000200 */
[C---:B--2---:R-:W-:Y:S08]  /*10240*/  HMMA.16816.F32 R28, R152.reuse, R148, R28 ;  /* 0x00000094981c723c */ /* 0x044ff0000000181c */
[----:B------:R-:W-:Y:S01]  /*10250*/  HMMA.16816.F32 R32, R152, R150, R32 ;  /* 0x000000969820723c */ /* 0x000fe20000001820 */
[----:B------:R-:W2:Y:S07]  /*10260*/  LDSM.16.M88.4 R148, [R3+0x10900] ;  /* 0x010900000394783b */ /* 0x000eae0000000200 */
[C---:B---3--:R-:W-:Y:S01]  /*10270*/  HMMA.16816.F32 R4, R140.reuse, R144, R4 ;  /* 0x000000908c04723c */ /* 0x048fe20000001804 */
[----:B------:R-:W-:Y:S07]  /*10280*/  LDSM.16.M88.4 R152, [R3+0x11900] ;  /* 0x011900000398783b */ /* 0x000fee0000000200 */
[C---:B------:R-:W-:Y:S01]  /*10290*/  HMMA.16816.F32 R8, R140.reuse, R146, R8 ;  /* 0x000000928c08723c */ /* 0x040fe20000001808 */
[----:B------:R-:W3:Y:S07]  /*102a0*/  LDSM.16.M88.4 R144, [R3+0x11100] ;  /* 0x011100000390783b */ /* 0x000eee0000000200 */
        /* <DEDUP_REMOVED lines=9> */
[C---:B-1----:R-:W-:Y:S01]  /*10340*/  HMMA.16816.F32 R4, R136.reuse, R168, R4 ;  /* 0x000000a88804723c */ /* 0x042fe20000001804 */
[----:B------:R-:W1:Y:S07]  /*10350*/  LDSM.16.M88.4 R156, [R2+0x11100] ;  /* 0x01110000029c783b */ /* 0x000e6e0000000200 */
[C---:B------:R-:W-:Y:S01]  /*10360*/  HMMA.16816.F32 R8, R136.reuse, R170, R8 ;  /* 0x000000aa8808723c */ /* 0x040fe20000001808 */
[----:B------:R-:W-:Y:S07]  /*10370*/  LDSM.16.M88.4 R168, [R178+0x8000] ;  /* 0x00800000b2a8783b */ /* 0x000fee0000000200 */
[C---:B--2---:R-:W-:Y:S08]  /*10380*/  HMMA.16816.F32 R12, R136.reuse, R148, R12 ;  /* 0x00000094880c723c */ /* 0x044ff0000000180c */
[C---:B------:R-:W-:Y:S01]  /*10390*/  HMMA.16816.F32 R16, R136.reuse, R150, R16 ;  /* 0x000000968810723c */ /* 0x040fe20000001810 */
[----:B------:R-:W2:Y:S07]  /*103a0*/  LDSM.16.M88.4 R148, [R2+0x11900] ;  /* 0x011900000294783b */ /* 0x000eae0000000200 */
[C---:B---3--:R-:W-:Y:S08]  /*103b0*/  HMMA.16816.F32 R20, R136.reuse, R144, R20 ;  /* 0x000000908814723c */ /* 0x048ff00000001814 */
[C---:B------:R-:W-:Y:S01]  /*103c0*/  HMMA.16816.F32 R24, R136.reuse, R146, R24 ;  /* 0x000000928818723c */ /* 0x040fe20000001818 */
[----:B------:R-:W-:Y:S07]  /*103d0*/  LDSM.16.M88.4 R144, [R132+0x11900] ;  /* 0x011900008490783b */ /* 0x000fee0000000200 */
[C---:B------:R-:W-:Y:S08]  /*103e0*/  HMMA.16816.F32 R28, R136.reuse, R152, R28 ;  /* 0x00000098881c723c */ /* 0x040ff0000000181c */
[----:B------:R-:W-:Y:S01]  /*103f0*/  HMMA.16816.F32 R32, R136, R154, R32 ;  /* 0x0000009a8820723c */ /* 0x000fe20000001820 */
[----:B------:R-:W3:Y:S07]  /*10400*/  LDSM.16.M88.4 R136, [R132+0x10900] ;  /* 0x010900008488783b */ /* 0x000eee0000000200 */
[C---:B-----5:R-:W-:Y:S08]  /*10410*/  HMMA.16816.F32 R4, R160.reuse, R164, R4 ;  /* 0x000000a4a004723c */ /* 0x060ff00000001804 */
[C---:B------:R-:W-:Y:S08]  /*10420*/  HMMA.16816.F32 R8, R160.reuse, R166, R8 ;  /* 0x000000a6a008723c */ /* 0x040ff00000001808 */
[C---:B----4-:R-:W-:Y:S08]  /*10430*/  HMMA.16816.F32 R12, R160.reuse, R140, R12 ;  /* 0x0000008ca00c723c */ /* 0x050ff0000000180c */
[C---:B------:R-:W-:Y:S01]  /*10440*/  HMMA.16816.F32 R16, R160.reuse, R142, R16 ;  /* 0x0000008ea010723c */ /* 0x040fe20000001810 */
[----:B------:R-:W4:Y:S01]  /*10450*/  LDSM.16.M88.4 R140, [R132+0x11100] ;  /* 0x01110000848c783b */ /* 0x000f220000000200 */
[----:B------:R-:W-:Y:S06]  /*10460*/  DEPBAR.LE SB0, 0x2 ;  /* 0x000080800000791a */ /* 0x000fec0000000000 */
[C---:B-1----:R-:W-:Y:S01]  /*10470*/  HMMA.16816.F32 R20, R160.reuse, R156, R20 ;  /* 0x0000009ca014723c */ /* 0x042fe20000001814 */
[----:B------:R-:W-:Y:S07]  /*10480*/  BAR.SYNC.DEFER_BLOCKING 0x0 ;  /* 0x0000000000007b1d */ /* 0x000fee0000010000 */
[C---:B------:R-:W-:Y:S08]  /*10490*/  HMMA.16816.F32 R24, R160.reuse, R158, R24 ;  /* 0x0000009ea018723c */ /* 0x040ff00000001818 */
[C---:B--2---:R-:W-:Y:S08]  /*104a0*/  HMMA.16816.F32 R28, R160.reuse, R148, R28 ;  /* 0x00000094a01c723c */ /* 0x044ff0000000181c */
[----:B------:R-:W-:Y:S01]  /*104b0*/  HMMA.16816.F32 R32, R160, R150, R32 ;  /* 0x00000096a020723c */ /* 0x000fe20000001820 */
[----:B------:R-:W-:Y:S07]  /*104c0*/  LDSM.16.MT88.4 R148, [R177+UR4+0x2900] ;  /* 0x00290004b194783b */ /* 0x000fee0008004200 */
[C---:B------:R-:W-:Y:S08]  /*104d0*/  HMMA.16816.F32 R4, R168.reuse, R172, R4 ;  /* 0x000000aca804723c */ /* 0x040ff00000001804 */
[C---:B------:R-:W-:Y:S08]  /*104e0*/  HMMA.16816.F32 R8, R168.reuse, R174, R8 ;  /* 0x000000aea808723c */ /* 0x040ff00000001808 */
[C---:B---3--:R-:W-:Y:S08]  /*104f0*/  HMMA.16816.F32 R12, R168.reuse, R136, R12 ;  /* 0x00000088a80c723c */ /* 0x048ff0000000180c */
[C---:B------:R-:W-:Y:S01]  /*10500*/  HMMA.16816.F32 R16, R168.reuse, R138, R16 ;  /* 0x0000008aa810723c */ /* 0x040fe20000001810 */
[----:B------:R-:W-:Y:S03]  /*10510*/  LDSM.16.MT88.4 R136, [R177+UR4+0x100] ;  /* 0x00010004b188783b */ /* 0x000fe60008004200 */
        /* <DEDUP_REMOVED lines=8> */
[C---:B------:R-:W-:Y:S04]  /*105a0*/  HMMA.16816.F32 R28, R168.reuse, R144, R28 ;  /* 0x00000090a81c723c */ /* 0x040fe8000000181c */
        /* <DEDUP_REMOVED lines=21> */
[----:B------:R-:W-:Y:S04]  /*10700*/  FMNMX.FTZ R3, R29, R2, !PT ;  /* 0x000000021d037209 */ /* 0x000fe80007810000 */
        /* <DEDUP_REMOVED lines=12> */
[C---:B------:R-:W-:Y:S02]  /*107d0*/  FADD.FTZ R133, -R132.reuse, R133 ;  /* 0x0000008584857221 */ /* 0x040fe40000010100 */
[----:B------:R-:W-:Y:S01]  /*107e0*/  FMUL.FTZ R172, R132, c[0x0][0x2d0] ;  /* 0x0000b40084ac7a20 */ /* 0x000fe20000410000 */
[----:B--2---:R-:W-:Y:S01]  /*107f0*/  FMNMX.FTZ R3, R156, R3, !PT ;  /* 0x000000039c037209 */ /* 0x004fe20007810000 */
[----:B------:R-:W-:Y:S01]  /*10800*/  FMUL.FTZ R2, R133, c[0x0][0x2d0] ;  /* 0x0000b40085027a20 */ /* 0x000fe20000410000 */
[----:B------:R-:W-:Y:S01]  /*10810*/  LDSM.16.MT88.4 R156, [R176+UR4+0x2900] ;  /* 0x00290004b09c783b */ /* 0x000fe20008004200 */
[----:B------:R-:W-:Y:S02]  /*10820*/  FFMA.FTZ R162, R4, c[0x0][0x2d0], -R172 ;  /* 0x0000b40004a27a23 */ /* 0x000fe400000108ac */
[C---:B------:R-:W-:Y:S02]  /*10830*/  FADD.FTZ R133, -R3.reuse, R0 ;  /* 0x0000000003857221 */ /* 0x040fe40000010100 */
[----:B------:R-:W-:Y:S01]  /*10840*/  FMUL.FTZ R169, R3, c[0x0][0x2d0] ;  /* 0x0000b40003a97a20 */ /* 0x000fe20000410000 */
[----:B------:R-:W1:Y:S01]  /*10850*/  MUFU.EX2 R2, R2 ;  /* 0x0000000200027308 */ /* 0x000e620000000800 */
[----:B------:R-:W-:Y:S02]  /*10860*/  FMUL.FTZ R0, R133, c[0x0][0x2d0] ;  /* 0x0000b40085007a20 */ /* 0x000fe40000410000 */
[--C-:B------:R-:W-:Y:S02]  /*10870*/  FFMA.FTZ R163, R5, c[0x0][0x2d0], -R172.reuse ;  /* 0x0000b40005a37a23 */ /* 0x100fe400000108ac */
[--C-:B------:R-:W-:Y:S01]  /*10880*/  FFMA.FTZ R166, R8, c[0x0][0x2d0], -R172.reuse ;  /* 0x0000b40008a67a23 */ /* 0x100fe200000108ac */
[----:B------:R-:W-:Y:S01]  /*10890*/  IADD3 R8, R177, UR4, RZ ;  /* 0x00000004b1087c10 */ /* 0x000fe2000fffe0ff */
[--C-:B------:R-:W-:Y:S02]  /*108a0*/  FFMA.FTZ R161, R9, c[0x0][0x2d0], -R172.reuse ;  /* 0x0000b40009a17a23 */ /* 0x100fe400000108ac */
[--C-:B------:R-:W-:Y:S01]  /*108b0*/  FFMA.FTZ R167, R6, c[0x0][0x2d0], -R169.reuse ;  /* 0x0000b40006a77a23 */ /* 0x100fe200000108a9 */
[----:B------:R-:W2:Y:S01]  /*108c0*/  MUFU.EX2 R0, R0 ;  /* 0x0000000000007308 */ /* 0x000ea20000000800 */
[--C-:B------:R-:W-:Y:S01]  /*108d0*/  FFMA.FTZ R168, R7, c[0x0][0x2d0], -R169.reuse ;  /* 0x0000b40007a87a23 */ /* 0x100fe200000108a9 */
[----:B------:R-:W-:Y:S01]  /*108e0*/  IADD3 R133, R181, R8, RZ ;  /* 0x00000008b5857210 */ /* 0x000fe20007ffe0ff */
[--C-:B------:R-:W-:Y:S02]  /*108f0*/  FFMA.FTZ R164, R10, c[0x0][0x2d0], -R169.reuse ;  /* 0x0000b4000aa47a23 */ /* 0x100fe400000108a9 */
[--C-:B------:R-:W-:Y:S02]  /*10900*/  FFMA.FTZ R165, R11, c[0x0][0x2d0], -R169.reuse ;  /* 0x0000b4000ba57a23 */ /* 0x100fe400000108a9 */
[----:B------:R-:W3:Y:S01]  /*10910*/  LDSM.16.MT88.4 R140, [R133+0x100] ;  /* 0x00010000858c783b */ /* 0x000ee20000004200 */
[--C-:B------:R-:W-:Y:S02]  /*10920*/  FFMA.FTZ R219, R26, c[0x0][0x2d0], -R169.reuse ;  /* 0x0000b4001adb7a23 */ /* 0x100fe400000108a9 */
[----:B------:R-:W-:Y:S01]  /*10930*/  MUFU.EX2 R162, R162 ;  /* 0x000000a200a27308 */ /* 0x000fe20000000800 */
[--C-:B------:R-:W-:Y:S02]  /*10940*/  FFMA.FTZ R220, R27, c[0x0][0x2d0], -R169.reuse ;  /* 0x0000b4001bdc7a23 */ /* 0x100fe400000108a9 */
[--C-:B------:R-:W-:Y:S02]  /*10950*/  FFMA.FTZ R221, R28, c[0x0][0x2d0], -R172.reuse ;  /* 0x0000b4001cdd7a23 */ /* 0x100fe400000108ac */
[C---:B-1----:R-:W-:Y:S01]  /*10960*/  FMUL.FTZ R4, R2.reuse, R128 ;  /* 0x0000008002047220 */ /* 0x042fe20000410000 */
[----:B------:R-:W-:Y:S01]  /*10970*/  LDSM.16.MT88.4 R152, [R133+0x2900] ;  /* 0x002900008598783b */ /* 0x000fe20000004200 */
[C---:B------:R-:W-:Y:S02]  /*10980*/  FMUL.FTZ R5, R2.reuse, R129 ;  /* 0x0000008102057220 */ /* 0x040fe40000410000 */
[C---:B------:R-:W-:Y:S01]  /*10990*/  FMUL.FTZ R8, R2.reuse, R124 ;  /* 0x0000007c02087220 */ /* 0x040fe20000410000 */
[----:B------:R-:W1:Y:S01]  /*109a0*/  MUFU.EX2 R163, R163 ;  /* 0x000000a300a37308 */ /* 0x000e620000000800 */
[C---:B------:R-:W-:Y:S02]  /*109b0*/  FMUL.FTZ R9, R2.reuse, R125 ;  /* 0x0000007d02097220 */ /* 0x040fe40000410000 */
[----:B------:R-:W-:Y:S02]  /*109c0*/  FMUL.FTZ R36, R2, R36 ;  /* 0x0000002402247220 */ /* 0x000fe40000410000 */
[C---:B--2---:R-:W-:Y:S02]  /*109d0*/  FMUL.FTZ R6, R0.reuse, R130 ;  /* 0x0000008200067220 */ /* 0x044fe40000410000 */
[C---:B------:R-:W-:Y:S02]  /*109e0*/  FMUL.FTZ R7, R0.reuse, R131 ;  /* 0x0000008300077220 */ /* 0x040fe40000410000 */
[C---:B------:R-:W-:Y:S01]  /*109f0*/  FMUL.FTZ R10, R0.reuse, R126 ;  /* 0x0000007e000a7220 */ /* 0x040fe20000410000 */
[----:B------:R-:W-:Y:S01]  /*10a00*/  MUFU.EX2 R166, R166 ;  /* 0x000000a600a67308 */ /* 0x000fe20000000800 */
[----:B------:R-:W-:Y:S02]  /*10a10*/  FMUL.FTZ R11, R0, R127 ;  /* 0x0000007f000b7220 */ /* 0x000fe40000410000 */
[----:B------:R-:W2:Y:S01]  /*10a20*/  LDSM.16.MT88.4 R124, [R176+UR4+0x100] ;  /* 0x00010004b07c783b */ /* 0x000ea20008004200 */
[----:B------:R-:W-:Y:S02]  /*10a30*/  FMUL.FTZ R37, R2, R37 ;  /* 0x0000002502257220 */ /* 0x000fe40000410000 */
[C---:B------:R-:W-:Y:S02]  /*10a40*/  FMUL.FTZ R38, R0.reuse, R38 ;  /* 0x0000002600267220 */ /* 0x040fe40000410000 */
[----:B------:R-:W-:Y:S02]  /*10a50*/  FMUL.FTZ R39, R0, R39 ;  /* 0x0000002700277220 */ /* 0x000fe40000410000 */
[----:B------:R-:W4:Y:S01]  /*10a60*/  MUFU.EX2 R161, R161 ;  /* 0x000000a100a17308 */ /* 0x000f220000000800 */
[C---:B------:R-:W-:Y:S02]  /*10a70*/  FMUL.FTZ R40, R2.reuse, R40 ;  /* 0x0000002802287220 */ /* 0x040fe40000410000 */
[----:B------:R-:W-:Y:S01]  /*10a80*/  FMUL.FTZ R41, R2, R41 ;  /* 0x0000002902297220 */ /* 0x000fe20000410000 */
[----:B-1----:R-:W-:Y:S01]  /*10a90*/  F2FP.PACK_AB R128, R163, R162 ;  /* 0x000000a2a380723e */ /* 0x002fe200000000ff */
[C---:B------:R-:W-:Y:S02]  /*10aa0*/  FMUL.FTZ R42, R0.reuse, R42 ;  /* 0x0000002a002a7220 */ /* 0x040fe40000410000 */
[----:B------:R-:W-:Y:S02]  /*10ab0*/  FMUL.FTZ R43, R0, R43 ;  /* 0x0000002b002b7220 */ /* 0x000fe40000410000 */
[C---:B------:R-:W-:Y:S01]  /*10ac0*/  FMUL.FTZ R44, R2.reuse, R44 ;  /* 0x0000002c022c7220 */ /* 0x040fe20000410000 */
[----:B------:R-:W-:Y:S01]  /*10ad0*/  MUFU.EX2 R167, R167 ;  /* 0x000000a700a77308 */ /* 0x000fe20000000800 */
[----:B------:R-:W-:Y:S02]  /*10ae0*/  FMUL.FTZ R45, R2, R45 ;  /* 0x0000002d022d7220 */ /* 0x000fe40000410000 */
[C---:B------:R-:W-:Y:S02]  /*10af0*/  FMUL.FTZ R46, R0.reuse, R46 ;  /* 0x0000002e002e7220 */ /* 0x040fe40000410000 */
[----:B------:R-:W-:Y:S02]  /*10b00*/  FMUL.FTZ R47, R0, R47 ;  /* 0x0000002f002f7220 */ /* 0x000fe40000410000 */
[C---:B------:R-:W-:Y:S02]  /*10b10*/  FMUL.FTZ R48, R2.reuse, R48 ;  /* 0x0000003002307220 */ /* 0x040fe40000410000 */
[----:B------:R-:W-:Y:S01]  /*10b20*/  FMUL.FTZ R49, R2, R49 ;  /* 0x0000003102317220 */ /* 0x000fe20000410000 */
[----:B------:R-:W1:Y:S01]  /*10b30*/  MUFU.EX2 R168, R168 ;  /* 0x000000a800a87308 */ /* 0x000e620000000800 */
[C---:B------:R-:W-:Y:S02]  /*10b40*/  FMUL.FTZ R50, R0.reuse, R50 ;  /* 0x0000003200327220 */ /* 0x040fe40000410000 */
[----:B------:R-:W-:Y:S01]  /*10b50*/  FMUL.FTZ R51, R0, R51 ;  /* 0x0000003300337220 */ /* 0x000fe20000410000 */
[----:B----4-:R-:W-:Y:S01]  /*10b60*/  F2FP.PACK_AB R130, R161, R166 ;  /* 0x000000a6a182723e */ /* 0x010fe200000000ff */
        /* <DEDUP_REMOVED lines=9> */
[----:B------:R-:W4:Y:S01]  /*10c00*/  MUFU.EX2 R165, R165 ;  /* 0x000000a500a57308 */ /* 0x000f220000000800 */
[--C-:B------:R-:W-:Y:S02]  /*10c10*/  FFMA.FTZ R222, R29, c[0x0][0x2d0], -R172.reuse ;  /* 0x0000b4001dde7a23 */ /* 0x100fe400000108ac */
[----:B------:R-:W-:Y:S01]  /*10c20*/  FFMA.FTZ R223, R32, c[0x0][0x2d0], -R172 ;  /* 0x0000b40020df7a23 */ /* 0x000fe200000108ac */
[----:B-1----:R-:W-:Y:S01]  /*10c30*/  F2FP.PACK_AB R129, R168, R167 ;  /* 0x000000a7a881723e */ /* 0x002fe200000000ff */
[--C-:B------:R-:W-:Y:S02]  /*10c40*/  FFMA.FTZ R224, R30, c[0x0][0x2d0], -R169.reuse ;  /* 0x0000b4001ee07a23 */ /* 0x100fe400000108a9 */
[--C-:B------:R-:W-:Y:S02]  /*10c50*/  FFMA.FTZ R225, R31, c[0x0][0x2d0], -R169.reuse ;  /* 0x0000b4001fe17a23 */ /* 0x100fe400000108a9 */
[----:B------:R-:W-:Y:S01]  /*10c60*/  LDSM.16.MT88.4 R28, [R133+0x1900] ;  /* 0x00190000851c783b */ /* 0x000fe20000004200 */
[--C-:B------:R-:W-:Y:S01]  /*10c70*/  FFMA.FTZ R226, R34, c[0x0][0x2d0], -R169.reuse ;  /* 0x0000b40022e27a23 */ /* 0x100fe200000108a9 */
[----:B------:R-:W-:Y:S01]  /*10c80*/  MUFU.EX2 R219, R219 ;  /* 0x000000db00db7308 */ /* 0x000fe20000000800 */
[C---:B------:R-:W-:Y:S02]  /*10c90*/  FFMA.FTZ R162, R2.reuse, R213, R162 ;  /* 0x000000d502a27223 */ /* 0x040fe400000100a2 */
[C---:B------:R-:W-:Y:S02]  /*10ca0*/  FMUL.FTZ R60, R2.reuse, R60 ;  /* 0x0000003c023c7220 */ /* 0x040fe40000410000 */
[----:B------:R-:W-:Y:S02]  /*10cb0*/  FMUL.FTZ R61, R2, R61 ;  /* 0x0000003d023d7220 */ /* 0x000fe40000410000 */
[C---:B------:R-:W-:Y:S02]  /*10cc0*/  FMUL.FTZ R62, R0.reuse, R62 ;  /* 0x0000003e003e7220 */ /* 0x040fe40000410000 */
[----:B------:R-:W-:Y:S01]  /*10cd0*/  FMUL.FTZ R63, R0, R63 ;  /* 0x0000003f003f7220 */ /* 0x000fe20000410000 */
[----:B------:R-:W-:Y:S01]  /*10ce0*/  MUFU.EX2 R220, R220 ;  /* 0x000000dc00dc7308 */ /* 0x000fe20000000800 */
[C---:B------:R-:W-:Y:S01]  /*10cf0*/  FMUL.FTZ R64, R2.reuse, R64 ;  /* 0x0000004002407220 */ /* 0x040fe20000410000 */
[----:B----4-:R-:W-:Y:S01]  /*10d00*/  F2FP.PACK_AB R131, R165, R164 ;  /* 0x000000a4a583723e */ /* 0x010fe200000000ff */
[----:B------:R-:W-:Y:S02]  /*10d10*/  FMUL.FTZ R65, R2, R65 ;  /* 0x0000004102417220 */ /* 0x000fe40000410000 */
[C---:B------:R-:W-:Y:S02]  /*10d20*/  FMUL.FTZ R66, R0.reuse, R66 ;  /* 0x0000004200427220 */ /* 0x040fe40000410000 */
[----:B------:R-:W-:Y:S02]  /*10d30*/  FMUL.FTZ R67, R0, R67 ;  /* 0x0000004300437220 */ /* 0x000fe40000410000 */
[C---:B------:R-:W-:Y:S01]  /*10d40*/  HMMA.16816.F32 R4, R128.reuse, R136, R4 ;  /* 0x000000888004723c */ /* 0x040fe20000001804 */
[----:B------:R-:W-:Y:S04]  /*10d50*/  MUFU.EX2 R221, R221 ;  /* 0x000000dd00dd7308 */ /* 0x000fe80000000800 */
[----:B------:R-:W-:Y:S02]  /*10d60*/  FMUL.FTZ R68, R2, R68 ;  /* 0x0000004402447220 */ /* 0x000fe40000410000 */
[----:B------:R-:W-:Y:S01]  /*10d70*/  IADD3 R136, R176, UR4, RZ ;  /* 0x00000004b0887c10 */ /* 0x000fe2000fffe0ff */
[C---:B------:R-:W-:Y:S03]  /*10d80*/  HMMA.16816.F32 R8, R128.reuse, R138, R8 ;  /* 0x0000008a8008723c */ /* 0x040fe60000001808 */
[----:B------:R-:W-:Y:S01]  /*10d90*/  MUFU.EX2 R222, R222 ;  /* 0x000000de00de7308 */ /* 0x000fe20000000800 */
[----:B------:R-:W-:Y:S01]  /*10da0*/  IADD3 R160, R181, R136, RZ ;  /* 0x00000088b5a07210 */ /* 0x000fe20007ffe0ff */
[----:B------:R-:W-:Y:S02]  /*10db0*/  FMUL.FTZ R69, R2, R69 ;  /* 0x0000004502457220 */ /* 0x000fe40000410000 */
[C---:B------:R-:W-:Y:S01]  /*10dc0*/  FMUL.FTZ R70, R0.reuse, R70 ;  /* 0x0000004600467220 */ /* 0x040fe20000410000 */
[C---:B---3--:R-:W-:Y:S01]  /*10dd0*/  HMMA.16816.F32 R36, R128.reuse, R140, R36 ;  /* 0x0000008c8024723c */ /* 0x048fe20000001824 */
[----:B------:R-:W1:Y:S03]  /*10de0*/  LDSM.16.MT88.4 R136, [R160+0x100] ;  /* 0x00010000a088783b */ /* 0x000e660000004200 */
[----:B------:R-:W-:Y:S01]  /*10df0*/  FMUL.FTZ R71, R0, R71 ;  /* 0x0000004700477220 */ /* 0x000fe20000410000 */
[----:B------:R-:W-:Y:S01]  /*10e00*/  MUFU.EX2 R223, R223 ;  /* 0x000000df00df7308 */ /* 0x000fe20000000800 */
[C---:B------:R-:W-:Y:S02]  /*10e10*/  FMUL.FTZ R72, R2.reuse, R72 ;  /* 0x0000004802487220 */ /* 0x040fe40000410000 */
[C---:B------:R-:W-:Y:S01]  /*10e20*/  HMMA.16816.F32 R40, R128.reuse, R142, R40 ;  /* 0x0000008e8028723c */ /* 0x040fe20000001828 */
[----:B------:R-:W3:Y:S03]  /*10e30*/  LDSM.16.MT88.4 R140, [R177+UR4+0x2100] ;  /* 0x00210004b18c783b */ /* 0x000ee60008004200 */
[----:B------:R-:W-:Y:S02]  /*10e40*/  FMUL.FTZ R73, R2, R73 ;  /* 0x0000004902497220 */ /* 0x000fe40000410000 */
[C---:B------:R-:W-:Y:S01]  /*10e50*/  FMUL.FTZ R74, R0.reuse, R74 ;  /* 0x0000004a004a7220 */ /* 0x040fe20000410000 */
[----:B------:R-:W-:Y:S01]  /*10e60*/  MUFU.EX2 R224, R224 ;  /* 0x000000e000e07308 */ /* 0x000fe20000000800 */
[C---:B--2---:R-:W-:Y:S01]  /*10e70*/  HMMA.16816.F32 R44, R128.reuse, R124, R44 ;  /* 0x0000007c802c723c */ /* 0x044fe2000000182c */
[----:B------:R-:W-:Y:S03]  /*10e80*/  LDSM.16.MT88.4 R144, [R160+0x900] ;  /* 0x00090000a090783b */ /* 0x000fe60000004200 */
[----:B------:R-:W-:Y:S02]  /*10e90*/  FMUL.FTZ R75, R0, R75 ;  /* 0x0000004b004b7220 */ /* 0x000fe40000410000 */
[C---:B------:R-:W-:Y:S02]  /*10ea0*/  FMUL.FTZ R76, R2.reuse, R76 ;  /* 0x0000004c024c7220 */ /* 0x040fe40000410000 */
[C---:B------:R-:W-:Y:S01]  /*10eb0*/  HMMA.16816.F32 R48, R128.reuse, R126, R48 ;  /* 0x0000007e8030723c */ /* 0x040fe20000001830 */
[----:B------:R-:W2:Y:S01]  /*10ec0*/  LDSM.16.MT88.4 R124, [R133+0x2100] ;  /* 0x00210000857c783b */ /* 0x000ea20000004200 */
[----:B------:R-:W-:Y:S02]  /*10ed0*/  MUFU.EX2 R225, R225 ;  /* 0x000000e100e17308 */ /* 0x000fe40000000800 */
[----:B------:R-:W-:Y:S02]  /*10ee0*/  FMUL.FTZ R77, R2, R77 ;  /* 0x0000004d024d7220 */ /* 0x000fe40000410000 */
[C---:B------:R-:W-:Y:S02]  /*10ef0*/  FMUL.FTZ R78, R0.reuse, R78 ;  /* 0x0000004e004e7220 */ /* 0x040fe40000410000 */
[----:B------:R-:W-:Y:S04]  /*10f00*/  FMUL.FTZ R79, R0, R79 ;  /* 0x0000004f004f7220 */ /* 0x000fe80000410000 */
[C---:B------:R-:W-:Y:S01]  /*10f10*/  FMUL.FTZ R80, R2.reuse, R80 ;  /* 0x0000005002507220 */ /* 0x040fe20000410000 */
[----:B------:R-:W-:Y:S01]  /*10f20*/  MUFU.EX2 R226, R226 ;  /* 0x000000e200e27308 */ /* 0x000fe20000000800 */
[----:B------:R-:W-:Y:S02]  /*10f30*/  FMUL.FTZ R81, R2, R81 ;  /* 0x0000005102517220 */ /* 0x000fe40000410000 */
[C---:B------:R-:W-:Y:S01]  /*10f40*/  FMUL.FTZ R82, R0.reuse, R82 ;  /* 0x0000005200527220 */ /* 0x040fe20000410000 */
[C---:B-1----:R-:W-:Y:S03]  /*10f50*/  HMMA.16816.F32 R52, R128.reuse, R136, R52 ;  /* 0x000000888034723c */ /* 0x042fe60000001834 */
[----:B------:R-:W-:Y:S02]  /*10f60*/  FMUL.FTZ R83, R0, R83 ;  /* 0x0000005300537220 */ /* 0x000fe40000410000 */
[C---:B------:R-:W-:Y:S02]  /*10f70*/  FMUL.FTZ R84, R2.reuse, R84 ;  /* 0x0000005402547220 */ /* 0x040fe40000410000 */
[----:B------:R-:W-:Y:S01]  /*10f80*/  FMUL.FTZ R85, R2, R85 ;  /* 0x0000005502557220 */ /* 0x000fe20000410000 */
[C---:B------:R-:W-:Y:S01]  /*10f90*/  HMMA.16816.F32 R56, R128.reuse, R138, R56 ;  /* 0x0000008a8038723c */ /* 0x040fe20000001838 */
[----:B------:R-:W1:Y:S03]  /*10fa0*/  LDSM.16.MT88.4 R136, [R176+UR4+0x2100] ;  /* 0x00210004b088783b */ /* 0x000e660008004200 */
        /* <DEDUP_REMOVED lines=9> */
[C---:B--2---:R-:W-:Y:S04]  /*11040*/  HMMA.16816.F32 R68, R128.reuse, R124, R68 ;  /* 0x0000007c8044723c */ /* 0x044fe80000001844 */
[C---:B------:R-:W-:Y:S02]  /*11050*/  FMUL.FTZ R92, R2.reuse, R92 ;  /* 0x0000005c025c7220 */ /* 0x040fe40000410000 */
[----:B------:R-:W-:Y:S02]  /*11060*/  FMUL.FTZ R93, R2, R93 ;  /* 0x0000005d025d7220 */ /* 0x000fe40000410000 */
[C---:B------:R-:W-:Y:S01]  /*11070*/  HMMA.16816.F32 R72, R128.reuse, R126, R72 ;  /* 0x0000007e8048723c */ /* 0x040fe20000001848 */
[----:B------:R-:W2:Y:S03]  /*11080*/  LDSM.16.MT88.4 R124, [R177+UR4+0x4100] ;  /* 0x00410004b17c783b */ /* 0x000ea60008004200 */
[C---:B------:R-:W-:Y:S02]  /*11090*/  FMUL.FTZ R94, R0.reuse, R94 ;  /* 0x0000005e005e7220 */ /* 0x040fe40000410000 */
[----:B------:R-:W-:Y:S02]  /*110a0*/  FMUL.FTZ R95, R0, R95 ;  /* 0x0000005f005f7220 */ /* 0x000fe40000410000 */
[C---:B------:R-:W-:Y:S01]  /*110b0*/  FMUL.FTZ R96, R2.reuse, R96 ;  /* 0x0000006002607220 */ /* 0x040fe20000410000 */
[C---:B-1----:R-:W-:Y:S03]  /*110c0*/  HMMA.16816.F32 R76, R128.reuse, R136, R76 ;  /* 0x00000088804c723c */ /* 0x042fe6000000184c */
[----:B------:R-:W-:Y:S02]  /*110d0*/  FMUL.FTZ R97, R2, R97 ;  /* 0x0000006102617220 */ /* 0x000fe40000410000 */
        /* <DEDUP_REMOVED lines=10> */
[----:B------:R-:W3:Y:S03]  /*11180*/  LDSM.16.MT88.4 R140, [R176+UR4+0x4100] ;  /* 0x00410004b08c783b */ /* 0x000ee60008004200 */
[C---:B------:R-:W-:Y:S02]  /*11190*/  FMUL.FTZ R104, R2.reuse, R104 ;  /* 0x0000006802687220 */ /* 0x040fe40000410000 */
[----:B------:R-:W-:Y:S02]  /*111a0*/  FMUL.FTZ R105, R2, R105 ;  /* 0x0000006902697220 */ /* 0x000fe40000410000 */
[C---:B--2---:R-:W-:Y:S04]  /*111b0*/  HMMA.16816.F32 R92, R128.reuse, R124, R92 ;  /* 0x0000007c805c723c */ /* 0x044fe8000000185c */
[C---:B------:R-:W-:Y:S02]  /*111c0*/  FMUL.FTZ R106, R0.reuse, R106 ;  /* 0x0000006a006a7220 */ /* 0x040fe40000410000 */
[----:B------:R-:W-:Y:S02]  /*111d0*/  FMUL.FTZ R107, R0, R107 ;  /* 0x0000006b006b7220 */ /* 0x000fe40000410000 */
[C---:B------:R-:W-:Y:S01]  /*111e0*/  HMMA.16816.F32 R96, R128.reuse, R126, R96 ;  /* 0x0000007e8060723c */ /* 0x040fe20000001860 */
[----:B------:R-:W2:Y:S03]  /*111f0*/  LDSM.16.MT88.4 R124, [R160+0x4100] ;  /* 0x00410000a07c783b */ /* 0x000ea60000004200 */
[--C-:B------:R-:W-:Y:S02]  /*11200*/  FFMA.FTZ R170, R12, c[0x0][0x2d0], -R172.reuse ;  /* 0x0000b4000caa7a23 */ /* 0x100fe400000108ac */
[C---:B------:R-:W-:Y:S02]  /*11210*/  FMUL.FTZ R12, R2.reuse, R120 ;  /* 0x00000078020c7220 */ /* 0x040fe40000410000 */
[--C-:B------:R-:W-:Y:S01]  /*11220*/  FFMA.FTZ R171, R13, c[0x0][0x2d0], -R172.reuse ;  /* 0x0000b4000dab7a23 */ /* 0x100fe200000108ac */
[C---:B-1----:R-:W-:Y:S01]  /*11230*/  HMMA.16816.F32 R100, R128.reuse, R136, R100 ;  /* 0x000000888064723c */ /* 0x042fe20000001864 */
[----:B------:R-:W-:Y:S02]  /*11240*/  MUFU.EX2 R170, R170 ;  /* 0x000000aa00aa7308 */ /* 0x000fe40000000800 */
[----:B------:R-:W-:Y:S02]  /*11250*/  FMUL.FTZ R13, R2, R121 ;  /* 0x00000079020d7220 */ /* 0x000fe40000410000 */
[--C-:B------:R-:W-:Y:S02]  /*11260*/  FFMA.FTZ R175, R14, c[0x0][0x2d0], -R169.reuse ;  /* 0x0000b4000eaf7a23 */ /* 0x100fe400000108a9 */
[C---:B------:R-:W-:Y:S01]  /*11270*/  FMUL.FTZ R14, R0.reuse, R122 ;  /* 0x0000007a000e7220 */ /* 0x040fe20000410000 */
[C---:B------:R-:W-:Y:S01]  /*11280*/  HMMA.16816.F32 R104, R128.reuse, R138, R104 ;  /* 0x0000008a8068723c */ /* 0x040fe20000001868 */
[----:B------:R-:W-:Y:S02]  /*11290*/  LDSM.16.MT88.4 R136, [R133+0x900] ;  /* 0x000900008588783b */ /* 0x000fe40000004200 */
[----:B------:R-:W1:Y:S01]  /*112a0*/  MUFU.EX2 R171, R171 ;  /* 0x000000ab00ab7308 */ /* 0x000e620000000800 */
[--C-:B------:R-:W-:Y:S02]  /*112b0*/  FFMA.FTZ R214, R15, c[0x0][0x2d0], -R169.reuse ;  /* 0x0000b4000fd67a23 */ /* 0x100fe400000108a9 */
[----:B------:R-:W-:Y:S02]  /*112c0*/  FMUL.FTZ R15, R0, R123 ;  /* 0x0000007b000f7220 */ /* 0x000fe40000410000 */
[--C-:B------:R-:W-:Y:S01]  /*112d0*/  FFMA.FTZ R173, R16, c[0x0][0x2d0], -R172.reuse ;  /* 0x0000b40010ad7a23 */ /* 0x100fe200000108ac */
[----:B------:R-:W4:Y:S03]  /*112e0*/  LDSM.16.MT88.4 R120, [R177+UR4+0x900] ;  /* 0x00090004b178783b */ /* 0x000f260008004200 */
[--C-:B------:R-:W-:Y:S01]  /*112f0*/  FFMA.FTZ R174, R17, c[0x0][0x2d0], -R172.reuse ;  /* 0x0000b40011ae7a23 */ /* 0x100fe200000108ac */
[C---:B---3--:R-:W-:Y:S01]  /*11300*/  HMMA.16816.F32 R12, R128.reuse, R140, R12 ;  /* 0x0000008c800c723c */ /* 0x048fe2000000180c */
[----:B------:R-:W-:Y:S02]  /*11310*/  MUFU.EX2 R173, R173 ;  /* 0x000000ad00ad7308 */ /* 0x000fe40000000800 */
[--C-:B------:R-:W-:Y:S02]  /*11320*/  FFMA.FTZ R215, R18, c[0x0][0x2d0], -R169.reuse ;  /* 0x0000b40012d77a23 */ /* 0x100fe400000108a9 */
[--C-:B------:R-:W-:Y:S02]  /*11330*/  FFMA.FTZ R216, R19, c[0x0][0x2d0], -R169.reuse ;  /* 0x0000b40013d87a23 */ /* 0x100fe400000108a9 */
[C---:B------:R-:W-:Y:S02]  /*11340*/  FMUL.FTZ R108, R2.reuse, R108 ;  /* 0x0000006c026c7220 */ /* 0x040fe40000410000 */
[----:B------:R-:W-:Y:S02]  /*11350*/  FMUL.FTZ R109, R2, R109 ;  /* 0x0000006d026d7220 */ /* 0x000fe40000410000 */
[----:B------:R-:W3:Y:S01]  /*11360*/  MUFU.EX2 R174, R174 ;  /* 0x000000ae00ae7308 */ /* 0x000ee20000000800 */
[C---:B------:R-:W-:Y:S02]  /*11370*/  FMUL.FTZ R110, R0.reuse, R110 ;  /* 0x0000006e006e7220 */ /* 0x040fe40000410000 */
[----:B------:R-:W-:Y:S02]  /*11380*/  FMUL.FTZ R111, R0, R111 ;  /* 0x0000006f006f7220 */ /* 0x000fe40000410000 */
[C---:B------:R-:W-:Y:S01]  /*11390*/  FMUL.FTZ R16, R2.reuse, R116 ;  /* 0x0000007402107220 */ /* 0x040fe20000410000 */
[----:B-1----:R-:W-:Y:S01]  /*113a0*/  F2FP.PACK_AB R116, R171, R170 ;  /* 0x000000aaab74723e */ /* 0x002fe200000000ff */
[----:B------:R-:W-:Y:S02]  /*113b0*/  FMUL.FTZ R17, R2, R117 ;  /* 0x0000007502117220 */ /* 0x000fe40000410000 */
[C---:B------:R-:W-:Y:S01]  /*113c0*/  FMUL.FTZ R18, R0.reuse, R118 ;  /* 0x0000007600127220 */ /* 0x040fe20000410000 */
[C---:B------:R-:W-:Y:S01]  /*113d0*/  HMMA.16816.F32 R108, R128.reuse, R142, R108 ;  /* 0x0000008e806c723c */ /* 0x040fe2000000186c */
[----:B------:R-:W-:Y:S01]  /*113e0*/  MUFU.EX2 R175, R175 ;  /* 0x000000af00af7308 */ /* 0x000fe20000000800 */
[----:B------:R-:W1:Y:S01]  /*113f0*/  LDSM.16.MT88.4 R140, [R176+UR4+0x900] ;  /* 0x00090004b08c783b */ /* 0x000e620008004200 */
[----:B------:R-:W-:Y:S02]  /*11400*/  FMUL.FTZ R19, R0, R119 ;  /* 0x0000007700137220 */ /* 0x000fe40000410000 */
[C---:B------:R-:W-:Y:S02]  /*11410*/  FMUL.FTZ R112, R2.reuse, R112 ;  /* 0x0000007002707220 */ /* 0x040fe40000410000 */
[----:B------:R-:W-:Y:S02]  /*11420*/  FMUL.FTZ R113, R2, R113 ;  /* 0x0000007102717220 */ /* 0x000fe40000410000 */
[C---:B------:R-:W-:Y:S01]  /*11430*/  FMUL.FTZ R114, R0.reuse, R114 ;  /* 0x0000007200727220 */ /* 0x040fe20000410000 */
[C---:B--2---:R-:W-:Y:S01]  /*11440*/  HMMA.16816.F32 R16, R128.reuse, R124, R16 ;  /* 0x0000007c8010723c */ /* 0x044fe20000001810 */
[----:B------:R-:W2:Y:S02]  /*11450*/  MUFU.EX2 R214, R214 ;  /* 0x000000d600d67308 */ /* 0x000ea40000000800 */
[----:B------:R-:W-:Y:S01]  /*11460*/  FMUL.FTZ R115, R0, R115 ;  /* 0x0000007300737220 */ /* 0x000fe20000410000 */
[----:B---3--:R-:W-:Y:S01]  /*11470*/  F2FP.PACK_AB R118, R174, R173 ;  /* 0x000000adae76723e */ /* 0x008fe200000000ff */
[----:B------:R-:W-:Y:S02]  /*11480*/  FFMA.FTZ R217, R20, c[0x0][0x2d0], -R172 ;  /* 0x0000b40014d97a23 */ /* 0x000fe400000108ac */
[----:B------:R-:W-:Y:S01]  /*11490*/  FFMA.FTZ R218, R23, c[0x0][0x2d0], -R169 ;  /* 0x0000b40017da7a23 */ /* 0x000fe200000108a9 */
[----:B------:R-:W-:Y:S01]  /*114a0*/  F2FP.PACK_AB R23, R220, R219 ;  /* 0x000000dbdc17723e */ /* 0x000fe200000000ff */
[----:B------:R-:W-:Y:S01]  /*114b0*/  FADD.FTZ R163, R163, R162 ;  /* 0x000000a2a3a37221 */ /* 0x000fe20000010000 */
[----:B------:R-:W-:Y:S01]  /*114c0*/  HMMA.16816.F32 R112, R128, R126, R112 ;  /* 0x0000007e8070723c */ /* 0x000fe20000001870 */
[----:B------:R-:W-:Y:S01]  /*114d0*/  MUFU.EX2 R215, R215 ;  /* 0x000000d700d77308 */ /* 0x000fe20000000800 */
[----:B------:R-:W-:Y:S01]  /*114e0*/  LDSM.16.MT88.4 R124, [R177+UR4+0x4900] ;  /* 0x00490004b17c783b */ /* 0x000fe20008004200 */
[----:B------:R-:W-:Y:S02]  /*114f0*/  FADD.FTZ R166, R166, R163 ;  /* 0x000000a3a6a67221 */ /* 0x000fe40000010000 */
[----:B------:R-:W-:Y:S02]  /*11500*/  FFMA.FTZ R167, R0, R211, R167 ;  /* 0x000000d300a77223 */ /* 0x000fe400000100a7 */
[----:B------:R-:W-:Y:S02]  /*11510*/  FADD.FTZ R161, R161, R166 ;  /* 0x000000a6a1a17221 */ /* 0x000fe40000010000 */
[----:B------:R-:W-:Y:S01]  /*11520*/  FADD.FTZ R167, R168, R167 ;  /* 0x000000a7a8a77221 */ /* 0x000fe20000010000 */
[----:B------:R-:W-:Y:S01]  /*11530*/  LDSM.16.MT88.4 R128, [R133+0x4900] ;  /* 0x004900008580783b */ /* 0x000fe20000004200 */
[----:B------:R-:W3:Y:S01]  /*11540*/  MUFU.EX2 R216, R216 ;  /* 0x000000d800d87308 */ /* 0x000ee20000000800 */
[----:B------:R-:W-:Y:S01]  /*11550*/  FADD.FTZ R170, R170, R161 ;  /* 0x000000a1aaaa7221 */ /* 0x000fe20000010000 */
[----:B--2---:R-:W-:Y:S03]  /*11560*/  F2FP.PACK_AB R117, R214, R175 ;  /* 0x000000afd675723e */ /* 0x004fe600000000ff */
[----:B------:R-:W-:Y:S04]  /*11570*/  FADD.FTZ R170, R171, R170 ;  /* 0x000000aaabaa7221 */ /* 0x000fe80000010000 */
[----:B------:R-:W-:Y:S01]  /*11580*/  FADD.FTZ R173, R173, R170 ;  /* 0x000000aaadad7221 */ /* 0x000fe20000010000 */
[----:B------:R-:W-:Y:S03]  /*11590*/  MUFU.EX2 R217, R217 ;  /* 0x000000d900d97308 */ /* 0x000fe60000000800 */
[----:B------:R-:W-:Y:S07]  /*115a0*/  FADD.FTZ R174, R174, R173 ;  /* 0x000000adaeae7221 */ /* 0x000fee0000010000 */
[----:B------:R-:W-:Y:S01]  /*115b0*/  MUFU.EX2 R218, R218 ;  /* 0x000000da00da7308 */ /* 0x000fe20000000800 */
[----:B---3--:R-:W-:Y:S07]  /*115c0*/  F2FP.PACK_AB R119, R216, R215 ;  /* 0x000000d7d877723e */ /* 0x008fee00000000ff */
[C---:B----4-:R-:W-:Y:S08]  /*115d0*/  HMMA.16816.F32 R4, R116.reuse, R120, R4 ;  /* 0x000000787404723c */ /* 0x050ff00000001804 */
[C---:B------:R-:W-:Y:S01]  /*115e0*/  HMMA.16816.F32 R8, R116.reuse, R122, R8 ;  /* 0x0000007a7408723c */ /* 0x040fe20000001808 */
[----:B------:R-:W2:Y:S07]  /*115f0*/  LDSM.16.MT88.4 R120, [R160+0x2900] ;  /* 0x00290000a078783b */ /* 0x000eae0000004200 */
[C---:B------:R-:W-:Y:S08]  /*11600*/  HMMA.16816.F32 R36, R116.reuse, R136, R36 ;  /* 0x000000887424723c */ /* 0x040ff00000001824 */
[C---:B------:R-:W-:Y:S01]  /*11610*/  HMMA.16816.F32 R40, R116.reuse, R138, R40 ;  /* 0x0000008a7428723c */ /* 0x040fe20000001828 */
[----:B------:R-:W3:Y:S07]  /*11620*/  LDSM.16.MT88.4 R136, [R176+UR4+0x4900] ;  /* 0x00490004b088783b */ /* 0x000eee0008004200 */
[C---:B-1----:R-:W-:Y:S08]  /*11630*/  HMMA.16816.F32 R44, R116.reuse, R140, R44 ;  /* 0x0000008c742c723c */ /* 0x042ff0000000182c */
[C---:B------:R-:W-:Y:S01]  /*11640*/  HMMA.16816.F32 R48, R116.reuse, R142, R48 ;  /* 0x0000008e7430723c */ /* 0x040fe20000001830 */
[----:B------:R-:W-:Y:S07]  /*11650*/  LDSM.16.MT88.4 R140, [R177+UR4+0x3100] ;  /* 0x00310004b18c783b */ /* 0x000fee0008004200 */
[C---:B------:R-:W-:Y:S08]  /*11660*/  HMMA.16816.F32 R52, R116.reuse, R144, R52 ;  /* 0x000000907434723c */ /* 0x040ff00000001834 */
[C---:B------:R-:W-:Y:S08]  /*11670*/  HMMA.16816.F32 R56, R116.reuse, R146, R56 ;  /* 0x000000927438723c */ /* 0x040ff00000001838 */
[C---:B------:R-:W-:Y:S08]  /*11680*/  HMMA.16816.F32 R60, R116.reuse, R148, R60 ;  /* 0x00000094743c723c */ /* 0x040ff0000000183c */
[C---:B------:R-:W-:Y:S08]  /*11690*/  HMMA.16816.F32 R64, R116.reuse, R150, R64 ;  /* 0x000000967440723c */ /* 0x040ff00000001840 */
[C---:B------:R-:W-:Y:S08]  /*116a0*/  HMMA.16816.F32 R68, R116.reuse, R152, R68 ;  /* 0x000000987444723c */ /* 0x040ff00000001844 */
[C---:B------:R-:W-:Y:S08]  /*116b0*/  HMMA.16816.F32 R72, R116.reuse, R154, R72 ;  /* 0x0000009a7448723c */ /* 0x040ff00000001848 */
[C---:B------:R-:W-:Y:S07]  /*116c0*/  HMMA.16816.F32 R76, R116.reuse, R156, R76 ;  /* 0x0000009c744c723c */ /* 0x040fee000000184c */
[--C-:B------:R-:W-:Y:S01]  /*116d0*/  FFMA.FTZ R157, R24, c[0x0][0x2d0], -R172.reuse ;  /* 0x0000b400189d7a23 */ /* 0x100fe200000108ac */
[C---:B------:R-:W-:Y:S04]  /*116e0*/  HMMA.16816.F32 R80, R116.reuse, R158, R80 ;  /* 0x0000009e7450723c */ /* 0x040fe80000001850 */
[--C-:B------:R-:W-:Y:S01]  /*116f0*/  FFMA.FTZ R156, R21, c[0x0][0x2d0], -R172.reuse ;  /* 0x0000b400159c7a23 */ /* 0x100fe200000108ac */
[----:B------:R-:W-:Y:S02]  /*11700*/  MUFU.EX2 R157, R157 ;  /* 0x0000009d009d7308 */ /* 0x000fe40000000800 */
[--C-:B------:R-:W-:Y:S01]  /*11710*/  FFMA.FTZ R158, R25, c[0x0][0x2d0], -R172.reuse ;  /* 0x0000b400199e7a23 */ /* 0x100fe200000108ac */
[C---:B--2---:R-:W-:Y:S01]  /*11720*/  HMMA.16816.F32 R84, R116.reuse, R120, R84 ;  /* 0x000000787454723c */ /* 0x044fe20000001854 */
[----:B------:R-:W-:Y:S03]  /*11730*/  LDSM.16.MT88.4 R24, [R133+0x1100] ;  /* 0x001100008518783b */ /* 0x000fe60000004200 */
[----:B------:R-:W-:Y:S02]  /*11740*/  FFMA.FTZ R172, R33, c[0x0][0x2d0], -R172 ;  /* 0x0000b40021ac7a23 */ /* 0x000fe400000108ac */
[--C-:B------:R-:W-:Y:S01]  /*11750*/  FFMA.FTZ R159, R22, c[0x0][0x2d0], -R169.reuse ;  /* 0x0000b400169f7a23 */ /* 0x100fe200000108a9 */
[----:B------:R-:W1:Y:S01]  /*11760*/  MUFU.EX2 R156, R156 ;  /* 0x0000009c009c7308 */ /* 0x000e620000000800 */
[C---:B------:R-:W-:Y:S01]  /*11770*/  HMMA.16816.F32 R88, R116.reuse, R122, R88 ;  /* 0x0000007a7458723c */ /* 0x040fe20000001858 */
[----:B------:R-:W2:Y:S03]  /*11780*/  LDSM.16.MT88.4 R120, [R160+0x4900] ;  /* 0x00490000a078783b */ /* 0x000ea60000004200 */
[----:B------:R-:W-:Y:S04]  /*11790*/  FFMA.FTZ R169, R35, c[0x0][0x2d0], -R169 ;  /* 0x0000b40023a97a23 */ /* 0x000fe800000108a9 */
[C---:B------:R-:W-:Y:S01]  /*117a0*/  HMMA.16816.F32 R92, R116.reuse, R124, R92 ;  /* 0x0000007c745c723c */ /* 0x040fe2000000185c */
[----:B------:R-:W-:Y:S01]  /*117b0*/  LDSM.16.MT88.4 R32, [R176+UR4+0x1900] ;  /* 0x00190004b020783b */ /* 0x000fe20008004200 */
[----:B------:R-:W4:Y:S06]  /*117c0*/  MUFU.EX2 R158, R158 ;  /* 0x0000009e009e7308 */ /* 0x000f2c0000000800 */
[C---:B------:R-:W-:Y:S01]  /*117d0*/  HMMA.16816.F32 R96, R116.reuse, R126, R96 ;  /* 0x0000007e7460723c */ /* 0x040fe20000001860 */
[----:B------:R-:W5:Y:S03]  /*117e0*/  LDSM.16.MT88.4 R124, [R177+UR4+0x1100] ;  /* 0x00110004b17c783b */ /* 0x000f660008004200 */
[----:B------:R-:W2:Y:S01]  /*117f0*/  MUFU.EX2 R159, R159 ;  /* 0x0000009f009f7308 */ /* 0x000ea20000000800 */
[----:B-1----:R-:W-:Y:S03]  /*11800*/  F2FP.PACK_AB R20, R156, R217 ;  /* 0x000000d99c14723e */ /* 0x002fe600000000ff */
[C---:B------:R-:W-:Y:S04]  /*11810*/  HMMA.16816.F32 R100, R116.reuse, R128, R100 ;  /* 0x000000807464723c */ /* 0x040fe80000001864 */
[----:B------:R-:W-:Y:S02]  /*11820*/  FADD.FTZ R217, R217, R174 ;  /* 0x000000aed9d97221 */ /* 0x000fe40000010000 */
[----:B------:R-:W1:Y:S02]  /*11830*/  MUFU.EX2 R172, R172 ;  /* 0x000000ac00ac7308 */ /* 0x000e640000000800 */
[C---:B------:R-:W-:Y:S01]  /*11840*/  HMMA.16816.F32 R104, R116.reuse, R130, R104 ;  /* 0x000000827468723c */ /* 0x040fe20000001868 */
[----:B------:R-:W1:Y:S03]  /*11850*/  LDSM.16.MT88.4 R128, [R176+UR4+0x1100] ;  /* 0x00110004b080783b */ /* 0x000e660008004200 */
[----:B----4-:R-:W-:Y:S01]  /*11860*/  F2FP.PACK_AB R22, R158, R157 ;  /* 0x0000009d9e16723e */ /* 0x010fe200000000ff */
[----:B------:R-:W-:Y:S03]  /*11870*/  FADD.FTZ R156, R156, R217 ;  /* 0x000000d99c9c7221 */ /* 0x000fe60000010000 */
[C---:B---3--:R-:W-:Y:S01]  /*11880*/  HMMA.16816.F32 R12, R116.reuse, R136, R12 ;  /* 0x00000088740c723c */ /* 0x048fe2000000180c */
[----:B------:R-:W3:Y:S03]  /*11890*/  MUFU.EX2 R169, R169 ;  /* 0x000000a900a97308 */ /* 0x000ee60000000800 */
[----:B--2---:R-:W-:Y:S01]  /*118a0*/  F2FP.PACK_AB R21, R218, R159 ;  /* 0x0000009fda15723e */ /* 0x004fe200000000ff */
[----:B------:R-:W-:Y:S03]  /*118b0*/  FADD.FTZ R157, R157, R156 ;  /* 0x0000009c9d9d7221 */ /* 0x000fe60000010000 */
[C---:B------:R-:W-:Y:S01]  /*118c0*/  HMMA.16816.F32 R108, R116.reuse, R138, R108 ;  /* 0x0000008a746c723c */ /* 0x040fe2000000186c */
[----:B------:R-:W2:Y:S03]  /*118d0*/  LDSM.16.MT88.4 R136, [R160+0x1100] ;  /* 0x00110000a088783b */ /* 0x000ea60000004200 */
[----:B------:R-:W-:Y:S04]  /*118e0*/  FADD.FTZ R158, R158, R157 ;  /* 0x0000009d9e9e7221 */ /* 0x000fe80000010000 */
[C---:B------:R-:W-:Y:S08]  /*118f0*/  HMMA.16816.F32 R16, R116.reuse, R120, R16 ;  /* 0x000000787410723c */ /* 0x040ff00000001810 */
[----:B------:R-:W-:Y:S01]  /*11900*/  HMMA.16816.F32 R112, R116, R122, R112 ;  /* 0x0000007a7470723c */ /* 0x000fe20000001870 */
[----:B------:R-:W4:Y:S07]  /*11910*/  LDSM.16.MT88.4 R116, [R133+0x3100] ;  /* 0x003100008574783b */ /* 0x000f2e0000004200 */
[C---:B-----5:R-:W-:Y:S01]  /*11920*/  HMMA.16816.F32 R4, R20.reuse, R124, R4 ;  /* 0x0000007c1404723c */ /* 0x060fe20000001804 */
[----:B------:R-:W5:Y:S07]  /*11930*/  LDSM.16.MT88.4 R120, [R176+UR4+0x3100] ;  /* 0x00310004b078783b */ /* 0x000f6e0008004200 */
[C---:B------:R-:W-:Y:S01]  /*11940*/  HMMA.16816.F32 R8, R20.reuse, R126, R8 ;  /* 0x0000007e1408723c */ /* 0x040fe20000001808 */
[----:B------:R-:W-:Y:S07]  /*11950*/  LDSM.16.MT88.4 R124, [R177+UR4+0x5100] ;  /* 0x00510004b17c783b */ /* 0x000fee0008004200 */
[C---:B------:R-:W-:Y:S08]  /*11960*/  HMMA.16816.F32 R36, R20.reuse, R24, R36 ;  /* 0x000000181424723c */ /* 0x040ff00000001824 */
[C---:B------:R-:W-:Y:S01]  /*11970*/  HMMA.16816.F32 R40, R20.reuse, R26, R40 ;  /* 0x0000001a1428723c */ /* 0x040fe20000001828 */
[----:B------:R-:W3:Y:S07]  /*11980*/  LDSM.16.MT88.4 R24, [R160+0x3100] ;  /* 0x00310000a018783b */ /* 0x000eee0000004200 */
[C---:B-1----:R-:W-:Y:S08]  /*11990*/  HMMA.16816.F32 R44, R20.reuse, R128, R44 ;  /* 0x00000080142c723c */ /* 0x042ff0000000182c */
[C---:B------:R-:W-:Y:S01]  /*119a0*/  HMMA.16816.F32 R48, R20.reuse, R130, R48 ;  /* 0x000000821430723c */ /* 0x040fe20000001830 */
[----:B------:R-:W-:Y:S07]  /*119b0*/  LDSM.16.MT88.4 R128, [R160+0x5100] ;  /* 0x00510000a080783b */ /* 0x000fee0000004200 */
[C---:B--2---:R-:W-:Y:S08]  /*119c0*/  HMMA.16816.F32 R52, R20.reuse, R136, R52 ;  /* 0x000000881434723c */ /* 0x044ff00000001834 */
[C---:B------:R-:W-:Y:S01]  /*119d0*/  HMMA.16816.F32 R56, R20.reuse, R138, R56 ;  /* 0x0000008a1438723c */ /* 0x040fe20000001838 */
[----:B------:R-:W-:Y:S07]  /*119e0*/  LDSM.16.MT88.4 R136, [R160+0x1900] ;  /* 0x00190000a088783b */ /* 0x000fee0000004200 */
[C---:B------:R-:W-:Y:S08]  /*119f0*/  HMMA.16816.F32 R60, R20.reuse, R140, R60 ;  /* 0x0000008c143c723c */ /* 0x040ff0000000183c */
[C---:B------:R-:W-:Y:S01]  /*11a00*/  HMMA.16816.F32 R64, R20.reuse, R142, R64 ;  /* 0x0000008e1440723c */ /* 0x040fe20000001840 */
[----:B------:R-:W-:Y:S07]  /*11a10*/  LDSM.16.MT88.4 R140, [R177+UR4+0x3900] ;  /* 0x00390004b18c783b */ /* 0x000fee0008004200 */
[C---:B----4-:R-:W-:Y:S08]  /*11a20*/  HMMA.16816.F32 R68, R20.reuse, R116, R68 ;  /* 0x000000741444723c */ /* 0x050ff00000001844 */
[C---:B------:R-:W-:Y:S01]  /*11a30*/  HMMA.16816.F32 R72, R20.reuse, R118, R72 ;  /* 0x000000761448723c */ /* 0x040fe20000001848 */
[----:B------:R-:W1:Y:S07]  /*11a40*/  LDSM.16.MT88.4 R116, [R133+0x5100] ;  /* 0x005100008574783b */ /* 0x000e6e0000004200 */
[C---:B-----5:R-:W-:Y:S08]  /*11a50*/  HMMA.16816.F32 R76, R20.reuse, R120, R76 ;  /* 0x00000078144c723c */ /* 0x060ff0000000184c */
[C---:B------:R-:W-:Y:S01]  /*11a60*/  HMMA.16816.F32 R80, R20.reuse, R122, R80 ;  /* 0x0000007a1450723c */ /* 0x040fe20000001850 */
[----:B------:R-:W2:Y:S07]  /*11a70*/  LDSM.16.MT88.4 R120, [R176+UR4+0x5100] ;  /* 0x00510004b078783b */ /* 0x000eae0008004200 */
[C---:B---3--:R-:W-:Y:S08]  /*11a80*/  HMMA.16816.F32 R84, R20.reuse, R24, R84 ;  /* 0x000000181454723c */ /* 0x048ff00000001854 */
[C---:B------:R-:W-:Y:S01]  /*11a90*/  HMMA.16816.F32 R88, R20.reuse, R26, R88 ;  /* 0x0000001a1458723c */ /* 0x040fe20000001858 */
[----:B------:R-:W3:Y:S07]  /*11aa0*/  LDSM.16.MT88.4 R24, [R177+UR4+0x1900] ;  /* 0x00190004b118783b */ /* 0x000eee0008004200 */
[C---:B------:R-:W-:Y:S08]  /*11ab0*/  HMMA.16816.F32 R92, R20.reuse, R124, R92 ;  /* 0x0000007c145c723c */ /* 0x040ff0000000185c */
[C---:B------:R-:W-:Y:S08]  /*11ac0*/  HMMA.16816.F32 R96, R20.reuse, R126, R96 ;  /* 0x0000007e1460723c */ /* 0x040ff00000001860 */
[C---:B-1----:R-:W-:Y:S08]  /*11ad0*/  HMMA.16816.F32 R100, R20.reuse, R116, R100 ;  /* 0x000000741464723c */ /* 0x042ff00000001864 */
[C---:B------:R-:W-:Y:S01]  /*11ae0*/  HMMA.16816.F32 R104, R20.reuse, R118, R104 ;  /* 0x000000761468723c */ /* 0x040fe20000001868 */
[----:B------:R-:W1:Y:S07]  /*11af0*/  LDSM.16.MT88.4 R116, [R133+0x3900] ;  /* 0x003900008574783b */ /* 0x000e6e0000004200 */
[C---:B--2---:R-:W-:Y:S08]  /*11b00*/  HMMA.16816.F32 R12, R20.reuse, R120, R12 ;  /* 0x00000078140c723c */ /* 0x044ff0000000180c */
[C---:B------:R-:W-:Y:S01]  /*11b10*/  HMMA.16816.F32 R108, R20.reuse, R122, R108 ;  /* 0x0000007a146c723c */ /* 0x040fe2000000186c */
[----:B------:R-:W2:Y:S07]  /*11b20*/  LDSM.16.MT88.4 R120, [R176+UR4+0x3900] ;  /* 0x00390004b078783b */ /* 0x000eae0008004200 */
[C---:B------:R-:W-:Y:S08]  /*11b30*/  HMMA.16816.F32 R16, R20.reuse, R128, R16 ;  /* 0x000000801410723c */ /* 0x040ff00000001810 */
[----:B------:R-:W-:Y:S07]  /*11b40*/  HMMA.16816.F32 R112, R20, R130, R112 ;  /* 0x000000821470723c */ /* 0x000fee0000001870 */
[----:B------:R-:W-:Y:S01]  /*11b50*/  F2FP.PACK_AB R20, R222, R221 ;  /* 0x000000ddde14723e */ /* 0x000fe200000000ff */
[----:B------:R-:W-:Y:S01]  /*11b60*/  FADD.FTZ R221, R221, R158 ;  /* 0x0000009edddd7221 */ /* 0x000fe20000010000 */
[----:B------:R-:W-:Y:S03]  /*11b70*/  F2FP.PACK_AB R22, R172, R223 ;  /* 0x000000dfac16723e */ /* 0x000fe600000000ff */
[----:B------:R-:W-:Y:S01]  /*11b80*/  F2FP.PACK_AB R21, R225, R224 ;  /* 0x000000e0e115723e */ /* 0x000fe200000000ff */
[----:B------:R-:W-:Y:S01]  /*11b90*/  FADD.FTZ R222, R222, R221 ;  /* 0x000000dddede7221 */ /* 0x000fe20000010000 */
[----:B------:R-:W-:Y:S03]  /*11ba0*/  F2FP.PACK_AB R23, R169, R226 ;  /* 0x000000e2a917723e */ /* 0x000fe600000000ff */
[----:B------:R-:W-:Y:S04]  /*11bb0*/  FADD.FTZ R213, R223, R222 ;  /* 0x000000dedfd57221 */ /* 0x000fe80000010000 */
[C---:B---3--:R-:W-:Y:S03]  /*11bc0*/  HMMA.16816.F32 R128, R20.reuse, R24, R4 ;  /* 0x000000181480723c */ /* 0x048fe60000001804 */
[----:B------:R-:W-:Y:S05]  /*11bd0*/  FADD.FTZ R213, R172, R213 ;  /* 0x000000d5acd57221 */ /* 0x000fea0000010000 */
[C---:B------:R-:W-:Y:S01]  /*11be0*/  HMMA.16816.F32 R124, R20.reuse, R26, R8 ;  /* 0x0000001a147c723c */ /* 0x040fe20000001808 */
[----:B------:R-:W3:Y:S07]  /*11bf0*/  LDSM.16.MT88.4 R8, [R160+0x3900] ;  /* 0x00390000a008783b */ /* 0x000eee0000004200 */
[C---:B------:R-:W-:Y:S01]  /*11c00*/  HMMA.16816.F32 R36, R20.reuse, R28, R36 ;  /* 0x0000001c1424723c */ /* 0x040fe20000001824 */
[----:B------:R-:W4:Y:S07]  /*11c10*/  LDSM.16.MT88.4 R24, [R177+UR4+0x5900] ;  /* 0x00590004b118783b */ /* 0x000f2e0008004200 */
[C---:B------:R-:W-:Y:S01]  /*11c20*/  HMMA.16816.F32 R40, R20.reuse, R30, R40 ;  /* 0x0000001e1428723c */ /* 0x040fe20000001828 */
[----:B------:R5:W1:Y:S07]  /*11c30*/  LDSM.16.MT88.4 R28, [R133+0x5900] ;  /* 0x00590000851c783b */ /* 0x000a6e0000004200 */
[C---:B------:R-:W-:Y:S07]  /*11c40*/  HMMA.16816.F32 R44, R20.reuse, R32, R44 ;  /* 0x00000020142c723c */ /* 0x040fee000000182c */
[----:B------:R-:W-:Y:S01]  /*11c50*/  @P0 IADD3 R32, R210, -0x2, RZ ;  /* 0xfffffffed2200810 */ /* 0x000fe20007ffe0ff */
[C---:B------:R-:W-:Y:S04]  /*11c60*/  HMMA.16816.F32 R48, R20.reuse, R34, R48 ;  /* 0x000000221430723c */ /* 0x040fe80000001830 */
[----:B------:R-:W-:Y:S04]  /*11c70*/  @P0 SHF.R.S32.HI R33, RZ, 0x1f, R32 ;  /* 0x0000001fff210819 */ /* 0x000fe80000011420 */
[C---:B------:R-:W-:Y:S04]  /*11c80*/  HMMA.16816.F32 R52, R20.reuse, R136, R52 ;  /* 0x000000881434723c */ /* 0x040fe80000001834 */
[----:B------:R-:W-:Y:S01]  /*11c90*/  @P0 IMAD R33, R33, c[0x0][0x1e0], RZ ;  /* 0x0000780021210a24 */ /* 0x000fe200078e02ff */
[----:B-----5:R-:W-:Y:S03]  /*11ca0*/  MOV R133, R132 ;  /* 0x0000008400857202 */ /* 0x020fe60000000f00 */
[C---:B------:R-:W-:Y:S04]  /*11cb0*/  HMMA.16816.F32 R56, R20.reuse, R138, R56 ;  /* 0x0000008a1438723c */ /* 0x040fe80000001838 */
[C---:B------:R-:W-:Y:S04]  /*11cc0*/  @P0 IMAD R33, R32.reuse, c[0x0][0x1e4], R33 ;  /* 0x0000790020210a24 */ /* 0x040fe800078e0221 */
[C---:B------:R-:W-:Y:S08]  /*11cd0*/  HMMA.16816.F32 R60, R20.reuse, R140, R60 ;  /* 0x0000008c143c723c */ /* 0x040ff0000000183c */
[C---:B------:R-:W-:Y:S08]  /*11ce0*/  HMMA.16816.F32 R64, R20.reuse, R142, R64 ;  /* 0x0000008e1440723c */ /* 0x040ff00000001840 */
[C---:B-1----:R-:W-:Y:S07]  /*11cf0*/  HMMA.16816.F32 R68, R20.reuse, R116, R68 ;  /* 0x000000741444723c */ /* 0x042fee0000001844 */
[----:B------:R-:W-:Y:S01]  /*11d00*/  @P0 IMAD.WIDE.U32 R116, R32, c[0x0][0x1e0], RZ ;  /* 0x0000780020740a25 */ /* 0x000fe200078e00ff */
[C---:B------:R-:W-:Y:S04]  /*11d10*/  HMMA.16816.F32 R72, R20.reuse, R118, R72 ;  /* 0x000000761448723c */ /* 0x040fe80000001848 */
[----:B------:R-:W-:Y:S03]  /*11d20*/  @P0 IADD3 R33, R117, R33, RZ ;  /* 0x0000002175210210 */ /* 0x000fe60007ffe0ff */
[C---:B------:R-:W-:Y:S01]  /*11d30*/  @P0 SHF.L.U32 R119, R116.reuse, 0x6, RZ ;  /* 0x0000000674770819 */ /* 0x040fe200000006ff */
[C---:B--2---:R-:W-:Y:S04]  /*11d40*/  HMMA.16816.F32 R76, R20.reuse, R120, R76 ;  /* 0x00000078144c723c */ /* 0x044fe8000000184c */
[----:B------:R-:W-:Y:S04]  /*11d50*/  @P0 SHF.L.U64.HI R116, R116, 0x6, R33 ;  /* 0x0000000674740819 */ /* 0x000fe80000010221 */
[C---:B------:R-:W-:Y:S08]  /*11d60*/  HMMA.16816.F32 R80, R20.reuse, R122, R80 ;  /* 0x0000007a1450723c */ /* 0x040ff00000001850 */
[C---:B---3--:R-:W-:Y:S07]  /*11d70*/  HMMA.16816.F32 R84, R20.reuse, R8, R84 ;  /* 0x000000081454723c */ /* 0x048fee0000001854 */
[C---:B------:R-:W-:Y:S01]  /*11d80*/  @P0 IADD3 R8, P1, R119.reuse, R196, RZ ;  /* 0x000000c477080210 */ /* 0x040fe20007f3e0ff */
[C---:B------:R-:W-:Y:S04]  /*11d90*/  HMMA.16816.F32 R88, R20.reuse, R10, R88 ;  /* 0x0000000a1458723c */ /* 0x040fe80000001858 */
[----:B------:R-:W-:Y:S02]  /*11da0*/  @P0 IADD3.X R9, R116, R201, RZ, P1, !PT ;  /* 0x000000c974090210 */ /* 0x000fe40000ffe4ff */
[----:B------:R-:W-:Y:S02]  /*11db0*/  @P0 LEA R34, P3, R8, c[0x0][0x1c8], 0x1 ;  /* 0x0000720008220a11 */ /* 0x000fe400078608ff */
[----:B------:R-:W-:Y:S01]  /*11dc0*/  @P0 IADD3 R11, P2, R119, R204, RZ ;  /* 0x000000cc770b0210 */ /* 0x000fe20007f5e0ff */
[C---:B----4-:R-:W-:Y:S03]  /*11dd0*/  HMMA.16816.F32 R92, R20.reuse, R24, R92 ;  /* 0x00000018145c723c */ /* 0x050fe6000000185c */
[C---:B------:R-:W-:Y:S02]  /*11de0*/  @P0 LEA R32, P1, R11.reuse, c[0x0][0x1c8], 0x1 ;  /* 0x000072000b200a11 */ /* 0x040fe400078208ff */
[----:B------:R-:W-:Y:S02]  /*11df0*/  @P0 IADD3.X R10, R116, R203, RZ, P2, !PT ;  /* 0x000000cb740a0210 */ /* 0x000fe400017fe4ff */
[----:B------:R-:W-:Y:S01]  /*11e00*/  @P0 LEA.HI.X R35, R8, c[0x0][0x1cc], R9, 0x1, P3 ;  /* 0x0000730008230a11 */ /* 0x000fe200018f0c09 */
[C---:B------:R-:W-:Y:S04]  /*11e10*/  HMMA.16816.F32 R96, R20.reuse, R26, R96 ;  /* 0x0000001a1460723c */ /* 0x040fe80000001860 */
[----:B------:R-:W-:Y:S02]  /*11e20*/  @P0 LEA.HI.X R33, R11, c[0x0][0x1cc], R10, 0x1, P1 ;  /* 0x000073000b210a11 */ /* 0x000fe400008f0c0a */
[----:B------:R-:W1:Y:S01]  /*11e30*/  LDSM.16.MT88.4 R8, [R176+UR4+0x5900] ;  /* 0x00590004b008783b */ /* 0x000e620008004200 */
[----:B------:R-:W-:Y:S01]  /*11e40*/  @P0 IADD3 R117, P1, R188, R119, RZ ;  /* 0x00000077bc750210 */ /* 0x000fe20007f3e0ff */
[C---:B------:R-:W-:Y:S04]  /*11e50*/  HMMA.16816.F32 R100, R20.reuse, R28, R100 ;  /* 0x0000001c1464723c */ /* 0x040fe80000001864 */
[----:B------:R-:W-:Y:S02]  /*11e60*/  @P0 IADD3 R24, P4, R117, R196, RZ ;  /* 0x000000c475180210 */ /* 0x000fe40007f9e0ff */
[----:B------:R-:W-:Y:S01]  /*11e70*/  @P0 IADD3.X R2, R187, R116, RZ, P1, !PT ;  /* 0x00000074bb020210 */ /* 0x000fe20000ffe4ff */
[----:B------:R-:W-:Y:S01]  /*11e80*/  FADD.FTZ R28, R164, R167 ;  /* 0x000000a7a41c7221 */ /* 0x000fe20000010000 */
[----:B------:R-:W-:Y:S01]  /*11e90*/  @P0 LEA R230, P1, R24, c[0x0][0x1c8], 0x1 ;  /* 0x0000720018e60a11 */ /* 0x000fe200078208ff */
[C---:B------:R-:W-:Y:S03]  /*11ea0*/  HMMA.16816.F32 R104, R20.reuse, R30, R104 ;  /* 0x0000001e1468723c */ /* 0x040fe60000001868 */
[----:B------:R-:W-:Y:S01]  /*11eb0*/  @P0 IADD3.X R25, R2, R201, RZ, P4, !PT ;  /* 0x000000c902190210 */ /* 0x000fe200027fe4ff */
[----:B------:R-:W-:Y:S01]  /*11ec0*/  FADD.FTZ R28, R165, R28 ;  /* 0x0000001ca51c7221 */ /* 0x000fe20000010000 */
[----:B------:R-:W-:Y:S02]  /*11ed0*/  @P0 IADD3 R119, P3, R119, R202, RZ ;  /* 0x000000ca77770210 */ /* 0x000fe40007f7e0ff */
[----:B------:R-:W-:Y:S01]  /*11ee0*/  @P0 LEA.HI.X R231, R24, c[0x0][0x1cc], R25, 0x1, P1 ;  /* 0x0000730018e70a11 */ /* 0x000fe200008f0c19 */
[----:B------:R-:W-:Y:S01]  /*11ef0*/  FADD.FTZ R175, R175, R28 ;  /* 0x0000001cafaf7221 */ /* 0x000fe20000010000 */
[----:B------:R-:W2:Y:S01]  /*11f00*/  LDSM.16.MT88.4 R24, [R160+0x5900] ;  /* 0x00590000a018783b */ /* 0x000ea20000004200 */
[C---:B------:R-:W-:Y:S02]  /*11f10*/  ISETP.GE.AND P1, PT, R209.reuse, 0x1, PT ;  /* 0x00000001d100780c */ /* 0x040fe40003f26270 */
[----:B------:R-:W-:Y:S01]  /*11f20*/  IADD3 R209, R209, 0x1, RZ ;  /* 0x00000001d1d17810 */ /* 0x000fe20007ffe0ff */
[----:B------:R-:W-:Y:S01]  /*11f30*/  FADD.FTZ R214, R214, R175 ;  /* 0x000000afd6d67221 */ /* 0x000fe20000010000 */
[----:B------:R-:W-:Y:S02]  /*11f40*/  @P0 LEA R228, P2, R119, c[0x0][0x1c8], 0x1 ;  /* 0x0000720077e40a11 */ /* 0x000fe400078408ff */
[----:B------:R-:W-:Y:S01]  /*11f50*/  SEL R209, R209, RZ, !P1 ;  /* 0x000000ffd1d17207 */ /* 0x000fe20004800000 */
[----:B------:R-:W-:Y:S01]  /*11f60*/  FADD.FTZ R215, R215, R214 ;  /* 0x000000d6d7d77221 */ /* 0x000fe20000010000 */
[----:B------:R-:W-:Y:S02]  /*11f70*/  @P0 IADD3.X R116, R116, R193, RZ, P3, !PT ;  /* 0x000000c174740210 */ /* 0x000fe40001ffe4ff */
[----:B------:R-:W-:Y:S01]  /*11f80*/  @P0 IADD3 R0, P4, R117, R204, RZ ;  /* 0x000000cc75000210 */ /* 0x000fe20007f9e0ff */
[----:B------:R-:W-:Y:S01]  /*11f90*/  FADD.FTZ R216, R216, R215 ;  /* 0x000000d7d8d87221 */ /* 0x000fe20000010000 */
[----:B------:R-:W-:Y:S01]  /*11fa0*/  @P0 LEA.HI.X R229, R119, c[0x0][0x1cc], R116, 0x1, P2 ;  /* 0x0000730077e50a11 */ /* 0x000fe200010f0c74 */
[----:B------:R-:W-:Y:S01]  /*11fb0*/  @P0 IMAD R116, R209, 0x3000, R192 ;  /* 0x00003000d1740824 */ /* 0x000fe200078e02c0 */
[----:B------:R-:W-:Y:S01]  /*11fc0*/  @P0 LEA R162, P3, R0, c[0x0][0x1c8], 0x1 ;  /* 0x0000720000a20a11 */ /* 0x000fe200078608ff */
[----:B------:R-:W-:Y:S01]  /*11fd0*/  FADD.FTZ R159, R159, R216 ;  /* 0x000000d89f9f7221 */ /* 0x000fe20000010000 */
[----:B------:R-:W-:Y:S02]  /*11fe0*/  @P0 IADD3.X R29, R2, R203, RZ, P4, !PT ;  /* 0x000000cb021d0210 */ /* 0x000fe400027fe4ff */
[----:B------:R-:W-:Y:S01]  /*11ff0*/  LOP3.LUT P4, RZ, R186, 0x1, RZ, 0xc0, !PT ;  /* 0x00000001baff7812 */ /* 0x000fe2000788c0ff */
[C---:B-1----:R-:W-:Y:S03]  /*12000*/  HMMA.16816.F32 R120, R20.reuse, R8, R12 ;  /* 0x000000081478723c */ /* 0x042fe6000000180c */
[----:B------:R-:W-:Y:S01]  /*12010*/  @P0 LEA.HI.X R163, R0, c[0x0][0x1cc], R29, 0x1, P3 ;  /* 0x0000730000a30a11 */ /* 0x000fe200018f0c1d */
[----:B------:R-:W-:Y:S01]  /*12020*/  FADD.FTZ R218, R218, R159 ;  /* 0x0000009fdada7221 */ /* 0x000fe20000010000 */
[----:B------:R-:W-:Y:S02]  /*12030*/  @P0 SHF.L.U32 R29, R116, 0x1, RZ ;  /* 0x00000001741d0819 */ /* 0x000fe400000006ff */
[----:B------:R-:W-:Y:S01]  /*12040*/  @P0 IADD3 R117, P2, R117, R202, RZ ;  /* 0x000000ca75750210 */ /* 0x000fe20007f5e0ff */
[C---:B------:R-:W-:Y:S02]  /*12050*/  HMMA.16816.F32 R108, R20.reuse, R10, R108 ;  /* 0x0000000a146c723c */ /* 0x040fe4000000186c */
[----:B------:R-:W-:Y:S01]  /*12060*/  @!PT LDS RZ, [RZ] ;  /* 0x00000000fffff984 */ /* 0x000fe20000000800 */
[----:B------:R-:W-:Y:S01]  /*12070*/  @!PT LDS RZ, [RZ] ;  /* 0x00000000fffff984 */ /* 0x000fe20000000800 */
[----:B------:R-:W-:Y:S01]  /*12080*/  @!PT LDS RZ, [RZ] ;  /* 0x00000000fffff984 */ /* 0x000fe20000000800 */
[----:B------:R1:W-:Y:S02]  /*12090*/  @P0 LDGSTS.E.BYPASS.LTC128B.128 [R29+0xc100], [R34.64], !P6 ;  /* 0x0c100000221d0fae */ /* 0x0003e4000f101d46 */
[----:B------:R-:W-:Y:S01]  /*120a0*/  @P0 LEA R30, P1, R117, c[0x0][0x1c8], 0x1 ;  /* 0x00007200751e0a11 */ /* 0x000fe200078208ff */
[----:B------:R-:W-:Y:S01]  /*120b0*/  FADD.FTZ R219, R219, R218 ;  /* 0x000000dadbdb7221 */ /* 0x000fe20000010000 */
[----:B------:R-:W-:Y:S02]  /*120c0*/  @P0 IADD3.X R2, R2, R193, RZ, P2, !PT ;  /* 0x000000c102020210 */ /* 0x000fe400017fe4ff */
[----:B------:R-:W-:Y:S01]  /*120d0*/  MOV R0, R3 ;  /* 0x0000000300007202 */ /* 0x000fe20000000f00 */
[----:B------:R-:W-:Y:S01]  /*120e0*/  FADD.FTZ R219, R220, R219 ;  /* 0x000000dbdcdb7221 */ /* 0x000fe20000010000 */
[----:B------:R1:W-:Y:S02]  /*120f0*/  @P0 LDGSTS.E.BYPASS.LTC128B.128 [R29+0xe100], [R32.64], !P5 ;  /* 0x0e100000201d0fae */ /* 0x0003e4000e901d46 */
[----:B------:R-:W-:Y:S01]  /*12100*/  @P0 LEA.HI.X R31, R117, c[0x0][0x1cc], R2, 0x1, P1 ;  /* 0x00007300751f0a11 */ /* 0x000fe200008f0c02 */
[----:B------:R-:W-:Y:S01]  /*12110*/  FADD.FTZ R224, R224, R219 ;  /* 0x000000dbe0e07221 */ /* 0x000fe20000010000 */
[C---:B--2---:R-:W-:Y:S03]  /*12120*/  HMMA.16816.F32 R116, R20.reuse, R24, R16 ;  /* 0x000000181474723c */ /* 0x044fe60000001810 */
[----:B------:R-:W-:Y:S01]  /*12130*/  FADD.FTZ R225, R225, R224 ;  /* 0x000000e0e1e17221 */ /* 0x000fe20000010000 */
[----:B------:R1:W-:Y:S03]  /*12140*/  @P0 LDGSTS.E.BYPASS.LTC128B.128 [R29+0x10100], [R228.64], !P4 ;  /* 0x10100000e41d0fae */ /* 0x0003e6000e101d46 */
[----:B------:R-:W-:Y:S01]  /*12150*/  FADD.FTZ R226, R226, R225 ;  /* 0x000000e1e2e27221 */ /* 0x000fe20000010000 */
[----:B------:R-:W-:Y:S04]  /*12160*/  HMMA.16816.F32 R112, R20, R26, R112 ;  /* 0x0000001a1470723c */ /* 0x000fe80000001870 */
[----:B------:R1:W-:Y:S01]  /*12170*/  @P0 LDGSTS.E.BYPASS.LTC128B.128 [R29+0xd100], [R230.64], !P6 ;  /* 0x0d100000e61d0fae */ /* 0x0003e2000f101d46 */
[----:B------:R-:W-:Y:S07]  /*12180*/  FADD.FTZ R211, R169, R226 ;  /* 0x000000e2a9d37221 */ /* 0x000fee0000010000 */
[----:B------:R1:W-:Y:S08]  /*12190*/  @P0 LDGSTS.E.BYPASS.LTC128B.128 [R29+0xf100], [R162.64], !P5 ;  /* 0x0f100000a21d0fae */ /* 0x0003f0000e901d46 */
[----:B------:R1:W-:Y:S01]  /*121a0*/  @P0 LDGSTS.E.BYPASS.LTC128B.128 [R29+0x11100], [R30.64], !P4 ;  /* 0x111000001e1d0fae */ /* 0x0003e2000e101d46 */
[----:B------:R-:W-:Y:S02]  /*121b0*/  ISETP.GT.AND P0, PT, R210, RZ, PT ;  /* 0x000000ffd200720c */ /* 0x000fe40003f04270 */
[----:B------:R-:W-:Y:S05]  /*121c0*/  MOV R210, R212 ;  /* 0x000000d400d27202 */ /* 0x000fea0000000f00 */
[----:B------:R-:W0:Y:S06]  /*121d0*/  LDGDEPBAR ;  /* 0x00000000000079af */ /* 0x000e2c0000000000 */
[----:B------:R-:W-:-:S05]  /*121e0*/  @P0 BRA `(.L_x_768) ;  /* 0xffffd5c000000947 */ /* 0x000fca000383ffff */
.L_x_767:
[----:B-1----:R-:W1:Y:S01]  /*121f0*/  SHFL.BFLY PT, R6, R213, 0x2, 0x1f ;  /* 0x0c401f00d5067f89 */ /* 0x002e6200000e0000 */
[----:B------:R-:W-:-:S02]  /*12200*/  MOV R4, RZ ;  /* 0x000000ff00047202 */ /* 0x000fc40000000f00 */
[----:B------:R-:W-:Y:S01]  /*12210*/  MOV R2, RZ ;  /* 0x000000ff00027202 */ /* 0x000fe20000000f00 */
[----:B------:R-:W2:Y:S01]  /*12220*/  SHFL.BFLY PT, R0, R211, 0x2, 0x1f ;  /* 0x0c401f00d3007f89 */ /* 0x000ea200000e0000 */
        /* <DEDUP_REMOVED lines=19> */
[----:B------:R-:W-:Y:S01]  /*12360*/  FMUL.FTZ R125, R4, R125 ;  /* 0x0000007d047d7220 */ /* 0x000fe20000410000 */
        /* <DEDUP_REMOVED lines=99> */
.L_x_720:
        /* <DEDUP_REMOVED lines=22> */
[----:B------:R-:W-:Y:S02]  /*12b00*/  LOP3.LUT R10, R5, 0xfffffffc, RZ, 0xc0, !PT ;  /* 0xfffffffc050a7812 */ /* 0x000fe400078ec0ff */
[----:B------:R-:W-:Y:S02]  /*12b10*/  LEA.HI R15, R15, R16, RZ, 0x3 ;  /* 0x000000100f0f7211 */ /* 0x000fe400078f18ff */
[----:B------:R-:W-:Y:S01]  /*12b20*/  SHF.R.S32.HI R5, RZ, 0x5, R7 ;  /* 0x00000005ff057819 */ /* 0x000fe20000011407 */
[----:B------:R-:W-:Y:S01]  /*12b30*/  IMAD.IADD R10, R3, 0x1, -R10 ;  /* 0x00000001030a7824 */ /* 0x000fe200078e0a0a */
[----:B------:R-:W-:-:S02]  /*12b40*/  LOP3.LUT R15, R15, 0xfffffff8, RZ, 0xc0, !PT ;  /* 0xfffffff80f0f7812 */ /* 0x000fc400078ec0ff */
[----:B------:R-:W-:Y:S02]  /*12b50*/  F2FP.PACK_AB R48, R49, R48 ;  /* 0x000000303130723e */ /* 0x000fe400000000ff */
[----:B------:R-:W-:Y:S01]  /*12b60*/  F2FP.PACK_AB R50, R51, R50 ;  /* 0x000000323332723e */ /* 0x000fe200000000ff */
[----:B------:R-:W-:Y:S01]  /*12b70*/  IMAD.IADD R15, R16, 0x1, -R15 ;  /* 0x00000001100f7824 */ /* 0x000fe200078e0a0f */
[----:B------:R-:W-:Y:S01]  /*12b80*/  F2FP.PACK_AB R52, R53, R52 ;  /* 0x000000343534723e */ /* 0x000fe200000000ff */
[----:B------:R-:W-:Y:S01]  /*12b90*/  IMAD R16, R5, 0x200, R10 ;  /* 0x0000020005107824 */ /* 0x000fe200078e020a */
[----:B------:R-:W-:Y:S01]  /*12ba0*/  F2FP.PACK_AB R54, R55, R54 ;  /* 0x000000363736723e */ /* 0x000fe200000000ff */
[C---:B------:R-:W-:Y:S01]  /*12bb0*/  IMAD.SHL.U32 R11, R15.reuse, 0x40, RZ ;  /* 0x000000400f0b7824 */ /* 0x040fe200078e00ff */
[----:B------:R-:W-:Y:S02]  /*12bc0*/  LOP3.LUT R17, R15, 0x1, RZ, 0xc0, !PT ;  /* 0x000000010f117812 */ /* 0x000fe400078ec0ff */
[----:B------:R-:W-:-:S02]  /*12bd0*/  F2FP.PACK_AB R56, R57, R56 ;  /* 0x000000383938723e */ /* 0x000fc400000000ff */
[----:B------:R-:W-:Y:S02]  /*12be0*/  LOP3.LUT R11, R11, 0x1c0, RZ, 0xc0, !PT ;  /* 0x000001c00b0b7812 */ /* 0x000fe400078ec0ff */
        /* <DEDUP_REMOVED lines=87> */
[----:B------:R2:W-:Y:S04]  /*13160*/  STS [R17+0x8400], R98 ;  /* 0x0084006211007388 */ /* 0x0005e80000000800 */
[----:B------:R-:W-:Y:S04]  /*13170*/  STS [R19+0x8080], R100 ;  /* 0x0080806413007388 */ /* 0x000fe80000000800 */
[----:B------:R3:W-:Y:S04]  /*13180*/  STS [R19+0x8480], R102 ;  /* 0x0084806613007388 */ /* 0x0007e80000000800 */
[----:B------:R4:W-:Y:S01]  /*13190*/  STS [R15+0x8000], R104 ;  /* 0x008000680f007388 */ /* 0x0009e20000000800 */
[----:B-1----:R-:W-:-:S03]  /*131a0*/  IMAD.MOV.U32 R9, RZ, RZ, 0x4 ;  /* 0x00000004ff097424 */ /* 0x002fc600078e00ff */
[----:B------:R4:W-:Y:S04]  /*131b0*/  STS [R15+0x8400], R106 ;  /* 0x0084006a0f007388 */ /* 0x0009e80000000800 */
[----:B------:R4:W-:Y:S04]  /*131c0*/  STS [R21+0x8080], R120 ;  /* 0x0080807815007388 */ /* 0x0009e80000000800 */
        /* <DEDUP_REMOVED lines=10> */
[----:B---3--:R-:W-:-:S03]  /*13270*/  @P1 IMAD.WIDE R18, R184, R9, c[0x0][0x508] ;  /* 0x00014200b8121625 */ /* 0x008fc600078e0209 */
[----:B------:R-:W2:Y:S04]  /*13280*/  @P0 LDG.E R11, [R16.64] ;  /* 0x00000006100b0981 */ /* 0x000ea8000c1e1900 */
[----:B------:R4:W5:Y:S01]  /*13290*/  @P1 LDG.E R4, [R18.64] ;  /* 0x0000000612041981 */ /* 0x000962000c1e1900 */
[----:B------:R-:W-:Y:S02]  /*132a0*/  CS2R R8, SRZ ;  /* 0x0000000000087805 */ /* 0x000fe4000001ff00 */
[--C-:B--2---:R-:W-:Y:S01]  /*132b0*/  @P0 SHF.R.S32.HI R9, RZ, 0x1f, R11.reuse ;  /* 0x0000001fff090819 */ /* 0x104fe2000001140b */
[----:B------:R-:W-:Y:S01]  /*132c0*/  @P0 IMAD.MOV.U32 R8, RZ, RZ, R11 ;  /* 0x000000ffff080224 */ /* 0x000fe200078e000b */
[----:B------:R-:W-:Y:S05]  /*132d0*/  @P1 BRA `(.L_x_770) ;  /* 0x0000004000001947 */ /* 0x000fea0003800000 */
[----:B----4-:R-:W-:Y:S05]  /*132e0*/  @!P0 BRA `(.L_x_770) ;  /* 0x0000003000008947 */ /* 0x010fea0003800000 */
[----:B-----5:R-:W2:Y:S04]  /*132f0*/  LDG.E R4, [R16.64] ;  /* 0x0000000610047981 */ /* 0x020ea8000c1e1900 */
[----:B------:R-:W2:Y:S02]  /*13300*/  LDG.E R11, [R16.64+0x4] ;  /* 0x00000406100b7981 */ /* 0x000ea4000c1e1900 */
[----:B--2---:R-:W-:-:S02]  /*13310*/  IADD3 R4, -R4, R11, RZ ;  /* 0x0000000b04047210 */ /* 0x004fc40007ffe1ff */
.L_x_770:
[----:B----4-:R-:W-:Y:S01]  /*13320*/  LOP3.LUT R6, R7, 0xffffffe0, RZ, 0xc0, !PT ;  /* 0xffffffe007067812 */ /* 0x010fe200078ec0ff */
        /* <DEDUP_REMOVED lines=10> */
[----:B------:R-:W-:Y:S01]  /*133d0*/  LOP3.LUT R16, R16, 0xffffff8, RZ, 0xc0, !PT ;  /* 0x0ffffff810107812 */ /* 0x000fe200078ec0ff */
[----:B------:R-:W-:Y:S01]  /*133e0*/  IMAD.IADD R10, R10, 0x1, -R13 ;  /* 0x000000010a0a7824 */ /* 0x000fe200078e0a0d */
[----:B------:R-:W-:Y:S02]  /*133f0*/  LEA.HI R6, R6, R7, RZ, 0x2 ;  /* 0x0000000706067211 */ /* 0x000fe400078f10ff */
[----:B------:R-:W-:Y:S02]  /*13400*/  IADD3 R5, R5, -R16, RZ ;  /* 0x8000001005057210 */ /* 0x000fe40007ffe0ff */
[----:B------:R-:W-:Y:S02]  /*13410*/  SHF.R.S32.HI R6, RZ, 0x2, R6 ;  /* 0x00000002ff067819 */ /* 0x000fe40000011406 */
[----:B------:R-:W-:Y:S02]  /*13420*/  ISETP.NE.AND P1, PT, R11, 0x1, PT ;  /* 0x000000010b00780c */ /* 0x000fe40003f25270 */
[----:B------:R-:W-:Y:S01]  /*13430*/  LOP3.LUT P2, RZ, R7, 0x3, RZ, 0xc0, !PT ;  /* 0x0000000307ff7812 */ /* 0x000fe2000784c0ff */
[----:B------:R-:W-:Y:S01]  /*13440*/  IMAD R5, R5, 0x10, R6 ;  /* 0x0000001005057824 */ /* 0x000fe200078e0206 */
[----:B------:R-:W-:Y:S01]  /*13450*/  MOV R18, R8 ;  /* 0x0000000800127202 */ /* 0x000fe20000000f00 */
[----:B------:R-:W-:Y:S01]  /*13460*/  IMAD R7, R9, c[0x0][0x3a0], RZ ;  /* 0x0000e80009077a24 */ /* 0x000fe200078e02ff */
[-C--:B------:R-:W-:Y:S01]  /*13470*/  LEA.HI R13, R14, R3.reuse, RZ, 0x3 ;  /* 0x000000030e0d7211 */ /* 0x080fe200078f18ff */
[----:B------:R-:W-:Y:S01]  /*13480*/  IMAD R15, R10, 0x8, R5 ;  /* 0x000000080a0f7824 */ /* 0x000fe200078e0205 */
[----:B------:R-:W-:Y:S01]  /*13490*/  LEA.HI R14, R14, R3, RZ, 0x6 ;  /* 0x000000030e0e7211 */ /* 0x000fe200078f30ff */
[----:B------:R-:W-:-:S02]  /*134a0*/  IMAD R6, R2, c[0x0][0x490], RZ ;  /* 0x0001240002067a24 */ /* 0x000fc400078e02ff */
[C---:B------:R-:W-:Y:S02]  /*134b0*/  IMAD R7, R8.reuse, c[0x0][0x3a4], R7 ;  /* 0x0000e90008077a24 */ /* 0x040fe400078e0207 */
[----:B------:R-:W-:Y:S01]  /*134c0*/  IMAD.WIDE.U32 R10, R8, c[0x0][0x3a0], RZ ;  /* 0x0000e800080a7a25 */ /* 0x000fe200078e00ff */
[----:B-1----:R-:W-:-:S03]  /*134d0*/  LEA R8, R54, R15, 0x7 ;  /* 0x0000000f36087211 */ /* 0x002fc600078e38ff */
[----:B------:R-:W-:Y:S01]  /*134e0*/  IMAD.WIDE.U32 R18, R185, c[0x0][0x490], R18 ;  /* 0x00012400b9127a25 */ /* 0x000fe200078e0012 */
[----:B------:R-:W-:-:S03]  /*134f0*/  IADD3 R11, R11, R7, RZ ;  /* 0x000000070b0b7210 */ /* 0x000fc60007ffe0ff */
[----:B------:R-:W-:Y:S01]  /*13500*/  IMAD R9, R185, c[0x0][0x494], R6 ;  /* 0x00012500b9097a24 */ /* 0x000fe200078e0206 */
[----:B------:R-:W-:Y:S01]  /*13510*/  LOP3.LUT R6, R13, 0xfffffff8, RZ, 0xc0, !PT ;  /* 0xfffffff80d067812 */ /* 0x000fe200078ec0ff */
[----:B------:R-:W-:Y:S01]  /*13520*/  IMAD.MOV.U32 R7, RZ, RZ, R8 ;  /* 0x000000ffff077224 */ /* 0x000fe200078e0008 */
[----:B------:R-:W-:Y:S01]  /*13530*/  SHF.R.S32.HI R13, RZ, 0x3, R13 ;  /* 0x00000003ff0d7819 */ /* 0x000fe2000001140d */
[----:B------:R-:W-:Y:S02]  /*13540*/  IMAD.IADD R19, R19, 0x1, R9 ;  /* 0x0000000113137824 */ /* 0x000fe400078e0209 */
[----:B------:R-:W-:-:S04]  /*13550*/  @P1 IMAD.HI.U32 R9, R8, c[0x0][0x4ec], RZ ;  /* 0x00013b0008091a27 */ /* 0x000fc800078e00ff */
[----:B------:R-:W-:Y:S01]  /*13560*/  IMAD.IADD R6, R3, 0x1, -R6 ;  /* 0x0000000103067824 */ /* 0x000fe200078e0a06 */
[----:B------:R-:W-:Y:S01]  /*13570*/  SHF.R.S32.HI R3, RZ, 0x1f, R184 ;  /* 0x0000001fff037819 */ /* 0x000fe200000114b8 */
[----:B------:R-:W-:Y:S01]  /*13580*/  IMAD R2, R2, c[0x0][0x3e8], RZ ;  /* 0x0000fa0002027a24 */ /* 0x000fe200078e02ff */
[----:B------:R-:W-:Y:S01]  /*13590*/  @P1 SHF.R.U32.HI R7, RZ, c[0x0][0x4f0], R9 ;  /* 0x00013c00ff071a19 */ /* 0x000fe20000011609 */
[----:B------:R-:W-:Y:S01]  /*135a0*/  IMAD.WIDE.U32 R10, R185, c[0x0][0x3e8], R10 ;  /* 0x0000fa00b90a7a25 */ /* 0x000fe200078e000a */
[----:B------:R-:W-:Y:S02]  /*135b0*/  SEL R184, R184, RZ, !P0 ;  /* 0x000000ffb8b87207 */ /* 0x000fe40004000000 */
[----:B------:R-:W-:Y:S01]  /*135c0*/  SEL R3, R3, RZ, !P0 ;  /* 0x000000ff03037207 */ /* 0x000fe20004000000 */
[----:B------:R-:W-:Y:S01]  /*135d0*/  IMAD.MOV R9, RZ, RZ, -R7 ;  /* 0x000000ffff097224 */ /* 0x000fe200078e0a07 */
[----:B------:R-:W-:Y:S01]  /*135e0*/  LEA R21, R6, R13, 0x5 ;  /* 0x0000000d06157211 */ /* 0x000fe200078e28ff */
[----:B------:R-:W-:Y:S01]  /*135f0*/  IMAD.WIDE.U32 R18, R184, c[0x0][0x498], R18 ;  /* 0x00012600b8127a25 */ /* 0x000fe200078e0012 */
[----:B------:R-:W-:-:S03]  /*13600*/  SHF.R.S32.HI R16, RZ, 0x1f, R7 ;  /* 0x0000001fff107819 */ /* 0x000fc60000011407 */
        /* <DEDUP_REMOVED lines=24> */
[----:B------:R-:W-:Y:S01]  /*13790*/  IMAD R9, R184, c[0x0][0x3f4], R9 ;  /* 0x0000fd00b8097a24 */ /* 0x000fe200078e0209 */
[----:B------:R-:W-:Y:S01]  /*137a0*/  LOP3.LUT R6, R6, R3, RZ, 0x3c, !PT ;  /* 0x0000000306067212 */ /* 0x000fe200078e3cff */
[----:B------:R-:W-:Y:S01]  /*137b0*/  IMAD.MOV R3, RZ, RZ, -R7 ;  /* 0x000000ffff037224 */ /* 0x000fe200078e0a07 */
[----:B------:R-:W-:Y:S01]  /*137c0*/  LEA.HI.X R17, R20, c[0x0][0x454], R17, 0x2, P0 ;  /* 0x0001150014117a11 */ /* 0x000fe200000f1411 */
[----:B------:R-:W-:Y:S01]  /*137d0*/  SHFL.IDX PT, R32, R15, RZ, 0x1c1f ;  /* 0x001c1fff0f207589 */ /* 0x000fe200000e0000 */
[----:B------:R-:W-:Y:S01]  /*137e0*/  SHF.R.S32.HI R16, RZ, 0x1f, R7 ;  /* 0x0000001fff107819 */ /* 0x000fe20000011407 */
[----:B------:R-:W-:Y:S01]  /*137f0*/  IMAD R56, R3, c[0x0][0x4e8], R8 ;  /* 0x00013a0003387a24 */ /* 0x000fe200078e0208 */
[----:B------:R-:W-:Y:S01]  /*13800*/  IADD3 R11, R11, R9, RZ ;  /* 0x000000090b0b7210 */ /* 0x000fe20007ffe0ff */
[----:B------:R-:W1:Y:S01]  /*13810*/  SHFL.IDX PT, R33, R17, RZ, 0x1c1f ;  /* 0x001c1fff11217589 */ /* 0x000e6200000e0000 */
[C---:B------:R-:W-:Y:S01]  /*13820*/  IMAD R8, R54.reuse, 0x80, R5 ;  /* 0x0000008036087824 */ /* 0x040fe200078e0205 */
[----:B------:R-:W-:Y:S01]  /*13830*/  LEA R54, R54, R13, 0x7 ;  /* 0x0000000d36367211 */ /* 0x000fe200078e38ff */
[----:B-----5:R-:W-:Y:S01]  /*13840*/  IMAD R3, R4, c[0x0][0x4e8], RZ ;  /* 0x00013a0004037a24 */ /* 0x020fe200078e02ff */
[----:B------:R-:W-:Y:S01]  /*13850*/  SHFL.IDX PT, R34, R15, 0x1, 0x1c1f ;  /* 0x003c1f000f227f89 */ /* 0x000fe200000e0000 */
[----:B------:R-:W-:Y:S01]  /*13860*/  IMAD R16, R16, c[0x0][0x3e0], RZ ;  /* 0x0000f80010107a24 */ /* 0x000fe200078e02ff */
[C---:B------:R-:W-:Y:S01]  /*13870*/  IADD3 R4, R8.reuse, 0x8, RZ ;  /* 0x0000000808047810 */ /* 0x040fe20007ffe0ff */
[----:B------:R-:W-:Y:S01]  /*13880*/  IMAD.WIDE.U32 R10, R7, c[0x0][0x3e0], R10 ;  /* 0x0000f800070a7a25 */ /* 0x000fe200078e000a */
[----:B------:R-:W2:Y:S01]  /*13890*/  SHFL.IDX PT, R35, R17, 0x1, 0x1c1f ;  /* 0x003c1f0011237f89 */ /* 0x000ea200000e0000 */
[----:B------:R-:W-:-:S02]  /*138a0*/  ISETP.GE.OR P1, PT, R8, R3, P2 ;  /* 0x000000030800720c */ /* 0x000fc40001726670 */
[----:B------:R-:W-:Y:S01]  /*138b0*/  IMAD R16, R7, c[0x0][0x3e4], R16 ;  /* 0x0000f90007107a24 */ /* 0x000fe200078e0210 */
[----:B------:R-:W-:Y:S02]  /*138c0*/  ISETP.GE.OR P0, PT, R4, R3, P2 ;  /* 0x000000030400720c */ /* 0x000fe40001706670 */
[----:B------:R-:W-:Y:S01]  /*138d0*/  SHF.L.U32 R7, R14, 0x3, RZ ;  /* 0x000000030e077819 */ /* 0x000fe200000006ff */
[----:B------:R-:W-:Y:S01]  /*138e0*/  IMAD.IADD R11, R11, 0x1, R16 ;  /* 0x000000010b0b7824 */ /* 0x000fe200078e0210 */
[----:B------:R-:W-:Y:S02]  /*138f0*/  SHF.R.S32.HI R5, RZ, 0x1f, R56 ;  /* 0x0000001fff057819 */ /* 0x000fe40000011438 */
[----:B------:R-:W-:-:S03]  /*13900*/  LOP3.LUT R6, R6, 0x7ffffe00, R7, 0xf8, !PT ;  /* 0x7ffffe0006067812 */ /* 0x000fc600078ef807 */
[----:B------:R-:W-:Y:S01]  /*13910*/  IMAD R5, R5, c[0x0][0x3d8], RZ ;  /* 0x0000f60005057a24 */ /* 0x000fe200078e02ff */
[----:B------:R-:W-:Y:S01]  /*13920*/  SHF.L.U32 R58, R6, 0x1, RZ ;  /* 0x00000001063a7819 */ /* 0x000fe200000006ff */
[----:B-1----:R1:W-:Y:S02]  /*13930*/  @!P1 ST.E [R32.64], R0 ;  /* 0x0000000020009985 */ /* 0x0023e4000c101906 */
[C---:B------:R-:W-:Y:S02]  /*13940*/  IMAD R14, R56.reuse, c[0x0][0x3dc], R5 ;  /* 0x0000f700380e7a24 */ /* 0x040fe400078e0205 */
[----:B------:R-:W-:-:S04]  /*13950*/  IMAD.WIDE.U32 R56, R56, c[0x0][0x3d8], R10 ;  /* 0x0000f60038387a25 */ /* 0x000fc800078e000a */
        /* <DEDUP_REMOVED lines=34> */
[----:B--2---:R2:W-:Y:S04]  /*13b80*/  @!P2 ST.E.128 [R58.64], R48 ;  /* 0x000000303a00a985 */ /* 0x0045e8000c101d06 */
[----:B-1----:R2:W-:Y:S04]  /*13b90*/  @!P1 ST.E.128 [R52.64], R32 ;  /* 0x0000002034009985 */ /* 0x0025e8000c101d06 */
[----:B----4-:R2:W-:Y:S02]  /*13ba0*/  @!P0 ST.E.128 [R60.64], R12 ;  /* 0x0000000c3c008985 */ /* 0x0105e4000c101d06 */
.L_x_772:
[----:B--2---:R-:W-:Y:S05]  /*13bb0*/  BSYNC B0 ;  /* 0x0000000000007941 */ /* 0x004fea0003800000 */
.L_x_771:
        /* <DEDUP_REMOVED lines=23> */
.L_x_774:
[----:B------:R-:W-:Y:S05]  /*13d30*/  BSYNC B0 ;  /* 0x0000000000007941 */ /* 0x000fea0003800000 */
.L_x_773:
        /* <DEDUP_REMOVED lines=23> */
.L_x_776:
[----:B------:R-:W-:Y:S05]  /*13eb0*/  BSYNC B0 ;  /* 0x0000000000007941 */ /* 0x000fea0003800000 */
.L_x_775:
[----:B------:R-:W-:Y:S01]  /*13ec0*/  IADD3 R54, R54, 0x60, RZ ;  /* 0x0000006036367810 */ /* 0x000fe20007ffe0ff */
[----:B-1----:R1:W2:Y:S03]  /*13ed0*/  SHFL.IDX PT, R9, R56, 0x3, 0x181f ;  /* 0x00781f0038097f89 */ /* 0x0022a600000e0000 */
[----:B------:R-:W-:Y:S01]  /*13ee0*/  ISETP.GE.AND P0, PT, R54, R3, PT ;  /* 0x000000033600720c */ /* 0x000fe20003f06270 */
[----:B------:R1:W4:-:S12]  /*13ef0*/  SHFL.IDX PT, R8, R57, 0x3, 0x181f ;  /* 0x00781f0039087f89 */ /* 0x00031800000e0000 */
[----:B------:R-:W-:Y:S05]  /*13f00*/  @P0 EXIT ;  /* 0x000000000000094d */ /* 0x000fea0003800000 */
[C---:B------:R-:W-:Y:S02]  /*13f10*/  IADD3 R3, R2.reuse, 0x40, RZ ;  /* 0x0000004002037810 */ /* 0x040fe40007ffe0ff */
[----:B------:R-:W-:Y:S02]  /*13f20*/  ISETP.GE.AND P1, PT, R2, c[0x0][0x3c8], PT ;  /* 0x0000f20002007a0c */ /* 0x000fe40003f26270 */
[----:B------:R-:W-:-:S11]  /*13f30*/  ISETP.GE.AND P0, PT, R3, c[0x0][0x3c8], PT ;  /* 0x0000f20003007a0c */ /* 0x000fd60003f06270 */
[----:B--2-4-:R-:W-:Y:S02]  /*13f40*/  @!P1 IMAD.WIDE R10, R2, 0x2, R8 ;  /* 0x00000002020a9825 */ /* 0x014fe400078e0208 */
[----:B------:R-:W-:-:S03]  /*13f50*/  @!P0 SHF.R.S32.HI R0, RZ, 0x1f, R3 ;  /* 0x0000001fff008819 */ /* 0x000fc60000011403 */
[----:B------:R2:W-:Y:S01]  /*13f60*/  @!P1 ST.E.128 [R10.64], R36 ;  /* 0x000000240a009985 */ /* 0x0005e2000c101d06 */
[----:B------:R-:W-:Y:S02]  /*13f70*/  @!P0 LEA.HI R0, R0, R3, RZ, 0x3 ;  /* 0x0000000300008211 */ /* 0x000fe400078f18ff */
[----:B------:R-:W-:Y:S02]  /*13f80*/  IADD3 R3, R2, 0x80, RZ ;  /* 0x0000008002037810 */ /* 0x000fe40007ffe0ff */
[----:B------:R-:W-:-:S05]  /*13f90*/  @!P0 LOP3.LUT R0, R0, 0xfffffff8, RZ, 0xc0, !PT ;  /* 0xfffffff800008812 */ /* 0x000fca00078ec0ff */
[----:B------:R-:W-:-:S05]  /*13fa0*/  @!P0 IMAD.WIDE R12, R0, 0x2, R8 ;  /* 0x00000002000c8825 */ /* 0x000fca00078e0208 */
        /* <DEDUP_REMOVED lines=9> */
.L_x_769:
        /* <DEDUP_REMOVED lines=18> */
.L_x_777:
        /* <DEDUP_REMOVED lines=41> */
.L_x_779:
[----:B------:R-:W-:Y:S05]  /*143f0*/  BSYNC B0 ;  /* 0x0000000000007941 */ /* 0x000fea0003800000 */
.L_x_778:
        /* <DEDUP_REMOVED lines=64> */
.L_x_781:
[----:B------:R-:W-:Y:S05]  /*14800*/  BSYNC B0 ;  /* 0x0000000000007941 */ /* 0x000fea0003800000 */
.L_x_780:
        /* <DEDUP_REMOVED lines=21> */
.L_x_783:
[----:B------:R-:W-:Y:S05]  /*14960*/  BSYNC B0 ;  /* 0x0000000000007941 */ /* 0x000fea0003800000 */
.L_x_782:
        /* <DEDUP_REMOVED lines=21> */
.L_x_785:
[----:B------:R-:W-:Y:S05]  /*14ac0*/  BSYNC B0 ;  /* 0x0000000000007941 */ /* 0x000fea0003800000 */
.L_x_784:
        /* <DEDUP_REMOVED lines=22> */
.L_x_786:
        /* <DEDUP_REMOVED lines=13> */
.L_x_1296:


//--------------------- .text._ZN7cutlass13device_kernelIN5flash19enable_sm80_to_sm89INS1_16FlashAttnFwdSm80INS1_25CollectiveMainloopFwdSm80ILi8ELi2ELb0EN4cute5tupleIJNS5_1CILi128EEENS7_ILi64EEENS7_ILi192EEEEEELi192ENS_6half_tEfNS_4arch4Sm80ELb0ELb1ELb0ELb0ELb0ELb0ELb1ELb0EEENS1_21CollectiveEpilogueFwdINS6_IJS8_SA_S9_EEENS6_IJNS7_ILi1EEESI_SI_EEESC_SE_Li256ELb0ELb1ELb0ELb0EEENS1_19SingleTileSchedulerILb0ELb0ELb1ELi128EEEEEEEEEvNT_6ParamsE --------------------------
	.section	.text._ZN7cutlass13device_kernelIN5flash19enable_sm80_to_sm89INS1_16FlashAttnFwdSm80INS1_25CollectiveMainloopFwdSm80ILi8ELi2ELb0EN4cute5tupleIJNS5_1CILi128EEENS7_ILi64EEENS7_ILi192EEEEEELi192ENS_6half_tEfNS_4arch4Sm80ELb0ELb1ELb0ELb0ELb0ELb0ELb1ELb0EEENS1_21CollectiveEpilogueFwdINS6_IJS8_SA_S9_EEENS6_IJNS7_ILi1EEESI_SI_EEESC_SE_Li256ELb0ELb1ELb0ELb0EEENS1_19SingleTileSchedulerILb0ELb0ELb1ELi128EEEEEEEEEvNT_6ParamsE,"ax",@progbits
	.sectioninfo	@"SHI_REGISTERS=233"
	.align	128
.text._ZN7cutlass13device_kernelIN5flash19enable_sm80_to_sm89INS1_16FlashAttnFwdSm80INS1_25CollectiveMainloopFwdSm80ILi8ELi2ELb0EN4cute5tupleIJNS5_1CILi128EEENS7_ILi64EEENS7_ILi192EEEEEELi192ENS_6half_tEfNS_4arch4Sm80ELb0ELb1ELb0ELb0ELb0ELb0ELb1ELb0EEENS1_21CollectiveEpilogueFwdINS6_IJS8_SA_S9_EEENS6_IJNS7_ILi1EEESI_SI_EEESC_SE_Li256ELb0ELb1ELb0ELb0EEENS1_19SingleTileSchedulerILb0ELb0ELb1ELi128EEEEEEEEEvNT_6ParamsE:
        .type           _ZN7cutlass13device_kernelIN5flash19enable_sm80_to_sm89INS1_16FlashAttnFwdSm80INS1_25CollectiveMainloopFwdSm80ILi8ELi2ELb0EN4cute5tupleIJNS5_1CILi128EEENS7_ILi64EEENS7_ILi192EEEEEELi192ENS_6half_tEfNS_4arch4Sm80ELb0ELb1ELb0ELb0ELb0ELb0ELb1ELb0EEENS1_21CollectiveEpilogueFwdINS6_IJS8_SA_S9_EEENS6_IJNS7_ILi1EEESI_SI_EEESC_SE_Li256ELb0ELb1ELb0ELb0EEENS1_19SingleTileSchedulerILb0ELb0ELb1ELi128EEEEEEEEEvNT_6ParamsE,@function
        .size           _ZN7cutlass13device_kernelIN5flash19enable_sm80_to_sm89INS1_16FlashAttnFwdSm80INS1_25CollectiveMainloopFwdSm80ILi8ELi2ELb0EN4cute5tupleIJNS5_1CILi128EEENS7_ILi64EEENS7_ILi192EEEEEELi192ENS_6half_tEfNS_4arch4Sm80ELb0ELb1ELb0ELb0ELb0ELb0ELb1ELb0EEENS1_21CollectiveEpilogueFwdINS6_IJS8_SA_S9_EEENS6_IJNS7_ILi1EEESI_SI_EEESC_SE_Li256ELb0ELb1ELb0ELb0EEENS1_19SingleTileSchedulerILb0ELb0ELb1ELi128EEEEEEEEEvNT_6ParamsE,(.L_x_1297 - _ZN7cutlass13device_kernelIN5flash19enable_sm80_to_sm89INS1_16FlashAttnFwdSm80INS1_25CollectiveMainloopFwdSm80ILi8ELi2ELb0EN4cute5tupleIJNS5_1CILi128EEENS7_ILi64EEENS7_ILi192EEEEEELi192ENS_6half_tEfNS_4arch4Sm80ELb0ELb1ELb0ELb0ELb0ELb0ELb1ELb0EEENS1_21CollectiveEpilogueFwdINS6_IJS8_SA_S9_EEENS6_IJNS7_ILi1EEESI_SI_EEESC_SE_Li256ELb0ELb1ELb0ELb0EEENS1_19SingleTileSchedulerILb0ELb0ELb1ELi128EEEEEEEEEvNT_6ParamsE)
        .other          _ZN7cutlass13device_kernelIN5flash19enable_sm80_to_sm89INS1_16FlashAttnFwdSm80INS1_25CollectiveMainloopFwdSm80ILi8ELi2ELb0EN4cute5tupleIJNS5_1CILi128EEENS7_ILi64EEENS7_ILi192EEEEEELi192ENS_6half_tEfNS_4arch4Sm80ELb0ELb1ELb0ELb0ELb0ELb0ELb1ELb0EEENS1_21CollectiveEpilogueFwdINS6_IJS8_SA_S9_EEENS6_IJNS7_ILi1EEESI_SI_EEESC_SE_Li256ELb0ELb1ELb0ELb0EEENS1_19SingleTileSchedulerILb0ELb0ELb1ELi128EEEEEEEEEvNT_6ParamsE,@"STO_CUDA_ENTRY STV_DEFAULT"
_ZN7cutlass13device_kernelIN5flash19enable_sm80_to_sm89INS1_16FlashAttnFwdSm80INS1_25CollectiveMainloopFwdSm80ILi8ELi2ELb0EN4cute5tupleIJNS5_1CILi128EEENS7_ILi64EEENS7_ILi192EEEEEELi192ENS_6half_tEfNS_4arch4Sm80ELb0ELb1ELb0ELb0ELb0ELb0ELb1ELb0EEENS1_21CollectiveEpilogueFwdINS6_IJS8_SA_S9_EEENS6_IJNS7_ILi1EEESI_SI_EEESC_SE_Li256ELb0ELb1ELb0ELb0EEENS1_19SingleTileSchedulerILb0ELb0ELb1ELi128EEEEEEEEEvNT_6ParamsE:
        /* <DEDUP_REMOVED lines=10> */
[----:B-1----:R-:W-:-:S05]  /*00a0*/  USHF.L.U32 UR8, UR20, 0x7, URZ ;  /* 0x0000000714087899 */ /* 0x002fca000800063f */
[----:B------:R-:W-:Y:S02]  /*00b0*/  @UP3 UIADD3 UR10, UR8, 0x7f, URZ ;  /* 0x0000007f080a3890 */ /* 0x000fe4000fffe03f */
[----:B------:R-:W-:Y:S02]  /*00c0*/  UIADD3 UR7, UR8, 0x7f, URZ ;  /* 0x0000007f08077890 */ /* 0x000fe4000fffe03f */
[----:B------:R-:W-:-:S04]  /*00d0*/  UIMAD.WIDE.U32 UR10, UR10, UR4, URZ ;  /* 0x000000040a0a72a5 */ /* 0x000fc8000f8e003f */
[----:B------:R-:W-:-:S03]  /*00e0*/  @UP3 USHF.R.U32.HI UR7, URZ, UR5, UR11 ;  /* 0x000000053f073299 */ /* 0x000fc6000801160b */
[----:B------:R-:W-:Y:S02]  /*00f0*/  ULDC.64 UR4, c[0x0][0x328] ;  /* 0x0000ca0000047ab9 */ /* 0x000fe40000000a00 */
[----:B------:R-:W-:Y:S02]  /*0100*/  UISETP.LE.AND UP2, UPT, UR6, UR5, UPT ;  /* 0x000000050600728c */ /* 0x000fe4000bf43270 */
[----:B------:R-:W-:Y:S02]  /*0110*/  ULDC UR10, c[0x0][0x168] ;  /* 0x00005a00000a7ab9 */ /* 0x000fe40000000800 */
[----:B------:R-:W-:Y:S02]  /*0120*/  UIADD3 UR10, UR6, -UR10, URZ ;  /* 0x8000000a060a7290 */ /* 0x000fe4000fffe03f */
[----:B------:R-:W-:Y:S01]  /*0130*/  PLOP3.LUT P0, PT, PT, PT, UP2, 0x40, 0x0 ;  /* 0x000000000000781c */ /* 0x000fe20003f0e828 */
[----:B------:R-:W-:Y:S02]  /*0140*/  ULDC UR5, c[0x0][0x1d0] ;  /* 0x0000740000057ab9 */ /* 0x000fe40000000800 */
[----:B------:R-:W-:-:S04]  /*0150*/  UIADD3 UR5, UR7, UR5, UR10 ;  /* 0x0000000507057290 */ /* 0x000fc8000fffe00a */
[----:B------:R-:W-:-:S06]  /*0160*/  UIADD3 UR7, UR5, UR4, URZ ;  /* 0x0000000405077290 */ /* 0x000fcc000fffe03f */
        /* <DEDUP_REMOVED lines=12> */
.L_x_788:
[----:B------:R-:W-:Y:S02]  /*0230*/  ULDC UR4, c[0x0][0x32c] ;  /* 0x0000cb0000047ab9 */ /* 0x000fe40000000800 */
[----:B------:R-:W-:-:S03]  /*0240*/  UISETP.NE.AND UP0, UPT, UR6, UR4, UPT ;  /* 0x000000040600728c */ /* 0x000fc6000bf05270 */
[----:B------:R-:W-:Y:S02]  /*0250*/  ULDC.64 UR4, c[0x0][0x330] ;  /* 0x0000cc0000047ab9 */ /* 0x000fe40000000a00 */
[----:B------:R-:W-:-:S06]  /*0260*/  UIMAD.WIDE.U32 UR12, UR10, UR4, URZ ;  /* 0x000000040a0c72a5 */ /* 0x000fcc000f8e003f */
[----:B------:R-:W-:Y:S02]  /*0270*/  @UP0 USHF.R.U32.HI UR10, URZ, UR5, UR13 ;  /* 0x000000053f0a0299 */ /* 0x000fe4000801160d */
.L_x_789:
[----:B------:R-:W-:Y:S02]  /*0280*/  ULDC UR4, c[0x0][0x32c] ;  /* 0x0000cb0000047ab9 */ /* 0x000fe40000000800 */
[----:B------:R-:W-:-:S04]  /*0290*/  UIMAD UR4, UR10, UR4, UR4 ;  /* 0x000000040a0472a4 */ /* 0x000fc8000f8e0204 */
[----:B------:R-:W-:-:S04]  /*02a0*/  UISETP.LT.AND UP0, UPT, UR7, UR4, UPT ;  /* 0x000000040700728c */ /* 0x000fc8000bf01270 */
[----:B------:R-:W-:-:S03]  /*02b0*/  USEL UR7, UR7, UR4, UP0 ;  /* 0x0000000407077287 */ /* 0x000fc60008000000 */
.L_x_787:
        /* <DEDUP_REMOVED lines=35> */
.L_x_791:
[----:B------:R-:W-:Y:S02]  /*04f0*/  ULDC UR4, c[0x0][0x32c] ;  /* 0x0000cb0000047ab9 */ /* 0x000fe40000000800 */
[----:B------:R-:W-:-:S03]  /*0500*/  UISETP.NE.AND UP0, UPT, UR4, 0x1, UPT ;  /* 0x000000010400788c */ /* 0x000fc6000bf05270 */
[----:B------:R-:W-:Y:S02]  /*0510*/  ULDC.64 UR4, c[0x0][0x330] ;  /* 0x0000cc0000047ab9 */ /* 0x000fe40000000a00 */
[----:B------:R-:W-:-:S06]  /*0520*/  UIMAD.WIDE.U32 UR12, UR11, UR4, URZ ;  /* 0x000000040b0c72a5 */ /* 0x000fcc000f8e003f */
[----:B------:R-:W-:Y:S02]  /*0530*/  @UP0 USHF.R.U32.HI UR11, URZ, UR5, UR13 ;  /* 0x000000053f0b0299 */ /* 0x000fe4000801160d */
.L_x_792:
[----:B------:R-:W-:Y:S02]  /*0540*/  ULDC UR4, c[0x0][0x32c] ;  /* 0x0000cb0000047ab9 */ /* 0x000fe40000000800 */
[----:B------:R-:W-:-:S04]  /*0550*/  UIMAD UR4, UR11, UR4, URZ ;  /* 0x000000040b0472a4 */ /* 0x000fc8000f8e023f */
[----:B------:R-:W-:-:S04]  /*0560*/  UISETP.LT.AND UP0, UPT, UR10, UR4, UPT ;  /* 0x000000040a00728c */ /* 0x000fc8000bf01270 */
[----:B------:R-:W-:-:S04]  /*0570*/  USEL UR10, UR10, UR4, !UP0 ;  /* 0x000000040a0a7287 */ /* 0x000fc8000c000000 */
.L_x_790:
[----:B------:R-:W-:Y:S01]  /*0580*/  USHF.R.S32.HI UR4, URZ, 0x1f, UR10 ;  /* 0x0000001f3f047899 */ /* 0x000fe2000801140a */
[----:B------:R-:W-:Y:S01]  /*0590*/  PLOP3.LUT P2, PT, PT, PT, PT, 0x80, 0x0 ;  /* 0x000000000000781c */ /* 0x000fe20003f4f070 */
[----:B------:R-:W-:Y:S01]  /*05a0*/  ULDC.64 UR18, c[0x0][0x118] ;  /* 0x0000460000127ab9 */ /* 0x000fe20000000a00 */
[----:B------:R-:W-:Y:S01]  /*05b0*/  CS2R R98, SRZ ;  /* 0x0000000000627805 */ /* 0x000fe2000001ff00 */
[----:B------:R-:W-:Y:S01]  /*05c0*/  ULEA.HI UR10, UR4, UR10, URZ, 0x6 ;  /* 0x0000000a040a7291 */ /* 0x000fe2000f8f303f */
[----:B------:R-:W-:Y:S01]  /*05d0*/  CS2R R96, SRZ ;  /* 0x0000000000607805 */ /* 0x000fe2000001ff00 */
        /* <DEDUP_REMOVED lines=56> */
[----:B------:R-:W-:Y:S02]  /*0960*/  PLOP3.LUT P1, PT, PT, PT, UP3, 0x80, 0x0 ;  /* 0x000000000000781c */ /* 0x000fe40003f2f038 */
[----:B------:R-:W-:Y:S01]  /*0970*/  PLOP3.LUT P0, PT, PT, PT, UP3, 0x80, 0x0 ;  /* 0x000000000000781c */ /* 0x000fe20003f0f038 */
[----:B------:R-:W-:Y:S01]  /*0980*/  ULDC UR4, c[0x0][0x168] ;  /* 0x00005a0000047ab9 */ /* 0x000fe20000000800 */
[----:B------:R-:W-:Y:S01]  /*0990*/  ISETP.NE.AND.EX P6, PT, RZ, c[0x0][0x344], PT, P6 ;  /* 0x0000d100ff007a0c */ /* 0x000fe20003fc5360 */
[----:B------:R-:W-:Y:S02]  /*09a0*/  UIADD3 UR22, UR17, -0x1, URZ ;  /* 0xffffffff11167890 */ /* 0x000fe4000fffe03f */
[----:B------:R-:W-:-:S10]  /*09b0*/  ULDC.64 UR12, c[0x0][0x1e0] ;  /* 0x00007800000c7ab9 */ /* 0x000fd40000000a00 */
[----:B------:R-:W-:-:S04]  /*09c0*/  @P6 IMAD.MOV.U32 R3, RZ, RZ, 0x4 ;  /* 0x00000004ff036424 */ /* 0x000fc800078e00ff */
[----:B------:R-:W-:-:S06]  /*09d0*/  @P6 IMAD.WIDE R18, R0, R3, c[0x0][0x340] ;  /* 0x0000d00000126625 */ /* 0x000fcc00078e0203 */
[----:B------:R2:W3:Y:S01]  /*09e0*/  @P6 LDG.E R18, [R18.64] ;  /* 0x0000001212126981 */ /* 0x0004e2000c1e1900 */
[-C--:B------:R-:W-:Y:S01]  /*09f0*/  LEA.HI R2, R78, R5.reuse, RZ, 0x3 ;  /* 0x000000054e027211 */ /* 0x080fe200078f18ff */
[----:B-1----:R-:W-:Y:S01]  /*0a00*/  IMAD.WIDE.U32 R14, R12, c[0x0][0x1b8], RZ ;  /* 0x00006e000c0e7a25 */ /* 0x002fe200078e00ff */
[----:B------:R-:W-:Y:S01]  /*0a10*/  SHF.R.S32.HI R7, RZ, 0x1f, R12 ;  /* 0x0000001fff077819 */ /* 0x000fe2000001140c */
[----:B------:R-:W-:Y:S01]  /*0a20*/  UIMAD UR4, UR9, UR4, URZ ;  /* 0x00000004090472a4 */ /* 0x000fe2000f8e023f */
[----:B------:R-:W-:Y:S01]  /*0a30*/  LOP3.LUT R4, R2, 0xfffffff8, RZ, 0xc0, !PT ;  /* 0xfffffff802047812 */ /* 0x000fe200078ec0ff */
[----:B------:R-:W-:Y:S01]  /*0a40*/  UISETP.GT.AND UP0, UPT, UR22, UR10, UPT ;  /* 0x0000000a1600728c */ /* 0x000fe2000bf04270 */
[----:B------:R-:W-:Y:S01]  /*0a50*/  SHF.R.S32.HI R8, RZ, 0x3, R2 ;  /* 0x00000003ff087819 */ /* 0x000fe20000011402 */
[----:B------:R-:W-:Y:S01]  /*0a60*/  IMAD R9, R7, c[0x0][0x1b8], RZ ;  /* 0x00006e0007097a24 */ /* 0x000fe200078e02ff */
[----:B------:R-:W-:Y:S01]  /*0a70*/  USHF.L.U32 UR16, UR22, 0x6, URZ ;  /* 0x0000000616107899 */ /* 0x000fe2000800063f */
[----:B------:R-:W-:Y:S01]  /*0a80*/  IMAD.IADD R203, R5, 0x1, -R4 ;  /* 0x0000000105cb7824 */ /* 0x000fe200078e0a04 */
[----:B------:R-:W-:Y:S01]  /*0a90*/  USHF.L.U32 UR15, UR12, 0x6, URZ ;  /* 0x000000060c0f7899 */ /* 0x000fe2000800063f */
[----:B------:R-:W-:Y:S01]  /*0aa0*/  IMAD R9, R12, c[0x0][0x1bc], R9 ;  /* 0x00006f000c097a24 */ /* 0x000fe200078e0209 */
[----:B------:R-:W-:Y:S01]  /*0ab0*/  UMOV UR23, 0x6 ;  /* 0x0000000600177882 */ /* 0x000fe20000000000 */
[----:B------:R-:W-:Y:S01]  /*0ac0*/  IMAD R3, R203, 0x20, R8 ;  /* 0x00000020cb037824 */ /* 0x000fe200078e0208 */
[----:B------:R-:W-:Y:S01]  /*0ad0*/  USHF.L.U64.HI UR9, UR12, UR23, UR13 ;  /* 0x000000170c097299 */ /* 0x000fe2000801020d */
[----:B------:R-:W-:Y:S01]  /*0ae0*/  IMAD.IADD R15, R15, 0x1, R9 ;  /* 0x000000010f0f7824 */ /* 0x000fe200078e0209 */
[----:B------:R-:W-:Y:S01]  /*0af0*/  USHF.L.U32 UR14, UR12, 0x5, URZ ;  /* 0x000000050c0e7899 */ /* 0x000fe2000800063f */
[----:B------:R-:W-:Y:S01]  /*0b00*/  IMAD.SHL.U32 R189, R8, 0x40, RZ ;  /* 0x0000004008bd7824 */ /* 0x000fe200078e00ff */
[----:B------:R-:W-:Y:S01]  /*0b10*/  IADD3 R3, R3, UR8, RZ ;  /* 0x0000000803037c10 */ /* 0x000fe2000fffe0ff */
[----:B------:R-:W-:Y:S01]  /*0b20*/  IMAD.WIDE.U32 R14, R0, c[0x0][0x1c0], R14 ;  /* 0x00007000000e7a25 */ /* 0x000fe200078e000e */
[----:B------:R-:W-:Y:S01]  /*0b30*/  USHF.R.S32.HI UR21, URZ, 0x1f, UR22 ;  /* 0x0000001f3f157899 */ /* 0x000fe20008011416 */
[----:B------:R-:W-:Y:S01]  /*0b40*/  LEA.HI R76, R78, R5, RZ, 0x5 ;  /* 0x000000054e4c7211 */ /* 0x000fe200078f28ff */
[----:B------:R-:W-:Y:S01]  /*0b50*/  UIMAD UR24, UR9, UR22, URZ ;  /* 0x00000016091872a4 */ /* 0x000fe2000f8e023f */
[----:B------:R-:W-:Y:S01]  /*0b60*/  @P1 IMAD.HI.U32 R4, R3, c[0x0][0x2c8], RZ ;  /* 0x0000b20003041a27 */ /* 0x000fe200078e00ff */
[----:B--2---:R-:W-:Y:S01]  /*0b70*/  SHF.R.S32.HI R19, RZ, 0x1f, R0 ;  /* 0x0000001fff137819 */ /* 0x004fe20000011400 */
[----:B------:R-:W-:Y:S01]  /*0b80*/  UMOV UR11, 0x5 ;  /* 0x00000005000b7882 */ /* 0x000fe20000000000 */
[----:B------:R-:W-:Y:S01]  /*0b90*/  LOP3.LUT R189, R189, 0x1c0, RZ, 0xc0, !PT ;  /* 0x000001c0bdbd7812 */ /* 0x000fe200078ec0ff */
[----:B------:R-:W-:Y:S01]  /*0ba0*/  IMAD.MOV.U32 R10, RZ, RZ, R3 ;  /* 0x000000ffff0a7224 */ /* 0x000fe200078e0003 */
[----:B------:R-:W-:Y:S01]  /*0bb0*/  @P0 SHF.R.U32.HI R10, RZ, c[0x0][0x2cc], R4 ;  /* 0x0000b300ff0a0a19 */ /* 0x000fe20000011604 */
[----:B------:R-:W-:Y:S01]  /*0bc0*/  IMAD R9, R19, c[0x0][0x1c0], RZ ;  /* 0x0000700013097a24 */ /* 0x000fe200078e02ff */
[----:B------:R-:W-:-:S02]  /*0bd0*/  UIMAD UR24, UR21, UR15, UR24 ;  /* 0x0000000f151872a4 */ /* 0x000fc4000f8e0218 */
[----:B------:R-:W-:Y:S01]  /*0be0*/  USHF.L.U64.HI UR13, UR12, UR11, UR13 ;  /* 0x0000000b0c0d7299 */ /* 0x000fe2000801020d */
[----:B------:R-:W-:Y:S01]  /*0bf0*/  IMAD R6, R0, c[0x0][0x1c4], R9 ;  /* 0x0000710000067a24 */ /* 0x000fe200078e0209 */
[--C-:B------:R-:W-:Y:S01]  /*0c00*/  SHF.R.S32.HI R9, RZ, 0x1f, R10.reuse ;  /* 0x0000001fff097819 */ /* 0x100fe2000001140a */
[----:B------:R-:W-:Y:S02]  /*0c10*/  IMAD.MOV R4, RZ, RZ, -R10 ;  /* 0x000000ffff047224 */ /* 0x000fe400078e0a0a */
[----:B------:R-:W-:Y:S01]  /*0c20*/  IMAD.IADD R15, R15, 0x1, R6 ;  /* 0x000000010f0f7824 */ /* 0x000fe200078e0206 */
[----:B------:R-:W-:Y:S01]  /*0c30*/  IADD3 R6, R8, UR8, RZ ;  /* 0x0000000808067c10 */ /* 0x000fe2000fffe0ff */
[----:B------:R-:W-:Y:S02]  /*0c40*/  IMAD R4, R4, c[0x0][0x2c4], R3 ;  /* 0x0000b10004047a24 */ /* 0x000fe400078e0203 */
[----:B------:R-:W-:Y:S01]  /*0c50*/  IMAD R9, R9, c[0x0][0x1b0], RZ ;  /* 0x00006c0009097a24 */ /* 0x000fe200078e02ff */
[----:B------:R-:W-:Y:S01]  /*0c60*/  ISETP.GE.AND P1, PT, R6, UR4, PT ;  /* 0x0000000406007c0c */ /* 0x000fe2000bf26270 */
[----:B------:R-:W-:Y:S01]  /*0c70*/  IMAD.WIDE.U32 R14, R10, c[0x0][0x1b0], R14 ;  /* 0x00006c000a0e7a25 */ /* 0x000fe200078e000e */
[----:B------:R-:W-:-:S03]  /*0c80*/  SHF.R.S32.HI R3, RZ, 0x1f, R4 ;  /* 0x0000001fff037819 */ /* 0x000fc60000011404 */
[----:B------:R-:W-:Y:S02]  /*0c90*/  IMAD R9, R10, c[0x0][0x1b4], R9 ;  /* 0x00006d000a097a24 */ /* 0x000fe400078e0209 */
[----:B------:R-:W-:Y:S02]  /*0ca0*/  IMAD R3, R3, c[0x0][0x1a8], RZ ;  /* 0x00006a0003037a24 */ /* 0x000fe400078e02ff */
[----:B------:R-:W-:Y:S01]  /*0cb0*/  IMAD.IADD R15, R15, 0x1, R9 ;  /* 0x000000010f0f7824 */ /* 0x000fe200078e0209 */
[----:B------:R-:W-:Y:S01]  /*0cc0*/  SHF.R.S32.HI R9, RZ, 0x1f, R8 ;  /* 0x0000001fff097819 */ /* 0x000fe20000011408 */
[C---:B------:R-:W-:Y:S02]  /*0cd0*/  IMAD R3, R4.reuse, c[0x0][0x1ac], R3 ;  /* 0x00006b0004037a24 */ /* 0x040fe400078e0203 */
[----:B------:R-:W-:-:S04]  /*0ce0*/  IMAD.WIDE.U32 R14, R4, c[0x0][0x1a8], R14 ;  /* 0x00006a00040e7a25 */ /* 0x000fc800078e000e */
[----:B------:R-:W-:Y:S01]  /*0cf0*/  IMAD.SHL.U32 R10, R203, 0x8, RZ ;  /* 0x00000008cb0a7824 */ /* 0x000fe200078e00ff */
[----:B------:R-:W-:Y:S01]  /*0d00*/  LEA R17, P0, R14, c[0x0][0x160], 0x1 ;  /* 0x000058000e117a11 */ /* 0x000fe200078008ff */
[----:B------:R-:W-:Y:S01]  /*0d10*/  IMAD.IADD R16, R15, 0x1, R3 ;  /* 0x000000010f107824 */ /* 0x000fe200078e0203 */
[----:B------:R-:W-:Y:S01]  /*0d20*/  IADD3 R3, R6, 0x40, RZ ;  /* 0x0000004006037810 */ /* 0x000fe20007ffe0ff */
[----:B------:R-:W-:Y:S01]  /*0d30*/  IMAD R13, R9, c[0x0][0x1e0], RZ ;  /* 0x00007800090d7a24 */ /* 0x000fe200078e02ff */
[----:B------:R-:W-:Y:S01]  /*0d40*/  LOP3.LUT R4, R189, 0x38, R10, 0xf8, !PT ;  /* 0x00000038bd047812 */ /* 0x000fe200078ef80a */
[----:B------:R-:W1:Y:S01]  /*0d50*/  SHFL.IDX PT, R24, R17, RZ, 0x181f ;  /* 0x00181fff11187589 */ /* 0x000e6200000e0000 */
[----:B------:R-:W-:Y:S01]  /*0d60*/  LEA.HI.X R16, R14, c[0x0][0x164], R16, 0x1, P0 ;  /* 0x000059000e107a11 */ /* 0x000fe200000f0c10 */
[----:B------:R-:W-:Y:S01]  /*0d70*/  IMAD R9, R9, c[0x0][0x208], RZ ;  /* 0x0000820009097a24 */ /* 0x000fe200078e02ff */
[----:B------:R-:W-:Y:S02]  /*0d80*/  SHF.R.U32.HI R189, RZ, 0x3, R189 ;  /* 0x00000003ffbd7819 */ /* 0x000fe400000116bd */
[----:B------:R-:W-:Y:S01]  /*0d90*/  LEA.HI R14, R78, R5, RZ, 0x6 ;  /* 0x000000054e0e7211 */ /* 0x000fe200078f30ff */
[----:B------:R-:W2:Y:S01]  /*0da0*/  SHFL.IDX PT, R25, R16, RZ, 0x181f ;  /* 0x00181fff10197589 */ /* 0x000ea200000e0000 */
[----:B------:R-:W-:Y:S01]  /*0db0*/  LOP3.LUT R189, R4, R189, RZ, 0x3c, !PT ;  /* 0x000000bd04bd7212 */ /* 0x000fe200078e3cff */
[----:B------:R-:W-:Y:S01]  /*0dc0*/  IMAD R9, R8, c[0x0][0x20c], R9 ;  /* 0x0000830008097a24 */ /* 0x000fe200078e0209 */
[----:B------:R-:W-:Y:S01]  /*0dd0*/  IADD3 R4, R6, 0x20, RZ ;  /* 0x0000002006047810 */ /* 0x000fe20007ffe0ff */
[----:B------:R-:W-:Y:S01]  /*0de0*/  IMAD.SHL.U32 R14, R14, 0x8, RZ ;  /* 0x000000080e0e7824 */ /* 0x000fe200078e00ff */
[----:B------:R-:W-:Y:S01]  /*0df0*/  ISETP.GE.AND P2, PT, R3, UR4, PT ;  /* 0x0000000403007c0c */ /* 0x000fe2000bf46270 */
[----:B------:R-:W-:Y:S01]  /*0e00*/  SHFL.IDX PT, R23, R16, 0x1, 0x181f ;  /* 0x00381f0010177f89 */ /* 0x000fe200000e0000 */
[----:B------:R-:W-:-:S02]  /*0e10*/  ISETP.GE.AND P0, PT, R4, UR4, PT ;  /* 0x0000000404007c0c */ /* 0x000fc4000bf06270 */
[C---:B------:R-:W-:Y:S02]  /*0e20*/  IADD3 R4, R10.reuse, 0x40, RZ ;  /* 0x000000400a047810 */ /* 0x040fe40007ffe0ff */
[----:B------:R-:W-:Y:S02]  /*0e30*/  IADD3 R3, R10, 0x80, RZ ;  /* 0x000000800a037810 */ /* 0x000fe40007ffe0ff */
[----:B------:R-:W-:Y:S01]  /*0e40*/  LOP3.LUT R189, R189, 0xfffffe00, R14, 0xf8, !PT ;  /* 0xfffffe00bdbd7812 */ /* 0x000fe200078ef80e */
[----:B------:R-:W-:Y:S01]  /*0e50*/  IMAD R14, R8, c[0x0][0x1e4], R13 ;  /* 0x00007900080e7a24 */ /* 0x000fe200078e020d */
[----:B------:R-:W-:Y:S02]  /*0e60*/  @!P1 SHF.R.S32.HI R13, RZ, 0x1f, R4 ;  /* 0x0000001fff0d9819 */ /* 0x000fe40000011404 */
[----:B------:R-:W-:Y:S01]  /*0e70*/  @!P1 SHF.R.S32.HI R22, RZ, 0x1f, R3 ;  /* 0x0000001fff169819 */ /* 0x000fe20000011403 */
[----:B------:R-:W-:Y:S01]  /*0e80*/  IMAD.SHL.U32 R132, R189, 0x2, RZ ;  /* 0x00000002bd847824 */ /* 0x000fe200078e00ff */
[----:B------:R-:W-:-:S02]  /*0e90*/  @!P1 LEA.HI R20, R13, R4, RZ, 0x3 ;  /* 0x000000040d149211 */ /* 0x000fc400078f18ff */
[----:B------:R-:W-:Y:S02]  /*0ea0*/  @!P1 LEA.HI R13, R22, R3, RZ, 0x3 ;  /* 0x00000003160d9211 */ /* 0x000fe400078f18ff */
[----:B------:R-:W4:Y:S01]  /*0eb0*/  SHFL.IDX PT, R22, R17, 0x1, 0x181f ;  /* 0x00381f0011167f89 */ /* 0x000f2200000e0000 */
[----:B------:R-:W-:Y:S02]  /*0ec0*/  ISETP.GE.AND P3, PT, R10, c[0x0][0x198], PT ;  /* 0x000066000a007a0c */ /* 0x000fe40003f66270 */
[--C-:B------:R-:W-:Y:S02]  /*0ed0*/  SHF.R.S32.HI R11, RZ, 0x1f, R10.reuse ;  /* 0x0000001fff0b7819 */ /* 0x100fe4000001140a */
[----:B------:R-:W-:Y:S02]  /*0ee0*/  ISETP.GE.AND P4, PT, R4, c[0x0][0x198], PT ;  /* 0x0000660004007a0c */ /* 0x000fe40003f86270 */
[----:B-1----:R-:W-:Y:S01]  /*0ef0*/  @!P1 LEA R28, P5, R10, R24, 0x1 ;  /* 0x000000180a1c9211 */ /* 0x002fe200078a08ff */
[----:B------:R-:W-:Y:S01]  /*0f00*/  IMAD.WIDE.U32 R26, R8, c[0x0][0x1e0], R10 ;  /* 0x00007800081a7a25 */ /* 0x000fe200078e000a */
[----:B------:R-:W-:-:S02]  /*0f10*/  @!P1 LOP3.LUT R20, R20, 0xfffffff8, RZ, 0xc0, !PT ;  /* 0xfffffff814149812 */ /* 0x000fc400078ec0ff */
[----:B--2---:R-:W-:Y:S01]  /*0f20*/  @!P1 LEA.HI.X R29, R10, R25, R11, 0x1, P5 ;  /* 0x000000190a1d9211 */ /* 0x004fe200028f0c0b */
[----:B------:R-:W-:Y:S01]  /*0f30*/  IMAD.IADD R15, R27, 0x1, R14 ;  /* 0x000000011b0f7824 */ /* 0x000fe200078e020e */
[----:B------:R-:W-:Y:S01]  /*0f40*/  @!P1 LOP3.LUT R13, R13, 0xfffffff8, RZ, 0xc0, !PT ;  /* 0xfffffff80d0d9812 */ /* 0x000fe200078ec0ff */
[--C-:B------:R-:W-:Y:S01]  /*0f50*/  @!P1 IMAD.WIDE R20, R20, 0x2, R24.reuse ;  /* 0x0000000214149825 */ /* 0x100fe200078e0218 */
[----:B------:R-:W-:Y:S01]  /*0f60*/  ISETP.GE.AND P5, PT, R3, c[0x0][0x198], PT ;  /* 0x0000660003007a0c */ /* 0x000fe20003fa6270 */
[----:B------:R1:W-:Y:S01]  /*0f70*/  @!P1 LDGSTS.E.BYPASS.LTC128B.128 [R132+0x18100], [R28.64], !P3 ;  /* 0x181000001c849fae */ /* 0x0003e2000d901d52 */
[----:B------:R-:W-:Y:S01]  /*0f80*/  IADD3 R6, R6, 0x60, RZ ;  /* 0x0000006006067810 */ /* 0x000fe20007ffe0ff */
[----:B------:R-:W-:Y:S01]  /*0f90*/  @!P1 IMAD.WIDE R30, R13, 0x2, R24 ;  /* 0x000000020d1e9825 */ /* 0x000fe200078e0218 */
[----:B------:R-:W-:Y:S01]  /*0fa0*/  IADD3 R200, R132, 0x100, RZ ;  /* 0x0000010084c87810 */ /* 0x000fe20007ffe0ff */
[----:B------:R2:W-:Y:S02]  /*0fb0*/  @!P1 LDGSTS.E.BYPASS.LTC128B.128 [R132+0x1c100], [R20.64], !P4 ;  /* 0x1c10000014849fae */ /* 0x0005e4000e101d52 */
[----:B------:R-:W-:-:S02]  /*0fc0*/  IMAD.MOV.U32 R14, RZ, RZ, R26 ;  /* 0x000000ffff0e7224 */ /* 0x000fc400078e001a */
[----:B------:R-:W-:Y:S02]  /*0fd0*/  IMAD R13, R7, c[0x0][0x1e8], RZ ;  /* 0x00007a00070d7a24 */ /* 0x000fe400078e02ff */
[----:B------:R-:W-:Y:S02]  /*0fe0*/  IMAD.WIDE.U32 R14, R12, c[0x0][0x1e8], R14 ;  /* 0x00007a000c0e7a25 */ /* 0x000fe400078e000e */
[----:B------:R5:W-:Y:S01]  /*0ff0*/  @!P1 LDGSTS.E.BYPASS.LTC128B.128 [R132+0x20100], [R30.64], !P5 ;  /* 0x201000001e849fae */ /* 0x000be2000e901d52 */
[----:B----4-:R-:W-:Y:S01]  /*1000*/  @!P0 LEA R24, P1, R10, R22, 0x1 ;  /* 0x000000160a188211 */ /* 0x010fe200078208ff */
[----:B------:R-:W-:Y:S02]  /*1010*/  IMAD R192, R12, c[0x0][0x1ec], R13 ;  /* 0x00007b000cc07a24 */ /* 0x000fe400078e020d */
[----:B------:R-:W-:Y:S01]  /*1020*/  IMAD.WIDE.U32 R26, R8, c[0x0][0x208], R10 ;  /* 0x00008200081a7a25 */ /* 0x000fe200078e000a */
[----:B------:R-:W-:Y:S02]  /*1030*/  @!P0 LEA.HI.X R25, R10, R23, R11, 0x1, P1 ;  /* 0x000000170a198211 */ /* 0x000fe400008f0c0b */
[----:B------:R-:W-:Y:S01]  /*1040*/  ISETP.GE.AND P1, PT, R6, UR4, PT ;  /* 0x0000000406007c0c */ /* 0x000fe2000bf26270 */
[----:B------:R-:W-:Y:S01]  /*1050*/  IMAD.IADD R193, R15, 0x1, R192 ;  /* 0x000000010fc17824 */ /* 0x000fe200078e02c0 */
[----:B------:R-:W-:Y:S01]  /*1060*/  @!P0 SHF.R.S32.HI R15, RZ, 0x1f, R4 ;  /* 0x0000001fff0f8819 */ /* 0x000fe20000011404 */
[----:B------:R-:W-:Y:S01]  /*1070*/  IMAD.MOV.U32 R192, RZ, RZ, R14 ;  /* 0x000000ffffc07224 */ /* 0x000fe200078e000e */
[----:B------:R-:W-:Y:S01]  /*1080*/  @!P0 SHF.R.S32.HI R14, RZ, 0x1f, R3 ;  /* 0x0000001fff0e8819 */ /* 0x000fe20000011403 */
[----:B------:R-:W-:Y:S01]  /*1090*/  IMAD R7, R7, c[0x0][0x210], RZ ;  /* 0x0000840007077a24 */ /* 0x000fe200078e02ff */
[-C--:B------:R-:W-:Y:S01]  /*10a0*/  @!P0 LEA.HI R15, R15, R4.reuse, RZ, 0x3 ;  /* 0x000000040f0f8211 */ /* 0x080fe200078f18ff */
[----:B------:R-:W-:Y:S01]  /*10b0*/  IMAD.IADD R27, R27, 0x1, R9 ;  /* 0x000000011b1b7824 */ /* 0x000fe200078e0209 */
[-C--:B------:R-:W-:Y:S01]  /*10c0*/  @!P0 LEA.HI R14, R14, R3.reuse, RZ, 0x3 ;  /* 0x000000030e0e8211 */ /* 0x080fe200078f18ff */
[C---:B------:R-:W-:Y:S01]  /*10d0*/  IMAD R7, R12.reuse, c[0x0][0x214], R7 ;  /* 0x000085000c077a24 */ /* 0x040fe200078e0207 */
[----:B------:R-:W-:Y:S01]  /*10e0*/  @!P2 SHF.R.S32.HI R9, RZ, 0x1f, R4 ;  /* 0x0000001fff09a819 */ /* 0x000fe20000011404 */
[----:B------:R-:W-:Y:S01]  /*10f0*/  IMAD.WIDE.U32 R12, R12, c[0x0][0x210], R26 ;  /* 0x000084000c0c7a25 */ /* 0x000fe200078e001a */
[----:B--2---:R-:W-:Y:S01]  /*1100*/  SHFL.IDX PT, R20, R17, 0x2, 0x181f ;  /* 0x00581f0011147f89 */ /* 0x004fe200000e0000 */
[----:B------:R-:W-:Y:S01]  /*1110*/  @!P2 SHF.R.S32.HI R6, RZ, 0x1f, R3 ;  /* 0x0000001fff06a819 */ /* 0x000fe20000011403 */
[----:B------:R-:W-:Y:S01]  /*1120*/  @UP0 UIADD3 UR4, UR17, -0x2, URZ ;  /* 0xfffffffe11040890 */ /* 0x000fe2000fffe03f */
[----:B------:R-:W-:Y:S01]  /*1130*/  @!P0 LOP3.LUT R15, R15, 0xfffffff8, RZ, 0xc0, !PT ;  /* 0xfffffff80f0f8812 */ /* 0x000fe200078ec0ff */
[----:B------:R-:W2:Y:S01]  /*1140*/  SHFL.IDX PT, R21, R16, 0x2, 0x181f ;  /* 0x00581f0010157f89 */ /* 0x000ea200000e0000 */
[----:B------:R-:W-:Y:S01]  /*1150*/  @!P0 LOP3.LUT R27, R14, 0xfffffff8, RZ, 0xc0, !PT ;  /* 0xfffffff80e1b8812 */ /* 0x000fe200078ec0ff */
[----:B------:R-:W-:Y:S01]  /*1160*/  @UP0 USHF.R.S32.HI UR5, URZ, 0x1f, UR4 ;  /* 0x0000001f3f050899 */ /* 0x000fe20008011404 */
[----:B------:R-:W-:Y:S01]  /*1170*/  @!P2 LEA.HI R9, R9, R4, RZ, 0x3 ;  /* 0x000000040909a211 */ /* 0x000fe200078f18ff */
[----:B-----5:R4:W5:Y:S01]  /*1180*/  SHFL.IDX PT, R30, R17, 0x3, 0x181f ;  /* 0x00781f00111e7f89 */ /* 0x02096200000e0000 */
[-C--:B------:R-:W-:Y:S01]  /*1190*/  @!P2 LEA.HI R6, R6, R3.reuse, RZ, 0x3 ;  /* 0x000000030606a211 */ /* 0x080fe200078f18ff */
[--C-:B------:R-:W-:Y:S01]  /*11a0*/  @!P0 IMAD.WIDE R32, R15, 0x2, R22.reuse ;  /* 0x000000020f208825 */ /* 0x100fe200078e0216 */
[----:B------:R-:W-:Y:S01]  /*11b0*/  @!P2 LOP3.LUT R9, R9, 0xfffffff8, RZ, 0xc0, !PT ;  /* 0xfffffff80909a812 */ /* 0x000fe200078ec0ff */
[----:B------:R-:W5:Y:S01]  /*11c0*/  SHFL.IDX PT, R31, R16, 0x3, 0x181f ;  /* 0x00781f00101f7f89 */ /* 0x000f6200000e0000 */
[----:B-1----:R-:W-:Y:S01]  /*11d0*/  @!P2 LOP3.LUT R29, R6, 0xfffffff8, RZ, 0xc0, !PT ;  /* 0xfffffff8061da812 */ /* 0x002fe200078ec0ff */
[----:B------:R-:W-:Y:S01]  /*11e0*/  @!P0 IMAD.WIDE R34, R27, 0x2, R22 ;  /* 0x000000021b228825 */ /* 0x000fe200078e0216 */
[----:B------:R-:W-:Y:S01]  /*11f0*/  @!P1 SHF.R.S32.HI R6, RZ, 0x1f, R3 ;  /* 0x0000001fff069819 */ /* 0x000fe20000011403 */
[----:B------:R1:W-:Y:S03]  /*1200*/  @!P0 LDGSTS.E.BYPASS.LTC128B.128 [R132+0x19100], [R24.64], !P3 ;  /* 0x1910000018848fae */ /* 0x0003e6000d901d52 */
[----:B------:R-:W-:Y:S01]  /*1210*/  @!P1 LEA.HI R6, R6, R3, RZ, 0x3 ;  /* 0x0000000306069211 */ /* 0x000fe200078f18ff */
[----:B------:R3:W-:Y:S04]  /*1220*/  @!P0 LDGSTS.E.BYPASS.LTC128B.128 [R132+0x1d100], [R32.64], !P4 ;  /* 0x1d10000020848fae */ /* 0x0007e8000e101d52 */
[----:B------:R3:W-:Y:S01]  /*1230*/  @!P0 LDGSTS.E.BYPASS.LTC128B.128 [R132+0x21100], [R34.64], !P5 ;  /* 0x2110000022848fae */ /* 0x0007e2000e901d52 */
[----:B--2---:R-:W-:Y:S01]  /*1240*/  @!P2 IMAD.WIDE R14, R9, 0x2, R20 ;  /* 0x00000002090ea825 */ /* 0x004fe200078e0214 */
[----:B------:R-:W-:-:S02]  /*1250*/  @!P1 SHF.R.S32.HI R9, RZ, 0x1f, R4 ;  /* 0x0000001fff099819 */ /* 0x000fc40000011404 */
[----:B----4-:R-:W-:Y:S01]  /*1260*/  @!P1 LOP3.LUT R17, R6, 0xfffffff8, RZ, 0xc0, !PT ;  /* 0xfffffff806119812 */ /* 0x010fe200078ec0ff */
[----:B------:R-:W-:Y:S01]  /*1270*/  @!P2 IMAD.WIDE R22, R29, 0x2, R20 ;  /* 0x000000021d16a825 */ /* 0x000fe200078e0214 */
[C---:B------:R-:W-:Y:S02]  /*1280*/  @!P2 LEA R20, P0, R10.reuse, R20, 0x1 ;  /* 0x000000140a14a211 */ /* 0x040fe400078008ff */
[----:B------:R-:W-:Y:S01]  /*1290*/  @!P1 LEA.HI R9, R9, R4, RZ, 0x3 ;  /* 0x0000000409099211 */ /* 0x000fe200078f18ff */
[----:B------:R-:W-:Y:S01]  /*12a0*/  IMAD.U32 R6, RZ, RZ, UR16 ;  /* 0x00000010ff067e24 */ /* 0x000fe2000f8e00ff */
[C-C-:B------:R-:W-:Y:S02]  /*12b0*/  @!P2 LEA.HI.X R21, R10.reuse, R21, R11.reuse, 0x1, P0 ;  /* 0x000000150a15a211 */ /* 0x140fe400000f0c0b */
[C---:B-----5:R-:W-:Y:S02]  /*12c0*/  @!P1 LEA R26, P0, R10.reuse, R30, 0x1 ;  /* 0x0000001e0a1a9211 */ /* 0x060fe400078008ff */
[----:B------:R-:W-:Y:S01]  /*12d0*/  @!P1 LOP3.LUT R9, R9, 0xfffffff8, RZ, 0xc0, !PT ;  /* 0xfffffff809099812 */ /* 0x000fe200078ec0ff */
[----:B------:R2:W-:Y:S01]  /*12e0*/  @!P2 LDGSTS.E.BYPASS.LTC128B.128 [R132+0x1a100], [R20.64], !P3 ;  /* 0x1a1000001484afae */ /* 0x0005e2000d901d52 */
[----:B------:R-:W-:Y:S01]  /*12f0*/  @!P1 LEA.HI.X R27, R10, R31, R11, 0x1, P0 ;  /* 0x0000001f0a1b9211 */ /* 0x000fe200000f0c0b */
[----:B------:R-:W-:Y:S01]  /*1300*/  IMAD.U32 R11, RZ, RZ, UR14 ;  /* 0x0000000eff0b7e24 */ /* 0x000fe2000f8e00ff */
[----:B------:R-:W-:Y:S01]  /*1310*/  PLOP3.LUT P0, PT, PT, PT, UP0, 0x80, 0x0 ;  /* 0x000000000000781c */ /* 0x000fe20003f0f008 */
[----:B-1----:R-:W-:Y:S01]  /*1320*/  @!P1 IMAD.WIDE R24, R9, 0x2, R30 ;  /* 0x0000000209189825 */ /* 0x002fe200078e021e */
[----:B------:R1:W-:Y:S01]  /*1330*/  @!P2 LDGSTS.E.BYPASS.LTC128B.128 [R132+0x1e100], [R14.64], !P4 ;  /* 0x1e1000000e84afae */ /* 0x0003e2000e101d52 */
[----:B------:R-:W-:-:S02]  /*1340*/  IADD3 R8, -R6, c[0x0][0x1d0], -R8 ;  /* 0x0000740006087a10 */ /* 0x000fc40007ffe908 */
[----:B------:R-:W-:Y:S01]  /*1350*/  @!P1 IMAD.WIDE R30, R17, 0x2, R30 ;  /* 0x00000002111e9825 */ /* 0x000fe200078e021e */
[----:B------:R4:W-:Y:S01]  /*1360*/  @!P2 LDGSTS.E.BYPASS.LTC128B.128 [R132+0x22100], [R22.64], !P5 ;  /* 0x221000001684afae */ /* 0x0009e2000e901d52 */
[----:B------:R-:W-:Y:S02]  /*1370*/  PLOP3.LUT P2, PT, PT, PT, UP0, 0x80, 0x0 ;  /* 0x000000000000781c */ /* 0x000fe40003f4f008 */
[----:B------:R-:W-:Y:S01]  /*1380*/  IMAD.U32 R17, RZ, RZ, UR4 ;  /* 0x00000004ff117e24 */ /* 0x000fe2000f8e00ff */
[----:B------:R5:W-:Y:S01]  /*1390*/  @!P1 LDGSTS.E.BYPASS.LTC128B.128 [R132+0x1b100], [R26.64], !P3 ;  /* 0x1b1000001a849fae */ /* 0x000be2000d901d52 */
[----:B------:R-:W-:Y:S01]  /*13a0*/  @UP0 UIMAD UR4, UR9, UR4, URZ ;  /* 0x00000004090402a4 */ /* 0x000fe2000f8e023f */
[----:B------:R-:W-:Y:S01]  /*13b0*/  PLOP3.LUT P3, PT, PT, PT, UP0, 0x80, 0x0 ;  /* 0x000000000000781c */ /* 0x000fe20003f6f008 */
[----:B------:R-:W-:Y:S01]  /*13c0*/  IMAD.U32 R9, RZ, RZ, UR22 ;  /* 0x00000016ff097e24 */ /* 0x000fe2000f8e00ff */
[----:B------:R5:W-:Y:S01]  /*13d0*/  @!P1 LDGSTS.E.BYPASS.LTC128B.128 [R132+0x1f100], [R24.64], !P4 ;  /* 0x1f10000018849fae */ /* 0x000be2000e101d52 */
[----:B------:R-:W-:Y:S01]  /*13e0*/  ISETP.GE.AND P4, PT, R8, 0x1, PT ;  /* 0x000000010800780c */ /* 0x000fe20003f86270 */
[----:B------:R-:W-:-:S02]  /*13f0*/  @UP0 UIMAD UR4, UR5, UR15, UR4 ;  /* 0x0000000f050402a4 */ /* 0x000fc4000f8e0204 */
[----:B------:R1:W-:Y:S01]  /*1400*/  @!P1 LDGSTS.E.BYPASS.LTC128B.128 [R132+0x23100], [R30.64], !P5 ;  /* 0x231000001e849fae */ /* 0x0003e2000e901d52 */
[----:B------:R-:W-:Y:S02]  /*1410*/  PLOP3.LUT P5, PT, PT, PT, UP0, 0x80, 0x0 ;  /* 0x000000000000781c */ /* 0x000fe40003faf008 */
[----:B------:R-:W-:Y:S01]  /*1420*/  PLOP3.LUT P1, PT, PT, PT, UP0, 0x80, 0x0 ;  /* 0x000000000000781c */ /* 0x000fe20003f2f008 */
[----:B------:R-:W0:Y:S01]  /*1430*/  LDGDEPBAR ;  /* 0x00000000000079af */ /* 0x000e220000000000 */
[----:B--2---:R-:W-:Y:S02]  /*1440*/  IMAD.IADD R21, R13, 0x1, R7 ;  /* 0x000000010d157824 */ /* 0x004fe400078e0207 */
[----:B------:R-:W-:Y:S02]  /*1450*/  IMAD.U32 R7, RZ, RZ, UR14 ;  /* 0x0000000eff077e24 */ /* 0x000fe4000f8e00ff */
[----:B------:R-:W-:Y:S01]  /*1460*/  IMAD.MOV.U32 R20, RZ, RZ, R12 ;  /* 0x000000ffff147224 */ /* 0x000fe200078e000c */
[----:B---3--:R-:W-:Y:S01]  /*1470*/  @P6 SHF.R.S32.HI R191, RZ, 0x1f, R18 ;  /* 0x0000001fffbf6819 */ /* 0x008fe20000011412 */
[----:B------:R-:W-:-:S02]  /*1480*/  @!P6 IMAD.MOV.U32 R191, RZ, RZ, R19 ;  /* 0x000000ffffbfe224 */ /* 0x000fc400078e0013 */
[----:B------:R-:W-:Y:S02]  /*1490*/  @P6 IMAD.MOV.U32 R190, RZ, RZ, R18 ;  /* 0x000000ffffbe6224 */ /* 0x000fe400078e0012 */
[----:B------:R-:W-:Y:S01]  /*14a0*/  @!P6 IMAD.MOV.U32 R190, RZ, RZ, R0 ;  /* 0x000000ffffbee224 */ /* 0x000fe200078e0000 */
[----:B------:R-:W-:Y:S01]  /*14b0*/  BAR.SYNC.DEFER_BLOCKING 0x0 ;  /* 0x0000000000007b1d */ /* 0x000fe20000010000 */
[----:B------:R-:W-:Y:S01]  /*14c0*/  IMAD R199, R191, c[0x0][0x1f0], RZ ;  /* 0x00007c00bfc77a24 */ /* 0x000fe200078e02ff */
[----:B------:R-:W-:Y:S01]  /*14d0*/  PLOP3.LUT P6, PT, PT, PT, UP0, 0x80, 0x0 ;  /* 0x000000000000781c */ /* 0x000fe20003fcf008 */
[----:B------:R-:W-:-:S04]  /*14e0*/  IMAD.WIDE.U32 R192, R190, c[0x0][0x1f0], R192 ;  /* 0x00007c00bec07a25 */ /* 0x000fc800078e00c0 */
[----:B------:R-:W-:Y:S02]  /*14f0*/  IMAD R199, R190, c[0x0][0x1f4], R199 ;  /* 0x00007d00bec77a24 */ /* 0x000fe400078e02c7 */
[----:B------:R-:W-:Y:S02]  /*1500*/  IMAD.MOV.U32 R198, RZ, RZ, R192 ;  /* 0x000000ffffc67224 */ /* 0x000fe400078e00c0 */
[----:B------:R-:W-:Y:S02]  /*1510*/  IMAD.IADD R199, R193, 0x1, R199 ;  /* 0x00000001c1c77824 */ /* 0x000fe400078e02c7 */
[----:B------:R-:W-:Y:S02]  /*1520*/  IMAD.U32 R18, RZ, RZ, UR13 ;  /* 0x0000000dff127e24 */ /* 0x000fe4000f8e00ff */
[----:B------:R-:W-:Y:S01]  /*1530*/  @P0 IMAD.WIDE.U32 R16, R17, UR15, R198 ;  /* 0x0000000f11100c25 */ /* 0x000fe2000f8e00c6 */
[----:B------:R-:W-:-:S03]  /*1540*/  ISETP.GT.AND P0, PT, R8, 0x20, PT ;  /* 0x000000200800780c */ /* 0x000fc60003f04270 */
[----:B----4-:R-:W-:Y:S01]  /*1550*/  IMAD.WIDE.U32 R22, R9, UR15, R198 ;  /* 0x0000000f09167c25 */ /* 0x010fe2000f8e00c6 */
[----:B-1----:R-:W-:Y:S02]  /*1560*/  @P6 LEA R14, P6, R16, c[0x0][0x1c8], 0x1 ;  /* 0x00007200100e6a11 */ /* 0x002fe400078c08ff */
[----:B------:R-:W-:Y:S01]  /*1570*/  @P5 IADD3 R15, R17, UR4, RZ ;  /* 0x00000004110f5c10 */ /* 0x000fe2000fffe0ff */
[----:B------:R-:W-:Y:S01]  /*1580*/  IMAD R195, R191, c[0x0][0x218], RZ ;  /* 0x00008600bfc37a24 */ /* 0x000fe200078e02ff */
[----:B------:R-:W-:Y:S01]  /*1590*/  @P2 LEA R0, P2, R11, R14, 0x1 ;  /* 0x0000000e0b002211 */ /* 0x000fe200078408ff */
[----:B------:R-:W-:Y:S01]  /*15a0*/  ULDC.64 UR4, c[0x0][0x208] ;  /* 0x0000820000047ab9 */ /* 0x000fe20000000a00 */
[----:B------:R-:W-:Y:S01]  /*15b0*/  IADD3 R9, R23, UR24, RZ ;  /* 0x0000001817097c10 */ /* 0x000fe2000fffe0ff */
[----:B------:R-:W-:Y:S01]  /*15c0*/  USHF.L.U32 UR24, UR4, 0x6, URZ ;  /* 0x0000000604187899 */ /* 0x000fe2000800063f */
[----:B------:R-:W-:Y:S01]  /*15d0*/  IMAD R195, R190, c[0x0][0x21c], R195 ;  /* 0x00008700bec37a24 */ /* 0x000fe200078e02c3 */
[----:B------:R-:W-:Y:S01]  /*15e0*/  @P0 IADD3 R12, P5, R22, UR14, RZ ;  /* 0x0000000e160c0c10 */ /* 0x000fe2000ffbe0ff */
[----:B------:R-:W-:Y:S01]  /*15f0*/  USHF.L.U64.HI UR23, UR4, UR23, UR5 ;  /* 0x0000001704177299 */ /* 0x000fe20008010205 */
[----:B------:R-:W-:Y:S01]  /*1600*/  IMAD.WIDE.U32 R190, R190, c[0x0][0x218], R20 ;  /* 0x00008600bebe7a25 */ /* 0x000fe200078e0014 */
[----:B------:R-:W-:Y:S01]  /*1610*/  USHF.L.U64.HI UR11, UR4, UR11, UR5 ;  /* 0x0000000b040b7299 */ /* 0x000fe20008010205 */
[----:B------:R-:W-:Y:S01]  /*1620*/  @P3 LEA.HI.X R15, R16, c[0x0][0x1cc], R15, 0x1, P6 ;  /* 0x00007300100f3a11 */ /* 0x000fe200030f0c0f */
[----:B------:R-:W-:Y:S01]  /*1630*/  UIMAD UR12, UR23, UR22, URZ ;  /* 0x00000016170c72a4 */ /* 0x000fe2000f8e023f */
[C---:B------:R-:W-:Y:S01]  /*1640*/  @P4 LEA R16, P3, R22.reuse, c[0x0][0x1c8], 0x1 ;  /* 0x0000720016104a11 */ /* 0x040fe200078608ff */
[----:B------:R-:W-:Y:S01]  /*1650*/  IMAD.IADD R195, R191, 0x1, R195 ;  /* 0x00000001bfc37824 */ /* 0x000fe200078e02c3 */
[----:B------:R-:W-:Y:S01]  /*1660*/  @P1 LEA.HI.X R7, R7, R15, R18, 0x1, P2 ;  /* 0x0000000f07071211 */ /* 0x000fe200010f0c12 */
[----:B------:R-:W-:Y:S01]  /*1670*/  IMAD.MOV.U32 R194, RZ, RZ, R190 ;  /* 0x000000ffffc27224 */ /* 0x000fe200078e00be */
[----:B------:R-:W-:Y:S01]  /*1680*/  @P4 LEA.HI.X R17, R22, c[0x0][0x1cc], R9, 0x1, P3 ;  /* 0x0000730016114a11 */ /* 0x000fe200018f0c09 */
[----:B------:R-:W-:Y:S01]  /*1690*/  UIMAD UR12, UR21, UR24, UR12 ;  /* 0x00000018150c72a4 */ /* 0x000fe2000f8e020c */
[----:B------:R-:W-:Y:S01]  /*16a0*/  ISETP.GE.AND P3, PT, R10, c[0x0][0x1d4], PT ;  /* 0x000075000a007a0c */ /* 0x000fe20003f66270 */
[----:B------:R-:W-:Y:S01]  /*16b0*/  @UP0 UIADD3 UR5, UR17, -0x2, URZ ;  /* 0xfffffffe11050890 */ /* 0x000fe2000fffe03f */
[----:B------:R-:W-:-:S02]  /*16c0*/  ISETP.GE.AND P2, PT, R4, c[0x0][0x1d4], PT ;  /* 0x0000750004007a0c */ /* 0x000fc40003f46270 */
[----:B------:R-:W-:Y:S02]  /*16d0*/  ISETP.GE.AND P1, PT, R3, c[0x0][0x1d4], PT ;  /* 0x0000750003007a0c */ /* 0x000fe40003f26270 */
[----:B------:R-:W-:Y:S02]  /*16e0*/  @P0 IADD3.X R9, R9, UR13, RZ, P5, !PT ;  /* 0x0000000d09090c10 */ /* 0x000fe4000affe4ff */
[----:B------:R-:W-:Y:S02]  /*16f0*/  @P0 LEA R18, P6, R12, c[0x0][0x1c8], 0x1 ;  /* 0x000072000c120a11 */ /* 0x000fe400078c08ff */
[----:B------:R-:W-:Y:S02]  /*1700*/  ISETP.GE.AND P5, PT, R10, c[0x0][0x1d4], PT ;  /* 0x000075000a007a0c */ /* 0x000fe40003fa6270 */
[----:B------:R-:W-:Y:S01]  /*1710*/  @P0 LEA.HI.X R19, R12, c[0x0][0x1cc], R9, 0x1, P6 ;  /* 0x000073000c130a11 */ /* 0x000fe200030f0c09 */
[----:B------:R-:W-:Y:S01]  /*1720*/  IMAD.U32 R9, RZ, RZ, UR24 ;  /* 0x00000018ff097e24 */ /* 0x000fe2000f8e00ff */
[----:B------:R-:W-:Y:S01]  /*1730*/  @!PT LDS RZ, [RZ] ;  /* 0x00000000fffff984 */ /* 0x000fe20000000800 */
[----:B------:R-:W-:Y:S01]  /*1740*/  @!PT LDS RZ, [RZ] ;  /* 0x00000000fffff984 */ /* 0x000fe20000000800 */
[----:B------:R-:W-:Y:S01]  /*1750*/  @!PT LDS RZ, [RZ] ;  /* 0x00000000fffff984 */ /* 0x000fe20000000800 */
[----:B------:R1:W-:Y:S01]  /*1760*/  @P4 LDGSTS.E.BYPASS.LTC128B.128 [R132+0xc100], [R16.64], !P3 ;  /* 0x0c10000010844fae */ /* 0x0003e2000d901d52 */
[----:B------:R-:W-:-:S02]  /*1770*/  ISETP.LT.OR P6, PT, R8, 0x1, P5 ;  /* 0x000000010800780c */ /* 0x000fc40002fc1670 */
[----:B------:R-:W-:Y:S01]  /*1780*/  IMAD.WIDE.U32 R10, R9, UR22, R194 ;  /* 0x00000016090a7c25 */ /* 0x000fe2000f8e00c2 */
[----:B------:R1:W-:Y:S01]  /*1790*/  @P4 LDGSTS.E.BYPASS.LTC128B.128 [R132+0xe100], [R16.64+0x80], !P2 ;  /* 0x0e10008010844fae */ /* 0x0003e2000d101d52 */
[----:B------:R-:W-:-:S03]  /*17a0*/  ISETP.LT.OR P5, PT, R8, 0x21, P5 ;  /* 0x000000210800780c */ /* 0x000fc60002fa1670 */
[----:B------:R1:W-:Y:S01]  /*17b0*/  @P4 LDGSTS.E.BYPASS.LTC128B.128 [R132+0x10100], [R16.64+0x100], !P1 ;  /* 0x1010010010844fae */ /* 0x0003e2000c901d52 */
[----:B------:R-:W-:Y:S02]  /*17c0*/  ISETP.GE.AND P4, PT, R4, c[0x0][0x1d4], PT ;  /* 0x0000750004007a0c */ /* 0x000fe40003f86270 */
[----:B------:R-:W-:Y:S01]  /*17d0*/  IADD3 R4, R11, UR12, RZ ;  /* 0x0000000c0b047c10 */ /* 0x000fe2000fffe0ff */
[----:B------:R2:W-:Y:S01]  /*17e0*/  @P0 LDGSTS.E.BYPASS.LTC128B.128 [R132+0xd100], [R18.64], !P3 ;  /* 0x0d10000012840fae */ /* 0x0005e2000d901d52 */
[----:B------:R-:W-:Y:S02]  /*17f0*/  USHF.L.U32 UR12, UR4, 0x5, URZ ;  /* 0x00000005040c7899 */ /* 0x000fe4000800063f */
[----:B------:R-:W-:Y:S01]  /*1800*/  @UP0 USHF.R.S32.HI UR4, URZ, 0x1f, UR5 ;  /* 0x0000001f3f040899 */ /* 0x000fe20008011405 */
[----:B------:R2:W-:Y:S01]  /*1810*/  @P0 LDGSTS.E.BYPASS.LTC128B.128 [R132+0xf100], [R18.64+0x80], !P2 ;  /* 0x0f10008012840fae */ /* 0x0005e2000d101d52 */
[----:B------:R-:W-:Y:S02]  /*1820*/  USHF.L.U32 UR22, UR12, 0x1, URZ ;  /* 0x000000010c167899 */ /* 0x000fe4000800063f */
[----:B------:R-:W-:Y:S01]  /*1830*/  USHF.L.U64.HI UR21, UR12, 0x1, UR11 ;  /* 0x000000010c157899 */ /* 0x000fe2000801020b */
[----:B------:R2:W-:Y:S01]  /*1840*/  @P0 LDGSTS.E.BYPASS.LTC128B.128 [R132+0x11100], [R18.64+0x100], !P1 ;  /* 0x1110010012840fae */ /* 0x0005e2000c901d52 */
[----:B------:R-:W-:-:S03]  /*1850*/  LEA R12, P0, R10, c[0x0][0x1f8], 0x1 ;  /* 0x00007e000a0c7a11 */ /* 0x000fc600078008ff */
[----:B------:R-:W0:Y:S01]  /*1860*/  LDGDEPBAR ;  /* 0x00000000000079af */ /* 0x000e220000000000 */
[----:B------:R-:W-:Y:S02]  /*1870*/  LEA.HI.X R13, R10, c[0x0][0x1fc], R4, 0x1, P0 ;  /* 0x00007f000a0d7a11 */ /* 0x000fe400000f0c04 */
[C---:B------:R-:W-:Y:S02]  /*1880*/  ISETP.LT.OR P0, PT, R8.reuse, 0x1, P4 ;  /* 0x000000010800780c */ /* 0x040fe40002701670 */
[----:B------:R-:W-:Y:S01]  /*1890*/  ISETP.LT.OR P4, PT, R8, 0x21, P4 ;  /* 0x000000210800780c */ /* 0x000fe20002781670 */
[----:B------:R3:W-:Y:S01]  /*18a0*/  LDGSTS.E.BYPASS.LTC128B.128 [R132+0x100], [R12.64], !P6 ;  /* 0x001000000c847fae */ /* 0x0007e2000f101d52 */
[----:B------:R-:W-:Y:S02]  /*18b0*/  ISETP.GE.AND P6, PT, R3, c[0x0][0x1d4], PT ;  /* 0x0000750003007a0c */ /* 0x000fe40003fc6270 */
[----:B------:R-:W-:-:S04]  /*18c0*/  LEA.HI R4, R78, R5, RZ, 0x4 ;  /* 0x000000054e047211 */ /* 0x000fc800078f20ff */
[----:B------:R-:W-:-:S03]  /*18d0*/  LOP3.LUT R20, R4, 0xfffffff0, RZ, 0xc0, !PT ;  /* 0xfffffff004147812 */ /* 0x000fc600078ec0ff */
[----:B------:R3:W-:Y:S01]  /*18e0*/  LDGSTS.E.BYPASS.LTC128B.128 [R132+0x2100], [R12.64+0x80], !P0 ;  /* 0x021000800c847fae */ /* 0x0007e2000c101d52 */
[C---:B------:R-:W-:Y:S01]  /*18f0*/  ISETP.LT.OR P0, PT, R8.reuse, 0x1, P6 ;  /* 0x000000010800780c */ /* 0x040fe20003701670 */
[----:B------:R-:W-:Y:S01]  /*1900*/  IMAD.IADD R20, R5, 0x1, -R20 ;  /* 0x0000000105147824 */ /* 0x000fe200078e0a14 */
[----:B------:R-:W-:-:S04]  /*1910*/  ISETP.LT.OR P6, PT, R8, 0x21, P6 ;  /* 0x000000210800780c */ /* 0x000fc800037c1670 */
[----:B------:R-:W-:-:S04]  /*1920*/  SHF.R.S32.HI R3, RZ, 0x1f, R20 ;  /* 0x0000001fff037819 */ /* 0x000fc80000011414 */
[----:B------:R-:W-:-:S03]  /*1930*/  LEA.HI R3, R3, R20, RZ, 0x3 ;  /* 0x0000001403037211 */ /* 0x000fc600078f18ff */
[----:B------:R3:W-:Y:S01]  /*1940*/  LDGSTS.E.BYPASS.LTC128B.128 [R132+0x4100], [R12.64+0x100], !P0 ;  /* 0x041001000c847fae */ /* 0x0007e2000c101d52 */
[----:B------:R-:W-:-:S04]  /*1950*/  IADD3 R10, P0, R12, UR22, RZ ;  /* 0x000000160c0a7c10 */ /* 0x000fc8000ff1e0ff */
[----:B------:R-:W-:Y:S02]  /*1960*/  IADD3.X R11, R13, UR21, RZ, P0, !PT ;  /* 0x000000150d0b7c10 */ /* 0x000fe400087fe4ff */
[----:B------:R-:W-:-:S03]  /*1970*/  PLOP3.LUT P0, PT, PT, PT, UP0, 0x80, 0x0 ;  /* 0x000000000000781c */ /* 0x000fc60003f0f008 */
[----:B------:R4:W-:Y:S01]  /*1980*/  LDGSTS.E.BYPASS.LTC128B.128 [R132+0x1100], [R10.64], !P5 ;  /* 0x011000000a847fae */ /* 0x0009e2000e901d52 */
[----:B------:R-:W-:-:S03]  /*1990*/  PLOP3.LUT P5, PT, PT, PT, UP0, 0x80, 0x0 ;  /* 0x000000000000781c */ /* 0x000fc60003faf008 */
[----:B------:R4:W-:Y:S01]  /*19a0*/  LDGSTS.E.BYPASS.LTC128B.128 [R132+0x3100], [R10.64+0x80], !P4 ;  /* 0x031000800a847fae */ /* 0x0009e2000e101d52 */
[----:B------:R-:W-:-:S03]  /*19b0*/  PLOP3.LUT P4, PT, PT, PT, UP0, 0x80, 0x0 ;  /* 0x000000000000781c */ /* 0x000fc60003f8f008 */
[----:B------:R4:W-:Y:S01]  /*19c0*/  LDGSTS.E.BYPASS.LTC128B.128 [R132+0x5100], [R10.64+0x100], !P6 ;  /* 0x051001000a847fae */ /* 0x0009e2000f101d52 */
[----:B------:R-:W-:Y:S02]  /*19d0*/  PLOP3.LUT P6, PT, PT, PT, UP0, 0x80, 0x0 ;  /* 0x000000000000781c */ /* 0x000fe40003fcf008 */
[----:B------:R-:W-:Y:S01]  /*19e0*/  PLOP3.LUT P6, PT, PT, PT, UP0, 0x80, 0x0 ;  /* 0x000000000000781c */ /* 0x000fe20003fcf008 */
[----:B------:R-:W0:Y:S04]  /*19f0*/  LDGDEPBAR ;  /* 0x00000000000079af */ /* 0x000e280000000000 */
[----:B------:R1:W-:Y:S01]  /*1a00*/  @P5 LDGSTS.E.BYPASS.LTC128B.128 [R132+0x12100], [R14.64], !P3 ;  /* 0x121000000e845fae */ /* 0x0003e2000d901d52 */
[----:B------:R-:W-:Y:S02]  /*1a10*/  PLOP3.LUT P5, PT, PT, PT, UP0, 0x80, 0x0 ;  /* 0x000000000000781c */ /* 0x000fe40003faf008 */
[C---:B---3--:R-:W-:Y:S01]  /*1a20*/  LOP3.LUT R13, R3.reuse, 0xfffffff8, RZ, 0xc0, !PT ;  /* 0xfffffff8030d7812 */ /* 0x048fe200078ec0ff */
[----:B------:R1:W-:Y:S01]  /*1a30*/  @P4 LDGSTS.E.BYPASS.LTC128B.128 [R132+0x14100], [R14.64+0x80], !P2 ;  /* 0x141000800e844fae */ /* 0x0003e2000d101d52 */
[----:B------:R-:W-:Y:S01]  /*1a40*/  PLOP3.LUT P4, PT, PT, PT, UP0, 0x80, 0x0 ;  /* 0x000000000000781c */ /* 0x000fe20003f8f008 */
[----:B------:R-:W-:-:S02]  /*1a50*/  IMAD.SHL.U32 R3, R3, 0x40, RZ ;  /* 0x0000004003037824 */ /* 0x000fc400078e00ff */
[----:B------:R1:W-:Y:S01]  /*1a60*/  @P0 LDGSTS.E.BYPASS.LTC128B.128 [R132+0x16100], [R14.64+0x100], !P1 ;  /* 0x161001000e840fae */ /* 0x0003e2000c901d52 */
[----:B------:R-:W-:Y:S01]  /*1a70*/  PLOP3.LUT P0, PT, PT, PT, UP0, 0x80, 0x0 ;  /* 0x000000000000781c */ /* 0x000fe20003f0f008 */
[----:B------:R-:W-:-:S04]  /*1a80*/  IMAD.IADD R20, R20, 0x1, -R13 ;  /* 0x0000000114147824 */ /* 0x000fc800078e0a0d */
[----:B------:R-:W-:Y:S01]  /*1a90*/  IMAD.SHL.U32 R8, R20, 0x40, RZ ;  /* 0x0000004014087824 */ /* 0x000fe200078e00ff */
[----:B----4-:R-:W-:-:S04]  /*1aa0*/  SHF.R.S32.HI R11, RZ, 0x4, R4 ;  /* 0x00000004ff0b7819 */ /* 0x010fc80000011404 */
[----:B------:R-:W-:Y:S02]  /*1ab0*/  LOP3.LUT R13, R8, 0x1c0, RZ, 0xc0, !PT ;  /* 0x000001c0080d7812 */ /* 0x000fe400078ec0ff */
[----:B------:R-:W-:-:S04]  /*1ac0*/  LEA.HI R4, R4, R11, RZ, 0x1 ;  /* 0x0000000b04047211 */ /* 0x000fc800078f08ff */
[----:B------:R-:W-:-:S05]  /*1ad0*/  LOP3.LUT R4, R4, 0xfffffffe, RZ, 0xc0, !PT ;  /* 0xfffffffe04047812 */ /* 0x000fca00078ec0ff */
[----:B------:R-:W-:Y:S02]  /*1ae0*/  IMAD.IADD R11, R11, 0x1, -R4 ;  /* 0x000000010b0b7824 */ /* 0x000fe400078e0a04 */
[----:B------:R-:W-:Y:S02]  /*1af0*/  IMAD.SHL.U32 R4, R203, 0x40, RZ ;  /* 0x00000040cb047824 */ /* 0x000fe400078e00ff */
[----:B-1----:R-:W-:Y:S02]  /*1b00*/  @P6 IMAD.MOV.U32 R14, RZ, RZ, R0 ;  /* 0x000000ffff0e6224 */ /* 0x002fe400078e0000 */
[----:B------:R-:W-:Y:S01]  /*1b10*/  @P6 IMAD.MOV.U32 R15, RZ, RZ, R7 ;  /* 0x000000ffff0f6224 */ /* 0x000fe200078e0007 */
[----:B------:R-:W-:Y:S01]  /*1b20*/  LOP3.LUT R7, R4, 0x1c0, RZ, 0xc0, !PT ;  /* 0x000001c004077812 */ /* 0x000fe200078ec0ff */
[----:B------:R-:W-:Y:S01]  /*1b30*/  IMAD.SHL.U32 R0, R11, 0x8, RZ ;  /* 0x000000080b007824 */ /* 0x000fe200078e00ff */
[----:B------:R-:W-:Y:S02]  /*1b40*/  PLOP3.LUT P6, PT, PT, PT, UP0, 0x80, 0x0 ;  /* 0x000000000000781c */ /* 0x000fe40003fcf008 */
[----:B------:R1:W-:Y:S01]  /*1b50*/  @P5 LDGSTS.E.BYPASS.LTC128B.128 [R132+0x13100], [R14.64], !P3 ;  /* 0x131000000e845fae */ /* 0x0003e2000d901d52 */
[----:B------:R-:W-:-:S02]  /*1b60*/  LOP3.LUT R2, R7, 0x8, R2, 0xf8, !PT ;  /* 0x0000000807027812 */ /* 0x000fc400078ef802 */
[----:B------:R-:W-:Y:S01]  /*1b70*/  SHF.R.U32.HI R7, RZ, 0x3, R7 ;  /* 0x00000003ff077819 */ /* 0x000fe20000011607 */
[----:B------:R1:W-:Y:S01]  /*1b80*/  @P4 LDGSTS.E.BYPASS.LTC128B.128 [R132+0x15100], [R14.64+0x80], !P2 ;  /* 0x151000800e844fae */ /* 0x0003e2000d101d52 */
[----:B------:R-:W-:Y:S02]  /*1b90*/  LOP3.LUT R0, R13, 0x8, R0, 0xf8, !PT ;  /* 0x000000080d007812 */ /* 0x000fe400078ef800 */
[----:B------:R-:W-:Y:S01]  /*1ba0*/  SHF.R.U32.HI R13, RZ, 0x3, R13 ;  /* 0x00000003ff0d7819 */ /* 0x000fe2000001160d */
[----:B------:R1:W-:Y:S01]  /*1bb0*/  @P0 LDGSTS.E.BYPASS.LTC128B.128 [R132+0x17100], [R14.64+0x100], !P1 ;  /* 0x171001000e840fae */ /* 0x0003e2000c901d52 */
[----:B------:R-:W-:Y:S02]  /*1bc0*/  PLOP3.LUT P0, PT, PT, PT, UP0, 0x80, 0x0 ;  /* 0x000000000000781c */ /* 0x000fe40003f0f008 */
[----:B------:R-:W-:Y:S01]  /*1bd0*/  PLOP3.LUT P5, PT, PT, PT, UP0, 0x80, 0x0 ;  /* 0x000000000000781c */ /* 0x000fe20003faf008 */
[----:B------:R-:W0:Y:S01]  /*1be0*/  LDGDEPBAR ;  /* 0x00000000000079af */ /* 0x000e220000000000 */
[----:B------:R-:W-:-:S02]  /*1bf0*/  LOP3.LUT R2, R2, R7, RZ, 0x3c, !PT ;  /* 0x0000000702027212 */ /* 0x000fc400078e3cff */
[----:B------:R-:W-:Y:S02]  /*1c00*/  LOP3.LUT R0, R0, R13, RZ, 0x3c, !PT ;  /* 0x0000000d00007212 */ /* 0x000fe400078e3cff */
[----:B------:R-:W-:Y:S01]  /*1c10*/  PLOP3.LUT P4, PT, PT, PT, UP0, 0x80, 0x0 ;  /* 0x000000000000781c */ /* 0x000fe20003f8f008 */
[----:B------:R-:W-:Y:S01]  /*1c20*/  IMAD R184, R11, 0x200, R2 ;  /* 0x000002000bb87824 */ /* 0x000fe200078e0202 */
[----:B------:R-:W-:Y:S02]  /*1c30*/  LOP3.LUT R4, R0, 0xfffffe00, R3, 0xf8, !PT ;  /* 0xfffffe0000047812 */ /* 0x000fe400078ef803 */
[----:B------:R-:W-:Y:S01]  /*1c40*/  SHF.R.S32.HI R7, RZ, 0x5, R76 ;  /* 0x00000005ff077819 */ /* 0x000fe2000001144c */
[----:B------:R-:W-:Y:S01]  /*1c50*/  @P0 IMAD.WIDE.U32 R2, R9, UR5, R194 ;  /* 0x0000000509020c25 */ /* 0x000fe2000f8e00c2 */
[----:B------:R-:W-:Y:S01]  /*1c60*/  @UP0 UIMAD UR5, UR23, UR5, URZ ;  /* 0x00000005170502a4 */ /* 0x000fe2000f8e023f */
[----:B------:R-:W-:Y:S02]  /*1c70*/  PLOP3.LUT P0, PT, PT, PT, UP0, 0x80, 0x0 ;  /* 0x000000000000781c */ /* 0x000fe40003f0f008 */
[----:B------:R-:W-:Y:S01]  /*1c80*/  IMAD R0, R7, 0x400, R4 ;  /* 0x0000040007007824 */ /* 0x000fe200078e0204 */
[----:B------:R-:W-:Y:S01]  /*1c90*/  @P5 LEA R22, P5, R2, c[0x0][0x1f8], 0x1 ;  /* 0x00007e0002165a11 */ /* 0x000fe200078a08ff */
[----:B------:R-:W-:Y:S01]  /*1ca0*/  @UP0 UIMAD UR4, UR4, UR24, UR5 ;  /* 0x00000018040402a4 */ /* 0x000fe2000f8e0205 */
[----:B------:R-:W-:-:S02]  /*1cb0*/  IMAD.SHL.U32 R184, R184, 0x2, RZ ;  /* 0x00000002b8b87824 */ /* 0x000fc400078e00ff */
[----:B------:R-:W-:Y:S01]  /*1cc0*/  IMAD.SHL.U32 R16, R0, 0x2, RZ ;  /* 0x0000000200107824 */ /* 0x000fe200078e00ff */
[----:B------:R-:W-:Y:S02]  /*1cd0*/  @P6 IADD3 R80, P6, R22, UR22, RZ ;  /* 0x0000001616506c10 */ /* 0x000fe4000ffde0ff */
[----:B------:R-:W-:Y:S01]  /*1ce0*/  @P4 IADD3 R23, R3, UR4, RZ ;  /* 0x0000000403174c10 */ /* 0x000fe2000fffe0ff */
[----:B------:R-:W-:Y:S01]  /*1cf0*/  IMAD.MOV.U32 R3, RZ, RZ, 0x20 ;  /* 0x00000020ff037424 */ /* 0x000fe200078e00ff */
[----:B------:R-:W-:-:S04]  /*1d00*/  DEPBAR.LE SB0, 0x3 ;  /* 0x000080c00000791a */ /* 0x000fc80000000000 */
[----:B------:R-:W-:-:S04]  /*1d10*/  DEPBAR.LE SB0, 0x2 ;  /* 0x000080800000791a */ /* 0x000fc80000000000 */
[----:B------:R-:W-:Y:S01]  /*1d20*/  BAR.SYNC.DEFER_BLOCKING 0x0 ;  /* 0x0000000000007b1d */ /* 0x000fe20000010000 */
[----:B------:R-:W-:Y:S01]  /*1d30*/  @P0 LEA.HI.X R23, R2, c[0x0][0x1fc], R23, 0x1, P5 ;  /* 0x00007f0002170a11 */ /* 0x000fe200028f0c17 */
[----:B------:R-:W-:Y:S01]  /*1d40*/  IMAD.MOV.U32 R2, RZ, RZ, 0x10 ;  /* 0x00000010ff027424 */ /* 0x000fe200078e00ff */
[----:B------:R-:W-:Y:S02]  /*1d50*/  PLOP3.LUT P5, PT, PT, PT, UP0, 0x80, 0x0 ;  /* 0x000000000000781c */ /* 0x000fe40003faf008 */
[----:B------:R-:W-:Y:S01]  /*1d60*/  LOP3.LUT P4, RZ, R20, 0x2, RZ, 0xc0, !PT ;  /* 0x0000000214ff7812 */ /* 0x000fe2000788c0ff */
[----:B------:R-:W-:Y:S01]  /*1d70*/  ULDC UR4, c[0x0][0x1d0] ;  /* 0x0000740000047ab9 */ /* 0x000fe20000000800 */
[----:B------:R-:W-:Y:S01]  /*1d80*/  PLOP3.LUT P0, PT, PT, PT, UP0, 0x80, 0x0 ;  /* 0x000000000000781c */ /* 0x000fe20003f0f008 */
[----:B------:R-:W-:Y:S01]  /*1d90*/  UIADD3 UR4, -UR16, UR4, UR6 ;  /* 0x0000000410047290 */ /* 0x000fe2000fffe106 */
[----:B------:R-:W-:Y:S02]  /*1da0*/  SEL R2, R2, 0xfffffff0, !P4 ;  /* 0xfffffff002027807 */ /* 0x000fe40006000000 */
[----:B------:R-:W-:Y:S01]  /*1db0*/  LOP3.LUT P4, RZ, R203, 0x2, RZ, 0xc0, !PT ;  /* 0x00000002cbff7812 */ /* 0x000fe2000788c0ff */
[----:B------:R-:W-:Y:S01]  /*1dc0*/  ULDC UR16, c[0x0][0x324] ;  /* 0x0000c90000107ab9 */ /* 0x000fe20000000800 */
[----:B------:R-:W-:Y:S01]  /*1dd0*/  LEA R186, R0, 0x18100, 0x1 ;  /* 0x0001810000ba7811 */ /* 0x000fe200078e08ff */
[----:B------:R-:W-:Y:S01]  /*1de0*/  IMAD.SHL.U32 R183, R2, 0x2, RZ ;  /* 0x0000000202b77824 */ /* 0x000fe200078e00ff */
[----:B------:R-:W-:Y:S01]  /*1df0*/  SEL R185, R3, 0xffffffe0, !P4 ;  /* 0xffffffe003b97807 */ /* 0x000fe20006000000 */
[----:B------:R-:W-:Y:S01]  /*1e00*/  IMAD.MOV.U32 R0, RZ, RZ, 0x40 ;  /* 0x00000040ff007424 */ /* 0x000fe200078e00ff */
[----:B------:R-:W-:Y:S01]  /*1e10*/  @P5 IADD3.X R81, R23, UR21, RZ, P6, !PT ;  /* 0x0000001517515c10 */ /* 0x000fe2000b7fe4ff */
[----:B------:R-:W-:Y:S01]  /*1e20*/  IMAD.IADD R182, R186, 0x1, R183 ;  /* 0x00000001bab67824 */ /* 0x000fe200078e02b7 */
[----:B------:R-:W-:Y:S01]  /*1e30*/  PLOP3.LUT P5, PT, PT, PT, UP0, 0x80, 0x0 ;  /* 0x000000000000781c */ /* 0x000fe20003faf008 */
[----:B------:R-:W-:Y:S01]  /*1e40*/  IMAD.IADD R77, R184, 0x1, R185 ;  /* 0x00000001b84d7824 */ /* 0x000fe200078e02b9 */
[----:B------:R-:W-:Y:S01]  /*1e50*/  PLOP3.LUT P6, PT, PT, PT, UP0, 0x80, 0x0 ;  /* 0x000000000000781c */ /* 0x000fe20003fcf008 */
[----:B------:R-:W-:Y:S01]  /*1e60*/  ULOP3.LUT UR16, URZ, UR16, URZ, 0x33, !UPT ;  /* 0x000000103f107292 */ /* 0x000fe2000f8e333f */
[----:B------:R-:W-:Y:S01]  /*1e70*/  PLOP3.LUT P0, PT, PT, PT, UP0, 0x80, 0x0 ;  /* 0x000000000000781c */ /* 0x000fe20003f0f008 */
[----:B--2---:R-:W-:Y:S04]  /*1e80*/  LDSM.16.M88.4 R16, [R16+0x18100] ;  /* 0x018100001010783b */ /* 0x004fe80000000200 */
[----:B------:R-:W1:Y:S04]  /*1e90*/  LDSM.16.M88.4 R8, [R184+0xc100] ;  /* 0x00c10000b808783b */ /* 0x000e680000000200 */
[----:B------:R-:W2:Y:S04]  /*1ea0*/  LDSM.16.M88.4 R52, [R184+0xc900] ;  /* 0x00c90000b834783b */ /* 0x000ea80000000200 */
[----:B------:R-:W3:Y:S04]  /*1eb0*/  LDSM.16.M88.4 R44, [R184+0xd100] ;  /* 0x00d10000b82c783b */ /* 0x000ee80000000200 */
[----:B-----5:R-:W4:Y:S04]  /*1ec0*/  LDSM.16.M88.4 R24, [R184+0xd900] ;  /* 0x00d90000b818783b */ /* 0x020f280000000200 */
[----:B------:R-:W-:Y:S04]  /*1ed0*/  LDSM.16.M88.4 R36, [R182] ;  /* 0x00000000b624783b */ /* 0x000fe80000000200 */
[----:B------:R-:W5:Y:S04]  /*1ee0*/  LDSM.16.M88.4 R72, [R77+0xc100] ;  /* 0x00c100004d48783b */ /* 0x000f680000000200 */
[----:B------:R-:W3:Y:S04]  /*1ef0*/  LDSM.16.M88.4 R68, [R77+0xc900] ;  /* 0x00c900004d44783b */ /* 0x000ee80000000200 */
[----:B------:R-:W4:Y:S04]  /*1f00*/  LDSM.16.M88.4 R64, [R77+0xd100] ;  /* 0x00d100004d40783b */ /* 0x000f280000000200 */
[----:B------:R-:W4:Y:S04]  /*1f10*/  LDSM.16.M88.4 R28, [R77+0xd900] ;  /* 0x00d900004d1c783b */ /* 0x000f280000000200 */
[----:B------:R-:W-:Y:S01]  /*1f20*/  @!PT LDS RZ, [RZ] ;  /* 0x00000000fffff984 */ /* 0x000fe20000000800 */
[----:B------:R-:W-:Y:S01]  /*1f30*/  @!PT LDS RZ, [RZ] ;  /* 0x00000000fffff984 */ /* 0x000fe20000000800 */
[----:B------:R-:W-:Y:S01]  /*1f40*/  @!PT LDS RZ, [RZ] ;  /* 0x00000000fffff984 */ /* 0x000fe20000000800 */
[----:B------:R3:W-:Y:S01]  /*1f50*/  @P5 LDGSTS.E.BYPASS.LTC128B.128 [R132+0x6100], [R22.64], !P3 ;  /* 0x0610000016845fae */ /* 0x0007e2000d901d52 */
[----:B------:R-:W-:-:S02]  /*1f60*/  PLOP3.LUT P5, PT, PT, PT, UP0, 0x80, 0x0 ;  /* 0x000000000000781c */ /* 0x000fc40003faf008 */
[----:B------:R-:W-:Y:S01]  /*1f70*/  PLOP3.LUT P5, PT, PT, PT, UP0, 0x80, 0x0 ;  /* 0x000000000000781c */ /* 0x000fe20003faf008 */
[----:B------:R4:W-:Y:S01]  /*1f80*/  @P6 LDGSTS.E.BYPASS.LTC128B.128 [R132+0x8100], [R22.64+0x80], !P2 ;  /* 0x0810008016846fae */ /* 0x0009e2000d101d52 */
[----:B------:R-:W-:Y:S01]  /*1f90*/  LOP3.LUT P6, RZ, R20, 0x4, RZ, 0xc0, !PT ;  /* 0x0000000414ff7812 */ /* 0x000fe200078cc0ff */
[C---:B-1----:R-:W-:Y:S02]  /*1fa0*/  HMMA.16816.F32 R12, R16.reuse, R8, RZ ;  /* 0x00000008100c723c */ /* 0x042fe400000018ff */
[----:B------:R4:W-:Y:S01]  /*1fb0*/  @P0 LDGSTS.E.BYPASS.LTC128B.128 [R132+0xa100], [R22.64+0x100], !P1 ;  /* 0x0a10010016840fae */ /* 0x0009e2000c901d52 */
[----:B------:R-:W-:Y:S02]  /*1fc0*/  LOP3.LUT P0, RZ, R203, 0x4, RZ, 0xc0, !PT ;  /* 0x00000004cbff7812 */ /* 0x000fe4000780c0ff */
[----:B------:R-:W-:Y:S02]  /*1fd0*/  SEL R3, R3, 0xffffffe0, !P6 ;  /* 0xffffffe003037807 */ /* 0x000fe40007000000 */
[----:B------:R-:W-:Y:S01]  /*1fe0*/  PLOP3.LUT P6, PT, PT, PT, UP0, 0x80, 0x0 ;  /* 0x000000000000781c */ /* 0x000fe20003fcf008 */
[----:B------:R-:W-:Y:S01]  /*1ff0*/  HMMA.16816.F32 R8, R16, R10, RZ ;  /* 0x0000000a1008723c */ /* 0x000fe200000018ff */
[----:B------:R-:W-:Y:S01]  /*2000*/  SEL R188, R0, 0xffffffc0, !P0 ;  /* 0xffffffc000bc7807 */ /* 0x000fe20004000000 */
[C---:B------:R-:W-:Y:S01]  /*2010*/  IMAD R181, R3.reuse, 0x2, R186 ;  /* 0x0000000203b57824 */ /* 0x040fe200078e02ba */
[----:B------:R-:W-:Y:S01]  /*2020*/  PLOP3.LUT P0, PT, PT, PT, UP0, 0x80, 0x0 ;  /* 0x000000000000781c */ /* 0x000fe20003f0f008 */
[----:B------:R-:W-:-:S02]  /*2030*/  IMAD R180, R3, 0x2, R182 ;  /* 0x0000000203b47824 */ /* 0x000fc400078e02b6 */
[----:B------:R-:W-:Y:S02]  /*2040*/  IMAD.IADD R0, R184, 0x1, R188 ;  /* 0x00000001b8007824 */ /* 0x000fe400078e02bc */
[----:B--2---:R-:W-:Y:S01]  /*2050*/  HMMA.16816.F32 R56, R16, R52, RZ ;  /* 0x000000341038723c */ /* 0x004fe200000018ff */
[----:B------:R-:W-:-:S03]  /*2060*/  IMAD.IADD R2, R188, 0x1, R77 ;  /* 0x00000001bc027824 */ /* 0x000fc600078e024d */
[----:B------:R1:W-:Y:S04]  /*2070*/  @P6 LDGSTS.E.BYPASS.LTC128B.128 [R132+0x7100], [R80.64], !P3 ;  /* 0x0710000050846fae */ /* 0x0003e8000d901d52 */
[----:B---3--:R-:W-:Y:S01]  /*2080*/  HMMA.16816.F32 R48, R16, R44, RZ ;  /* 0x0000002c1030723c */ /* 0x008fe200000018ff */
[----:B------:R1:W-:Y:S01]  /*2090*/  @P5 LDGSTS.E.BYPASS.LTC128B.128 [R132+0x9100], [R80.64+0x80], !P2 ;  /* 0x0910008050845fae */ /* 0x0003e2000d101d52 */
[----:B------:R-:W-:-:S03]  /*20a0*/  PLOP3.LUT P5, PT, PT, PT, UP3, 0x80, 0x0 ;  /* 0x000000000000781c */ /* 0x000fc60003faf038 */
[----:B------:R1:W-:Y:S01]  /*20b0*/  @P0 LDGSTS.E.BYPASS.LTC128B.128 [R132+0xb100], [R80.64+0x100], !P1 ;  /* 0x0b10010050840fae */ /* 0x0003e2000c901d52 */
[----:B------:R-:W-:Y:S02]  /*20c0*/  PLOP3.LUT P0, PT, PT, PT, UP3, 0x80, 0x0 ;  /* 0x000000000000781c */ /* 0x000fe40003f0f038 */
[C---:B------:R-:W-:Y:S01]  /*20d0*/  HMMA.16816.F32 R52, R16.reuse, R54, RZ ;  /* 0x000000361034723c */ /* 0x040fe200000018ff */
[----:B----4-:R-:W-:Y:S04]  /*20e0*/  LDSM.16.M88.4 R20, [R181] ;  /* 0x00000000b514783b */ /* 0x010fe80000000200 */
[----:B------:R-:W2:Y:S03]  /*20f0*/  LDSM.16.M88.4 R60, [R0+0xc100] ;  /* 0x00c10000003c783b */ /* 0x000ea60000000200 */
[C---:B------:R-:W-:Y:S01]  /*2100*/  HMMA.16816.F32 R44, R16.reuse, R46, RZ ;  /* 0x0000002e102c723c */ /* 0x040fe200000018ff */
[----:B------:R-:W3:Y:S04]  /*2110*/  LDSM.16.M88.4 R32, [R0+0xc900] ;  /* 0x00c900000020783b */ /* 0x000ee80000000200 */
[----:B------:R-:W0:Y:S03]  /*2120*/  LDGDEPBAR ;  /* 0x00000000000079af */ /* 0x000e260000000000 */
[C---:B------:R-:W-:Y:S08]  /*2130*/  HMMA.16816.F32 R40, R16.reuse, R24, RZ ;  /* 0x000000181028723c */ /* 0x040ff000000018ff */
[----:B------:R-:W-:Y:S01]  /*2140*/  HMMA.16816.F32 R16, R16, R26, RZ ;  /* 0x0000001a1010723c */ /* 0x000fe200000018ff */
[----:B------:R-:W4:Y:S07]  /*2150*/  LDSM.16.M88.4 R24, [R0+0xd100] ;  /* 0x00d100000018783b */ /* 0x000f2e0000000200 */
[C---:B-----5:R-:W-:Y:S08]  /*2160*/  HMMA.16816.F32 R12, R36.reuse, R72, R12 ;  /* 0x00000048240c723c */ /* 0x060ff0000000180c */
[C---:B------:R-:W-:Y:S01]  /*2170*/  HMMA.16816.F32 R8, R36.reuse, R74, R8 ;  /* 0x0000004a2408723c */ /* 0x040fe20000001808 */
[----:B------:R-:W5:Y:S07]  /*2180*/  LDSM.16.M88.4 R72, [R0+0xd900] ;  /* 0x00d900000048783b */ /* 0x000f6e0000000200 */
        /* <DEDUP_REMOVED lines=8> */
[----:B------:R-:W-:Y:S04]  /*2210*/  LDSM.16.M88.4 R28, [R180] ;  /* 0x00000000b41c783b */ /* 0x000fe80000000200 */
[----:B------:R-:W1:Y:S03]  /*2220*/  LDSM.16.M88.4 R16, [R2+0xc100] ;  /* 0x00c100000210783b */ /* 0x000e660000000200 */
[C---:B--2---:R-:W-:Y:S08]  /*2230*/  HMMA.16816.F32 R12, R20.reuse, R60, R12 ;  /* 0x0000003c140c723c */ /* 0x044ff0000000180c */
[C---:B------:R-:W-:Y:S01]  /*2240*/  HMMA.16816.F32 R8, R20.reuse, R62, R8 ;  /* 0x0000003e1408723c */ /* 0x040fe20000001808 */
[----:B------:R-:W2:Y:S07]  /*2250*/  LDSM.16.M88.4 R60, [R2+0xd100] ;  /* 0x00d10000023c783b */ /* 0x000eae0000000200 */
[C---:B---3--:R-:W-:Y:S08]  /*2260*/  HMMA.16816.F32 R56, R20.reuse, R32, R56 ;  /* 0x000000201438723c */ /* 0x048ff00000001838 */
[C---:B------:R-:W-:Y:S01]  /*2270*/  HMMA.16816.F32 R52, R20.reuse, R34, R52 ;  /* 0x000000221434723c */ /* 0x040fe20000001834 */
[----:B------:R-:W-:Y:S07]  /*2280*/  LDSM.16.M88.4 R32, [R186+0x4000] ;  /* 0x00400000ba20783b */ /* 0x000fee0000000200 */
[C---:B----4-:R-:W-:Y:S08]  /*2290*/  HMMA.16816.F32 R48, R20.reuse, R24, R48 ;  /* 0x000000181430723c */ /* 0x050ff00000001830 */
[C---:B------:R-:W-:Y:S01]  /*22a0*/  HMMA.16816.F32 R44, R20.reuse, R26, R44 ;  /* 0x0000001a142c723c */ /* 0x040fe2000000182c */
[----:B------:R-:W3:Y:S07]  /*22b0*/  LDSM.16.M88.4 R24, [R184+0xe100] ;  /* 0x00e10000b818783b */ /* 0x000eee0000000200 */
[C---:B-----5:R-:W-:Y:S08]  /*22c0*/  HMMA.16816.F32 R40, R20.reuse, R72, R40 ;  /* 0x000000481428723c */ /* 0x060ff00000001828 */
[----:B------:R-:W-:Y:S01]  /*22d0*/  HMMA.16816.F32 R36, R20, R74, R36 ;  /* 0x0000004a1424723c */ /* 0x000fe20000001824 */
[----:B------:R-:W4:Y:S04]  /*22e0*/  LDSM.16.M88.4 R20, [R184+0xe900] ;  /* 0x00e90000b814783b */ /* 0x000f280000000200 */
[----:B------:R-:W-:Y:S03]  /*22f0*/  LDSM.16.M88.4 R72, [R184+0xf900] ;  /* 0x00f90000b848783b */ /* 0x000fe60000000200 */
        /* <DEDUP_REMOVED lines=11> */
[----:B------:R-:W5:Y:S04]  /*23b0*/  LDSM.16.M88.4 R28, [R77+0xe900] ;  /* 0x00e900004d1c783b */ /* 0x000f680000000200 */
[----:B------:R-:W-:Y:S03]  /*23c0*/  LDSM.16.M88.4 R64, [R77+0xf900] ;  /* 0x00f900004d40783b */ /* 0x000fe60000000200 */
[C---:B---3--:R-:W-:Y:S08]  /*23d0*/  HMMA.16816.F32 R12, R32.reuse, R24, R12 ;  /* 0x00000018200c723c */ /* 0x048ff0000000180c */
[C---:B------:R-:W-:Y:S01]  /*23e0*/  HMMA.16816.F32 R8, R32.reuse, R26, R8 ;  /* 0x0000001a2008723c */ /* 0x040fe20000001808 */
[----:B------:R-:W3:Y:S07]  /*23f0*/  LDSM.16.M88.4 R24, [R77+0xf100] ;  /* 0x00f100004d18783b */ /* 0x000eee0000000200 */
[C---:B----4-:R-:W-:Y:S08]  /*2400*/  HMMA.16816.F32 R56, R32.reuse, R20, R56 ;  /* 0x000000142038723c */ /* 0x050ff00000001838 */
[C---:B------:R-:W-:Y:S01]  /*2410*/  HMMA.16816.F32 R52, R32.reuse, R22, R52 ;  /* 0x000000162034723c */ /* 0x040fe20000001834 */
[----:B------:R-:W-:Y:S07]  /*2420*/  LDSM.16.M88.4 R20, [R181+0x4000] ;  /* 0x00400000b514783b */ /* 0x000fee0000000200 */
[C---:B-1----:R-:W-:Y:S08]  /*2430*/  HMMA.16816.F32 R48, R32.reuse, R16, R48 ;  /* 0x000000102030723c */ /* 0x042ff00000001830 */
[----:B------:R-:W-:Y:S01]  /*2440*/  HMMA.16816.F32 R44, R32, R18, R44 ;  /* 0x00000012202c723c */ /* 0x000fe2000000182c */
[----:B------:R-:W1:Y:S07]  /*2450*/  LDSM.16.M88.4 R16, [R0+0xe100] ;  /* 0x00e100000010783b */ /* 0x000e6e0000000200 */
[C---:B--2---:R-:W-:Y:S08]  /*2460*/  HMMA.16816.F32 R12, R60.reuse, R68, R12 ;  /* 0x000000443c0c723c */ /* 0x044ff0000000180c */
[----:B------:R-:W-:Y:S01]  /*2470*/  HMMA.16816.F32 R8, R60, R70, R8 ;  /* 0x000000463c08723c */ /* 0x000fe20000001808 */
[----:B------:R-:W-:Y:S07]  /*2480*/  LDSM.16.M88.4 R68, [R2+0xe900] ;  /* 0x00e900000244783b */ /* 0x000fee0000000200 */
[C---:B------:R-:W-:Y:S08]  /*2490*/  HMMA.16816.F32 R40, R32.reuse, R72, R40 ;  /* 0x000000482028723c */ /* 0x040ff00000001828 */
[----:B------:R-:W-:Y:S01]  /*24a0*/  HMMA.16816.F32 R36, R32, R74, R36 ;  /* 0x0000004a2024723c */ /* 0x000fe20000001824 */
[----:B------:R-:W2:Y:S04]  /*24b0*/  LDSM.16.M88.4 R32, [R0+0xe900] ;  /* 0x00e900000020783b */ /* 0x000ea80000000200 */
[----:B------:R-:W-:Y:S03]  /*24c0*/  LDSM.16.M88.4 R72, [R180+0x4000] ;  /* 0x00400000b448783b */ /* 0x000fe60000000200 */
[C---:B-----5:R-:W-:Y:S08]  /*24d0*/  HMMA.16816.F32 R56, R60.reuse, R28, R56 ;  /* 0x0000001c3c38723c */ /* 0x060ff00000001838 */
[C---:B------:R-:W-:Y:S01]  /*24e0*/  HMMA.16816.F32 R52, R60.reuse, R30, R52 ;  /* 0x0000001e3c34723c */ /* 0x040fe20000001834 */
[----:B------:R-:W4:Y:S07]  /*24f0*/  LDSM.16.M88.4 R28, [R0+0xf100] ;  /* 0x00f10000001c783b */ /* 0x000f2e0000000200 */
[C---:B---3--:R-:W-:Y:S08]  /*2500*/  HMMA.16816.F32 R48, R60.reuse, R24, R48 ;  /* 0x000000183c30723c */ /* 0x048ff00000001830 */
[----:B------:R-:W-:Y:S01]  /*2510*/  HMMA.16816.F32 R44, R60, R26, R44 ;  /* 0x0000001a3c2c723c */ /* 0x000fe2000000182c */
[----:B------:R-:W3:Y:S07]  /*2520*/  LDSM.16.M88.4 R24, [R0+0xf900] ;  /* 0x00f900000018783b */ /* 0x000eee0000000200 */
[C---:B-1----:R-:W-:Y:S08]  /*2530*/  HMMA.16816.F32 R12, R20.reuse, R16, R12 ;  /* 0x00000010140c723c */ /* 0x042ff0000000180c */
[----:B------:R-:W-:Y:S01]  /*2540*/  HMMA.16816.F32 R8, R20, R18, R8 ;  /* 0x000000121408723c */ /* 0x000fe20000001808 */
[----:B------:R-:W1:Y:S07]  /*2550*/  LDSM.16.M88.4 R16, [R2+0xe100] ;  /* 0x00e100000210783b */ /* 0x000e6e0000000200 */
[C---:B------:R-:W-:Y:S08]  /*2560*/  HMMA.16816.F32 R40, R60.reuse, R64, R40 ;  /* 0x000000403c28723c */ /* 0x040ff00000001828 */
[----:B------:R-:W-:Y:S01]  /*2570*/  HMMA.16816.F32 R36, R60, R66, R36 ;  /* 0x000000423c24723c */ /* 0x000fe20000001824 */
[----:B------:R-:W5:Y:S04]  /*2580*/  LDSM.16.M88.4 R64, [R2+0xf100] ;  /* 0x00f100000240783b */ /* 0x000f680000000200 */
[----:B------:R-:W1:Y:S03]  /*2590*/  LDSM.16.M88.4 R60, [R2+0xf900] ;  /* 0x00f90000023c783b */ /* 0x000e660000000200 */
[C---:B--2---:R-:W-:Y:S08]  /*25a0*/  HMMA.16816.F32 R56, R20.reuse, R32, R56 ;  /* 0x000000201438723c */ /* 0x044ff00000001838 */
[C---:B------:R-:W-:Y:S01]  /*25b0*/  HMMA.16816.F32 R52, R20.reuse, R34, R52 ;  /* 0x000000221434723c */ /* 0x040fe20000001834 */
[----:B------:R-:W-:Y:S07]  /*25c0*/  LDSM.16.M88.4 R32, [R186+0x8000] ;  /* 0x00800000ba20783b */ /* 0x000fee0000000200 */
[C---:B----4-:R-:W-:Y:S08]  /*25d0*/  HMMA.16816.F32 R48, R20.reuse, R28, R48 ;  /* 0x0000001c1430723c */ /* 0x050ff00000001830 */
[C---:B------:R-:W-:Y:S01]  /*25e0*/  HMMA.16816.F32 R44, R20.reuse, R30, R44 ;  /* 0x0000001e142c723c */ /* 0x040fe2000000182c */
[----:B------:R-:W2:Y:S07]  /*25f0*/  LDSM.16.M88.4 R28, [R184+0x10100] ;  /* 0x01010000b81c783b */ /* 0x000eae0000000200 */
[C---:B---3--:R-:W-:Y:S08]  /*2600*/  HMMA.16816.F32 R40, R20.reuse, R24, R40 ;  /* 0x000000181428723c */ /* 0x048ff00000001828 */
[----:B------:R-:W-:Y:S01]  /*2610*/  HMMA.16816.F32 R36, R20, R26, R36 ;  /* 0x0000001a1424723c */ /* 0x000fe20000001824 */
[----:B------:R-:W3:Y:S04]  /*2620*/  LDSM.16.M88.4 R20, [R184+0x11100] ;  /* 0x01110000b814783b */ /* 0x000ee80000000200 */
[----:B------:R-:W4:Y:S03]  /*2630*/  LDSM.16.M88.4 R24, [R184+0x10900] ;  /* 0x01090000b818783b */ /* 0x000f260000000200 */
[C---:B-1----:R-:W-:Y:S08]  /*2640*/  HMMA.16816.F32 R12, R72.reuse, R16, R12 ;  /* 0x00000010480c723c */ /* 0x042ff0000000180c */
[C---:B------:R-:W-:Y:S01]  /*2650*/  HMMA.16816.F32 R8, R72.reuse, R18, R8 ;  /* 0x000000124808723c */ /* 0x040fe20000001808 */
[----:B------:R-:W1:Y:S07]  /*2660*/  LDSM.16.M88.4 R16, [R184+0x11900] ;  /* 0x01190000b810783b */ /* 0x000e6e0000000200 */
[C---:B-----5:R-:W-:Y:S08]  /*2670*/  HMMA.16816.F32 R48, R72.reuse, R64, R48 ;  /* 0x000000404830723c */ /* 0x060ff00000001830 */
[C---:B------:R-:W-:Y:S01]  /*2680*/  HMMA.16816.F32 R44, R72.reuse, R66, R44 ;  /* 0x00000042482c723c */ /* 0x040fe2000000182c */
[----:B------:R-:W-:Y:S07]  /*2690*/  LDSM.16.M88.4 R64, [R182+0x8000] ;  /* 0x00800000b640783b */ /* 0x000fee0000000200 */
[C---:B------:R-:W-:Y:S08]  /*26a0*/  HMMA.16816.F32 R56, R72.reuse, R68, R56 ;  /* 0x000000444838723c */ /* 0x040ff00000001838 */
[C---:B------:R-:W-:Y:S08]  /*26b0*/  HMMA.16816.F32 R52, R72.reuse, R70, R52 ;  /* 0x000000464834723c */ /* 0x040ff00000001834 */
[----:B------:R-:W-:Y:S01]  /*26c0*/  HMMA.16816.F32 R68, R72, R60, R40 ;  /* 0x0000003c4844723c */ /* 0x000fe20000001828 */
[----:B------:R-:W5:Y:S07]  /*26d0*/  LDSM.16.M88.4 R40, [R77+0x10100] ;  /* 0x010100004d28783b */ /* 0x000f6e0000000200 */
[C---:B--2---:R-:W-:Y:S08]  /*26e0*/  HMMA.16816.F32 R12, R32.reuse, R28, R12 ;  /* 0x0000001c200c723c */ /* 0x044ff0000000180c */
[----:B------:R-:W-:Y:S01]  /*26f0*/  HMMA.16816.F32 R8, R32, R30, R8 ;  /* 0x0000001e2008723c */ /* 0x000fe20000001808 */
[----:B------:R-:W2:Y:S07]  /*2700*/  LDSM.16.M88.4 R28, [R77+0x11100] ;  /* 0x011100004d1c783b */ /* 0x000eae0000000200 */
[----:B------:R-:W-:Y:S01]  /*2710*/  HMMA.16816.F32 R60, R72, R62, R36 ;  /* 0x0000003e483c723c */ /* 0x000fe20000001824 */
[----:B------:R-:W2:Y:S04]  /*2720*/  LDSM.16.M88.4 R36, [R77+0x10900] ;  /* 0x010900004d24783b */ /* 0x000ea80000000200 */
[----:B------:R-:W2:Y:S03]  /*2730*/  LDSM.16.M88.4 R72, [R77+0x11900] ;  /* 0x011900004d48783b */ /* 0x000ea60000000200 */
[C---:B---3--:R-:W-:Y:S08]  /*2740*/  HMMA.16816.F32 R48, R32.reuse, R20, R48 ;  /* 0x000000142030723c */ /* 0x048ff00000001830 */
[C---:B------:R-:W-:Y:S01]  /*2750*/  HMMA.16816.F32 R44, R32.reuse, R22, R44 ;  /* 0x00000016202c723c */ /* 0x040fe2000000182c */
[----:B------:R-:W-:Y:S07]  /*2760*/  LDSM.16.M88.4 R20, [R0+0x10100] ;  /* 0x010100000014783b */ /* 0x000fee0000000200 */
[C---:B----4-:R-:W-:Y:S08]  /*2770*/  HMMA.16816.F32 R56, R32.reuse, R24, R56 ;  /* 0x000000182038723c */ /* 0x050ff00000001838 */
[C---:B------:R-:W-:Y:S01]  /*2780*/  HMMA.16816.F32 R52, R32.reuse, R26, R52 ;  /* 0x0000001a2034723c */ /* 0x040fe20000001834 */
[----:B------:R-:W3:Y:S07]  /*2790*/  LDSM.16.M88.4 R24, [R181+0x8000] ;  /* 0x00800000b518783b */ /* 0x000eee0000000200 */
[C---:B-1----:R-:W-:Y:S08]  /*27a0*/  HMMA.16816.F32 R68, R32.reuse, R16, R68 ;  /* 0x000000102044723c */ /* 0x042ff00000001844 */
[----:B------:R-:W-:Y:S01]  /*27b0*/  HMMA.16816.F32 R60, R32, R18, R60 ;  /* 0x00000012203c723c */ /* 0x000fe2000000183c */
[----:B------:R-:W1:Y:S04]  /*27c0*/  LDSM.16.M88.4 R16, [R0+0x10900] ;  /* 0x010900000010783b */ /* 0x000e680000000200 */
[----:B------:R-:W-:Y:S03]  /*27d0*/  LDSM.16.M88.4 R32, [R180+0x8000] ;  /* 0x00800000b420783b */ /* 0x000fe60000000200 */
[C---:B-----5:R-:W-:Y:S08]  /*27e0*/  HMMA.16816.F32 R12, R64.reuse, R40, R12 ;  /* 0x00000028400c723c */ /* 0x060ff0000000180c */
[C---:B------:R-:W-:Y:S01]  /*27f0*/  HMMA.16816.F32 R8, R64.reuse, R42, R8 ;  /* 0x0000002a4008723c */ /* 0x040fe20000001808 */
[----:B------:R-:W-:Y:S07]  /*2800*/  LDSM.16.M88.4 R40, [R0+0x11900] ;  /* 0x011900000028783b */ /* 0x000fee0000000200 */
[C---:B--2---:R-:W-:Y:S08]  /*2810*/  HMMA.16816.F32 R48, R64.reuse, R28, R48 ;  /* 0x0000001c4030723c */ /* 0x044ff00000001830 */
[C---:B------:R-:W-:Y:S01]  /*2820*/  HMMA.16816.F32 R44, R64.reuse, R30, R44 ;  /* 0x0000001e402c723c */ /* 0x040fe2000000182c */
[----:B------:R2:W4:Y:S07]  /*2830*/  LDSM.16.M88.4 R28, [R0+0x11100] ;  /* 0x01110000001c783b */ /* 0x00052e0000000200 */
[C---:B------:R-:W-:Y:S08]  /*2840*/  HMMA.16816.F32 R56, R64.reuse, R36, R56 ;  /* 0x000000244038723c */ /* 0x040ff00000001838 */
[C---:B------:R-:W-:Y:S01]  /*2850*/  HMMA.16816.F32 R52, R64.reuse, R38, R52 ;  /* 0x000000264034723c */ /* 0x040fe20000001834 */
[----:B------:R-:W-:Y:S07]  /*2860*/  LDSM.16.M88.4 R36, [R2+0x10100] ;  /* 0x010100000224783b */ /* 0x000fee0000000200 */
[----:B------:R-:W-:Y:S01]  /*2870*/  HMMA.16816.F32 R68, R64, R72, R68 ;  /* 0x000000484044723c */ /* 0x000fe20000001844 */
[----:B--2---:R-:W-:-:S05]  /*2880*/  LOP3.LUT R0, R76, 0xffffffe0, RZ, 0xc0, !PT ;  /* 0xffffffe04c007812 */ /* 0x004fca00078ec0ff */
[----:B------:R-:W-:Y:S02]  /*2890*/  IMAD.IADD R0, R5, 0x1, -R0 ;  /* 0x0000000105007824 */ /* 0x000fe400078e0a00 */
[----:B------:R-:W-:Y:S01]  /*28a0*/  HMMA.16816.F32 R60, R64, R74, R60 ;  /* 0x0000004a403c723c */ /* 0x000fe2000000183c */
[----:B------:R-:W-:Y:S07]  /*28b0*/  LDSM.16.M88.4 R64, [R2+0x10900] ;  /* 0x010900000240783b */ /* 0x000fee0000000200 */
[C---:B---3--:R-:W-:Y:S08]  /*28c0*/  HMMA.16816.F32 R12, R24.reuse, R20, R12 ;  /* 0x00000014180c723c */ /* 0x048ff0000000180c */
[C---:B------:R-:W-:Y:S01]  /*28d0*/  HMMA.16816.F32 R8, R24.reuse, R22, R8 ;  /* 0x000000161808723c */ /* 0x040fe20000001808 */
[----:B------:R-:W2:Y:S07]  /*28e0*/  LDSM.16.M88.4 R20, [R2+0x11100] ;  /* 0x011100000214783b */ /* 0x000eae0000000200 */
[C---:B-1----:R-:W-:Y:S08]  /*28f0*/  HMMA.16816.F32 R56, R24.reuse, R16, R56 ;  /* 0x000000101838723c */ /* 0x042ff00000001838 */
[C---:B------:R-:W-:Y:S01]  /*2900*/  HMMA.16816.F32 R52, R24.reuse, R18, R52 ;  /* 0x000000121834723c */ /* 0x040fe20000001834 */
[----:B------:R-:W1:Y:S07]  /*2910*/  LDSM.16.M88.4 R16, [R2+0x11900] ;  /* 0x011900000210783b */ /* 0x000e6e0000000200 */
[C---:B----4-:R-:W-:Y:S08]  /*2920*/  HMMA.16816.F32 R48, R24.reuse, R28, R48 ;  /* 0x0000001c1830723c */ /* 0x050ff00000001830 */
[C---:B------:R-:W-:Y:S08]  /*2930*/  HMMA.16816.F32 R44, R24.reuse, R30, R44 ;  /* 0x0000001e182c723c */ /* 0x040ff0000000182c */
[C---:B------:R-:W-:Y:S08]  /*2940*/  HMMA.16816.F32 R68, R24.reuse, R40, R68 ;  /* 0x000000281844723c */ /* 0x040ff00000001844 */
[----:B------:R-:W-:Y:S07]  /*2950*/  HMMA.16816.F32 R60, R24, R42, R60 ;  /* 0x0000002a183c723c */ /* 0x000fee000000183c */
[----:B------:R-:W-:Y:S01]  /*2960*/  LEA.HI R24, R78, R5, RZ, 0x2 ;  /* 0x000000054e187211 */ /* 0x000fe200078f10ff */
[----:B--2---:R-:W-:Y:S01]  /*2970*/  HMMA.16816.F32 R48, R32, R20, R48 ;  /* 0x000000142030723c */ /* 0x004fe20000001830 */
[----:B------:R-:W-:-:S02]  /*2980*/  SHF.R.S32.HI R26, RZ, 0x1f, R7 ;  /* 0x0000001fff1a7819 */ /* 0x000fc40000011407 */
[----:B------:R-:W-:Y:S02]  /*2990*/  LOP3.LUT R24, R24, 0xfffffffc, RZ, 0xc0, !PT ;  /* 0xfffffffc18187812 */ /* 0x000fe400078ec0ff */
[----:B------:R-:W-:Y:S02]  /*29a0*/  LEA.HI R26, R26, R7, RZ, 0x3 ;  /* 0x000000071a1a7211 */ /* 0x000fe400078f18ff */
[----:B------:R-:W-:Y:S01]  /*29b0*/  SHF.R.S32.HI R25, RZ, 0x1f, R0 ;  /* 0x0000001fff197819 */ /* 0x000fe20000011400 */
[----:B------:R-:W-:Y:S01]  /*29c0*/  IMAD.IADD R24, R5, 0x1, -R24 ;  /* 0x0000000105187824 */ /* 0x000fe200078e0a18 */
[----:B------:R-:W-:Y:S01]  /*29d0*/  LOP3.LUT R26, R26, 0xffffff8, RZ, 0xc0, !PT ;  /* 0x0ffffff81a1a7812 */ /* 0x000fe200078ec0ff */
[----:B-1----:R-:W-:Y:S01]  /*29e0*/  HMMA.16816.F32 R68, R32, R16, R68 ;  /* 0x000000102044723c */ /* 0x002fe20000001844 */
[----:B------:R-:W-:Y:S02]  /*29f0*/  LEA.HI R2, R25, R0, RZ, 0x2 ;  /* 0x0000000019027211 */ /* 0x000fe400078f10ff */
[----:B------:R-:W-:Y:S01]  /*2a00*/  LEA.HI R5, R24, R24, RZ, 0x1 ;  /* 0x0000001818057211 */ /* 0x000fe200078f08ff */
[----:B------:R-:W-:Y:S01]  /*2a10*/  IMAD.IADD R26, R7, 0x1, -R26 ;  /* 0x00000001071a7824 */ /* 0x000fe200078e0a1a */
[----:B------:R-:W-:-:S02]  /*2a20*/  LEA.HI.SX32 R7, R2, UR8, 0x1e ;  /* 0x0000000802077c11 */ /* 0x000fc4000f8ff2ff */
[----:B------:R-:W-:Y:S01]  /*2a30*/  LOP3.LUT R5, R5, 0x1ffffffe, RZ, 0xc0, !PT ;  /* 0x1ffffffe05057812 */ /* 0x000fe200078ec0ff */
[----:B------:R-:W-:Y:S01]  /*2a40*/  IMAD.U32 R16, RZ, RZ, UR4 ;  /* 0x00000004ff107e24 */ /* 0x000fe2000f8e00ff */
[----:B------:R-:W-:Y:S01]  /*2a50*/  LOP3.LUT R197, R2, 0x7ffffffc, RZ, 0xc0, !PT ;  /* 0x7ffffffc02c57812 */ /* 0x000fe200078ec0ff */
[----:B------:R-:W-:Y:S01]  /*2a60*/  IMAD R196, R26, 0x10, R7 ;  /* 0x000000101ac47824 */ /* 0x000fe200078e0207 */
[C---:B------:R-:W-:Y:S01]  /*2a70*/  HMMA.16816.F32 R60, R32.reuse, R18, R60 ;  /* 0x00000012203c723c */ /* 0x040fe2000000183c */
[----:B------:R-:W-:Y:S02]  /*2a80*/  IMAD.IADD R5, R24, 0x1, -R5 ;  /* 0x0000000118057824 */ /* 0x000fe400078e0a05 */
[----:B------:R-:W-:Y:S02]  /*2a90*/  IMAD.IADD R197, R0, 0x1, -R197 ;  /* 0x0000000100c57824 */ /* 0x000fe400078e0ac5 */
[----:B------:R-:W-:Y:S02]  /*2aa0*/  IMAD R196, R5, 0x8, R196 ;  /* 0x0000000805c47824 */ /* 0x000fe400078e02c4 */
[----:B------:R-:W-:Y:S01]  /*2ab0*/  IMAD.SHL.U32 R197, R197, 0x2, RZ ;  /* 0x00000002c5c57824 */ /* 0x000fe200078e00ff */
[----:B------:R-:W-:Y:S01]  /*2ac0*/  HMMA.16816.F32 R44, R32, R22, R44 ;  /* 0x00000016202c723c */ /* 0x000fe2000000182c */
[----:B------:R-:W-:-:S03]  /*2ad0*/  @P5 IMAD.HI.U32 R5, R196, c[0x0][0x2c8], RZ ;  /* 0x0000b200c4055a27 */ /* 0x000fc600078e00ff */
[----:B------:R-:W-:Y:S01]  /*2ae0*/  IADD3 R16, R16, -c[0x0][0x168], -R197 ;  /* 0x80005a0010107a10 */ /* 0x000fe20007ffe8c5 */
[----:B------:R-:W-:Y:S01]  /*2af0*/  IMAD.MOV.U32 R20, RZ, RZ, R196 ;  /* 0x000000ffff147224 */ /* 0x000fe200078e00c4 */
[----:B------:R-:W-:Y:S02]  /*2b00*/  @P0 SHF.R.U32.HI R20, RZ, c[0x0][0x2cc], R5 ;  /* 0x0000b300ff140a19 */ /* 0x000fe40000011605 */
[----:B------:R-:W-:Y:S01]  /*2b10*/  PLOP3.LUT P0, PT, PT, PT, UP2, 0x40, 0x0 ;  /* 0x000000000000781c */ /* 0x000fe20003f0e828 */
[----:B------:R-:W-:Y:S01]  /*2b20*/  HMMA.16816.F32 R12, R32, R36, R12 ;  /* 0x00000024200c723c */ /* 0x000fe2000000180c */
[C---:B------:R-:W-:Y:S01]  /*2b30*/  IADD3 R18, R16.reuse, c[0x0][0x328], RZ ;  /* 0x0000ca0010127a10 */ /* 0x040fe20007ffe0ff */
[----:B------:R-:W1:Y:S01]  /*2b40*/  SHFL.IDX PT, R5, R20, RZ, 0x1c1f ;  /* 0x001c1fff14057589 */ /* 0x000e6200000e0000 */
[----:B------:R-:W-:Y:S02]  /*2b50*/  IADD3 R16, R16, UR16, RZ ;  /* 0x0000001010107c10 */ /* 0x000fe4000fffe0ff */
[----:B------:R-:W-:-:S03]  /*2b60*/  IADD3 R2, -R197, c[0x0][0x1d0], -R6 ;  /* 0x00007400c5027a10 */ /* 0x000fc60007ffe906 */
[C---:B------:R-:W-:Y:S08]  /*2b70*/  HMMA.16816.F32 R8, R32.reuse, R38, R8 ;  /* 0x000000262008723c */ /* 0x040ff00000001808 */
[C---:B------:R-:W-:Y:S08]  /*2b80*/  HMMA.16816.F32 R56, R32.reuse, R64, R56 ;  /* 0x000000402038723c */ /* 0x040ff00000001838 */
[----:B------:R-:W-:Y:S01]  /*2b90*/  HMMA.16816.F32 R52, R32, R66, R52 ;  /* 0x000000422034723c */ /* 0x000fe20000001834 */
[----:B-1----:R-:W-:-:S02]  /*2ba0*/  IMAD.IADD R23, R18, 0x1, R5 ;  /* 0x0000000112177824 */ /* 0x002fc400078e0205 */
[----:B------:R-:W-:-:S03]  /*2bb0*/  IMAD.IADD R22, R16, 0x1, R5 ;  /* 0x0000000110167824 */ /* 0x000fc600078e0205 */
[----:B------:R-:W-:Y:S01]  /*2bc0*/  IMNMX R23, R23, R2, PT ;  /* 0x0000000217177217 */ /* 0x000fe20003800200 */
        /* <DEDUP_REMOVED lines=14> */
.L_x_796:
[----:B------:R-:W-:Y:S02]  /*2cb0*/  ULDC UR4, c[0x0][0x32c] ;  /* 0x0000cb0000047ab9 */ /* 0x000fe40000000800 */
[----:B------:R-:W-:-:S06]  /*2cc0*/  UISETP.NE.AND UP0, UPT, UR6, UR4, UPT ;  /* 0x000000040600728c */ /* 0x000fcc000bf05270 */
[----:B------:R-:W-:-:S13]  /*2cd0*/  PLOP3.LUT P0, PT, PT, PT, UP0, 0x80, 0x0 ;  /* 0x000000000000781c */ /* 0x000fda0003f0f008 */
[----:B------:R-:W-:-:S05]  /*2ce0*/  @P0 IMAD.HI.U32 R0, R5, c[0x0][0x330], RZ ;  /* 0x0000cc0005000a27 */ /* 0x000fca00078e00ff */
[----:B------:R-:W-:Y:S02]  /*2cf0*/  @P0 SHF.R.U32.HI R5, RZ, c[0x0][0x334], R0 ;  /* 0x0000cd00ff050a19 */ /* 0x000fe40000011600 */
.L_x_797:
[----:B------:R-:W-:Y:S05]  /*2d00*/  BSYNC B0 ;  /* 0x0000000000007941 */ /* 0x000fea0003800000 */
.L_x_795:
[----:B------:R-:W-:-:S04]  /*2d10*/  IMAD R0, R5, c[0x0][0x32c], -R6 ;  /* 0x0000cb0005007a24 */ /* 0x000fc800078e0a06 */
[----:B------:R-:W-:-:S05]  /*2d20*/  IMAD.IADD R5, R0, 0x1, -R197 ;  /* 0x0000000100057824 */ /* 0x000fca00078e0ac5 */
[----:B------:R-:W-:Y:S02]  /*2d30*/  IADD3 R0, R5, c[0x0][0x32c], RZ ;  /* 0x0000cb0005007a10 */ /* 0x000fe40007ffe0ff */
[----:B------:R-:W-:Y:S02]  /*2d40*/  IMNMX R22, R22, R5, !PT ;  /* 0x0000000516167217 */ /* 0x000fe40007800200 */
[----:B------:R-:W-:Y:S02]  /*2d50*/  IMNMX R23, R23, R0, PT ;  /* 0x0000000017177217 */ /* 0x000fe40003800200 */
.L_x_794:
[----:B------:R-:W-:Y:S01]  /*2d60*/  ISETP.LT.AND P6, PT, RZ, UR17, PT ;  /* 0x00000011ff007c0c */ /* 0x000fe2000bfc1270 */
[----:B------:R-:W1:Y:S03]  /*2d70*/  SHFL.IDX PT, R25, R20, 0x1, 0x1c1f ;  /* 0x003c1f0014197f89 */ /* 0x000e6600000e0000 */
[C---:B------:R-:W-:Y:S02]  /*2d80*/  ISETP.GT.AND P0, PT, R22.reuse, RZ, P6 ;  /* 0x000000ff1600720c */ /* 0x040fe40003704270 */
[----:B------:R-:W-:-:S02]  /*2d90*/  ISETP.GT.AND P5, PT, R22, 0x1, P6 ;  /* 0x000000011600780c */ /* 0x000fc400037a4270 */
[C---:B------:R-:W-:Y:S02]  /*2da0*/  ISETP.LT.OR P0, PT, R23.reuse, 0x1, P0 ;  /* 0x000000011700780c */ /* 0x040fe40000701670 */
[----:B------:R-:W-:Y:S02]  /*2db0*/  ISETP.LT.OR P5, PT, R23, 0x2, P5 ;  /* 0x000000021700780c */ /* 0x000fe40002fa1670 */
[----:B------:R-:W-:Y:S02]  /*2dc0*/  FSEL R0, R12, -INF , !P0 ;  /* 0xff8000000c007808 */ /* 0x000fe40004000000 */
[----:B------:R-:W-:Y:S02]  /*2dd0*/  ISETP.GT.AND P0, PT, R22, 0x8, P6 ;  /* 0x000000081600780c */ /* 0x000fe40003704270 */
[----:B------:R-:W-:Y:S02]  /*2de0*/  FSEL R21, R13, -INF , !P5 ;  /* 0xff8000000d157808 */ /* 0x000fe40006800000 */
[----:B------:R-:W-:-:S02]  /*2df0*/  ISETP.LT.OR P0, PT, R23, 0x9, P0 ;  /* 0x000000091700780c */ /* 0x000fc40000701670 */
[----:B------:R-:W-:Y:S02]  /*2e00*/  ISETP.GT.AND P5, PT, R22, 0x9, P6 ;  /* 0x000000091600780c */ /* 0x000fe400037a4270 */
[----:B------:R-:W-:Y:S02]  /*2e10*/  FSEL R19, R8, -INF , !P0 ;  /* 0xff80000008137808 */ /* 0x000fe40004000000 */
[----:B------:R-:W-:Y:S02]  /*2e20*/  ISETP.GT.AND P0, PT, R22, 0x10, P6 ;  /* 0x000000101600780c */ /* 0x000fe40003704270 */
[C---:B------:R-:W-:Y:S02]  /*2e30*/  ISETP.LT.OR P5, PT, R23.reuse, 0xa, P5 ;  /* 0x0000000a1700780c */ /* 0x040fe40002fa1670 */
[----:B------:R-:W-:Y:S02]  /*2e40*/  ISETP.LT.OR P0, PT, R23, 0x11, P0 ;  /* 0x000000111700780c */ /* 0x000fe40000701670 */
[----:B------:R-:W-:-:S02]  /*2e50*/  FSEL R17, R9, -INF , !P5 ;  /* 0xff80000009117808 */ /* 0x000fc40006800000 */
[----:B------:R-:W-:Y:S02]  /*2e60*/  FSEL R7, R56, -INF , !P0 ;  /* 0xff80000038077808 */ /* 0x000fe40004000000 */
[C---:B------:R-:W-:Y:S02]  /*2e70*/  ISETP.GT.AND P0, PT, R22.reuse, 0x18, P6 ;  /* 0x000000181600780c */ /* 0x040fe40003704270 */
[----:B------:R-:W-:Y:S02]  /*2e80*/  ISETP.GT.AND P5, PT, R22, 0x11, P6 ;  /* 0x000000111600780c */ /* 0x000fe400037a4270 */
[C---:B------:R-:W-:Y:S02]  /*2e90*/  ISETP.LT.OR P0, PT, R23.reuse, 0x19, P0 ;  /* 0x000000191700780c */ /* 0x040fe40000701670 */
[----:B------:R-:W-:Y:S02]  /*2ea0*/  ISETP.LT.OR P5, PT, R23, 0x12, P5 ;  /* 0x000000121700780c */ /* 0x000fe40002fa1670 */
[----:B------:R-:W-:-:S02]  /*2eb0*/  FSEL R13, R52, -INF , !P0 ;  /* 0xff800000340d7808 */ /* 0x000fc40004000000 */
[C---:B------:R-:W-:Y:S02]  /*2ec0*/  ISETP.GT.AND P0, PT, R22.reuse, 0x20, P6 ;  /* 0x000000201600780c */ /* 0x040fe40003704270 */
[----:B------:R-:W-:Y:S02]  /*2ed0*/  FSEL R5, R57, -INF , !P5 ;  /* 0xff80000039057808 */ /* 0x000fe40006800000 */
[C---:B------:R-:W-:Y:S02]  /*2ee0*/  ISETP.LT.OR P0, PT, R23.reuse, 0x21, P0 ;  /* 0x000000211700780c */ /* 0x040fe40000701670 */
[----:B------:R-:W-:Y:S02]  /*2ef0*/  ISETP.GT.AND P5, PT, R22, 0x19, P6 ;  /* 0x000000191600780c */ /* 0x000fe400037a4270 */
[----:B------:R-:W-:Y:S02]  /*2f00*/  FSEL R175, R48, -INF , !P0 ;  /* 0xff80000030af7808 */ /* 0x000fe40004000000 */
[----:B------:R-:W-:-:S02]  /*2f10*/  ISETP.LT.OR P5, PT, R23, 0x1a, P5 ;  /* 0x0000001a1700780c */ /* 0x000fc40002fa1670 */
        /* <DEDUP_REMOVED lines=18> */
[----:B------:R-:W-:Y:S02]  /*3040*/  PLOP3.LUT P0, PT, PT, PT, UP2, 0x40, 0x0 ;  /* 0x000000000000781c */ /* 0x000fe40003f0e828 */
[----:B------:R-:W-:Y:S02]  /*3050*/  FSEL R169, R69, -INF , !P5 ;  /* 0xff80000045a97808 */ /* 0x000fe40006800000 */
[----:B------:R-:W-:Y:S01]  /*3060*/  ISETP.GT.AND P5, PT, R22, 0x39, P6 ;  /* 0x000000391600780c */ /* 0x000fe200037a4270 */
[----:B-1----:R-:W-:-:S03]  /*3070*/  IMAD.IADD R22, R16, 0x1, R25 ;  /* 0x0000000110167824 */ /* 0x002fc600078e0219 */
[----:B------:R-:W-:Y:S01]  /*3080*/  ISETP.LT.OR P5, PT, R23, 0x3a, P5 ;  /* 0x0000003a1700780c */ /* 0x000fe20002fa1670 */
[----:B------:R-:W-:-:S03]  /*3090*/  IMAD.IADD R23, R18, 0x1, R25 ;  /* 0x0000000112177824 */ /* 0x000fc600078e0219 */
[----:B------:R-:W-:Y:S02]  /*30a0*/  FSEL R165, R61, -INF , !P5 ;  /* 0xff8000003da57808 */ /* 0x000fe40006800000 */
        /* <DEDUP_REMOVED lines=10> */
[----:B------:R-:W-:Y:S02]  /*3150*/  PLOP3.LUT P5, PT, PT, PT, UP0, 0x80, 0x0 ;  /* 0x000000000000781c */ /* 0x000fe40003faf008 */
[----:B------:R-:W-:-:S11]  /*3160*/  PLOP3.LUT P0, PT, PT, PT, UP0, 0x80, 0x0 ;  /* 0x000000000000781c */ /* 0x000fd60003f0f008 */
[----:B------:R-:W-:-:S05]  /*3170*/  @P5 IMAD.HI.U32 R8, R12, c[0x0][0x330], RZ ;  /* 0x0000cc000c085a27 */ /* 0x000fca00078e00ff */
[----:B------:R-:W-:-:S04]  /*3180*/  @P0 SHF.R.U32.HI R12, RZ, c[0x0][0x334], R8 ;  /* 0x0000cd00ff0c0a19 */ /* 0x000fc80000011608 */
[----:B------:R-:W-:Y:S01]  /*3190*/  LOP3.LUT R23, RZ, R12, RZ, 0x33, !PT ;  /* 0x0000000cff177212 */ /* 0x000fe200078e33ff */
[----:B------:R-:W-:Y:S05]  /*31a0*/  BRA `(.L_x_801) ;  /* 0x0000006000007947 */ /* 0x000fea0003800000 */
.L_x_800:
[----:B------:R-:W-:Y:S02]  /*31b0*/  ULDC UR4, c[0x0][0x32c] ;  /* 0x0000cb0000047ab9 */ /* 0x000fe40000000800 */
[----:B------:R-:W-:-:S06]  /*31c0*/  UISETP.NE.AND UP0, UPT, UR6, UR4, UPT ;  /* 0x000000040600728c */ /* 0x000fcc000bf05270 */
[----:B------:R-:W-:Y:S02]  /*31d0*/  PLOP3.LUT P5, PT, PT, PT, UP0, 0x80, 0x0 ;  /* 0x000000000000781c */ /* 0x000fe40003faf008 */
[----:B------:R-:W-:-:S11]  /*31e0*/  PLOP3.LUT P0, PT, PT, PT, UP0, 0x80, 0x0 ;  /* 0x000000000000781c */ /* 0x000fd60003f0f008 */
[----:B------:R-:W-:-:S05]  /*31f0*/  @P5 IMAD.HI.U32 R8, R23, c[0x0][0x330], RZ ;  /* 0x0000cc0017085a27 */ /* 0x000fca00078e00ff */
[----:B------:R-:W-:Y:S02]  /*3200*/  @P0 SHF.R.U32.HI R23, RZ, c[0x0][0x334], R8 ;  /* 0x0000cd00ff170a19 */ /* 0x000fe40000011608 */
.L_x_801:
[----:B------:R-:W-:Y:S05]  /*3210*/  BSYNC B0 ;  /* 0x0000000000007941 */ /* 0x000fea0003800000 */
.L_x_799:
[----:B------:R-:W-:-:S04]  /*3220*/  IMAD R6, R23, c[0x0][0x32c], -R6 ;  /* 0x0000cb0017067a24 */ /* 0x000fc800078e0a06 */
[----:B------:R-:W-:-:S05]  /*3230*/  IMAD.IADD R25, R6, 0x1, -R197 ;  /* 0x0000000106197824 */ /* 0x000fca00078e0ac5 */
[----:B------:R-:W-:Y:S02]  /*3240*/  IADD3 R23, R25, c[0x0][0x32c], RZ ;  /* 0x0000cb0019177a10 */ /* 0x000fe40007ffe0ff */
[----:B------:R-:W-:Y:S02]  /*3250*/  IMNMX R22, R22, R25, !PT ;  /* 0x0000001916167217 */ /* 0x000fe40007800200 */
[----:B------:R-:W-:Y:S02]  /*3260*/  IMNMX R2, R2, R23, PT ;  /* 0x0000001702027217 */ /* 0x000fe40003800200 */
.L_x_798:
[----:B------:R-:W-:Y:S01]  /*3270*/  ISETP.GT.AND P5, PT, R22, 0x8, P6 ;  /* 0x000000081600780c */ /* 0x000fe200037a4270 */
[----:B------:R-:W-:-:S04]  /*3280*/  DEPBAR.LE SB0, 0x2 ;  /* 0x000080800000791a */ /* 0x000fc80000000000 */
[----:B------:R-:W-:Y:S01]  /*3290*/  BAR.SYNC.DEFER_BLOCKING 0x0 ;  /* 0x0000000000007b1d */ /* 0x000fe20000010000 */
[----:B------:R-:W-:Y:S01]  /*32a0*/  ISETP.LT.OR P5, PT, R2, 0x9, P5 ;  /* 0x000000090200780c */ /* 0x000fe20002fa1670 */
[----:B------:R-:W-:Y:S01]  /*32b0*/  IMAD.SHL.U32 R135, R4, 0x2, RZ ;  /* 0x0000000204877824 */ /* 0x000fe200078e00ff */
[----:B------:R-:W-:Y:S01]  /*32c0*/  ISETP.GT.AND P0, PT, R22, 0x1, P6 ;  /* 0x000000011600780c */ /* 0x000fe20003704270 */
[----:B------:R-:W-:Y:S01]  /*32d0*/  UIADD3 UR4, UR17, -0x3, URZ ;  /* 0xfffffffd11047890 */ /* 0x000fe2000fffe03f */
[----:B------:R-:W-:Y:S01]  /*32e0*/  FSEL R18, R10, -INF , !P5 ;  /* 0xff8000000a127808 */ /* 0x000fe20006800000 */
[--C-:B------:R-:W-:Y:S01]  /*32f0*/  IMAD R134, R3, 0x2, R135.reuse ;  /* 0x0000000203867824 */ /* 0x100fe200078e0287 */
[----:B------:R-:W-:Y:S01]  /*3300*/  ISETP.GT.AND P5, PT, R22, 0x10, P6 ;  /* 0x000000101600780c */ /* 0x000fe200037a4270 */
[C---:B------:R-:W-:Y:S01]  /*3310*/  IMAD.IADD R166, R183.reuse, 0x1, R135 ;  /* 0x00000001b7a67824 */ /* 0x040fe200078e0287 */
[C---:B------:R-:W-:Y:S01]  /*3320*/  ISETP.LT.OR P0, PT, R2.reuse, 0x2, P0 ;  /* 0x000000020200780c */ /* 0x040fe20000701670 */
[----:B------:R-:W-:Y:S01]  /*3330*/  IMAD.IADD R155, R183, 0x1, R134 ;  /* 0x00000001b79b7824 */ /* 0x000fe200078e0286 */
[----:B------:R-:W-:Y:S01]  /*3340*/  ISETP.LT.OR P5, PT, R2, 0x11, P5 ;  /* 0x000000110200780c */ /* 0x000fe20002fa1670 */
[----:B------:R-:W-:Y:S01]  /*3350*/  IMAD R3, R3, 0x2, R166 ;  /* 0x0000000203037824 */ /* 0x000fe200078e02a6 */
[----:B------:R-:W-:Y:S01]  /*3360*/  FMNMX.FTZ R8, R0, R21, !PT ;  /* 0x0000001500087209 */ /* 0x000fe20007810000 */
[----:B------:R-:W-:Y:S01]  /*3370*/  UISETP.GE.AND UP0, UPT, UR4, UR10, UPT ;  /* 0x0000000a0400728c */ /* 0x000fe2000bf06270 */
[----:B------:R-:W-:Y:S01]  /*3380*/  FSEL R20, R15, -INF , !P0 ;  /* 0xff8000000f147808 */ /* 0x000fe20004000000 */
[----:B------:R-:W-:Y:S01]  /*3390*/  UIADD3 UR17, UR17, -0x2, URZ ;  /* 0xfffffffe11117890 */ /* 0x000fe2000fffe03f */
[----:B------:R-:W-:-:S02]  /*33a0*/  ISETP.GT.AND P0, PT, R22, 0x9, P6 ;  /* 0x000000091600780c */ /* 0x000fc40003704270 */
[----:B------:R-:W-:Y:S02]  /*33b0*/  FSEL R16, R58, -INF , !P5 ;  /* 0xff8000003a107808 */ /* 0x000fe40006800000 */
[----:B------:R-:W-:Y:S02]  /*33c0*/  FMNMX.FTZ R8, R19, R8, !PT ;  /* 0x0000000813087209 */ /* 0x000fe40007810000 */
[----:B------:R-:W-:Y:S01]  /*33d0*/  ISETP.GT.AND P5, PT, R22, RZ, P6 ;  /* 0x000000ff1600720c */ /* 0x000fe200037a4270 */
[----:B------:R-:W-:Y:S01]  /*33e0*/  LDSM.16.MT88.4 R40, [R135+0x2100] ;  /* 0x002100008728783b */ /* 0x000fe20000004200 */
[C---:B------:R-:W-:Y:S01]  /*33f0*/  ISETP.LT.OR P0, PT, R2.reuse, 0xa, P0 ;  /* 0x0000000a0200780c */ /* 0x040fe20000701670 */
[----:B------:R-:W-:Y:S01]  /*3400*/  @UP0 USHF.R.S32.HI UR5, URZ, 0x1f, UR4 ;  /* 0x0000001f3f050899 */ /* 0x000fe20008011404 */
[----:B------:R-:W-:Y:S01]  /*3410*/  FMNMX.FTZ R8, R17, R8, !PT ;  /* 0x0000000811087209 */ /* 0x000fe20007810000 */
[----:B------:R-:W-:Y:S01]  /*3420*/  LDSM.16.MT88.4 R64, [R155+0x2100] ;  /* 0x002100009b40783b */ /* 0x000fe20000004200 */
[----:B------:R-:W-:-:S02]  /*3430*/  ISETP.LT.OR P5, PT, R2, 0x1, P5 ;  /* 0x000000010200780c */ /* 0x000fc40002fa1670 */
[----:B------:R-:W-:Y:S01]  /*3440*/  FSEL R6, R11, -INF , !P0 ;  /* 0xff8000000b067808 */ /* 0x000fe20004000000 */
[----:B------:R-:W-:Y:S01]  /*3450*/  LDSM.16.MT88.4 R72, [R135+0x4100] ;  /* 0x004100008748783b */ /* 0x000fe20000004200 */
[----:B------:R-:W-:Y:S02]  /*3460*/  ISETP.GT.AND P0, PT, R22, 0x11, P6 ;  /* 0x000000111600780c */ /* 0x000fe40003704270 */
[----:B------:R-:W-:Y:S01]  /*3470*/  FMNMX.FTZ R8, R7, R8, !PT ;  /* 0x0000000807087209 */ /* 0x000fe20007810000 */
[----:B------:R-:W-:Y:S01]  /*3480*/  LDSM.16.MT88.4 R124, [R135+0x100] ;  /* 0x00010000877c783b */ /* 0x000fe20000004200 */
[----:B------:R-:W-:Y:S02]  /*3490*/  FSEL R14, R14, -INF , !P5 ;  /* 0xff8000000e0e7808 */ /* 0x000fe40006800000 */
[----:B------:R-:W-:Y:S01]  /*34a0*/  ISETP.LT.OR P0, PT, R2, 0x12, P0 ;  /* 0x000000120200780c */ /* 0x000fe20000701670 */
[----:B------:R-:W-:Y:S01]  /*34b0*/  LDSM.16.MT88.4 R104, [R166+0x100] ;  /* 0x00010000a668783b */ /* 0x000fe20000004200 */
[----:B------:R-:W-:-:S02]  /*34c0*/  FMNMX.FTZ R8, R5, R8, !PT ;  /* 0x0000000805087209 */ /* 0x000fc40007810000 */
[----:B------:R-:W-:Y:S01]  /*34d0*/  FMNMX.FTZ R11, R14, R20, !PT ;  /* 0x000000140e0b7209 */ /* 0x000fe20007810000 */
[----:B------:R-:W-:Y:S01]  /*34e0*/  LDSM.16.MT88.4 R112, [R134+0x100] ;  /* 0x000100008670783b */ /* 0x000fe20000004200 */
[----:B------:R-:W-:Y:S02]  /*34f0*/  FSEL R12, R59, -INF , !P0 ;  /* 0xff8000003b0c7808 */ /* 0x000fe40004000000 */
[----:B------:R-:W-:Y:S01]  /*3500*/  FMNMX.FTZ R8, R13, R8, !PT ;  /* 0x000000080d087209 */ /* 0x000fe20007810000 */
[----:B------:R-:W-:Y:S01]  /*3510*/  LDSM.16.MT88.4 R120, [R3+0x100] ;  /* 0x000100000378783b */ /* 0x000fe20000004200 */
[----:B------:R-:W-:Y:S02]  /*3520*/  ISETP.GT.AND P0, PT, R22, 0x19, P6 ;  /* 0x000000191600780c */ /* 0x000fe40003704270 */
[----:B------:R-:W-:Y:S01]  /*3530*/  FMNMX.FTZ R11, R18, R11, !PT ;  /* 0x0000000b120b7209 */ /* 0x000fe20007810000 */
[----:B------:R-:W-:Y:S01]  /*3540*/  LDSM.16.MT88.4 R56, [R134+0x2100] ;  /* 0x002100008638783b */ /* 0x000fe20000004200 */
[----:B------:R-:W-:-:S02]  /*3550*/  ISETP.GT.AND P5, PT, R22, 0x18, P6 ;  /* 0x000000181600780c */ /* 0x000fc400037a4270 */
[----:B------:R-:W-:Y:S01]  /*3560*/  FMNMX.FTZ R24, R9, R8, !PT ;  /* 0x0000000809187209 */ /* 0x000fe20007810000 */
[----:B------:R-:W-:Y:S01]  /*3570*/  LDSM.16.MT88.4 R80, [R166+0x4100] ;  /* 0x00410000a650783b */ /* 0x000fe20000004200 */
[----:B------:R-:W-:Y:S02]  /*3580*/  ISETP.LT.OR P0, PT, R2, 0x1a, P0 ;  /* 0x0000001a0200780c */ /* 0x000fe40000701670 */
[----:B------:R-:W-:Y:S01]  /*3590*/  FMNMX.FTZ R11, R6, R11, !PT ;  /* 0x0000000b060b7209 */ /* 0x000fe20007810000 */
[----:B------:R-:W-:Y:S01]  /*35a0*/  LDSM.16.MT88.4 R88, [R134+0x4100] ;  /* 0x004100008658783b */ /* 0x000fe20000004200 */
[----:B------:R-:W-:Y:S02]  /*35b0*/  ISETP.LT.OR P5, PT, R2, 0x19, P5 ;  /* 0x000000190200780c */ /* 0x000fe40002fa1670 */
[----:B------:R-:W-:Y:S01]  /*35c0*/  FMNMX.FTZ R24, R175, R24, !PT ;  /* 0x00000018af187209 */ /* 0x000fe20007810000 */
[----:B------:R-:W-:Y:S01]  /*35d0*/  LDSM.16.MT88.4 R140, [R135+0x900] ;  /* 0x00090000878c783b */ /* 0x000fe20000004200 */
[----:B------:R-:W-:-:S02]  /*35e0*/  FSEL R8, R55, -INF , !P0 ;  /* 0xff80000037087808 */ /* 0x000fc40004000000 */
[----:B------:R-:W-:Y:S01]  /*35f0*/  FMNMX.FTZ R11, R16, R11, !PT ;  /* 0x0000000b100b7209 */ /* 0x000fe20007810000 */
[----:B------:R-:W-:Y:S01]  /*3600*/  LDSM.16.MT88.4 R32, [R134+0x900] ;  /* 0x000900008620783b */ /* 0x000fe20000004200 */
[----:B------:R-:W-:Y:S02]  /*3610*/  ISETP.GT.AND P0, PT, R22, 0x21, P6 ;  /* 0x000000211600780c */ /* 0x000fe40003704270 */
[----:B------:R-:W-:Y:S01]  /*3620*/  FSEL R10, R54, -INF , !P5 ;  /* 0xff800000360a7808 */ /* 0x000fe20006800000 */
[----:B------:R-:W-:Y:S01]  /*3630*/  LDSM.16.MT88.4 R136, [R166+0x900] ;  /* 0x00090000a688783b */ /* 0x000fe20000004200 */
[----:B------:R-:W-:Y:S02]  /*3640*/  FMNMX.FTZ R24, R173, R24, !PT ;  /* 0x00000018ad187209 */ /* 0x000fe40007810000 */
[----:B------:R-:W-:Y:S01]  /*3650*/  ISETP.GT.AND P5, PT, R22, 0x20, P6 ;  /* 0x000000201600780c */ /* 0x000fe200037a4270 */
[----:B------:R-:W-:Y:S01]  /*3660*/  LDSM.16.MT88.4 R28, [R155+0x900] ;  /* 0x000900009b1c783b */ /* 0x000fe20000004200 */
        /* <DEDUP_REMOVED lines=11> */
[----:B------:R-:W-:Y:S02]  /*3720*/  ISETP.LT.OR P0, PT, R2, 0x29, P0 ;  /* 0x000000290200780c */ /* 0x000fe40000701670 */
[----:B------:R-:W-:Y:S02]  /*3730*/  ISETP.GT.AND P5, PT, R22, 0x29, P6 ;  /* 0x000000291600780c */ /* 0x000fe400037a4270 */
[----:B------:R-:W-:-:S02]  /*3740*/  FMNMX.FTZ R24, R171, R24, !PT ;  /* 0x00000018ab187209 */ /* 0x000fc40007810000 */
[----:B------:R-:W-:Y:S02]  /*3750*/  FMNMX.FTZ R15, R178, R15, !PT ;  /* 0x0000000fb20f7209 */ /* 0x000fe40007810000 */
[----:B------:R-:W-:Y:S02]  /*3760*/  FSEL R160, R46, -INF , !P0 ;  /* 0xff8000002ea07808 */ /* 0x000fe40004000000 */
[----:B------:R-:W-:Y:S02]  /*3770*/  ISETP.LT.OR P5, PT, R2, 0x2a, P5 ;  /* 0x0000002a0200780c */ /* 0x000fe40002fa1670 */
[----:B------:R-:W-:Y:S02]  /*3780*/  ISETP.GT.AND P0, PT, R22, 0x30, P6 ;  /* 0x000000301600780c */ /* 0x000fe40003704270 */
[----:B------:R-:W-:Y:S02]  /*3790*/  FMNMX.FTZ R24, R169, R24, !PT ;  /* 0x00000018a9187209 */ /* 0x000fe40007810000 */
[----:B------:R-:W-:-:S02]  /*37a0*/  FMNMX.FTZ R15, R162, R15, !PT ;  /* 0x0000000fa20f7209 */ /* 0x000fc40007810000 */
[----:B------:R-:W-:Y:S02]  /*37b0*/  FSEL R176, R47, -INF , !P5 ;  /* 0xff8000002fb07808 */ /* 0x000fe40006800000 */
[----:B------:R-:W-:Y:S02]  /*37c0*/  ISETP.LT.OR P0, PT, R2, 0x31, P0 ;  /* 0x000000310200780c */ /* 0x000fe40000701670 */
[----:B------:R-:W-:Y:S02]  /*37d0*/  FMNMX.FTZ R24, R167, R24, !PT ;  /* 0x00000018a7187209 */ /* 0x000fe40007810000 */
[----:B------:R-:W-:Y:S02]  /*37e0*/  ISETP.GT.AND P5, PT, R22, 0x31, P6 ;  /* 0x000000311600780c */ /* 0x000fe400037a4270 */
[----:B------:R-:W-:Y:S02]  /*37f0*/  FMNMX.FTZ R15, R160, R15, !PT ;  /* 0x0000000fa00f7209 */ /* 0x000fe40007810000 */
[----:B------:R-:W-:-:S02]  /*3800*/  FSEL R172, R70, -INF , !P0 ;  /* 0xff80000046ac7808 */ /* 0x000fc40004000000 */
[----:B------:R-:W-:Y:S02]  /*3810*/  FMNMX.FTZ R11, R165, R24, !PT ;  /* 0x00000018a50b7209 */ /* 0x000fe40007810000 */
[----:B------:R-:W-:Y:S02]  /*3820*/  ISETP.LT.OR P5, PT, R2, 0x32, P5 ;  /* 0x000000320200780c */ /* 0x000fe40002fa1670 */
[----:B------:R-:W-:Y:S01]  /*3830*/  ISETP.GT.AND P0, PT, R22, 0x38, P6 ;  /* 0x000000381600780c */ /* 0x000fe20003704270 */
[----:B------:R-:W1:Y:S01]  /*3840*/  SHFL.BFLY PT, R24, R11, 0x2, 0x1f ;  /* 0x0c401f000b187f89 */ /* 0x000e6200000e0000 */
[----:B------:R-:W-:Y:S02]  /*3850*/  FMNMX.FTZ R15, R176, R15, !PT ;  /* 0x0000000fb00f7209 */ /* 0x000fe40007810000 */
[----:B------:R-:W-:Y:S02]  /*3860*/  ISETP.GT.AND P6, PT, R22, 0x39, P6 ;  /* 0x000000391600780c */ /* 0x000fe400037c4270 */
[----:B------:R-:W-:-:S02]  /*3870*/  FSEL R170, R71, -INF , !P5 ;  /* 0xff80000047aa7808 */ /* 0x000fc40006800000 */
[----:B------:R-:W-:Y:S02]  /*3880*/  ISETP.LT.OR P0, PT, R2, 0x39, P0 ;  /* 0x000000390200780c */ /* 0x000fe40000701670 */
[----:B------:R-:W-:Y:S02]  /*3890*/  FMNMX.FTZ R15, R172, R15, !PT ;  /* 0x0000000fac0f7209 */ /* 0x000fe40007810000 */
[----:B------:R-:W-:Y:S02]  /*38a0*/  ISETP.LT.OR P6, PT, R2, 0x3a, P6 ;  /* 0x0000003a0200780c */ /* 0x000fe400037c1670 */
[----:B------:R-:W-:Y:S02]  /*38b0*/  FSEL R168, R62, -INF , !P0 ;  /* 0xff8000003ea87808 */ /* 0x000fe40004000000 */
[----:B------:R-:W-:Y:S02]  /*38c0*/  FMNMX.FTZ R15, R170, R15, !PT ;  /* 0x0000000faa0f7209 */ /* 0x000fe40007810000 */
[----:B------:R-:W-:-:S02]  /*38d0*/  FSEL R164, R63, -INF , !P6 ;  /* 0xff8000003fa47808 */ /* 0x000fc40007000000 */
[----:B------:R-:W-:Y:S02]  /*38e0*/  FMNMX.FTZ R15, R168, R15, !PT ;  /* 0x0000000fa80f7209 */ /* 0x000fe40007810000 */
[----:B------:R-:W-:Y:S02]  /*38f0*/  PLOP3.LUT P6, PT, PT, PT, UP0, 0x80, 0x0 ;  /* 0x000000000000781c */ /* 0x000fe40003fcf008 */
[----:B------:R-:W-:Y:S02]  /*3900*/  FMNMX.FTZ R15, R164, R15, !PT ;  /* 0x0000000fa40f7209 */ /* 0x000fe40007810000 */
[----:B-1----:R-:W-:Y:S02]  /*3910*/  FMNMX.FTZ R23, R11, R24, !PT ;  /* 0x000000180b177209 */ /* 0x002fe40007810000 */
[----:B------:R-:W-:Y:S01]  /*3920*/  LDSM.16.MT88.4 R24, [R166+0x2900] ;  /* 0x00290000a618783b */ /* 0x000fe20000004200 */
[----:B------:R-:W-:-:S03]  /*3930*/  PLOP3.LUT P5, PT, PT, PT, UP0, 0x80, 0x0 ;  /* 0x000000000000781c */ /* 0x000fc60003faf008 */
        /* <DEDUP_REMOVED lines=14> */
[----:B-1----:R-:W-:Y:S01]  /*3a20*/  FMNMX.FTZ R0, R22, R11, !PT ;  /* 0x0000000b16007209 */ /* 0x002fe20007810000 */
[----:B------:R-:W-:-:S02]  /*3a30*/  FFMA.FTZ R149, R5, c[0x0][0x2d0], -R174 ;  /* 0x0000b40005957a23 */ /* 0x000fc400000108ae */
[--C-:B------:R-:W-:Y:S01]  /*3a40*/  FFMA.FTZ R146, R13, c[0x0][0x2d0], -R174.reuse ;  /* 0x0000b4000d927a23 */ /* 0x100fe200000108ae */
[C---:B------:R-:W-:Y:S01]  /*3a50*/  FSETP.NEU.FTZ.AND P0, PT, R0.reuse, -INF , PT ;  /* 0xff8000000000780b */ /* 0x040fe20003f1d000 */
[----:B------:R-:W-:Y:S01]  /*3a60*/  FMUL.FTZ R161, R0, c[0x0][0x2d0] ;  /* 0x0000b40000a17a20 */ /* 0x000fe20000410000 */
[----:B------:R-:W1:Y:S01]  /*3a70*/  MUFU.EX2 R157, R157 ;  /* 0x0000009d009d7308 */ /* 0x000e620000000800 */
[--C-:B------:R-:W-:Y:S02]  /*3a80*/  FFMA.FTZ R145, R9, c[0x0][0x2d0], -R174.reuse ;  /* 0x0000b40009917a23 */ /* 0x100fe400000108ae */
[----:B------:R-:W-:Y:S01]  /*3a90*/  FFMA.FTZ R201, R165, c[0x0][0x2d0], -R174 ;  /* 0x0000b400a5c97a23 */ /* 0x000fe200000108ae */
[----:B------:R-:W-:Y:S02]  /*3aa0*/  FSEL R161, R161, RZ, P0 ;  /* 0x000000ffa1a17208 */ /* 0x000fe40000000000 */
[----:B------:R-:W-:Y:S02]  /*3ab0*/  PLOP3.LUT P0, PT, PT, PT, UP0, 0x80, 0x0 ;  /* 0x000000000000781c */ /* 0x000fe40003f0f008 */
[----:B------:R-:W-:Y:S01]  /*3ac0*/  MUFU.EX2 R156, R156 ;  /* 0x0000009c009c7308 */ /* 0x000fe20000000800 */
[----:B------:R-:W-:-:S02]  /*3ad0*/  FFMA.FTZ R154, R14, c[0x0][0x2d0], -R161 ;  /* 0x0000b4000e9a7a23 */ /* 0x000fc400000108a1 */
[--C-:B------:R-:W-:Y:S02]  /*3ae0*/  FFMA.FTZ R153, R20, c[0x0][0x2d0], -R161.reuse ;  /* 0x0000b40014997a23 */ /* 0x100fe400000108a1 */
[--C-:B------:R-:W-:Y:S01]  /*3af0*/  FFMA.FTZ R150, R18, c[0x0][0x2d0], -R161.reuse ;  /* 0x0000b40012967a23 */ /* 0x100fe200000108a1 */
[----:B------:R-:W-:Y:S01]  /*3b00*/  LDSM.16.MT88.4 R20, [R134+0x2900] ;  /* 0x002900008614783b */ /* 0x000fe20000004200 */
[--C-:B------:R-:W-:Y:S01]  /*3b10*/  FFMA.FTZ R147, R6, c[0x0][0x2d0], -R161.reuse ;  /* 0x0000b40006937a23 */ /* 0x100fe200000108a1 */
[----:B------:R-:W2:Y:S01]  /*3b20*/  MUFU.EX2 R151, R151 ;  /* 0x0000009700977308 */ /* 0x000ea20000000800 */
[--C-:B------:R-:W-:Y:S01]  /*3b30*/  FFMA.FTZ R148, R16, c[0x0][0x2d0], -R161.reuse ;  /* 0x0000b40010947a23 */ /* 0x100fe200000108a1 */
[----:B------:R3:W4:Y:S01]  /*3b40*/  LDSM.16.MT88.4 R4, [R3+0x4100] ;  /* 0x004100000304783b */ /* 0x0007220000004200 */
[----:B-1----:R-:W-:Y:S01]  /*3b50*/  F2FP.PACK_AB R96, R157, R158 ;  /* 0x0000009e9d60723e */ /* 0x002fe200000000ff */
[--C-:B------:R-:W-:Y:S02]  /*3b60*/  FFMA.FTZ R133, R12, c[0x0][0x2d0], -R161.reuse ;  /* 0x0000b4000c857a23 */ /* 0x100fe400000108a1 */
[----:B------:R-:W1:Y:S01]  /*3b70*/  LDSM.16.MT88.4 R16, [R135+0x2900] ;  /* 0x002900008710783b */ /* 0x000e620000004200 */
[--C-:B------:R-:W-:Y:S01]  /*3b80*/  FFMA.FTZ R144, R10, c[0x0][0x2d0], -R161.reuse ;  /* 0x0000b4000a907a23 */ /* 0x100fe200000108a1 */
[----:B------:R-:W-:Y:S01]  /*3b90*/  MUFU.EX2 R154, R154 ;  /* 0x0000009a009a7308 */ /* 0x000fe20000000800 */
[--C-:B------:R-:W-:Y:S01]  /*3ba0*/  FFMA.FTZ R162, R162, c[0x0][0x2d0], -R161.reuse ;  /* 0x0000b400a2a27a23 */ /* 0x100fe200000108a1 */
[----:B------:R-:W5:Y:S01]  /*3bb0*/  LDSM.16.MT88.4 R12, [R155+0x2900] ;  /* 0x002900009b0c783b */ /* 0x000f620000004200 */
[----:B------:R-:W-:-:S02]  /*3bc0*/  FFMA.FTZ R160, R160, c[0x0][0x2d0], -R161 ;  /* 0x0000b400a0a07a23 */ /* 0x000fc400000108a1 */
[--C-:B------:R-:W-:Y:S02]  /*3bd0*/  FFMA.FTZ R170, R170, c[0x0][0x2d0], -R161.reuse ;  /* 0x0000b400aaaa7a23 */ /* 0x100fe400000108a1 */
[--C-:B------:R-:W-:Y:S01]  /*3be0*/  FFMA.FTZ R165, R168, c[0x0][0x2d0], -R161.reuse ;  /* 0x0000b400a8a57a23 */ /* 0x100fe200000108a1 */
[----:B------:R-:W3:Y:S01]  /*3bf0*/  MUFU.EX2 R153, R153 ;  /* 0x0000009900997308 */ /* 0x000ee20000000800 */
[----:B--2---:R-:W-:Y:S01]  /*3c00*/  F2FP.PACK_AB R98, R151, R156 ;  /* 0x0000009c9762723e */ /* 0x004fe200000000ff */
[----:B------:R-:W-:Y:S02]  /*3c10*/  FFMA.FTZ R202, R164, c[0x0][0x2d0], -R161 ;  /* 0x0000b400a4ca7a23 */ /* 0x000fe400000108a1 */
[----:B------:R-:W-:-:S04]  /*3c20*/  FADD.FTZ R157, R158, R157 ;  /* 0x0000009d9e9d7221 */ /* 0x000fc80000010000 */
[----:B------:R-:W-:Y:S01]  /*3c30*/  MUFU.EX2 R150, R150 ;  /* 0x0000009600967308 */ /* 0x000fe20000000800 */
[----:B---3--:R-:W-:Y:S02]  /*3c40*/  FFMA.FTZ R3, R8, c[0x0][0x2d0], -R161 ;  /* 0x0000b40008037a23 */ /* 0x008fe400000108a1 */
[----:B------:R-:W2:Y:S01]  /*3c50*/  LDSM.16.MT88.4 R8, [R135+0x4900] ;  /* 0x004900008708783b */ /* 0x000ea20000004200 */
[----:B------:R-:W-:-:S04]  /*3c60*/  FADD.FTZ R156, R156, R157 ;  /* 0x0000009d9c9c7221 */ /* 0x000fc80000010000 */
[----:B------:R-:W3:Y:S01]  /*3c70*/  MUFU.EX2 R147, R147 ;  /* 0x0000009300937308 */ /* 0x000ee20000000800 */
[----:B------:R-:W-:Y:S01]  /*3c80*/  F2FP.PACK_AB R97, R153, R154 ;  /* 0x0000009a9961723e */ /* 0x000fe200000000ff */
[----:B------:R-:W-:Y:S02]  /*3c90*/  FADD.FTZ R153, R154, R153 ;  /* 0x000000999a997221 */ /* 0x000fe40000010000 */
[----:B------:R-:W-:-:S04]  /*3ca0*/  FADD.FTZ R151, R151, R156 ;  /* 0x0000009c97977221 */ /* 0x000fc80000010000 */
[----:B------:R-:W-:Y:S01]  /*3cb0*/  MUFU.EX2 R152, R152 ;  /* 0x0000009800987308 */ /* 0x000fe20000000800 */
[----:B---3--:R-:W-:-:S07]  /*3cc0*/  F2FP.PACK_AB R99, R147, R150 ;  /* 0x000000969363723e */ /* 0x008fce00000000ff */
[----:B------:R-:W3:Y:S01]  /*3cd0*/  MUFU.EX2 R149, R149 ;  /* 0x0000009500957308 */ /* 0x000ee20000000800 */
        /* <DEDUP_REMOVED lines=26> */
[C---:B------:R-:W-:Y:S08]  /*3e80*/  HMMA.16816.F32 R76, R96.reuse, R80, RZ ;  /* 0x00000050604c723c */ /* 0x040ff000000018ff */
        /* <DEDUP_REMOVED lines=9> */
[C---:B----4-:R-:W-:Y:S07]  /*3f20*/  HMMA.16816.F32 R92, R96.reuse, R4, RZ ;  /* 0x00000004605c723c */ /* 0x050fee00000018ff */
[----:B---3--:R-:W-:Y:S01]  /*3f30*/  F2FP.PACK_AB R4, R149, R152 ;  /* 0x000000989504723e */ /* 0x008fe200000000ff */
[----:B------:R-:W-:Y:S01]  /*3f40*/  HMMA.16816.F32 R96, R96, R6, RZ ;  /* 0x000000066060723c */ /* 0x000fe200000018ff */
[----:B-1----:R-:W-:Y:S01]  /*3f50*/  F2FP.PACK_AB R5, R133, R148 ;  /* 0x000000948505723e */ /* 0x002fe200000000ff */
        /* <DEDUP_REMOVED lines=9> */
[----:B------:R-:W-:Y:S01]  /*3ff0*/  HMMA.16816.F32 R36, R4, R16, R36 ;  /* 0x000000100424723c */ /* 0x000fe20000001824 */
[----:B------:R-:W-:-:S07]  /*4000*/  FADD.FTZ R144, R3, R144 ;  /* 0x0000009003907221 */ /* 0x000fce0000010000 */
[C---:B------:R-:W-:Y:S01]  /*4010*/  HMMA.16816.F32 R40, R4.reuse, R18, R40 ;  /* 0x000000120428723c */ /* 0x040fe20000001828 */
[----:B------:R-:W1:Y:S07]  /*4020*/  LDSM.16.MT88.4 R16, [R166+0x4900] ;  /* 0x00490000a610783b */ /* 0x000e6e0000004200 */
[C---:B-----5:R-:W-:Y:S08]  /*4030*/  HMMA.16816.F32 R60, R4.reuse, R12, R60 ;  /* 0x0000000c043c723c */ /* 0x060ff0000000183c */
[C---:B------:R-:W-:Y:S01]  /*4040*/  HMMA.16816.F32 R64, R4.reuse, R14, R64 ;  /* 0x0000000e0440723c */ /* 0x040fe20000001840 */
[----:B------:R-:W3:Y:S07]  /*4050*/  LDSM.16.MT88.4 R12, [R134+0x4900] ;  /* 0x00490000860c783b */ /* 0x000eee0000004200 */
[C---:B--2---:R-:W-:Y:S08]  /*4060*/  HMMA.16816.F32 R68, R4.reuse, R8, R68 ;  /* 0x000000080444723c */ /* 0x044ff00000001844 */
[C---:B------:R-:W-:Y:S01]  /*4070*/  HMMA.16816.F32 R72, R4.reuse, R10, R72 ;  /* 0x0000000a0448723c */ /* 0x040fe20000001848 */
[----:B------:R-:W2:Y:S07]  /*4080*/  LDSM.16.MT88.4 R8, [R155+0x4900] ;  /* 0x004900009b08783b */ /* 0x000eae0000004200 */
[C---:B------:R-:W-:Y:S08]  /*4090*/  HMMA.16816.F32 R52, R4.reuse, R20, R52 ;  /* 0x000000140434723c */ /* 0x040ff00000001834 */
[C---:B------:R-:W-:Y:S01]  /*40a0*/  HMMA.16816.F32 R56, R4.reuse, R22, R56 ;  /* 0x000000160438723c */ /* 0x040fe20000001838 */
[----:B------:R-:W4:Y:S07]  /*40b0*/  LDSM.16.MT88.4 R20, [R134+0x1100] ;  /* 0x001100008614783b */ /* 0x000f2e0000004200 */
[C---:B------:R-:W-:Y:S07]  /*40c0*/  HMMA.16816.F32 R128, R4.reuse, R140, R128 ;  /* 0x0000008c0480723c */ /* 0x040fee0000001880 */
[--C-:B------:R-:W-:Y:S01]  /*40d0*/  FFMA.FTZ R141, R163, c[0x0][0x2d0], -R174.reuse ;  /* 0x0000b400a38d7a23 */ /* 0x100fe200000108ae */
[----:B------:R-:W-:Y:S01]  /*40e0*/  HMMA.16816.F32 R124, R4, R142, R124 ;  /* 0x0000008e047c723c */ /* 0x000fe2000000187c */
[----:B------:R-:W-:-:S02]  /*40f0*/  FFMA.FTZ R140, R175, c[0x0][0x2d0], -R174 ;  /* 0x0000b400af8c7a23 */ /* 0x000fc400000108ae */
[--C-:B------:R-:W-:Y:S02]  /*4100*/  FFMA.FTZ R163, R176, c[0x0][0x2d0], -R161.reuse ;  /* 0x0000b400b0a37a23 */ /* 0x100fe400000108a1 */
[----:B------:R-:W-:Y:S02]  /*4110*/  MUFU.EX2 R141, R141 ;  /* 0x0000008d008d7308 */ /* 0x000fe40000000800 */
[--C-:B------:R-:W-:Y:S01]  /*4120*/  FFMA.FTZ R142, R159, c[0x0][0x2d0], -R174.reuse ;  /* 0x0000b4009f8e7a23 */ /* 0x100fe200000108ae */
[C---:B------:R-:W-:Y:S01]  /*4130*/  HMMA.16816.F32 R108, R4.reuse, R32, R108 ;  /* 0x00000020046c723c */ /* 0x040fe2000000186c */
[----:B------:R-:W-:Y:S02]  /*4140*/  FFMA.FTZ R143, R173, c[0x0][0x2d0], -R174 ;  /* 0x0000b400ad8f7a23 */ /* 0x000fe400000108ae */
[----:B------:R-:W-:Y:S02]  /*4150*/  FFMA.FTZ R159, R178, c[0x0][0x2d0], -R161 ;  /* 0x0000b400b29f7a23 */ /* 0x000fe400000108a1 */
[----:B------:R-:W-:Y:S03]  /*4160*/  MUFU.EX2 R140, R140 ;  /* 0x0000008c008c7308 */ /* 0x000fe60000000800 */
[C---:B------:R-:W-:Y:S01]  /*4170*/  HMMA.16816.F32 R112, R4.reuse, R34, R112 ;  /* 0x000000220470723c */ /* 0x040fe20000001870 */
[----:B------:R-:W-:Y:S04]  /*4180*/  LDSM.16.MT88.4 R32, [R166+0x1100] ;  /* 0x00110000a620783b */ /* 0x000fe80000004200 */
[----:B------:R-:W5:Y:S03]  /*4190*/  MUFU.EX2 R143, R143 ;  /* 0x0000008f008f7308 */ /* 0x000f660000000800 */
[C---:B-1----:R-:W-:Y:S05]  /*41a0*/  HMMA.16816.F32 R76, R4.reuse, R16, R76 ;  /* 0x00000010044c723c */ /* 0x042fea000000184c */
[----:B------:R-:W1:Y:S03]  /*41b0*/  MUFU.EX2 R142, R142 ;  /* 0x0000008e008e7308 */ /* 0x000e660000000800 */
[C---:B------:R-:W-:Y:S01]  /*41c0*/  HMMA.16816.F32 R80, R4.reuse, R18, R80 ;  /* 0x000000120450723c */ /* 0x040fe20000001850 */
[----:B------:R-:W1:Y:S04]  /*41d0*/  LDSM.16.MT88.4 R16, [R166+0x3100] ;  /* 0x00310000a610783b */ /* 0x000e680000004200 */
[----:B------:R-:W1:Y:S03]  /*41e0*/  MUFU.EX2 R159, R159 ;  /* 0x0000009f009f7308 */ /* 0x000e660000000800 */
[C---:B------:R-:W-:Y:S05]  /*41f0*/  HMMA.16816.F32 R100, R4.reuse, R136, R100 ;  /* 0x000000880464723c */ /* 0x040fea0000001864 */
[----:B------:R-:W1:Y:S03]  /*4200*/  MUFU.EX2 R163, R163 ;  /* 0x000000a300a37308 */ /* 0x000e660000000800 */
        /* <DEDUP_REMOVED lines=10> */
[----:B------:R-:W3:Y:S07]  /*42b0*/  LDSM.16.MT88.4 R12, [R134+0x3100] ;  /* 0x00310000860c783b */ /* 0x000eee0000004200 */
[C---:B--2---:R-:W-:Y:S08]  /*42c0*/  HMMA.16816.F32 R92, R4.reuse, R8, R92 ;  /* 0x00000008045c723c */ /* 0x044ff0000000185c */
[----:B------:R-:W-:Y:S01]  /*42d0*/  HMMA.16816.F32 R96, R4, R10, R96 ;  /* 0x0000000a0460723c */ /* 0x000fe20000001860 */
[----:B------:R-:W2:Y:S06]  /*42e0*/  LDSM.16.MT88.4 R8, [R155+0x3100] ;  /* 0x003100009b08783b */ /* 0x000eac0000004200 */
[----:B-----5:R-:W-:-:S02]  /*42f0*/  F2FP.PACK_AB R4, R143, R140 ;  /* 0x0000008c8f04723e */ /* 0x020fc400000000ff */
[----:B-1----:R-:W-:Y:S02]  /*4300*/  F2FP.PACK_AB R6, R142, R141 ;  /* 0x0000008d8e06723e */ /* 0x002fe400000000ff */
[----:B------:R-:W-:Y:S01]  /*4310*/  F2FP.PACK_AB R5, R162, R159 ;  /* 0x0000009fa205723e */ /* 0x000fe200000000ff */
[----:B------:R-:W-:Y:S01]  /*4320*/  FADD.FTZ R159, R159, R144 ;  /* 0x000000909f9f7221 */ /* 0x000fe20000010000 */
[----:B------:R-:W-:-:S03]  /*4330*/  F2FP.PACK_AB R7, R163, R160 ;  /* 0x000000a0a307723e */ /* 0x000fc600000000ff */
[----:B------:R-:W-:-:S04]  /*4340*/  FADD.FTZ R159, R162, R159 ;  /* 0x0000009fa29f7221 */ /* 0x000fc80000010000 */
[----:B----4-:R-:W-:Y:S01]  /*4350*/  HMMA.16816.F32 R108, R4, R20, R108 ;  /* 0x00000014046c723c */ /* 0x010fe2000000186c */
[----:B------:R-:W-:-:S04]  /*4360*/  FADD.FTZ R160, R160, R159 ;  /* 0x0000009fa0a07221 */ /* 0x000fc80000010000 */
[----:B------:R-:W-:-:S03]  /*4370*/  FADD.FTZ R160, R163, R160 ;  /* 0x000000a0a3a07221 */ /* 0x000fc60000010000 */
[C---:B------:R-:W-:Y:S01]  /*4380*/  HMMA.16816.F32 R112, R4.reuse, R22, R112 ;  /* 0x000000160470723c */ /* 0x040fe20000001870 */
[----:B------:R-:W1:Y:S07]  /*4390*/  LDSM.16.MT88.4 R20, [R135+0x5100] ;  /* 0x005100008714783b */ /* 0x000e6e0000004200 */
[C---:B------:R-:W-:Y:S08]  /*43a0*/  HMMA.16816.F32 R44, R4.reuse, R16, R44 ;  /* 0x00000010042c723c */ /* 0x040ff0000000182c */
[C---:B------:R-:W-:Y:S01]  /*43b0*/  HMMA.16816.F32 R48, R4.reuse, R18, R48 ;  /* 0x000000120430723c */ /* 0x040fe20000001830 */
[----:B------:R-:W4:Y:S07]  /*43c0*/  LDSM.16.MT88.4 R16, [R166+0x5100] ;  /* 0x00510000a610783b */ /* 0x000f2e0000004200 */
        /* <DEDUP_REMOVED lines=9> */
[C---:B------:R-:W-:Y:S07]  /*4460*/  HMMA.16816.F32 R128, R4.reuse, R136, R128 ;  /* 0x000000880480723c */ /* 0x040fee0000001880 */
[--C-:B------:R-:W-:Y:S01]  /*4470*/  FFMA.FTZ R136, R171, c[0x0][0x2d0], -R174.reuse ;  /* 0x0000b400ab887a23 */ /* 0x100fe200000108ae */
[----:B------:R-:W-:Y:S01]  /*4480*/  HMMA.16816.F32 R124, R4, R138, R124 ;  /* 0x0000008a047c723c */ /* 0x000fe2000000187c */
[----:B------:R-:W-:-:S04]  /*4490*/  FFMA.FTZ R137, R169, c[0x0][0x2d0], -R174 ;  /* 0x0000b400a9897a23 */ /* 0x000fc800000108ae */
[----:B------:R-:W-:Y:S02]  /*44a0*/  MUFU.EX2 R136, R136 ;  /* 0x0000008800887308 */ /* 0x000fe40000000800 */
[----:B------:R-:W-:Y:S01]  /*44b0*/  FFMA.FTZ R138, R167, c[0x0][0x2d0], -R174 ;  /* 0x0000b400a78a7a23 */ /* 0x000fe200000108ae */
[----:B------:R-:W-:Y:S01]  /*44c0*/  HMMA.16816.F32 R36, R4, R24, R36 ;  /* 0x000000180424723c */ /* 0x000fe20000001824 */
[----:B------:R-:W-:-:S04]  /*44d0*/  FFMA.FTZ R139, R172, c[0x0][0x2d0], -R161 ;  /* 0x0000b400ac8b7a23 */ /* 0x000fc800000108a1 */
[----:B------:R-:W5:Y:S03]  /*44e0*/  MUFU.EX2 R137, R137 ;  /* 0x0000008900897308 */ /* 0x000f660000000800 */
[C---:B------:R-:W-:Y:S01]  /*44f0*/  HMMA.16816.F32 R40, R4.reuse, R26, R40 ;  /* 0x0000001a0428723c */ /* 0x040fe20000001828 */
[----:B------:R-:W1:Y:S04]  /*4500*/  LDSM.16.MT88.4 R24, [R166+0x5900] ;  /* 0x00590000a618783b */ /* 0x000e680000004200 */
[----:B------:R-:W1:Y:S03]  /*4510*/  MUFU.EX2 R138, R138 ;  /* 0x0000008a008a7308 */ /* 0x000e660000000800 */
[C---:B----4-:R-:W-:Y:S05]  /*4520*/  HMMA.16816.F32 R76, R4.reuse, R16, R76 ;  /* 0x00000010044c723c */ /* 0x050fea000000184c */
[----:B------:R-:W4:Y:S03]  /*4530*/  MUFU.EX2 R139, R139 ;  /* 0x0000008b008b7308 */ /* 0x000f260000000800 */
[C---:B------:R-:W-:Y:S01]  /*4540*/  HMMA.16816.F32 R80, R4.reuse, R18, R80 ;  /* 0x000000120450723c */ /* 0x040fe20000001850 */
[----:B------:R-:W1:Y:S07]  /*4550*/  LDSM.16.MT88.4 R16, [R134+0x1900] ;  /* 0x001900008610783b */ /* 0x000e6e0000004200 */
        /* <DEDUP_REMOVED lines=9> */
[C---:B--2---:R-:W-:Y:S08]  /*45f0*/  HMMA.16816.F32 R92, R4.reuse, R8, R92 ;  /* 0x00000008045c723c */ /* 0x044ff0000000185c */
[----:B------:R-:W-:Y:S01]  /*4600*/  HMMA.16816.F32 R96, R4, R10, R96 ;  /* 0x0000000a0460723c */ /* 0x000fe20000001860 */
[----:B------:R-:W2:Y:S06]  /*4610*/  LDSM.16.MT88.4 R8, [R135+0x3900] ;  /* 0x003900008708783b */ /* 0x000eac0000004200 */
[----:B-----5:R-:W-:-:S02]  /*4620*/  F2FP.PACK_AB R4, R137, R136 ;  /* 0x000000888904723e */ /* 0x020fc400000000ff */
[----:B-1----:R-:W-:Y:S02]  /*4630*/  F2FP.PACK_AB R6, R201, R138 ;  /* 0x0000008ac906723e */ /* 0x002fe400000000ff */
[----:B----4-:R-:W-:Y:S01]  /*4640*/  F2FP.PACK_AB R5, R170, R139 ;  /* 0x0000008baa05723e */ /* 0x010fe200000000ff */
[----:B------:R-:W-:Y:S01]  /*4650*/  FADD.FTZ R139, R139, R160 ;  /* 0x000000a08b8b7221 */ /* 0x000fe20000010000 */
[----:B------:R-:W-:-:S03]  /*4660*/  F2FP.PACK_AB R7, R202, R165 ;  /* 0x000000a5ca07723e */ /* 0x000fc600000000ff */
[----:B------:R-:W-:-:S04]  /*4670*/  FADD.FTZ R170, R170, R139 ;  /* 0x0000008baaaa7221 */ /* 0x000fc80000010000 */
[----:B------:R-:W-:Y:S01]  /*4680*/  HMMA.16816.F32 R128, R4, R20, R128 ;  /* 0x000000140480723c */ /* 0x000fe20000001880 */
[----:B------:R-:W-:-:S04]  /*4690*/  FADD.FTZ R165, R165, R170 ;  /* 0x000000aaa5a57221 */ /* 0x000fc80000010000 */
[----:B------:R-:W-:-:S03]  /*46a0*/  FADD.FTZ R202, R202, R165 ;  /* 0x000000a5caca7221 */ /* 0x000fc60000010000 */
[C---:B------:R-:W-:Y:S01]  /*46b0*/  HMMA.16816.F32 R124, R4.reuse, R22, R124 ;  /* 0x00000016047c723c */ /* 0x040fe2000000187c */
[----:B------:R-:W1:Y:S07]  /*46c0*/  LDSM.16.MT88.4 R20, [R134+0x3900] ;  /* 0x003900008614783b */ /* 0x000e6e0000004200 */
[C---:B------:R-:W-:Y:S07]  /*46d0*/  HMMA.16816.F32 R80, R4.reuse, R26, R80 ;  /* 0x0000001a0450723c */ /* 0x040fee0000001850 */
[----:B------:R-:W-:Y:S01]  /*46e0*/  IMAD.U32 R27, RZ, RZ, UR4 ;  /* 0x00000004ff1b7e24 */ /* 0x000fe2000f8e00ff */
[----:B------:R-:W-:Y:S01]  /*46f0*/  HMMA.16816.F32 R108, R4, R16, R108 ;  /* 0x00000010046c723c */ /* 0x000fe2000000186c */
[----:B------:R-:W-:-:S02]  /*4700*/  @UP0 UIMAD UR4, UR9, UR4, URZ ;  /* 0x00000004090402a4 */ /* 0x000fc4000f8e023f */
[----:B------:R-:W-:Y:S01]  /*4710*/  @P0 IMAD.WIDE.U32 R26, R27, UR15, R198 ;  /* 0x0000000f1b1a0c25 */ /* 0x000fe2000f8e00c6 */
[----:B------:R-:W-:Y:S01]  /*4720*/  PLOP3.LUT P0, PT, PT, PT, UP0, 0x80, 0x0 ;  /* 0x000000000000781c */ /* 0x000fe20003f0f008 */
[----:B------:R-:W-:-:S03]  /*4730*/  @UP0 UIMAD UR4, UR5, UR15, UR4 ;  /* 0x0000000f050402a4 */ /* 0x000fc6000f8e0204 */
[C---:B------:R-:W-:Y:S01]  /*4740*/  HMMA.16816.F32 R112, R4.reuse, R18, R112 ;  /* 0x000000120470723c */ /* 0x040fe20000001870 */
[----:B------:R-:W3:Y:S07]  /*4750*/  LDSM.16.MT88.4 R16, [R155+0x3900] ;  /* 0x003900009b10783b */ /* 0x000eee0000004200 */
[C---:B------:R-:W-:Y:S07]  /*4760*/  HMMA.16816.F32 R76, R4.reuse, R24, R76 ;  /* 0x00000018044c723c */ /* 0x040fee000000184c */
[----:B------:R-:W-:Y:S01]  /*4770*/  @P6 LEA R24, P6, R26, c[0x0][0x1c8], 0x1 ;  /* 0x000072001a186a11 */ /* 0x000fe200078c08ff */
[----:B--2---:R-:W-:Y:S01]  /*4780*/  HMMA.16816.F32 R36, R4, R8, R36 ;  /* 0x000000080424723c */ /* 0x004fe20000001824 */
[----:B------:R-:W-:Y:S01]  /*4790*/  @P5 IADD3 R25, R27, UR4, RZ ;  /* 0x000000041b195c10 */ /* 0x000fe2000fffe0ff */
[----:B------:R-:W-:Y:S01]  /*47a0*/  ULDC.64 UR4, c[0x0][0x2c8] ;  /* 0x0000b20000047ab9 */ /* 0x000fe20000000a00 */
[----:B------:R-:W-:Y:S01]  /*47b0*/  PLOP3.LUT P5, PT, PT, PT, UP0, 0x80, 0x0 ;  /* 0x000000000000781c */ /* 0x000fe20003faf008 */
[----:B------:R-:W-:-:S04]  /*47c0*/  UIMAD.WIDE.U32 UR22, UR8, UR4, URZ ;  /* 0x00000004081672a5 */ /* 0x000fc8000f8e003f */
[C---:B------:R-:W-:Y:S01]  /*47d0*/  HMMA.16816.F32 R40, R4.reuse, R10, R40 ;  /* 0x0000000a0428723c */ /* 0x040fe20000001828 */
[----:B------:R-:W2:Y:S02]  /*47e0*/  LDSM.16.MT88.4 R8, [R134+0x5900] ;  /* 0x005900008608783b */ /* 0x000ea40000004200 */
[----:B------:R-:W-:Y:S01]  /*47f0*/  @UP3 UMOV UR9, UR23 ;  /* 0x0000001700093c82 */ /* 0x000fe20008000000 */
[----:B------:R-:W-:Y:S01]  /*4800*/  @P0 LEA.HI.X R25, R26, c[0x0][0x1cc], R25, 0x1, P6 ;  /* 0x000073001a190a11 */ /* 0x000fe200030f0c19 */
[----:B------:R-:W-:Y:S01]  /*4810*/  @UP3 USHF.R.U32.HI UR8, URZ, UR5, UR9 ;  /* 0x000000053f083299 */ /* 0x000fe20008011609 */
[----:B------:R-:W-:Y:S02]  /*4820*/  PLOP3.LUT P0, PT, PT, PT, UP0, 0x80, 0x0 ;  /* 0x000000000000781c */ /* 0x000fe40003f0f008 */
[----:B-1----:R-:W-:Y:S01]  /*4830*/  HMMA.16816.F32 R52, R4, R20, R52 ;  /* 0x000000140434723c */ /* 0x002fe20000001834 */
[----:B------:R-:W-:-:S03]  /*4840*/  UIADD3 UR4, UR7, UR8, URZ ;  /* 0x0000000807047290 */ /* 0x000fc6000fffe03f */
[----:B------:R-:W-:Y:S02]  /*4850*/  ULDC UR7, c[0x0][0x328] ;  /* 0x0000ca0000077ab9 */ /* 0x000fe40000000800 */
[----:B------:R-:W-:Y:S01]  /*4860*/  UIADD3 UR7, UR4, UR7, URZ ;  /* 0x0000000704077290 */ /* 0x000fe2000fffe03f */
[----:B------:R-:W-:Y:S01]  /*4870*/  IMAD.U32 R21, RZ, RZ, UR14 ;  /* 0x0000000eff157e24 */ /* 0x000fe2000f8e00ff */
[C---:B------:R-:W-:Y:S04]  /*4880*/  HMMA.16816.F32 R56, R4.reuse, R22, R56 ;  /* 0x000000160438723c */ /* 0x040fe80000001838 */
[----:B------:R-:W-:Y:S02]  /*4890*/  @P5 LEA R20, P6, R21, R24, 0x1 ;  /* 0x0000001815145211 */ /* 0x000fe400078c08ff */
[----:B------:R-:W-:Y:S01]  /*48a0*/  PLOP3.LUT P5, PT, PT, PT, UP0, 0x80, 0x0 ;  /* 0x000000000000781c */ /* 0x000fe20003faf008 */
[----:B------:R-:W-:Y:S01]  /*48b0*/  IMAD.U32 R22, RZ, RZ, UR13 ;  /* 0x0000000dff167e24 */ /* 0x000fe2000f8e00ff */
[----:B------:R-:W-:Y:S01]  /*48c0*/  HMMA.16816.F32 R116, R4, R12, R116 ;  /* 0x0000000c0474723c */ /* 0x000fe20000001874 */
[----:B------:R-:W-:-:S07]  /*48d0*/  PLOP3.LUT P5, PT, PT, PT, UP0, 0x80, 0x0 ;  /* 0x000000000000781c */ /* 0x000fce0003faf008 */
[----:B------:R-:W-:Y:S01]  /*48e0*/  HMMA.16816.F32 R120, R4, R14, R120 ;  /* 0x0000000e0478723c */ /* 0x000fe20000001878 */
[----:B------:R-:W-:Y:S01]  /*48f0*/  @P0 LEA.HI.X R21, R21, R25, R22, 0x1, P6 ;  /* 0x0000001915150211 */ /* 0x000fe200030f0c16 */
[----:B------:R-:W1:Y:S01]  /*4900*/  LDSM.16.MT88.4 R12, [R135+0x5900] ;  /* 0x00590000870c783b */ /* 0x000e620000004200 */
[----:B------:R-:W-:Y:S02]  /*4910*/  PLOP3.LUT P0, PT, PT, PT, UP0, 0x80, 0x0 ;  /* 0x000000000000781c */ /* 0x000fe40003f0f008 */
[----:B------:R-:W-:-:S03]  /*4920*/  PLOP3.LUT P6, PT, PT, PT, UP0, 0x80, 0x0 ;  /* 0x000000000000781c */ /* 0x000fc60003fcf008 */
[C---:B---3--:R-:W-:Y:S08]  /*4930*/  HMMA.16816.F32 R60, R4.reuse, R16, R60 ;  /* 0x00000010043c723c */ /* 0x048ff0000000183c */
[----:B------:R-:W-:Y:S01]  /*4940*/  HMMA.16816.F32 R64, R4, R18, R64 ;  /* 0x000000120440723c */ /* 0x000fe20000001840 */
[----:B------:R-:W3:Y:S04]  /*4950*/  LDSM.16.MT88.4 R16, [R155+0x5900] ;  /* 0x005900009b10783b */ /* 0x000ee80000004200 */
[----:B------:R-:W-:Y:S01]  /*4960*/  @!PT LDS RZ, [RZ] ;  /* 0x00000000fffff984 */ /* 0x000fe20000000800 */
[----:B------:R-:W-:Y:S01]  /*4970*/  @!PT LDS RZ, [RZ] ;  /* 0x00000000fffff984 */ /* 0x000fe20000000800 */
[----:B------:R-:W-:Y:S01]  /*4980*/  @!PT LDS RZ, [RZ] ;  /* 0x00000000fffff984 */ /* 0x000fe20000000800 */
[----:B------:R4:W-:Y:S01]  /*4990*/  @P0 LDGSTS.E.BYPASS.LTC128B.128 [R132+0xc100], [R24.64], !P3 ;  /* 0x0c10000018840fae */ /* 0x0009e2000d901d52 */
[----:B------:R-:W-:-:S02]  /*49a0*/  PLOP3.LUT P0, PT, PT, PT, UP0, 0x80, 0x0 ;  /* 0x000000000000781c */ /* 0x000fc40003f0f008 */
[C---:B--2---:R-:W-:Y:S01]  /*49b0*/  HMMA.16816.F32 R84, R4.reuse, R8, R84 ;  /* 0x000000080454723c */ /* 0x044fe20000001854 */
[----:B------:R4:W-:Y:S01]  /*49c0*/  @P6 LDGSTS.E.BYPASS.LTC128B.128 [R132+0xe100], [R24.64+0x80], !P2 ;  /* 0x0e10008018846fae */ /* 0x0009e2000d101d52 */
[----:B------:R-:W-:Y:S02]  /*49d0*/  PLOP3.LUT P6, PT, PT, PT, UP0, 0x80, 0x0 ;  /* 0x000000000000781c */ /* 0x000fe40003fcf008 */
[----:B------:R-:W-:Y:S01]  /*49e0*/  PLOP3.LUT P0, PT, PT, PT, UP0, 0x80, 0x0 ;  /* 0x000000000000781c */ /* 0x000fe20003f0f008 */
[----:B------:R4:W-:Y:S01]  /*49f0*/  @P5 LDGSTS.E.BYPASS.LTC128B.128 [R132+0x10100], [R24.64+0x100], !P1 ;  /* 0x1010010018845fae */ /* 0x0009e2000c901d52 */
[----:B------:R-:W-:Y:S01]  /*4a00*/  PLOP3.LUT P5, PT, PT, PT, UP0, 0x80, 0x0 ;  /* 0x000000000000781c */ /* 0x000fe20003faf008 */
[----:B------:R-:W-:Y:S01]  /*4a10*/  FADD.FTZ R8, R140, R145 ;  /* 0x000000918c087221 */ /* 0x000fe20000010000 */
[----:B------:R-:W-:Y:S03]  /*4a20*/  HMMA.16816.F32 R100, R4, R32, R100 ;  /* 0x000000200464723c */ /* 0x000fe60000001864 */
[----:B------:R-:W-:-:S04]  /*4a30*/  FADD.FTZ R8, R143, R8 ;  /* 0x000000088f087221 */ /* 0x000fc80000010000 */
[----:B------:R-:W-:Y:S01]  /*4a40*/  FADD.FTZ R141, R141, R8 ;  /* 0x000000088d8d7221 */ /* 0x000fe20000010000 */
[----:B------:R4:W-:Y:S01]  /*4a50*/  @P6 LDGSTS.E.BYPASS.LTC128B.128 [R132+0xd100], [R20.64], !P3 ;  /* 0x0d10000014846fae */ /* 0x0009e2000d901d52 */
[C---:B------:R-:W-:Y:S02]  /*4a60*/  HMMA.16816.F32 R104, R4.reuse, R34, R104 ;  /* 0x000000220468723c */ /* 0x040fe40000001868 */
[----:B------:R-:W-:Y:S01]  /*4a70*/  FADD.FTZ R141, R142, R141 ;  /* 0x0000008d8e8d7221 */ /* 0x000fe20000010000 */
[----:B------:R4:W-:Y:S03]  /*4a80*/  @P5 LDGSTS.E.BYPASS.LTC128B.128 [R132+0xf100], [R20.64+0x80], !P2 ;  /* 0x0f10008014845fae */ /* 0x0009e6000d101d52 */
[----:B------:R-:W-:Y:S01]  /*4a90*/  FADD.FTZ R136, R136, R141 ;  /* 0x0000008d88887221 */ /* 0x000fe20000010000 */
[----:B------:R4:W-:Y:S01]  /*4aa0*/  @P0 LDGSTS.E.BYPASS.LTC128B.128 [R132+0x11100], [R20.64+0x100], !P1 ;  /* 0x1110010014840fae */ /* 0x0009e2000c901d52 */
[----:B------:R-:W-:Y:S01]  /*4ab0*/  PLOP3.LUT P0, PT, PT, PT, UP2, 0x40, 0x0 ;  /* 0x000000000000781c */ /* 0x000fe20003f0e828 */
[----:B------:R-:W-:Y:S01]  /*4ac0*/  HMMA.16816.F32 R44, R4, R28, R44 ;  /* 0x0000001c042c723c */ /* 0x000fe2000000182c */
[----:B------:R-:W-:Y:S01]  /*4ad0*/  FADD.FTZ R137, R137, R136 ;  /* 0x0000008889897221 */ /* 0x000fe20000010000 */
[----:B------:R-:W0:Y:S03]  /*4ae0*/  LDGDEPBAR ;  /* 0x00000000000079af */ /* 0x000e260000000000 */
[----:B------:R-:W-:-:S03]  /*4af0*/  FADD.FTZ R138, R138, R137 ;  /* 0x000000898a8a7221 */ /* 0x000fc60000010000 */
[----:B------:R-:W-:Y:S01]  /*4b00*/  HMMA.16816.F32 R48, R4, R30, R48 ;  /* 0x0000001e0430723c */ /* 0x000fe20000001830 */
[----:B------:R-:W-:-:S07]  /*4b10*/  FADD.FTZ R201, R201, R138 ;  /* 0x0000008ac9c97221 */ /* 0x000fce0000010000 */
[C---:B-1----:R-:W-:Y:S08]  /*4b20*/  HMMA.16816.F32 R68, R4.reuse, R12, R68 ;  /* 0x0000000c0444723c */ /* 0x042ff00000001844 */
[C---:B------:R-:W-:Y:S08]  /*4b30*/  HMMA.16816.F32 R72, R4.reuse, R14, R72 ;  /* 0x0000000e0448723c */ /* 0x040ff00000001848 */
[C---:B------:R-:W-:Y:S08]  /*4b40*/  HMMA.16816.F32 R88, R4.reuse, R10, R88 ;  /* 0x0000000a0458723c */ /* 0x040ff00000001858 */
[C---:B---3--:R-:W-:Y:S08]  /*4b50*/  HMMA.16816.F32 R92, R4.reuse, R16, R92 ;  /* 0x00000010045c723c */ /* 0x048ff0000000185c */
[----:B------:R-:W-:Y:S01]  /*4b60*/  HMMA.16816.F32 R96, R4, R18, R96 ;  /* 0x000000120460723c */ /* 0x000fe20000001860 */
[----:B------:R-:W-:Y:S07]  /*4b70*/  @P0 BRA `(.L_x_802) ;  /* 0x0000016000000947 */ /* 0x000fee0003800000 */
[----:B----4-:R-:W-:Y:S01]  /*4b80*/  ISETP.LT.AND P0, PT, RZ, UR4, PT ;  /* 0x00000004ff007c0c */ /* 0x010fe2000bf01270 */
[----:B------:R-:W-:-:S12]  /*4b90*/  UIADD3 UR8, UR4, -0x1, URZ ;  /* 0xffffffff04087890 */ /* 0x000fd8000fffe03f */
[----:B------:R-:W-:Y:S05]  /*4ba0*/  @P0 BRA `(.L_x_803) ;  /* 0x0000009000000947 */ /* 0x000fea0003800000 */
[----:B------:R-:W-:Y:S02]  /*4bb0*/  ULDC UR5, c[0x0][0x32c] ;  /* 0x0000cb0000057ab9 */ /* 0x000fe40000000800 */
[----:B------:R-:W-:Y:S02]  /*4bc0*/  UISETP.NE.AND UP0, UPT, UR6, UR5, UPT ;  /* 0x000000050600728c */ /* 0x000fe4000bf05270 */
[----:B------:R-:W-:-:S03]  /*4bd0*/  UIADD3 UR8, -UR4, URZ, URZ ;  /* 0x0000003f04087290 */ /* 0x000fc6000fffe13f */
[----:B------:R-:W-:Y:S02]  /*4be0*/  ULDC.64 UR4, c[0x0][0x330] ;  /* 0x0000cc0000047ab9 */ /* 0x000fe40000000a00 */
[----:B------:R-:W-:-:S07]  /*4bf0*/  UIMAD.WIDE.U32 UR22, UR8, UR4, URZ ;  /* 0x00000004081672a5 */ /* 0x000fce000f8e003f */
[----:B------:R-:W-:Y:S02]  /*4c00*/  @UP0 UMOV UR9, UR23 ;  /* 0x0000001700090c82 */ /* 0x000fe40008000000 */
[----:B------:R-:W-:-:S04]  /*4c10*/  @UP0 USHF.R.U32.HI UR8, URZ, UR5, UR9 ;  /* 0x000000053f080299 */ /* 0x000fc80008011609 */
[----:B------:R-:W-:Y:S01]  /*4c20*/  ULOP3.LUT UR8, URZ, UR8, URZ, 0x33, !UPT ;  /* 0x000000083f087292 */ /* 0x000fe2000f8e333f */
[----:B------:R-:W-:Y:S05]  /*4c30*/  BRA `(.L_x_804) ;  /* 0x0000006000007947 */ /* 0x000fea0003800000 */
.L_x_803:
[----:B------:R-:W-:Y:S02]  /*4c40*/  ULDC UR4, c[0x0][0x32c] ;  /* 0x0000cb0000047ab9 */ /* 0x000fe40000000800 */
[----:B------:R-:W-:-:S03]  /*4c50*/  UISETP.NE.AND UP0, UPT, UR6, UR4, UPT ;  /* 0x000000040600728c */ /* 0x000fc6000bf05270 */
[----:B------:R-:W-:Y:S02]  /*4c60*/  ULDC.64 UR4, c[0x0][0x330] ;  /* 0x0000cc0000047ab9 */ /* 0x000fe40000000a00 */
[----:B------:R-:W-:-:S07]  /*4c70*/  UIMAD.WIDE.U32 UR22, UR8, UR4, URZ ;  /* 0x00000004081672a5 */ /* 0x000fce000f8e003f */
[----:B------:R-:W-:Y:S02]  /*4c80*/  @UP0 UMOV UR9, UR23 ;  /* 0x0000001700090c82 */ /* 0x000fe40008000000 */
[----:B------:R-:W-:Y:S02]  /*4c90*/  @UP0 USHF.R.U32.HI UR8, URZ, UR5, UR9 ;  /* 0x000000053f080299 */ /* 0x000fe40008011609 */
.L_x_804:
[----:B------:R-:W-:Y:S02]  /*4ca0*/  ULDC UR4, c[0x0][0x32c] ;  /* 0x0000cb0000047ab9 */ /* 0x000fe40000000800 */
[----:B------:R-:W-:-:S04]  /*4cb0*/  UIMAD UR4, UR8, UR4, UR4 ;  /* 0x00000004080472a4 */ /* 0x000fc8000f8e0204 */
[----:B------:R-:W-:-:S04]  /*4cc0*/  UISETP.LT.AND UP0, UPT, UR7, UR4, UPT ;  /* 0x000000040700728c */ /* 0x000fc8000bf01270 */
[----:B------:R-:W-:-:S04]  /*4cd0*/  USEL UR7, UR7, UR4, UP0 ;  /* 0x0000000407077287 */ /* 0x000fc80008000000 */
.L_x_802:
[----:B----4-:R-:W-:Y:S02]  /*4ce0*/  USHF.R.S32.HI UR4, URZ, 0x1f, UR7 ;  /* 0x0000001f3f047899 */ /* 0x010fe40008011407 */
[----:B------:R-:W-:Y:S02]  /*4cf0*/  UMOV UR5, 0x1 ;  /* 0x0000000100057882 */ /* 0x000fe40000000000 */
[----:B------:R-:W-:Y:S02]  /*4d00*/  ULEA.HI UR4, UR4, UR7, URZ, 0x6 ;  /* 0x0000000704047291 */ /* 0x000fe4000f8f303f */
[----:B------:R-:W-:Y:S02]  /*4d10*/  UMOV UR15, URZ ;  /* 0x0000003f000f7c82 */ /* 0x000fe40008000000 */
[----:B------:R-:W-:-:S04]  /*4d20*/  USHF.R.S32.HI UR21, URZ, 0x6, UR4 ;  /* 0x000000063f157899 */ /* 0x000fc80008011404 */
[----:B------:R-:W-:-:S04]  /*4d30*/  UISETP.LT.AND UP0, UPT, UR10, UR21, UPT ;  /* 0x000000150a00728c */ /* 0x000fc8000bf01270 */
[----:B------:R-:W-:-:S04]  /*4d40*/  USEL UR21, UR10, UR21, !UP0 ;  /* 0x000000150a157287 */ /* 0x000fc8000c000000 */
[----:B------:R-:W-:-:S06]  /*4d50*/  UISETP.GE.AND UP0, UPT, UR17, UR21, UPT ;  /* 0x000000151100728c */ /* 0x000fcc000bf06270 */
[----:B------:R-:W-:-:S13]  /*4d60*/  PLOP3.LUT P0, PT, PT, PT, UP0, 0x80, 0x0 ;  /* 0x000000000000781c */ /* 0x000fda0003f0f008 */
[----:B------:R-:W-:Y:S05]  /*4d70*/  @!P0 BRA `(.L_x_805) ;  /* 0x000036b000008947 */ /* 0x000fea0003800000 */
[----:B------:R-:W-:Y:S01]  /*4d80*/  PLOP3.LUT P5, PT, PT, PT, UP3, 0x80, 0x0 ;  /* 0x000000000000781c */ /* 0x000fe20003faf038 */
[----:B------:R-:W-:Y:S01]  /*4d90*/  IMAD.MOV.U32 R185, RZ, RZ, 0x20 ;  /* 0x00000020ffb97424 */ /* 0x000fe200078e00ff */
[----:B------:R-:W-:Y:S01]  /*4da0*/  PLOP3.LUT P0, PT, PT, PT, UP3, 0x80, 0x0 ;  /* 0x000000000000781c */ /* 0x000fe20003f0f038 */
[----:B------:R-:W-:Y:S01]  /*4db0*/  IMAD.MOV.U32 R3, RZ, RZ, R0 ;  /* 0x000000ffff037224 */ /* 0x000fe200078e0000 */
[C---:B------:R-:W-:Y:S01]  /*4dc0*/  IADD3 R212, P6, R190.reuse, 0x40, RZ ;  /* 0x00000040bed47810 */ /* 0x040fe20007fde0ff */
[----:B------:R-:W-:Y:S01]  /*4dd0*/  IMAD.MOV.U32 R132, RZ, RZ, R2 ;  /* 0x000000ffff847224 */ /* 0x000fe200078e0002 */
[----:B------:R-:W-:Y:S01]  /*4de0*/  SEL R185, R185, 0xffffffe0, !P4 ;  /* 0xffffffe0b9b97807 */ /* 0x000fe20006000000 */
[----:B------:R-:W-:Y:S01]  /*4df0*/  UMOV UR15, URZ ;  /* 0x0000003f000f7c82 */ /* 0x000fe20008000000 */
[----:B------:R-:W-:Y:S01]  /*4e00*/  IADD3 R210, P4, R190, 0x80, RZ ;  /* 0x00000080bed27810 */ /* 0x000fe20007f9e0ff */
[----:B------:R-:W-:Y:S01]  /*4e10*/  IMAD.X R211, RZ, RZ, R195, P6 ;  /* 0x000000ffffd37224 */ /* 0x000fe200030e06c3 */
[----:B------:R-:W-:Y:S01]  /*4e20*/  IADD3 R206, P6, R192, 0x80, RZ ;  /* 0x00000080c0ce7810 */ /* 0x000fe20007fde0ff */
[----:B------:R-:W-:-:S02]  /*4e30*/  UMOV UR5, 0x1 ;  /* 0x0000000100057882 */ /* 0x000fc40000000000 */
[----:B------:R-:W-:Y:S01]  /*4e40*/  @P5 IMAD.HI.U32 R204, R196, c[0x0][0x2c8], RZ ;  /* 0x0000b200c4cc5a27 */ /* 0x000fe200078e00ff */
[----:B------:R-:W-:Y:S01]  /*4e50*/  IADD3 R208, P5, R192, 0x40, RZ ;  /* 0x00000040c0d07810 */ /* 0x000fe20007fbe0ff */
[----:B------:R-:W-:Y:S02]  /*4e60*/  ULDC.64 UR8, c[0x0][0x208] ;  /* 0x0000820000087ab9 */ /* 0x000fe40000000a00 */
[----:B------:R-:W-:Y:S01]  /*4e70*/  IMAD.X R209, RZ, RZ, R195, P4 ;  /* 0x000000ffffd17224 */ /* 0x000fe200020e06c3 */
[----:B------:R-:W-:Y:S01]  /*4e80*/  @P0 SHF.R.U32.HI R204, RZ, c[0x0][0x2cc], R204 ;  /* 0x0000b300ffcc0a19 */ /* 0x000fe200000116cc */
[--C-:B------:R-:W-:Y:S02]  /*4e90*/  IMAD.X R207, RZ, RZ, R199.reuse, P5 ;  /* 0x000000ffffcf7224 */ /* 0x100fe400028e06c7 */
[----:B------:R-:W-:Y:S02]  /*4ea0*/  IMAD.X R205, RZ, RZ, R199, P6 ;  /* 0x000000ffffcd7224 */ /* 0x000fe400030e06c7 */
.L_x_814:
[----:B------:R-:W-:Y:S04]  /*4eb0*/  DEPBAR.LE SB0, 0x2 ;  /* 0x000080800000791a */ /* 0x000fe80000000000 */
[----:B------:R-:W-:Y:S01]  /*4ec0*/  BAR.SYNC.DEFER_BLOCKING 0x0 ;  /* 0x0000000000007b1d */ /* 0x000fe20000010000 */
[----:B------:R-:W-:Y:S02]  /*4ed0*/  UIMAD UR4, UR5, 0x6000, URZ ;  /* 0x00006000050478a4 */ /* 0x000fe4000f8e023f */
[----:B------:R-:W-:Y:S04]  /*4ee0*/  UISETP.GE.AND UP1, UPT, UR10, UR17, UPT ;  /* 0x000000110a00728c */ /* 0x000fe8000bf26270 */
[----:B------:R-:W-:Y:S02]  /*4ef0*/  IADD3 R187, R184, UR4, RZ ;  /* 0x00000004b8bb7c10 */ /* 0x000fe4000fffe0ff */
[----:B------:R-:W-:Y:S03]  /*4f00*/  PLOP3.LUT P0, PT, PT, PT, UP1, 0x80, 0x0 ;  /* 0x000000000000781c */ /* 0x000fe60003f0f018 */
[C-C-:B------:R-:W-:Y:S02]  /*4f10*/  IMAD.IADD R133, R185.reuse, 0x1, R187.reuse ;  /* 0x00000001b9857824 */ /* 0x140fe400078e02bb */
[----:B------:R-:W-:Y:S01]  /*4f20*/  @!UP1 UIADD3 UR7, UR17, -0x1, URZ ;  /* 0xffffffff11079890 */ /* 0x000fe2000fffe03f */
[C---:B------:R-:W-:Y:S01]  /*4f30*/  IMAD.IADD R0, R188.reuse, 0x1, R187 ;  /* 0x00000001bc007824 */ /* 0x040fe200078e02bb */
[----:B------:R-:W-:Y:S01]  /*4f40*/  IADD3 R187, R185, R187, R188 ;  /* 0x000000bbb9bb7210 */ /* 0x000fe20007ffe0bc */
[----:B------:R-:W-:Y:S01]  /*4f50*/  IMAD.IADD R2, R188, 0x1, R133 ;  /* 0x00000001bc027824 */ /* 0x000fe200078e0285 */
[----:B------:R-:W-:Y:S02]  /*4f60*/  @!UP1 USHF.R.S32.HI UR6, URZ, 0x1f, UR7 ;  /* 0x0000001f3f069899 */ /* 0x000fe40008011407 */
[----:B------:R-:W-:Y:S02]  /*4f70*/  @!UP1 UIMAD.WIDE.U32 UR22, UR7, UR8, URZ ;  /* 0x00000008071692a5 */ /* 0x000fe4000f8e003f */
[----:B------:R-:W-:Y:S01]  /*4f80*/  @!UP1 UIMAD UR6, UR6, UR8, URZ ;  /* 0x00000008060692a4 */ /* 0x000fe2000f8e023f */
[----:B------:R-:W-:Y:S03]  /*4f90*/  LDSM.16.M88.4 R136, [R186] ;  /* 0x00000000ba88783b */ /* 0x000fe60000000200 */
[----:B------:R-:W-:Y:S02]  /*4fa0*/  @!UP1 UIMAD UR6, UR7, UR9, UR6 ;  /* 0x00000009070692a4 */ /* 0x000fe4000f8e0206 */
[----:B------:R-:W-:Y:S01]  /*4fb0*/  @!UP1 USHF.L.U32 UR7, UR22, 0x6, URZ ;  /* 0x0000000616079899 */ /* 0x000fe2000800063f */
[----:B------:R-:W1:Y:S01]  /*4fc0*/  LDSM.16.M88.4 R140, [R184+UR4+0xc100] ;  /* 0x00c10004b88c783b */ /* 0x000e620008000200 */
[----:B------:R-:W-:Y:S04]  /*4fd0*/  @!UP1 UIADD3 UR6, UR23, UR6, URZ ;  /* 0x0000000617069290 */ /* 0x000fe8000fffe03f */
[----:B------:R-:W2:Y:S01]  /*4fe0*/  LDSM.16.M88.4 R144, [R184+UR4+0xc900] ;  /* 0x00c90004b890783b */ /* 0x000ea20008000200 */
[----:B------:R-:W-:Y:S01]  /*4ff0*/  @!P0 IADD3 R216, P5, R190, UR7, RZ ;  /* 0x00000007bed88c10 */ /* 0x000fe2000ffbe0ff */
[----:B------:R-:W-:Y:S01]  /*5000*/  @!UP1 USHF.L.U64.HI UR6, UR22, 0x6, UR6 ;  /* 0x0000000616069899 */ /* 0x000fe20008010206 */
[----:B------:R-:W-:Y:S02]  /*5010*/  @!P0 IADD3 R218, P6, R212, UR7, RZ ;  /* 0x00000007d4da8c10 */ /* 0x000fe4000ffde0ff */
[----:B------:R-:W3:Y:S01]  /*5020*/  LDSM.16.M88.4 R148, [R184+UR4+0xd100] ;  /* 0x00d10004b894783b */ /* 0x000ee20008000200 */
[C---:B------:R-:W-:Y:S02]  /*5030*/  @!P0 LEA R214, P4, R216.reuse, c[0x0][0x1f8], 0x1 ;  /* 0x00007e00d8d68a11 */ /* 0x040fe400078808ff */
[----:B------:R-:W-:Y:S02]  /*5040*/  @!P0 IADD3.X R213, R195, UR6, RZ, P5, !PT ;  /* 0x00000006c3d58c10 */ /* 0x000fe4000affe4ff */
[----:B------:R-:W-:Y:S01]  /*5050*/  LDSM.16.M88.4 R152, [R182] ;  /* 0x00000000b698783b */ /* 0x000fe20000000200 */
[----:B------:R-:W-:Y:S02]  /*5060*/  @!P0 IADD3.X R217, R211, UR6, RZ, P6, !PT ;  /* 0x00000006d3d98c10 */ /* 0x000fe4000b7fe4ff */
[----:B------:R-:W-:Y:S02]  /*5070*/  @!P0 LEA.HI.X R215, R216, c[0x0][0x1fc], R213, 0x1, P4 ;  /* 0x00007f00d8d78a11 */ /* 0x000fe400020f0cd5 */
[----:B------:R-:W-:Y:S01]  /*5080*/  LDSM.16.M88.4 R156, [R133+0xc100] ;  /* 0x00c10000859c783b */ /* 0x000fe20000000200 */
[----:B------:R-:W-:Y:S02]  /*5090*/  @!P0 LEA R216, P5, R218, c[0x0][0x1f8], 0x1 ;  /* 0x00007e00dad88a11 */ /* 0x000fe400078a08ff */
[----:B------:R-:W-:Y:S01]  /*50a0*/  @!P0 IADD3 R213, P4, R210, UR7, RZ ;  /* 0x00000007d2d58c10 */ /* 0x000fe2000ff9e0ff */
[----:B------:R-:W-:Y:S01]  /*50b0*/  @!UP1 UIADD3 UR7, UP0, UR12, UR7, URZ ;  /* 0x000000070c079290 */ /* 0x000fe2000ff1e03f */
[----:B------:R-:W-:Y:S01]  /*50c0*/  LDSM.16.M88.4 R160, [R133+0xd100] ;  /* 0x00d1000085a0783b */ /* 0x000fe20000000200 */
[----:B------:R-:W-:Y:S02]  /*50d0*/  @!P0 LEA.HI.X R217, R218, c[0x0][0x1fc], R217, 0x1, P5 ;  /* 0x00007f00dad98a11 */ /* 0x000fe400028f0cd9 */
[----:B------:R-:W-:Y:S02]  /*50e0*/  @!P0 LEA R222, P5, R213, c[0x0][0x1f8], 0x1 ;  /* 0x00007e00d5de8a11 */ /* 0x000fe400078a08ff */
[----:B------:R-:W-:Y:S01]  /*50f0*/  LDSM.16.M88.4 R164, [R133+0xd900] ;  /* 0x00d9000085a4783b */ /* 0x000fe20000000200 */
[----:B------:R-:W-:Y:S01]  /*5100*/  @!P0 IADD3.X R218, R209, UR6, RZ, P4, !PT ;  /* 0x00000006d1da8c10 */ /* 0x000fe2000a7fe4ff */
[----:B------:R-:W-:Y:S01]  /*5110*/  @!UP1 UIADD3.X UR6, UR11, UR6, URZ, UP0, !UPT ;  /* 0x000000060b069290 */ /* 0x000fe200087fe43f */
[----:B------:R-:W-:Y:S01]  /*5120*/  @!P0 IADD3 R221, P6, R190, UR7, RZ ;  /* 0x00000007bedd8c10 */ /* 0x000fe2000ffde0ff */
[----:B------:R-:W-:Y:S01]  /*5130*/  UISETP.GE.AND UP0, UPT, UR15, 0x1, UPT ;  /* 0x000000010f00788c */ /* 0x000fe2000bf06270 */
[----:B------:R-:W-:Y:S01]  /*5140*/  @!P0 LEA.HI.X R223, R213, c[0x0][0x1fc], R218, 0x1, P5 ;  /* 0x00007f00d5df8a11 */ /* 0x000fe200028f0cda */
[----:B------:R-:W-:Y:S01]  /*5150*/  IMAD.U32 R213, RZ, RZ, UR15 ;  /* 0x0000000fffd57e24 */ /* 0x000fe2000f8e00ff */
[----:B------:R-:W-:Y:S02]  /*5160*/  @!P0 IADD3 R219, P5, R212, UR7, RZ ;  /* 0x00000007d4db8c10 */ /* 0x000fe4000ffbe0ff */
[----:B------:R-:W-:Y:S01]  /*5170*/  @!P0 IADD3.X R230, R195, UR6, RZ, P6, !PT ;  /* 0x00000006c3e68c10 */ /* 0x000fe2000b7fe4ff */
[C---:B-1----:R-:W-:Y:S03]  /*5180*/  HMMA.16816.F32 R4, R136.reuse, R140, RZ ;  /* 0x0000008c8804723c */ /* 0x042fe600000018ff */
[----:B------:R-:W-:Y:S01]  /*5190*/  @!P0 IMAD R213, R213, 0x6000, R200 ;  /* 0x00006000d5d58824 */ /* 0x000fe200078e02c8 */
[----:B------:R-:W-:Y:S02]  /*51a0*/  @!P0 LEA R224, P6, R221, c[0x0][0x1f8], 0x1 ;  /* 0x00007e00dde08a11 */ /* 0x000fe400078c08ff */
[----:B------:R-:W-:Y:S02]  /*51b0*/  @!P0 IADD3.X R226, R211, UR6, RZ, P5, !PT ;  /* 0x00000006d3e28c10 */ /* 0x000fe4000affe4ff */
[C---:B------:R-:W-:Y:S01]  /*51c0*/  HMMA.16816.F32 R8, R136.reuse, R142, RZ ;  /* 0x0000008e8808723c */ /* 0x040fe200000018ff */
[----:B------:R-:W1:Y:S03]  /*51d0*/  LDSM.16.M88.4 R140, [R184+UR4+0xd900] ;  /* 0x00d90004b88c783b */ /* 0x000e660008000200 */
[----:B------:R-:W-:Y:S02]  /*51e0*/  @!P0 LEA.HI.X R225, R221, c[0x0][0x1fc], R230, 0x1, P6 ;  /* 0x00007f00dde18a11 */ /* 0x000fe400030f0ce6 */
[C---:B------:R-:W-:Y:S02]  /*51f0*/  @!P0 LEA R220, P5, R219.reuse, c[0x0][0x1f8], 0x1 ;  /* 0x00007e00dbdc8a11 */ /* 0x040fe400078a08ff */
[C---:B--2---:R-:W-:Y:S01]  /*5200*/  HMMA.16816.F32 R12, R136.reuse, R144, RZ ;  /* 0x00000090880c723c */ /* 0x044fe200000018ff */
[----:B------:R-:W-:Y:S01]  /*5210*/  @!P0 IADD3 R228, P4, R210, UR7, RZ ;  /* 0x00000007d2e48c10 */ /* 0x000fe2000ff9e0ff */
[----:B------:R-:W-:Y:S02]  /*5220*/  UIADD3 UR7, UR15, 0x1, URZ ;  /* 0x000000010f077890 */ /* 0x000fe4000fffe03f */
[----:B------:R-:W-:Y:S02]  /*5230*/  @!P0 LEA.HI.X R221, R219, c[0x0][0x1fc], R226, 0x1, P5 ;  /* 0x00007f00dbdd8a11 */ /* 0x000fe400028f0ce2 */
[----:B------:R-:W-:Y:S01]  /*5240*/  @!P0 IADD3.X R227, R209, UR6, RZ, P4, !PT ;  /* 0x00000006d1e38c10 */ /* 0x000fe2000a7fe4ff */
[----:B------:R-:W-:Y:S01]  /*5250*/  USHF.L.U32 UR6, UR17, 0x6, URZ ;  /* 0x0000000611067899 */ /* 0x000fe2000800063f */
[C---:B------:R-:W-:Y:S01]  /*5260*/  HMMA.16816.F32 R16, R136.reuse, R146, RZ ;  /* 0x000000928810723c */ /* 0x040fe200000018ff */
[----:B------:R-:W2:Y:S01]  /*5270*/  LDSM.16.M88.4 R144, [R133+0xc900] ;  /* 0x00c900008590783b */ /* 0x000ea20000000200 */
[----:B------:R-:W-:Y:S02]  /*5280*/  USEL UR15, UR7, URZ, !UP0 ;  /* 0x0000003f070f7287 */ /* 0x000fe4000c000000 */
[C---:B------:R-:W-:Y:S02]  /*5290*/  @!P0 LEA R218, P4, R228.reuse, c[0x0][0x1f8], 0x1 ;  /* 0x00007e00e4da8a11 */ /* 0x040fe400078808ff */
[----:B------:R-:W-:Y:S01]  /*52a0*/  @!PT LDS RZ, [RZ] ;  /* 0x00000000fffff984 */ /* 0x000fe20000000800 */
[----:B------:R-:W-:Y:S01]  /*52b0*/  @!PT LDS RZ, [RZ] ;  /* 0x00000000fffff984 */ /* 0x000fe20000000800 */
[----:B------:R-:W-:Y:S01]  /*52c0*/  @!PT LDS RZ, [RZ] ;  /* 0x00000000fffff984 */ /* 0x000fe20000000800 */
[----:B------:R4:W-:Y:S02]  /*52d0*/  @!P0 LDGSTS.E.BYPASS.LTC128B.128 [R213], [R214.64], !P3 ;  /* 0x00000000d6d58fae */ /* 0x0009e4000d901d52 */
[C---:B---3--:R-:W-:Y:S01]  /*52e0*/  HMMA.16816.F32 R20, R136.reuse, R148, RZ ;  /* 0x000000948814723c */ /* 0x048fe200000018ff */
[----:B------:R-:W-:Y:S02]  /*52f0*/  @!P0 LEA.HI.X R219, R228, c[0x0][0x1fc], R227, 0x1, P4 ;  /* 0x00007f00e4db8a11 */ /* 0x000fe400020f0ce3 */
[----:B------:R3:W-:Y:S05]  /*5300*/  @!P0 LDGSTS.E.BYPASS.LTC128B.128 [R213+0x2000], [R216.64], !P2 ;  /* 0x02000000d8d58fae */ /* 0x0007ea000d101d52 */
[C---:B------:R-:W-:Y:S01]  /*5310*/  HMMA.16816.F32 R24, R136.reuse, R150, RZ ;  /* 0x000000968818723c */ /* 0x040fe200000018ff */
[----:B------:R3:W-:Y:S05]  /*5320*/  @!P0 LDGSTS.E.BYPASS.LTC128B.128 [R213+0x4000], [R222.64], !P1 ;  /* 0x04000000ded58fae */ /* 0x0007ea000c901d52 */
[----:B------:R3:W-:Y:S02]  /*5330*/  @!P0 LDGSTS.E.BYPASS.LTC128B.128 [R213+0x1000], [R224.64], !P3 ;  /* 0x01000000e0d58fae */ /* 0x0007e4000d901d52 */
[C---:B-1----:R-:W-:Y:S03]  /*5340*/  HMMA.16816.F32 R28, R136.reuse, R140, RZ ;  /* 0x0000008c881c723c */ /* 0x042fe600000018ff */
[----:B------:R3:W-:Y:S05]  /*5350*/  @!P0 LDGSTS.E.BYPASS.LTC128B.128 [R213+0x3000], [R220.64], !P2 ;  /* 0x03000000dcd58fae */ /* 0x0007ea000d101d52 */
[----:B------:R3:W-:Y:S01]  /*5360*/  @!P0 LDGSTS.E.BYPASS.LTC128B.128 [R213+0x5000], [R218.64], !P1 ;  /* 0x05000000dad58fae */ /* 0x0007e2000c901d52 */
[----:B------:R-:W-:Y:S01]  /*5370*/  HMMA.16816.F32 R32, R136, R142, RZ ;  /* 0x0000008e8820723c */ /* 0x000fe200000018ff */
[----:B------:R-:W-:Y:S03]  /*5380*/  PLOP3.LUT P0, PT, PT, PT, UP3, 0x80, 0x0 ;  /* 0x000000000000781c */ /* 0x000fe60003f0f038 */
[----:B------:R-:W-:Y:S01]  /*5390*/  LDSM.16.M88.4 R148, [R181] ;  /* 0x00000000b594783b */ /* 0x000fe20000000200 */
[----:B----4-:R-:W-:Y:S03]  /*53a0*/  IMAD.U32 R214, RZ, RZ, UR6 ;  /* 0x00000006ffd67e24 */ /* 0x010fe6000f8e00ff */
[C---:B------:R-:W-:Y:S01]  /*53b0*/  HMMA.16816.F32 R4, R152.reuse, R156, R4 ;  /* 0x0000009c9804723c */ /* 0x040fe20000001804 */
[----:B------:R-:W1:Y:S04]  /*53c0*/  LDSM.16.M88.4 R168, [R0+0xc100] ;  /* 0x00c1000000a8783b */ /* 0x000e680000000200 */
[----:B------:R-:W-:Y:S01]  /*53d0*/  IADD3 R214, -R197, 0x1, -R214 ;  /* 0x00000001c5d67810 */ /* 0x000fe20007ffe9d6 */
[----:B------:R-:W-:Y:S02]  /*53e0*/  LDSM.16.M88.4 R136, [R0+0xc900] ;  /* 0x00c900000088783b */ /* 0x000fe40000000200 */
[C---:B------:R-:W-:Y:S03]  /*53f0*/  HMMA.16816.F32 R8, R152.reuse, R158, R8 ;  /* 0x0000009e9808723c */ /* 0x040fe60000001808 */
[----:B------:R-:W-:Y:S01]  /*5400*/  LDSM.16.M88.4 R140, [R0+0xd100] ;  /* 0x00d10000008c783b */ /* 0x000fe20000000200 */
[----:B------:R-:W-:Y:S04]  /*5410*/  IADD3 R214, R214, c[0x0][0x1d0], RZ ;  /* 0x00007400d6d67a10 */ /* 0x000fe80007ffe0ff */
[C---:B--2---:R-:W-:Y:S01]  /*5420*/  HMMA.16816.F32 R12, R152.reuse, R144, R12 ;  /* 0x00000090980c723c */ /* 0x044fe2000000180c */
[----:B------:R-:W-:Y:S03]  /*5430*/  LDSM.16.M88.4 R156, [R180] ;  /* 0x00000000b49c783b */ /* 0x000fe60000000200 */
[----:B---3--:R-:W-:Y:S01]  /*5440*/  IMAD.MOV.U32 R213, RZ, RZ, R196 ;  /* 0x000000ffffd57224 */ /* 0x008fe200078e00c4 */
[----:B------:R-:W-:Y:S01]  /*5450*/  IADD3 R214, R214, -c[0x0][0x168], RZ ;  /* 0x80005a00d6d67a10 */ /* 0x000fe20007ffe0ff */
[----:B------:R-:W-:Y:S01]  /*5460*/  LDSM.16.M88.4 R172, [R2+0xc100] ;  /* 0x00c1000002ac783b */ /* 0x000fe20000000200 */
[----:B------:R-:W-:Y:S01]  /*5470*/  @P0 IMAD.MOV.U32 R213, RZ, RZ, R204 ;  /* 0x000000ffffd50224 */ /* 0x000fe200078e00cc */
[C---:B------:R-:W-:Y:S01]  /*5480*/  HMMA.16816.F32 R16, R152.reuse, R146, R16 ;  /* 0x000000929810723c */ /* 0x040fe20000001810 */
[----:B------:R-:W-:Y:S02]  /*5490*/  PLOP3.LUT P0, PT, PT, PT, UP2, 0x40, 0x0 ;  /* 0x000000000000781c */ /* 0x000fe40003f0e828 */
[----:B------:R-:W-:Y:S01]  /*54a0*/  LDSM.16.M88.4 R144, [R0+0xd900] ;  /* 0x00d900000090783b */ /* 0x000fe20000000200 */
[C---:B------:R-:W-:Y:S02]  /*54b0*/  IADD3 R215, R214.reuse, c[0x0][0x328], RZ ;  /* 0x0000ca00d6d77a10 */ /* 0x040fe40007ffe0ff */
[----:B------:R-:W-:Y:S02]  /*54c0*/  IADD3 R214, R214, UR16, RZ ;  /* 0x00000010d6d67c10 */ /* 0x000fe4000fffe0ff */
[C---:B------:R-:W-:Y:S01]  /*54d0*/  HMMA.16816.F32 R20, R152.reuse, R160, R20 ;  /* 0x000000a09814723c */ /* 0x040fe20000001814 */
[----:B------:R-:W-:Y:S05]  /*54e0*/  LDSM.16.M88.4 R176, [R2+0xc900] ;  /* 0x00c9000002b0783b */ /* 0x000fea0000000200 */
[----:B------:R-:W0:Y:S02]  /*54f0*/  LDGDEPBAR ;  /* 0x00000000000079af */ /* 0x000e240000000000 */
[C---:B------:R-:W-:Y:S03]  /*5500*/  HMMA.16816.F32 R24, R152.reuse, R162, R24 ;  /* 0x000000a29818723c */ /* 0x040fe60000001818 */
[----:B------:R-:W-:Y:S05]  /*5510*/  LDSM.16.M88.4 R160, [R184+UR4+0xf100] ;  /* 0x00f10004b8a0783b */ /* 0x000fea0008000200 */
[C---:B------:R-:W-:Y:S01]  /*5520*/  HMMA.16816.F32 R28, R152.reuse, R164, R28 ;  /* 0x000000a4981c723c */ /* 0x040fe2000000181c */
[----:B------:R-:W2:Y:S07]  /*5530*/  SHFL.IDX PT, R218, R213, RZ, 0x1c1f ;  /* 0x001c1fffd5da7589 */ /* 0x000eae00000e0000 */
[----:B------:R-:W-:Y:S01]  /*5540*/  HMMA.16816.F32 R32, R152, R166, R32 ;  /* 0x000000a69820723c */ /* 0x000fe20000001820 */
[----:B------:R-:W3:Y:S05]  /*5550*/  LDSM.16.M88.4 R152, [R2+0xd100] ;  /* 0x00d100000298783b */ /* 0x000eea0000000200 */
[----:B------:R-:W-:Y:S02]  /*5560*/  LDSM.16.M88.4 R164, [R184+UR4+0xf900] ;  /* 0x00f90004b8a4783b */ /* 0x000fe40008000200 */
[C---:B-1----:R-:W-:Y:S08]  /*5570*/  HMMA.16816.F32 R4, R148.reuse, R168, R4 ;  /* 0x000000a89404723c */ /* 0x042ff00000001804 */
[C---:B------:R-:W-:Y:S01]  /*5580*/  HMMA.16816.F32 R8, R148.reuse, R170, R8 ;  /* 0x000000aa9408723c */ /* 0x040fe20000001808 */
[----:B------:R-:W-:Y:S03]  /*5590*/  LDSM.16.M88.4 R168, [R133+0xe100] ;  /* 0x00e1000085a8783b */ /* 0x000fe60000000200 */
[--C-:B--2---:R-:W-:Y:S02]  /*55a0*/  IMAD.IADD R217, R215, 0x1, R218.reuse ;  /* 0x00000001d7d97824 */ /* 0x104fe400078e02da */
[----:B------:R-:W-:Y:S02]  /*55b0*/  IMAD.IADD R216, R214, 0x1, R218 ;  /* 0x00000001d6d87824 */ /* 0x000fe400078e02da */
[C---:B------:R-:W-:Y:S08]  /*55c0*/  HMMA.16816.F32 R12, R148.reuse, R136, R12 ;  /* 0x00000088940c723c */ /* 0x040ff0000000180c */
[C---:B------:R-:W-:Y:S01]  /*55d0*/  HMMA.16816.F32 R16, R148.reuse, R138, R16 ;  /* 0x0000008a9410723c */ /* 0x040fe20000001810 */
[----:B------:R-:W1:Y:S07]  /*55e0*/  LDSM.16.M88.4 R136, [R2+0xd900] ;  /* 0x00d900000288783b */ /* 0x000e6e0000000200 */
[C---:B------:R-:W-:Y:S08]  /*55f0*/  HMMA.16816.F32 R20, R148.reuse, R140, R20 ;  /* 0x0000008c9414723c */ /* 0x040ff00000001814 */
[C---:B------:R-:W-:Y:S01]  /*5600*/  HMMA.16816.F32 R24, R148.reuse, R142, R24 ;  /* 0x0000008e9418723c */ /* 0x040fe20000001818 */
[----:B------:R-:W-:Y:S07]  /*5610*/  LDSM.16.M88.4 R140, [R186+0x4000] ;  /* 0x00400000ba8c783b */ /* 0x000fee0000000200 */
[C---:B------:R-:W-:Y:S08]  /*5620*/  HMMA.16816.F32 R28, R148.reuse, R144, R28 ;  /* 0x00000090941c723c */ /* 0x040ff0000000181c */
[----:B------:R-:W-:Y:S01]  /*5630*/  HMMA.16816.F32 R32, R148, R146, R32 ;  /* 0x000000929420723c */ /* 0x000fe20000001820 */
[----:B------:R-:W2:Y:S05]  /*5640*/  LDSM.16.M88.4 R144, [R184+UR4+0xe100] ;  /* 0x00e10004b890783b */ /* 0x000eaa0008000200 */
[----:B------:R-:W4:Y:S02]  /*5650*/  LDSM.16.M88.4 R148, [R184+UR4+0xe900] ;  /* 0x00e90004b894783b */ /* 0x000f240008000200 */
[C---:B------:R-:W-:Y:S08]  /*5660*/  HMMA.16816.F32 R4, R156.reuse, R172, R4 ;  /* 0x000000ac9c04723c */ /* 0x040ff00000001804 */
[C---:B------:R-:W-:Y:S01]  /*5670*/  HMMA.16816.F32 R8, R156.reuse, R174, R8 ;  /* 0x000000ae9c08723c */ /* 0x040fe20000001808 */
[----:B------:R-:W-:Y:S07]  /*5680*/  LDSM.16.M88.4 R172, [R182+0x8000] ;  /* 0x00800000b6ac783b */ /* 0x000fee0000000200 */
[C---:B------:R-:W-:Y:S08]  /*5690*/  HMMA.16816.F32 R12, R156.reuse, R176, R12 ;  /* 0x000000b09c0c723c */ /* 0x040ff0000000180c */
[C---:B------:R-:W-:Y:S01]  /*56a0*/  HMMA.16816.F32 R16, R156.reuse, R178, R16 ;  /* 0x000000b29c10723c */ /* 0x040fe20000001810 */
[----:B------:R-:W-:Y:S07]  /*56b0*/  LDSM.16.M88.4 R176, [R133+0x10100] ;  /* 0x0101000085b0783b */ /* 0x000fee0000000200 */
[C---:B---3--:R-:W-:Y:S08]  /*56c0*/  HMMA.16816.F32 R20, R156.reuse, R152, R20 ;  /* 0x000000989c14723c */ /* 0x048ff00000001814 */
[C---:B------:R-:W-:Y:S01]  /*56d0*/  HMMA.16816.F32 R24, R156.reuse, R154, R24 ;  /* 0x0000009a9c18723c */ /* 0x040fe20000001818 */
[----:B------:R-:W3:Y:S07]  /*56e0*/  LDSM.16.M88.4 R152, [R182+0x4000] ;  /* 0x00400000b698783b */ /* 0x000eee0000000200 */
[C---:B-1----:R-:W-:Y:S08]  /*56f0*/  HMMA.16816.F32 R28, R156.reuse, R136, R28 ;  /* 0x000000889c1c723c */ /* 0x042ff0000000181c */
[----:B------:R-:W-:Y:S01]  /*5700*/  HMMA.16816.F32 R32, R156, R138, R32 ;  /* 0x0000008a9c20723c */ /* 0x000fe20000001820 */
[----:B------:R-:W1:Y:S05]  /*5710*/  LDSM.16.M88.4 R136, [R133+0xe900] ;  /* 0x00e900008588783b */ /* 0x000e6a0000000200 */
[----:B------:R-:W-:Y:S02]  /*5720*/  LDSM.16.M88.4 R156, [R133+0xf900] ;  /* 0x00f90000859c783b */ /* 0x000fe40000000200 */
[C---:B--2---:R-:W-:Y:S08]  /*5730*/  HMMA.16816.F32 R4, R140.reuse, R144, R4 ;  /* 0x000000908c04723c */ /* 0x044ff00000001804 */
[C---:B------:R-:W-:Y:S01]  /*5740*/  HMMA.16816.F32 R8, R140.reuse, R146, R8 ;  /* 0x000000928c08723c */ /* 0x040fe20000001808 */
[----:B------:R-:W2:Y:S07]  /*5750*/  LDSM.16.M88.4 R144, [R133+0xf100] ;  /* 0x00f100008590783b */ /* 0x000eae0000000200 */
        /* <DEDUP_REMOVED lines=8> */
[----:B------:R-:W4:Y:S05]  /*57e0*/  LDSM.16.M88.4 R140, [R181+0x4000] ;  /* 0x00400000b58c783b */ /* 0x000f2a0000000200 */
[----:B------:R-:W5:Y:S02]  /*57f0*/  LDSM.16.M88.4 R164, [R0+0xf100] ;  /* 0x00f1000000a4783b */ /* 0x000f640000000200 */
[C---:B---3--:R-:W-:Y:S08]  /*5800*/  HMMA.16816.F32 R4, R152.reuse, R168, R4 ;  /* 0x000000a89804723c */ /* 0x048ff00000001804 */
[C---:B------:R-:W-:Y:S01]  /*5810*/  HMMA.16816.F32 R8, R152.reuse, R170, R8 ;  /* 0x000000aa9808723c */ /* 0x040fe20000001808 */
[----:B------:R-:W3:Y:S07]  /*5820*/  LDSM.16.M88.4 R168, [R0+0xf900] ;  /* 0x00f9000000a8783b */ /* 0x000eee0000000200 */
[C---:B-1----:R-:W-:Y:S08]  /*5830*/  HMMA.16816.F32 R12, R152.reuse, R136, R12 ;  /* 0x00000088980c723c */ /* 0x042ff0000000180c */
[C---:B------:R-:W-:Y:S01]  /*5840*/  HMMA.16816.F32 R16, R152.reuse, R138, R16 ;  /* 0x0000008a9810723c */ /* 0x040fe20000001810 */
[----:B------:R-:W-:Y:S07]  /*5850*/  LDSM.16.M88.4 R136, [R180+0x4000] ;  /* 0x00400000b488783b */ /* 0x000fee0000000200 */
[C---:B--2---:R-:W-:Y:S08]  /*5860*/  HMMA.16816.F32 R20, R152.reuse, R144, R20 ;  /* 0x000000909814723c */ /* 0x044ff00000001814 */
        /* <DEDUP_REMOVED lines=9> */
[C---:B------:R-:W-:Y:S08]  /*5900*/  HMMA.16816.F32 R12, R140.reuse, R160, R12 ;  /* 0x000000a08c0c723c */ /* 0x040ff0000000180c */
[C---:B------:R-:W-:Y:S01]  /*5910*/  HMMA.16816.F32 R16, R140.reuse, R162, R16 ;  /* 0x000000a28c10723c */ /* 0x040fe20000001810 */
[----:B------:R-:W-:Y:S07]  /*5920*/  LDSM.16.M88.4 R160, [R184+UR4+0x10100] ;  /* 0x01010004b8a0783b */ /* 0x000fee0008000200 */
[C---:B-----5:R-:W-:Y:S08]  /*5930*/  HMMA.16816.F32 R20, R140.reuse, R164, R20 ;  /* 0x000000a48c14723c */ /* 0x060ff00000001814 */
[C---:B------:R-:W-:Y:S01]  /*5940*/  HMMA.16816.F32 R24, R140.reuse, R166, R24 ;  /* 0x000000a68c18723c */ /* 0x040fe20000001818 */
[----:B------:R-:W-:Y:S07]  /*5950*/  LDSM.16.M88.4 R164, [R184+UR4+0x10900] ;  /* 0x01090004b8a4783b */ /* 0x000fee0008000200 */
[C---:B---3--:R-:W-:Y:S08]  /*5960*/  HMMA.16816.F32 R28, R140.reuse, R168, R28 ;  /* 0x000000a88c1c723c */ /* 0x048ff0000000181c */
[----:B------:R-:W-:Y:S01]  /*5970*/  HMMA.16816.F32 R32, R140, R170, R32 ;  /* 0x000000aa8c20723c */ /* 0x000fe20000001820 */
[----:B------:R-:W3:Y:S05]  /*5980*/  LDSM.16.M88.4 R140, [R187+0xf900] ;  /* 0x00f90000bb8c783b */ /* 0x000eea0000000200 */
[----:B------:R-:W-:Y:S02]  /*5990*/  LDSM.16.M88.4 R168, [R184+UR4+0x11900] ;  /* 0x01190004b8a8783b */ /* 0x000fe40008000200 */
[C---:B-1----:R-:W-:Y:S08]  /*59a0*/  HMMA.16816.F32 R4, R136.reuse, R144, R4 ;  /* 0x000000908804723c */ /* 0x042ff00000001804 */
[C---:B------:R-:W-:Y:S01]  /*59b0*/  HMMA.16816.F32 R8, R136.reuse, R146, R8 ;  /* 0x000000928808723c */ /* 0x040fe20000001808 */
[----:B------:R-:W1:Y:S07]  /*59c0*/  LDSM.16.M88.4 R144, [R184+UR4+0x11100] ;  /* 0x01110004b890783b */ /* 0x000e6e0008000200 */
[C---:B--2---:R-:W-:Y:S08]  /*59d0*/  HMMA.16816.F32 R12, R136.reuse, R152, R12 ;  /* 0x00000098880c723c */ /* 0x044ff0000000180c */
[C---:B------:R-:W-:Y:S01]  /*59e0*/  HMMA.16816.F32 R16, R136.reuse, R154, R16 ;  /* 0x0000009a8810723c */ /* 0x040fe20000001810 */
[----:B------:R-:W-:Y:S07]  /*59f0*/  LDSM.16.M88.4 R152, [R181+0x8000] ;  /* 0x00800000b598783b */ /* 0x000fee0000000200 */
[C---:B----4-:R-:W-:Y:S08]  /*5a00*/  HMMA.16816.F32 R20, R136.reuse, R148, R20 ;  /* 0x000000948814723c */ /* 0x050ff00000001814 */
[C---:B------:R-:W-:Y:S01]  /*5a10*/  HMMA.16816.F32 R24, R136.reuse, R150, R24 ;  /* 0x000000968818723c */ /* 0x040fe20000001818 */
[----:B------:R-:W-:Y:S07]  /*5a20*/  LDSM.16.M88.4 R148, [R133+0x11900] ;  /* 0x011900008594783b */ /* 0x000fee0000000200 */
[C---:B---3--:R-:W-:Y:S08]  /*5a30*/  HMMA.16816.F32 R28, R136.reuse, R140, R28 ;  /* 0x0000008c881c723c */ /* 0x048ff0000000181c */
[----:B------:R-:W-:Y:S01]  /*5a40*/  HMMA.16816.F32 R32, R136, R142, R32 ;  /* 0x0000008e8820723c */ /* 0x000fe20000001820 */
[----:B------:R-:W2:Y:S05]  /*5a50*/  LDSM.16.M88.4 R136, [R133+0x10900] ;  /* 0x010900008588783b */ /* 0x000eaa0000000200 */
[----:B------:R-:W3:Y:S02]  /*5a60*/  LDSM.16.M88.4 R140, [R133+0x11100] ;  /* 0x01110000858c783b */ /* 0x000ee40000000200 */
[C---:B------:R-:W-:Y:S08]  /*5a70*/  HMMA.16816.F32 R4, R156.reuse, R160, R4 ;  /* 0x000000a09c04723c */ /* 0x040ff00000001804 */
        /* <DEDUP_REMOVED lines=10> */
[----:B------:R-:W5:Y:S07]  /*5b20*/  LDSM.16.M88.4 R156, [R0+0x11100] ;  /* 0x01110000009c783b */ /* 0x000f6e0000000200 */
[C---:B------:R-:W-:Y:S08]  /*5b30*/  HMMA.16816.F32 R4, R172.reuse, R176, R4 ;  /* 0x000000b0ac04723c */ /* 0x040ff00000001804 */
[C---:B------:R-:W-:Y:S08]  /*5b40*/  HMMA.16816.F32 R8, R172.reuse, R178, R8 ;  /* 0x000000b2ac08723c */ /* 0x040ff00000001808 */
        /* <DEDUP_REMOVED lines=15> */
[C---:B-----5:R-:W-:Y:S08]  /*5c40*/  HMMA.16816.F32 R20, R152.reuse, R156, R20 ;  /* 0x0000009c9814723c */ /* 0x060ff00000001814 */
[C---:B------:R-:W-:Y:S08]  /*5c50*/  HMMA.16816.F32 R24, R152.reuse, R158, R24 ;  /* 0x0000009e9818723c */ /* 0x040ff00000001818 */
[C---:B--2---:R-:W-:Y:S08]  /*5c60*/  HMMA.16816.F32 R28, R152.reuse, R136, R28 ;  /* 0x00000088981c723c */ /* 0x044ff0000000181c */
[----:B------:R-:W-:Y:S08]  /*5c70*/  HMMA.16816.F32 R32, R152, R138, R32 ;  /* 0x0000008a9820723c */ /* 0x000ff00000001820 */
[C---:B---3--:R-:W-:Y:S08]  /*5c80*/  HMMA.16816.F32 R4, R140.reuse, R148, R4 ;  /* 0x000000948c04723c */ /* 0x048ff00000001804 */
[C---:B------:R-:W-:Y:S08]  /*5c90*/  HMMA.16816.F32 R8, R140.reuse, R150, R8 ;  /* 0x000000968c08723c */ /* 0x040ff00000001808 */
[C---:B----4-:R-:W-:Y:S08]  /*5ca0*/  HMMA.16816.F32 R12, R140.reuse, R160, R12 ;  /* 0x000000a08c0c723c */ /* 0x050ff0000000180c */
[C---:B------:R-:W-:Y:S08]  /*5cb0*/  HMMA.16816.F32 R16, R140.reuse, R162, R16 ;  /* 0x000000a28c10723c */ /* 0x040ff00000001810 */
[C---:B------:R-:W-:Y:S08]  /*5cc0*/  HMMA.16816.F32 R20, R140.reuse, R164, R20 ;  /* 0x000000a48c14723c */ /* 0x040ff00000001814 */
[C---:B------:R-:W-:Y:S08]  /*5cd0*/  HMMA.16816.F32 R24, R140.reuse, R166, R24 ;  /* 0x000000a68c18723c */ /* 0x040ff00000001818 */
[C---:B-1----:R-:W-:Y:S08]  /*5ce0*/  HMMA.16816.F32 R28, R140.reuse, R144, R28 ;  /* 0x000000908c1c723c */ /* 0x042ff0000000181c */
[----:B------:R-:W-:Y:S01]  /*5cf0*/  HMMA.16816.F32 R32, R140, R146, R32 ;  /* 0x000000928c20723c */ /* 0x000fe20000001820 */
[----:B------:R-:W-:-:S07]  /*5d00*/  @P0 BRA `(.L_x_806) ;  /* 0x000001a000000947 */ /* 0x000fce0003800000 */
        /* <DEDUP_REMOVED lines=14> */
.L_x_808:
[----:B------:R-:W-:Y:S04]  /*5df0*/  MOV R0, c[0x0][0x32c] ;  /* 0x0000cb0000007a02 */ /* 0x000fe80000000f00 */
[----:B------:R-:W-:Y:S11]  /*5e00*/  ISETP.NE.AND P0, PT, R0, 0x1, PT ;  /* 0x000000010000780c */ /* 0x000ff60003f05270 */
[----:B------:R-:W-:Y:S02]  /*5e10*/  @!UPT UIADD3 URZ, URZ, URZ, URZ ;  /* 0x0000003f3f3ff290 */ /* 0x000fe4000fffe03f */
[----:B------:R-:W-:Y:S05]  /*5e20*/  @P0 IMAD.HI.U32 R0, R133, c[0x0][0x330], RZ ;  /* 0x0000cc0085000a27 */ /* 0x000fea00078e00ff */
[----:B------:R-:W-:Y:S02]  /*5e30*/  @P0 SHF.R.U32.HI R133, RZ, c[0x0][0x334], R0 ;  /* 0x0000cd00ff850a19 */ /* 0x000fe40000011600 */
.L_x_809:
[----:B------:R-:W-:Y:S05]  /*5e40*/  BSYNC B0 ;  /* 0x0000000000007941 */ /* 0x000fea0003800000 */
.L_x_807:
[----:B------:R-:W-:Y:S04]  /*5e50*/  IMAD.MOV.U32 R0, RZ, RZ, c[0x0][0x32c] ;  /* 0x0000cb00ff007624 */ /* 0x000fe800078e00ff */
[----:B------:R-:W-:Y:S04]  /*5e60*/  IMAD R0, R133, R0, -UR6 ;  /* 0x8000000685007e24 */ /* 0x000fe8000f8e0200 */
[----:B------:R-:W-:Y:S05]  /*5e70*/  IMAD.IADD R133, R0, 0x1, -R197 ;  /* 0x0000000100857824 */ /* 0x000fea00078e0ac5 */
[----:B------:R-:W-:Y:S02]  /*5e80*/  IADD3 R0, R133, c[0x0][0x32c], RZ ;  /* 0x0000cb0085007a10 */ /* 0x000fe40007ffe0ff */
[----:B------:R-:W-:Y:S02]  /*5e90*/  IMNMX R216, R216, R133, !PT ;  /* 0x00000085d8d87217 */ /* 0x000fe40007800200 */
[----:B------:R-:W-:Y:S02]  /*5ea0*/  IMNMX R217, R217, R0, PT ;  /* 0x00000000d9d97217 */ /* 0x000fe40003800200 */
.L_x_806:
[----:B------:R-:W-:Y:S01]  /*5eb0*/  UISETP.GT.AND UP0, UPT, UR17, -0x1, UPT ;  /* 0xffffffff1100788c */ /* 0x000fe2000bf04270 */
[----:B------:R-:W1:Y:S05]  /*5ec0*/  SHFL.IDX PT, R2, R213, 0x1, 0x1c1f ;  /* 0x003c1f00d5027f89 */ /* 0x000e6a00000e0000 */
[----:B------:R-:W-:Y:S04]  /*5ed0*/  PLOP3.LUT P0, PT, PT, PT, UP0, 0x80, 0x0 ;  /* 0x000000000000781c */ /* 0x000fe80003f0f008 */
[C---:B------:R-:W-:Y:S02]  /*5ee0*/  ISETP.GT.AND P4, PT, R216.reuse, 0x1, P0 ;  /* 0x00000001d800780c */ /* 0x040fe40000784270 */
[C---:B------:R-:W-:Y:S02]  /*5ef0*/  ISETP.GT.AND P5, PT, R216.reuse, RZ, P0 ;  /* 0x000000ffd800720c */ /* 0x040fe400007a4270 */
        /* <DEDUP_REMOVED lines=20> */
[C---:B------:R-:W-:Y:S02]  /*6040*/  ISETP.GT.AND P4, PT, R216.reuse, 0x28, P0 ;  /* 0x00000028d800780c */ /* 0x040fe40000784270 */
        /* <DEDUP_REMOVED lines=43> */
.L_x_812:
[----:B------:R-:W-:Y:S04]  /*6300*/  MOV R2, c[0x0][0x32c] ;  /* 0x0000cb0000027a02 */ /* 0x000fe80000000f00 */
[----:B------:R-:W-:Y:S11]  /*6310*/  ISETP.NE.AND P4, PT, R2, 0x1, PT ;  /* 0x000000010200780c */ /* 0x000ff60003f85270 */
[----:B------:R-:W-:Y:S02]  /*6320*/  @!UPT UIADD3 URZ, URZ, URZ, URZ ;  /* 0x0000003f3f3ff290 */ /* 0x000fe4000fffe03f */
[----:B------:R-:W-:Y:S05]  /*6330*/  @P4 IMAD.HI.U32 R2, R13, c[0x0][0x330], RZ ;  /* 0x0000cc000d024a27 */ /* 0x000fea00078e00ff */
[----:B------:R-:W-:Y:S02]  /*6340*/  @P4 SHF.R.U32.HI R13, RZ, c[0x0][0x334], R2 ;  /* 0x0000cd00ff0d4a19 */ /* 0x000fe40000011602 */
.L_x_813:
[----:B------:R-:W-:Y:S05]  /*6350*/  BSYNC B0 ;  /* 0x0000000000007941 */ /* 0x000fea0003800000 */
.L_x_811:
[----:B------:R-:W-:Y:S04]  /*6360*/  IMAD.MOV.U32 R2, RZ, RZ, c[0x0][0x32c] ;  /* 0x0000cb00ff027624 */ /* 0x000fe800078e00ff */
[----:B------:R-:W-:Y:S04]  /*6370*/  IMAD R2, R13, R2, -UR6 ;  /* 0x800000060d027e24 */ /* 0x000fe8000f8e0202 */
[----:B------:R-:W-:Y:S05]  /*6380*/  IMAD.IADD R17, R2, 0x1, -R197 ;  /* 0x0000000102117824 */ /* 0x000fea00078e0ac5 */
[----:B------:R-:W-:Y:S02]  /*6390*/  IADD3 R13, R17, c[0x0][0x32c], RZ ;  /* 0x0000cb00110d7a10 */ /* 0x000fe40007ffe0ff */
[----:B------:R-:W-:Y:S02]  /*63a0*/  IMNMX R214, R214, R17, !PT ;  /* 0x00000011d6d67217 */ /* 0x000fe40007800200 */
[----:B------:R-:W-:Y:S02]  /*63b0*/  IMNMX R0, R0, R13, PT ;  /* 0x0000000d00007217 */ /* 0x000fe40003800200 */
.L_x_810:
[----:B------:R-:W-:Y:S01]  /*63c0*/  FMNMX.FTZ R2, R137, R132, !PT ;  /* 0x0000008489027209 */ /* 0x000fe20007810000 */
[----:B------:R-:W-:Y:S04]  /*63d0*/  DEPBAR.LE SB0, 0x2 ;  /* 0x000080800000791a */ /* 0x000fe80000000000 */
[----:B------:R-:W-:Y:S01]  /*63e0*/  BAR.SYNC.DEFER_BLOCKING 0x0 ;  /* 0x0000000000007b1d */ /* 0x000fe20000010000 */
[----:B------:R-:W-:Y:S01]  /*63f0*/  ISETP.GT.AND P6, PT, R214, RZ, P0 ;  /* 0x000000ffd600720c */ /* 0x000fe200007c4270 */
[----:B------:R-:W-:Y:S01]  /*6400*/  UIADD3 UR22, UR17, -0x2, URZ ;  /* 0xfffffffe11167890 */ /* 0x000fe2000fffe03f */
[----:B------:R-:W-:Y:S02]  /*6410*/  FMNMX.FTZ R2, R133, R2, !PT ;  /* 0x0000000285027209 */ /* 0x000fe40007810000 */
[----:B------:R-:W-:Y:S01]  /*6420*/  ISETP.LT.OR P6, PT, R0, 0x1, P6 ;  /* 0x000000010000780c */ /* 0x000fe200037c1670 */
[----:B------:R-:W-:Y:S01]  /*6430*/  UISETP.GE.AND UP1, UPT, UR22, UR10, UPT ;  /* 0x0000000a1600728c */ /* 0x000fe2000bf26270 */
[----:B------:R-:W-:Y:S02]  /*6440*/  ISETP.GT.AND P5, PT, R214, 0x1, P0 ;  /* 0x00000001d600780c */ /* 0x000fe400007a4270 */
[----:B------:R-:W-:Y:S02]  /*6450*/  FMNMX.FTZ R2, R5, R2, !PT ;  /* 0x0000000205027209 */ /* 0x000fe40007810000 */
[----:B------:R-:W-:Y:S02]  /*6460*/  FSEL R12, R6, -INF , !P6 ;  /* 0xff800000060c7808 */ /* 0x000fe40007000000 */
[----:B------:R-:W-:Y:S02]  /*6470*/  ISETP.LT.OR P5, PT, R0, 0x2, P5 ;  /* 0x000000020000780c */ /* 0x000fe40002fa1670 */
[----:B------:R-:W-:Y:S02]  /*6480*/  ISETP.GT.AND P4, PT, R214, 0x8, P0 ;  /* 0x00000008d600780c */ /* 0x000fe40000784270 */
[----:B------:R-:W-:Y:S01]  /*6490*/  FMNMX.FTZ R2, R9, R2, !PT ;  /* 0x0000000209027209 */ /* 0x000fe20007810000 */
[----:B------:R-:W-:Y:S01]  /*64a0*/  @UP1 USHF.R.S32.HI UR23, URZ, 0x1f, UR22 ;  /* 0x0000001f3f171899 */ /* 0x000fe20008011416 */
[----:B------:R-:W-:Y:S02]  /*64b0*/  FSEL R8, R7, -INF , !P5 ;  /* 0xff80000007087808 */ /* 0x000fe40006800000 */
[----:B------:R-:W-:Y:S02]  /*64c0*/  FMNMX.FTZ R7, R12, R3, !PT ;  /* 0x000000030c077209 */ /* 0x000fe40007810000 */
[----:B------:R-:W-:Y:S02]  /*64d0*/  ISETP.LT.OR P4, PT, R0, 0x9, P4 ;  /* 0x000000090000780c */ /* 0x000fe40002781670 */
[----:B------:R-:W-:Y:S02]  /*64e0*/  ISETP.GT.AND P6, PT, R214, 0x9, P0 ;  /* 0x00000009d600780c */ /* 0x000fe400007c4270 */
[----:B------:R-:W-:Y:S02]  /*64f0*/  FMNMX.FTZ R2, R165, R2, !PT ;  /* 0x00000002a5027209 */ /* 0x000fe40007810000 */
[----:B------:R-:W-:Y:S02]  /*6500*/  ISETP.LT.OR P6, PT, R0, 0xa, P6 ;  /* 0x0000000a0000780c */ /* 0x000fe400037c1670 */
[----:B------:R-:W-:Y:S02]  /*6510*/  FSEL R10, R10, -INF , !P4 ;  /* 0xff8000000a0a7808 */ /* 0x000fe40006000000 */
[----:B------:R-:W-:Y:S02]  /*6520*/  FMNMX.FTZ R7, R8, R7, !PT ;  /* 0x0000000708077209 */ /* 0x000fe40007810000 */
[C---:B------:R-:W-:Y:S02]  /*6530*/  ISETP.GT.AND P5, PT, R214.reuse, 0x10, P0 ;  /* 0x00000010d600780c */ /* 0x040fe400007a4270 */
        /* <DEDUP_REMOVED lines=13> */
[C---:B------:R-:W-:Y:S02]  /*6610*/  ISETP.LT.OR P5, PT, R0.reuse, 0x19, P5 ;  /* 0x000000190000780c */ /* 0x040fe40002fa1670 */
[----:B------:R-:W-:Y:S02]  /*6620*/  ISETP.LT.OR P4, PT, R0, 0x1a, P4 ;  /* 0x0000001a0000780c */ /* 0x000fe40002781670 */
[----:B------:R-:W-:Y:S02]  /*6630*/  FMNMX.FTZ R11, R172, R7, !PT ;  /* 0x00000007ac0b7209 */ /* 0x000fe40007810000 */
[----:B------:R-:W-:Y:S02]  /*6640*/  FMNMX.FTZ R2, R177, R2, !PT ;  /* 0x00000002b1027209 */ /* 0x000fe40007810000 */
[----:B------:R-:W-:Y:S02]  /*6650*/  FSEL R142, R18, -INF , !P5 ;  /* 0xff800000128e7808 */ /* 0x000fe40006800000 */
[----:B------:R-:W-:Y:S02]  /*6660*/  FSEL R140, R19, -INF , !P4 ;  /* 0xff800000138c7808 */ /* 0x000fe40006000000 */
[----:B------:R-:W-:Y:S02]  /*6670*/  FMNMX.FTZ R11, R170, R11, !PT ;  /* 0x0000000baa0b7209 */ /* 0x000fe40007810000 */
[----:B------:R-:W-:Y:S02]  /*6680*/  ISETP.GT.AND P4, PT, R214, 0x20, P0 ;  /* 0x00000020d600780c */ /* 0x000fe40000784270 */
[----:B------:R-:W-:Y:S02]  /*6690*/  FMNMX.FTZ R2, R175, R2, !PT ;  /* 0x00000002af027209 */ /* 0x000fe40007810000 */
        /* <DEDUP_REMOVED lines=10> */
[----:B------:R-:W-:Y:S02]  /*6740*/  ISETP.LT.OR P5, PT, R0, 0x29, P5 ;  /* 0x000000290000780c */ /* 0x000fe40002fa1670 */
[----:B------:R-:W-:Y:S02]  /*6750*/  FMNMX.FTZ R11, R178, R11, !PT ;  /* 0x0000000bb20b7209 */ /* 0x000fe40007810000 */
[----:B------:R-:W-:Y:S02]  /*6760*/  ISETP.GT.AND P4, PT, R214, 0x29, P0 ;  /* 0x00000029d600780c */ /* 0x000fe40000784270 */
[----:B------:R-:W-:Y:S02]  /*6770*/  FMNMX.FTZ R2, R153, R2, !PT ;  /* 0x0000000299027209 */ /* 0x000fe40007810000 */
[----:B------:R-:W-:Y:S02]  /*6780*/  ISETP.LT.OR P4, PT, R0, 0x2a, P4 ;  /* 0x0000002a0000780c */ /* 0x000fe40002781670 */
[----:B------:R-:W-:Y:S02]  /*6790*/  FSEL R174, R26, -INF , !P5 ;  /* 0xff8000001aae7808 */ /* 0x000fe40006800000 */
[----:B------:R-:W-:Y:S02]  /*67a0*/  ISETP.GT.AND P6, PT, R214, 0x30, P0 ;  /* 0x00000030d600780c */ /* 0x000fe400007c4270 */
[----:B------:R-:W-:Y:S02]  /*67b0*/  FMNMX.FTZ R11, R176, R11, !PT ;  /* 0x0000000bb00b7209 */ /* 0x000fe40007810000 */
[----:B------:R-:W-:Y:S02]  /*67c0*/  FMNMX.FTZ R2, R151, R2, !PT ;  /* 0x0000000297027209 */ /* 0x000fe40007810000 */
[----:B------:R-:W-:Y:S02]  /*67d0*/  FSEL R154, R27, -INF , !P4 ;  /* 0xff8000001b9a7808 */ /* 0x000fe40006000000 */
[----:B------:R-:W-:Y:S02]  /*67e0*/  ISETP.LT.OR P6, PT, R0, 0x31, P6 ;  /* 0x000000310000780c */ /* 0x000fe400037c1670 */
        /* <DEDUP_REMOVED lines=9> */
[----:B------:R-:W-:Y:S01]  /*6880*/  FMNMX.FTZ R11, R150, R11, !PT ;  /* 0x0000000b960b7209 */ /* 0x000fe20007810000 */
[----:B------:R-:W1:Y:S01]  /*6890*/  SHFL.BFLY PT, R2, R7, 0x2, 0x1f ;  /* 0x0c401f0007027f89 */ /* 0x000e6200000e0000 */
[----:B------:R-:W-:Y:S01]  /*68a0*/  ISETP.LT.OR P4, PT, R0, 0x39, P4 ;  /* 0x000000390000780c */ /* 0x000fe20002781670 */
[----:B------:R-:W-:Y:S01]  /*68b0*/  ULDC.64 UR6, c[0x0][0x1e0] ;  /* 0x0000780000067ab9 */ /* 0x000fe20000000a00 */
[----:B------:R-:W-:Y:S02]  /*68c0*/  ISETP.GT.AND P0, PT, R214, 0x39, P0 ;  /* 0x00000039d600780c */ /* 0x000fe40000704270 */
[----:B------:R-:W-:Y:S02]  /*68d0*/  FSEL R146, R34, -INF , !P4 ;  /* 0xff80000022927808 */ /* 0x000fe40006000000 */
[----:B------:R-:W-:Y:S01]  /*68e0*/  FMNMX.FTZ R11, R148, R11, !PT ;  /* 0x0000000b940b7209 */ /* 0x000fe20007810000 */
[----:B------:R-:W-:Y:S01]  /*68f0*/  LDSM.16.MT88.4 R28, [R134+UR4+0x100] ;  /* 0x00010004861c783b */ /* 0x000fe20008004200 */
[----:B------:R-:W-:Y:S01]  /*6900*/  ISETP.LT.OR P0, PT, R0, 0x3a, P0 ;  /* 0x0000003a0000780c */ /* 0x000fe20000701670 */
[----:B------:R-:W-:Y:S01]  /*6910*/  @UP1 UIMAD UR23, UR23, UR6, URZ ;  /* 0x00000006171712a4 */ /* 0x000fe2000f8e023f */
[----:B------:R-:W-:Y:S01]  /*6920*/  FMNMX.FTZ R15, R146, R11, !PT ;  /* 0x0000000b920f7209 */ /* 0x000fe20007810000 */
[----:B------:R-:W-:Y:S01]  /*6930*/  @UP1 UIMAD.WIDE.U32 UR24, UR22, UR6, URZ ;  /* 0x00000006161812a5 */ /* 0x000fe2000f8e003f */
[----:B------:R-:W-:Y:S01]  /*6940*/  FSEL R144, R35, -INF , !P0 ;  /* 0xff80000023907808 */ /* 0x000fe20004000000 */
[----:B------:R-:W-:Y:S01]  /*6950*/  @UP1 UIMAD UR23, UR22, UR7, UR23 ;  /* 0x00000007161712a4 */ /* 0x000fe2000f8e0217 */
[----:B------:R-:W-:Y:S01]  /*6960*/  IADD3 R16, R134, UR4, RZ ;  /* 0x0000000486107c10 */ /* 0x000fe2000fffe0ff */
[----:B------:R-:W-:Y:S01]  /*6970*/  @UP1 USHF.L.U32 UR6, UR24, 0x6, URZ ;  /* 0x0000000618061899 */ /* 0x000fe2000800063f */
[----:B------:R-:W-:Y:S01]  /*6980*/  FMNMX.FTZ R13, R144, R15, !PT ;  /* 0x0000000f900d7209 */ /* 0x000fe20007810000 */
[----:B------:R-:W-:Y:S01]  /*6990*/  @UP1 UIADD3 UR23, UR25, UR23, URZ ;  /* 0x0000001719171290 */ /* 0x000fe2000fffe03f */
[----:B------:R-:W-:Y:S01]  /*69a0*/  IADD3 R156, R183, R16, RZ ;  /* 0x00000010b79c7210 */ /* 0x000fe20007ffe0ff */
[----:B------:R-:W-:Y:S02]  /*69b0*/  @UP1 UIADD3 UR7, UP0, UR14, UR6, URZ ;  /* 0x000000060e071290 */ /* 0x000fe4000ff1e03f */
[----:B------:R-:W2:Y:S01]  /*69c0*/  SHFL.BFLY PT, R0, R13, 0x2, 0x1f ;  /* 0x0c401f000d007f89 */ /* 0x000ea200000e0000 */
[----:B------:R-:W-:Y:S01]  /*69d0*/  @UP1 USHF.L.U64.HI UR23, UR24, 0x6, UR23 ;  /* 0x0000000618171899 */ /* 0x000fe20008010217 */
[----:B-1----:R-:W-:Y:S06]  /*69e0*/  FMNMX.FTZ R4, R7, R2, !PT ;  /* 0x0000000207047209 */ /* 0x002fec0007810000 */
[----:B------:R-:W1:Y:S01]  /*69f0*/  SHFL.BFLY PT, R11, R4, 0x1, 0x1f ;  /* 0x0c201f00040b7f89 */ /* 0x000e6200000e0000 */
[----:B--2---:R-:W-:Y:S07]  /*6a00*/  FMNMX.FTZ R7, R13, R0, !PT ;  /* 0x000000000d077209 */ /* 0x004fee0007810000 */
[----:B------:R-:W2:Y:S01]  /*6a10*/  SHFL.BFLY PT, R0, R7, 0x1, 0x1f ;  /* 0x0c201f0007007f89 */ /* 0x000ea200000e0000 */
[----:B-1----:R-:W-:Y:S04]  /*6a20*/  FMNMX.FTZ R2, R4, R11, !PT ;  /* 0x0000000b04027209 */ /* 0x002fe80007810000 */
[C---:B------:R-:W-:Y:S01]  /*6a30*/  FSETP.NEU.FTZ.AND P0, PT, R2.reuse, -INF , PT ;  /* 0xff8000000200780b */ /* 0x040fe20003f1d000 */
[----:B------:R-:W-:Y:S05]  /*6a40*/  FMUL.FTZ R152, R2, c[0x0][0x2d0] ;  /* 0x0000b40002987a20 */ /* 0x000fea0000410000 */
[----:B------:R-:W-:Y:S05]  /*6a50*/  FSEL R152, R152, RZ, P0 ;  /* 0x000000ff98987208 */ /* 0x000fea0000000000 */
[--C-:B------:R-:W-:Y:S01]  /*6a60*/  FFMA.FTZ R158, R5, c[0x0][0x2d0], -R152.reuse ;  /* 0x0000b400059e7a23 */ /* 0x100fe20000010898 */
[----:B------:R-:W-:Y:S01]  /*6a70*/  FSEL R5, R2, RZ, P0 ;  /* 0x000000ff02057208 */ /* 0x000fe20000000000 */
[--C-:B------:R-:W-:Y:S02]  /*6a80*/  FFMA.FTZ R164, R137, c[0x0][0x2d0], -R152.reuse ;  /* 0x0000b40089a47a23 */ /* 0x100fe40000010898 */
[----:B------:R-:W-:Y:S01]  /*6a90*/  FFMA.FTZ R163, R133, c[0x0][0x2d0], -R152 ;  /* 0x0000b40085a37a23 */ /* 0x000fe20000010898 */
[----:B--2---:R-:W-:Y:S01]  /*6aa0*/  FMNMX.FTZ R0, R7, R0, !PT ;  /* 0x0000000007007209 */ /* 0x004fe20007810000 */
[----:B------:R-:W-:Y:S02]  /*6ab0*/  FADD.FTZ R4, -R5, R132 ;  /* 0x0000008405047221 */ /* 0x000fe40000010100 */
[----:B------:R-:W-:Y:S01]  /*6ac0*/  MUFU.EX2 R164, R164 ;  /* 0x000000a400a47308 */ /* 0x000fe20000000800 */
[--C-:B------:R-:W-:Y:S01]  /*6ad0*/  FFMA.FTZ R159, R9, c[0x0][0x2d0], -R152.reuse ;  /* 0x0000b400099f7a23 */ /* 0x100fe20000010898 */
[C---:B------:R-:W-:Y:S01]  /*6ae0*/  FSETP.NEU.FTZ.AND P0, PT, R0.reuse, -INF , PT ;  /* 0xff8000000000780b */ /* 0x040fe20003f1d000 */
[----:B------:R-:W-:Y:S02]  /*6af0*/  FMUL.FTZ R145, R0, c[0x0][0x2d0] ;  /* 0x0000b40000917a20 */ /* 0x000fe40000410000 */
[----:B------:R-:W-:Y:S01]  /*6b00*/  FMUL.FTZ R132, R4, c[0x0][0x2d0] ;  /* 0x0000b40004847a20 */ /* 0x000fe20000410000 */
[----:B------:R-:W-:Y:S01]  /*6b10*/  FSEL R4, R0, RZ, P0 ;  /* 0x000000ff00047208 */ /* 0x000fe20000000000 */
[--C-:B------:R-:W-:Y:S01]  /*6b20*/  FFMA.FTZ R168, R141, c[0x0][0x2d0], -R152.reuse ;  /* 0x0000b4008da87a23 */ /* 0x100fe20000010898 */
[----:B------:R-:W-:Y:S01]  /*6b30*/  FSEL R145, R145, RZ, P0 ;  /* 0x000000ff91917208 */ /* 0x000fe20000000000 */
[--C-:B------:R-:W-:Y:S01]  /*6b40*/  FFMA.FTZ R216, R155, c[0x0][0x2d0], -R152.reuse ;  /* 0x0000b4009bd87a23 */ /* 0x100fe20000010898 */
[----:B------:R-:W1:Y:S01]  /*6b50*/  MUFU.EX2 R163, R163 ;  /* 0x000000a300a37308 */ /* 0x000e620000000800 */
[----:B------:R-:W-:Y:S01]  /*6b60*/  FADD.FTZ R4, -R4, R3 ;  /* 0x0000000304047221 */ /* 0x000fe20000010100 */
[----:B------:R-:W-:Y:S01]  /*6b70*/  PLOP3.LUT P0, PT, PT, PT, UP1, 0x80, 0x0 ;  /* 0x000000000000781c */ /* 0x000fe20003f0f018 */
[--C-:B------:R-:W-:Y:S02]  /*6b80*/  FFMA.FTZ R162, R12, c[0x0][0x2d0], -R145.reuse ;  /* 0x0000b4000ca27a23 */ /* 0x100fe40000010891 */
[----:B------:R-:W2:Y:S01]  /*6b90*/  LDSM.16.MT88.4 R12, [R135+UR4+0x100] ;  /* 0x00010004870c783b */ /* 0x000ea20008004200 */
[--C-:B------:R-:W-:Y:S02]  /*6ba0*/  FFMA.FTZ R161, R8, c[0x0][0x2d0], -R145.reuse ;  /* 0x0000b40008a17a23 */ /* 0x100fe40000010891 */
[--C-:B------:R-:W-:Y:S02]  /*6bb0*/  FFMA.FTZ R157, R10, c[0x0][0x2d0], -R145.reuse ;  /* 0x0000b4000a9d7a23 */ /* 0x100fe40000010891 */
[--C-:B------:R-:W-:Y:S01]  /*6bc0*/  FFMA.FTZ R160, R6, c[0x0][0x2d0], -R145.reuse ;  /* 0x0000b40006a07a23 */ /* 0x100fe20000010891 */
[----:B------:R-:W3:Y:S01]  /*6bd0*/  MUFU.EX2 R132, R132 ;  /* 0x0000008400847308 */ /* 0x000ee20000000800 */
[----:B------:R-:W-:Y:S01]  /*6be0*/  FMUL.FTZ R3, R4, c[0x0][0x2d0] ;  /* 0x0000b40004037a20 */ /* 0x000fe20000410000 */
[----:B------:R-:W-:Y:S01]  /*6bf0*/  IADD3 R4, R135, UR4, RZ ;  /* 0x0000000487047c10 */ /* 0x000fe2000fffe0ff */
[--C-:B------:R-:W-:Y:S02]  /*6c00*/  FFMA.FTZ R171, R142, c[0x0][0x2d0], -R145.reuse ;  /* 0x0000b4008eab7a23 */ /* 0x100fe40000010891 */
[--C-:B------:R-:W-:Y:S01]  /*6c10*/  FFMA.FTZ R179, R154, c[0x0][0x2d0], -R145.reuse ;  /* 0x0000b4009ab37a23 */ /* 0x100fe20000010891 */
[----:B------:R-:W-:Y:S01]  /*6c20*/  IADD3 R133, R183, R4, RZ ;  /* 0x00000004b7857210 */ /* 0x000fe20007ffe0ff */
[--C-:B------:R-:W-:Y:S02]  /*6c30*/  FFMA.FTZ R187, R151, c[0x0][0x2d0], -R152.reuse ;  /* 0x0000b40097bb7a23 */ /* 0x100fe40000010898 */
[--C-:B------:R-:W-:Y:S01]  /*6c40*/  FFMA.FTZ R213, R149, c[0x0][0x2d0], -R152.reuse ;  /* 0x0000b40095d57a23 */ /* 0x100fe20000010898 */
[----:B------:R-:W4:Y:S01]  /*6c50*/  MUFU.EX2 R3, R3 ;  /* 0x0000000300037308 */ /* 0x000f220000000800 */
[----:B------:R-:W5:Y:S01]  /*6c60*/  LDSM.16.MT88.4 R20, [R133+0x100] ;  /* 0x000100008514783b */ /* 0x000f620000004200 */
[--C-:B------:R-:W-:Y:S01]  /*6c70*/  FFMA.FTZ R215, R150, c[0x0][0x2d0], -R145.reuse ;  /* 0x0000b40096d77a23 */ /* 0x100fe20000010891 */
[----:B-1----:R-:W-:Y:S01]  /*6c80*/  F2FP.PACK_AB R136, R163, R164 ;  /* 0x000000a4a388723e */ /* 0x002fe200000000ff */
[--C-:B------:R-:W-:Y:S02]  /*6c90*/  FFMA.FTZ R220, R148, c[0x0][0x2d0], -R145.reuse ;  /* 0x0000b40094dc7a23 */ /* 0x100fe40000010891 */
[--C-:B------:R-:W-:Y:S02]  /*6ca0*/  FFMA.FTZ R217, R146, c[0x0][0x2d0], -R145.reuse ;  /* 0x0000b40092d97a23 */ /* 0x100fe40000010891 */
[--C-:B------:R-:W-:Y:S01]  /*6cb0*/  FFMA.FTZ R165, R165, c[0x0][0x2d0], -R152.reuse ;  /* 0x0000b400a5a57a23 */ /* 0x100fe20000010898 */
[----:B------:R-:W-:Y:S01]  /*6cc0*/  LDSM.16.MT88.4 R148, [R133+0x3900] ;  /* 0x003900008594783b */ /* 0x000fe20000004200 */
[----:B------:R-:W-:Y:S01]  /*6cd0*/  MUFU.EX2 R158, R158 ;  /* 0x0000009e009e7308 */ /* 0x000fe20000000800 */
[--C-:B------:R-:W-:Y:S02]  /*6ce0*/  FFMA.FTZ R166, R167, c[0x0][0x2d0], -R152.reuse ;  /* 0x0000b400a7a67a23 */ /* 0x100fe40000010898 */
[--C-:B------:R-:W-:Y:S02]  /*6cf0*/  FFMA.FTZ R167, R143, c[0x0][0x2d0], -R152.reuse ;  /* 0x0000b4008fa77a23 */ /* 0x100fe40000010898 */
[C---:B---3--:R-:W-:Y:S02]  /*6d00*/  FMUL.FTZ R4, R132.reuse, R128 ;  /* 0x0000008084047220 */ /* 0x048fe40000410000 */
[C---:B------:R-:W-:Y:S02]  /*6d10*/  FMUL.FTZ R5, R132.reuse, R129 ;  /* 0x0000008184057220 */ /* 0x040fe40000410000 */
[C---:B------:R-:W-:Y:S01]  /*6d20*/  FMUL.FTZ R8, R132.reuse, R124 ;  /* 0x0000007c84087220 */ /* 0x040fe20000410000 */
[----:B------:R-:W1:Y:S01]  /*6d30*/  MUFU.EX2 R159, R159 ;  /* 0x0000009f009f7308 */ /* 0x000e620000000800 */
[C---:B------:R-:W-:Y:S02]  /*6d40*/  FMUL.FTZ R9, R132.reuse, R125 ;  /* 0x0000007d84097220 */ /* 0x040fe40000410000 */
[C---:B------:R-:W-:Y:S02]  /*6d50*/  FMUL.FTZ R16, R132.reuse, R104 ;  /* 0x0000006884107220 */ /* 0x040fe40000410000 */
[C---:B----4-:R-:W-:Y:S02]  /*6d60*/  FMUL.FTZ R6, R3.reuse, R130 ;  /* 0x0000008203067220 */ /* 0x050fe40000410000 */
[C---:B------:R-:W-:Y:S02]  /*6d70*/  FMUL.FTZ R7, R3.reuse, R131 ;  /* 0x0000008303077220 */ /* 0x040fe40000410000 */
[C---:B------:R-:W-:Y:S01]  /*6d80*/  FMUL.FTZ R10, R3.reuse, R126 ;  /* 0x0000007e030a7220 */ /* 0x040fe20000410000 */
[----:B------:R-:W-:Y:S01]  /*6d90*/  MUFU.EX2 R162, R162 ;  /* 0x000000a200a27308 */ /* 0x000fe20000000800 */
[C---:B------:R-:W-:Y:S01]  /*6da0*/  FMUL.FTZ R11, R3.reuse, R127 ;  /* 0x0000007f030b7220 */ /* 0x040fe20000410000 */
[----:B------:R-:W-:Y:S01]  /*6db0*/  LDSM.16.MT88.4 R128, [R133+0x2900] ;  /* 0x002900008580783b */ /* 0x000fe20000004200 */
[C---:B------:R-:W-:Y:S02]  /*6dc0*/  FMUL.FTZ R17, R132.reuse, R105 ;  /* 0x0000006984117220 */ /* 0x040fe40000410000 */
[C---:B------:R-:W-:Y:S02]  /*6dd0*/  FMUL.FTZ R18, R3.reuse, R106 ;  /* 0x0000006a03127220 */ /* 0x040fe40000410000 */
[----:B------:R-:W-:Y:S02]  /*6de0*/  FMUL.FTZ R19, R3, R107 ;  /* 0x0000006b03137220 */ /* 0x000fe40000410000 */
[C---:B------:R-:W-:Y:S01]  /*6df0*/  FMUL.FTZ R24, R132.reuse, R112 ;  /* 0x0000007084187220 */ /* 0x040fe20000410000 */
[----:B------:R-:W3:Y:S01]  /*6e00*/  MUFU.EX2 R161, R161 ;  /* 0x000000a100a17308 */ /* 0x000ee20000000800 */
[----:B------:R-:W-:Y:S01]  /*6e10*/  LDSM.16.MT88.4 R104, [R135+UR4+0x2100] ;  /* 0x002100048768783b */ /* 0x000fe20008004200 */
[C---:B------:R-:W-:Y:S01]  /*6e20*/  FMUL.FTZ R25, R132.reuse, R113 ;  /* 0x0000007184197220 */ /* 0x040fe20000410000 */
[----:B-1----:R-:W-:Y:S01]  /*6e30*/  F2FP.PACK_AB R138, R159, R158 ;  /* 0x0000009e9f8a723e */ /* 0x002fe200000000ff */
[C---:B------:R-:W-:Y:S02]  /*6e40*/  FMUL.FTZ R26, R3.reuse, R114 ;  /* 0x00000072031a7220 */ /* 0x040fe40000410000 */
[C---:B------:R-:W-:Y:S02]  /*6e50*/  FMUL.FTZ R27, R3.reuse, R115 ;  /* 0x00000073031b7220 */ /* 0x040fe40000410000 */
[C---:B------:R-:W-:Y:S02]  /*6e60*/  FMUL.FTZ R32, R132.reuse, R120 ;  /* 0x0000007884207220 */ /* 0x040fe40000410000 */
[----:B------:R-:W-:Y:S01]  /*6e70*/  MUFU.EX2 R157, R157 ;  /* 0x0000009d009d7308 */ /* 0x000fe20000000800 */
[C---:B------:R-:W-:Y:S01]  /*6e80*/  FMUL.FTZ R33, R132.reuse, R121 ;  /* 0x0000007984217220 */ /* 0x040fe20000410000 */
[----:B------:R-:W-:Y:S01]  /*6e90*/  LDSM.16.MT88.4 R112, [R135+UR4+0x900] ;  /* 0x000900048770783b */ /* 0x000fe20008004200 */
[C---:B------:R-:W-:Y:S02]  /*6ea0*/  FMUL.FTZ R34, R3.reuse, R122 ;  /* 0x0000007a03227220 */ /* 0x040fe40000410000 */
[C---:B------:R-:W-:Y:S02]  /*6eb0*/  FMUL.FTZ R35, R3.reuse, R123 ;  /* 0x0000007b03237220 */ /* 0x040fe40000410000 */
[C---:B------:R-:W-:Y:S02]  /*6ec0*/  FMUL.FTZ R36, R132.reuse, R36 ;  /* 0x0000002484247220 */ /* 0x040fe40000410000 */
[C---:B------:R-:W-:Y:S01]  /*6ed0*/  FMUL.FTZ R37, R132.reuse, R37 ;  /* 0x0000002584257220 */ /* 0x040fe20000410000 */
[----:B------:R-:W1:Y:S01]  /*6ee0*/  MUFU.EX2 R160, R160 ;  /* 0x000000a000a07308 */ /* 0x000e620000000800 */
[----:B------:R-:W-:Y:S01]  /*6ef0*/  LDSM.16.MT88.4 R120, [R156+0x900] ;  /* 0x000900009c78783b */ /* 0x000fe20000004200 */
[----:B------:R-:W-:Y:S01]  /*6f00*/  FMUL.FTZ R38, R3, R38 ;  /* 0x0000002603267220 */ /* 0x000fe20000410000 */
[----:B---3--:R-:W-:Y:S01]  /*6f10*/  F2FP.PACK_AB R137, R161, R162 ;  /* 0x000000a2a189723e */ /* 0x008fe200000000ff */
[C---:B------:R-:W-:Y:S02]  /*6f20*/  FMUL.FTZ R39, R3.reuse, R39 ;  /* 0x0000002703277220 */ /* 0x040fe40000410000 */
[C---:B------:R-:W-:Y:S03]  /*6f30*/  FMUL.FTZ R40, R132.reuse, R40 ;  /* 0x0000002884287220 */ /* 0x040fe60000410000 */
[----:B------:R-:W-:Y:S01]  /*6f40*/  LDSM.16.MT88.4 R124, [R135+UR4+0x2900] ;  /* 0x00290004877c783b */ /* 0x000fe20008004200 */
[C---:B------:R-:W-:Y:S01]  /*6f50*/  FMUL.FTZ R41, R132.reuse, R41 ;  /* 0x0000002984297220 */ /* 0x040fe20000410000 */
[----:B------:R-:W-:Y:S01]  /*6f60*/  MUFU.EX2 R165, R165 ;  /* 0x000000a500a57308 */ /* 0x000fe20000000800 */
[C---:B------:R-:W-:Y:S02]  /*6f70*/  FMUL.FTZ R42, R3.reuse, R42 ;  /* 0x0000002a032a7220 */ /* 0x040fe40000410000 */
[C---:B------:R-:W-:Y:S02]  /*6f80*/  FMUL.FTZ R43, R3.reuse, R43 ;  /* 0x0000002b032b7220 */ /* 0x040fe40000410000 */
[C---:B------:R-:W-:Y:S02]  /*6f90*/  FMUL.FTZ R44, R132.reuse, R44 ;  /* 0x0000002c842c7220 */ /* 0x040fe40000410000 */
[----:B------:R-:W-:Y:S02]  /*6fa0*/  FMUL.FTZ R45, R132, R45 ;  /* 0x0000002d842d7220 */ /* 0x000fe40000410000 */
[C---:B------:R-:W-:Y:S01]  /*6fb0*/  FMUL.FTZ R46, R3.reuse, R46 ;  /* 0x0000002e032e7220 */ /* 0x040fe20000410000 */
[----:B------:R-:W3:Y:S01]  /*6fc0*/  MUFU.EX2 R166, R166 ;  /* 0x000000a600a67308 */ /* 0x000ee20000000800 */
[C---:B------:R-:W-:Y:S01]  /*6fd0*/  FMUL.FTZ R47, R3.reuse, R47 ;  /* 0x0000002f032f7220 */ /* 0x040fe20000410000 */
[----:B-1----:R-:W-:Y:S01]  /*6fe0*/  F2FP.PACK_AB R139, R160, R157 ;  /* 0x0000009da08b723e */ /* 0x002fe200000000ff */
[C---:B------:R-:W-:Y:S02]  /*6ff0*/  FMUL.FTZ R48, R132.reuse, R48 ;  /* 0x0000003084307220 */ /* 0x040fe40000410000 */
[C---:B------:R-:W-:Y:S02]  /*7000*/  FMUL.FTZ R49, R132.reuse, R49 ;  /* 0x0000003184317220 */ /* 0x040fe40000410000 */
[C---:B------:R-:W-:Y:S02]  /*7010*/  FMUL.FTZ R50, R3.reuse, R50 ;  /* 0x0000003203327220 */ /* 0x040fe40000410000 */
[C---:B--2---:R-:W-:Y:S01]  /*7020*/  HMMA.16816.F32 R4, R136.reuse, R12, R4 ;  /* 0x0000000c8804723c */ /* 0x044fe20000001804 */
[----:B------:R-:W-:Y:S04]  /*7030*/  MUFU.EX2 R167, R167 ;  /* 0x000000a700a77308 */ /* 0x000fe80000000800 */
        /* <DEDUP_REMOVED lines=9> */
[----:B------:R-:W1:Y:S01]  /*70d0*/  LDSM.16.MT88.4 R100, [R156+0x100] ;  /* 0x000100009c64783b */ /* 0x000e620000004200 */
[C---:B------:R-:W-:Y:S02]  /*70e0*/  FMUL.FTZ R53, R132.reuse, R53 ;  /* 0x0000003584357220 */ /* 0x040fe40000410000 */
[C---:B------:R-:W-:Y:S02]  /*70f0*/  FMUL.FTZ R54, R3.reuse, R54 ;  /* 0x0000003603367220 */ /* 0x040fe40000410000 */
[C---:B-----5:R-:W-:Y:S03]  /*7100*/  HMMA.16816.F32 R12, R136.reuse, R20, R12 ;  /* 0x00000014880c723c */ /* 0x060fe6000000180c */
[C---:B------:R-:W-:Y:S01]  /*7110*/  FMUL.FTZ R55, R3.reuse, R55 ;  /* 0x0000003703377220 */ /* 0x040fe20000410000 */
[----:B------:R-:W-:Y:S01]  /*7120*/  MUFU.EX2 R216, R216 ;  /* 0x000000d800d87308 */ /* 0x000fe20000000800 */
[C---:B------:R-:W-:Y:S02]  /*7130*/  FMUL.FTZ R56, R132.reuse, R56 ;  /* 0x0000003884387220 */ /* 0x040fe40000410000 */
[C---:B------:R-:W-:Y:S01]  /*7140*/  FMUL.FTZ R20, R132.reuse, R108 ;  /* 0x0000006c84147220 */ /* 0x040fe20000410000 */
[C---:B------:R-:W-:Y:S04]  /*7150*/  HMMA.16816.F32 R16, R136.reuse, R22, R16 ;  /* 0x000000168810723c */ /* 0x040fe80000001810 */
[C---:B------:R-:W-:Y:S02]  /*7160*/  FMUL.FTZ R21, R132.reuse, R109 ;  /* 0x0000006d84157220 */ /* 0x040fe40000410000 */
[C---:B------:R-:W-:Y:S01]  /*7170*/  FMUL.FTZ R57, R132.reuse, R57 ;  /* 0x0000003984397220 */ /* 0x040fe20000410000 */
[----:B------:R-:W-:Y:S01]  /*7180*/  MUFU.EX2 R179, R179 ;  /* 0x000000b300b37308 */ /* 0x000fe20000000800 */
[C---:B------:R-:W-:Y:S04]  /*7190*/  FMUL.FTZ R22, R3.reuse, R110 ;  /* 0x0000006e03167220 */ /* 0x040fe80000410000 */
[C---:B------:R-:W-:Y:S02]  /*71a0*/  FMUL.FTZ R23, R3.reuse, R111 ;  /* 0x0000006f03177220 */ /* 0x040fe40000410000 */
[----:B------:R-:W2:Y:S01]  /*71b0*/  LDSM.16.MT88.4 R108, [R133+0x2100] ;  /* 0x00210000856c783b */ /* 0x000ea20000004200 */
[C---:B------:R-:W-:Y:S02]  /*71c0*/  FMUL.FTZ R58, R3.reuse, R58 ;  /* 0x0000003a033a7220 */ /* 0x040fe40000410000 */
[C---:B------:R-:W-:Y:S01]  /*71d0*/  FMUL.FTZ R59, R3.reuse, R59 ;  /* 0x0000003b033b7220 */ /* 0x040fe20000410000 */
[----:B------:R-:W-:Y:S01]  /*71e0*/  MUFU.EX2 R187, R187 ;  /* 0x000000bb00bb7308 */ /* 0x000fe20000000800 */
[C---:B------:R-:W-:Y:S03]  /*71f0*/  HMMA.16816.F32 R20, R136.reuse, R28, R20 ;  /* 0x0000001c8814723c */ /* 0x040fe60000001814 */
[C---:B------:R-:W-:Y:S02]  /*7200*/  FMUL.FTZ R60, R132.reuse, R60 ;  /* 0x0000003c843c7220 */ /* 0x040fe40000410000 */
[C---:B------:R-:W-:Y:S02]  /*7210*/  FMUL.FTZ R61, R132.reuse, R61 ;  /* 0x0000003d843d7220 */ /* 0x040fe40000410000 */
[C---:B------:R-:W-:Y:S01]  /*7220*/  FMUL.FTZ R28, R132.reuse, R116 ;  /* 0x00000074841c7220 */ /* 0x040fe20000410000 */
[C---:B------:R-:W-:Y:S01]  /*7230*/  HMMA.16816.F32 R24, R136.reuse, R30, R24 ;  /* 0x0000001e8818723c */ /* 0x040fe20000001818 */
[----:B------:R-:W-:Y:S03]  /*7240*/  MUFU.EX2 R213, R213 ;  /* 0x000000d500d57308 */ /* 0x000fe60000000800 */
[C---:B------:R-:W-:Y:S02]  /*7250*/  FMUL.FTZ R29, R132.reuse, R117 ;  /* 0x00000075841d7220 */ /* 0x040fe40000410000 */
[C---:B------:R-:W-:Y:S02]  /*7260*/  FMUL.FTZ R62, R3.reuse, R62 ;  /* 0x0000003e033e7220 */ /* 0x040fe40000410000 */
[C---:B------:R-:W-:Y:S03]  /*7270*/  FMUL.FTZ R30, R3.reuse, R118 ;  /* 0x00000076031e7220 */ /* 0x040fe60000410000 */
[----:B------:R-:W-:Y:S01]  /*7280*/  MUFU.EX2 R215, R215 ;  /* 0x000000d700d77308 */ /* 0x000fe20000000800 */
[C---:B------:R-:W-:Y:S02]  /*7290*/  FMUL.FTZ R31, R3.reuse, R119 ;  /* 0x00000077031f7220 */ /* 0x040fe40000410000 */
[----:B------:R-:W-:Y:S01]  /*72a0*/  LDSM.16.MT88.4 R116, [R133+0x900] ;  /* 0x000900008574783b */ /* 0x000fe20000004200 */
[C---:B------:R-:W-:Y:S02]  /*72b0*/  FMUL.FTZ R63, R3.reuse, R63 ;  /* 0x0000003f033f7220 */ /* 0x040fe40000410000 */
[C---:B------:R-:W-:Y:S02]  /*72c0*/  FMUL.FTZ R64, R132.reuse, R64 ;  /* 0x0000004084407220 */ /* 0x040fe40000410000 */
[C---:B-1----:R-:W-:Y:S02]  /*72d0*/  HMMA.16816.F32 R28, R136.reuse, R100, R28 ;  /* 0x00000064881c723c */ /* 0x042fe4000000181c */
[----:B------:R-:W-:Y:S01]  /*72e0*/  MUFU.EX2 R220, R220 ;  /* 0x000000dc00dc7308 */ /* 0x000fe20000000800 */
[C---:B------:R-:W-:Y:S02]  /*72f0*/  FMUL.FTZ R65, R132.reuse, R65 ;  /* 0x0000004184417220 */ /* 0x040fe40000410000 */
[C---:B------:R-:W-:Y:S02]  /*7300*/  FMUL.FTZ R66, R3.reuse, R66 ;  /* 0x0000004203427220 */ /* 0x040fe40000410000 */
[C---:B------:R-:W-:Y:S01]  /*7310*/  FMUL.FTZ R67, R3.reuse, R67 ;  /* 0x0000004303437220 */ /* 0x040fe20000410000 */
[C---:B------:R-:W-:Y:S01]  /*7320*/  HMMA.16816.F32 R32, R136.reuse, R102, R32 ;  /* 0x000000668820723c */ /* 0x040fe20000001820 */
[----:B------:R-:W1:Y:S03]  /*7330*/  LDSM.16.MT88.4 R100, [R134+UR4+0x2100] ;  /* 0x002100048664783b */ /* 0x000e660008004200 */
[C---:B------:R-:W-:Y:S01]  /*7340*/  FMUL.FTZ R68, R132.reuse, R68 ;  /* 0x0000004484447220 */ /* 0x040fe20000410000 */
[----:B------:R-:W-:Y:S01]  /*7350*/  MUFU.EX2 R217, R217 ;  /* 0x000000d900d97308 */ /* 0x000fe20000000800 */
[C---:B------:R-:W-:Y:S02]  /*7360*/  FMUL.FTZ R69, R132.reuse, R69 ;  /* 0x0000004584457220 */ /* 0x040fe40000410000 */
[C---:B------:R-:W-:Y:S04]  /*7370*/  HMMA.16816.F32 R36, R136.reuse, R104, R36 ;  /* 0x000000688824723c */ /* 0x040fe80000001824 */
        /* <DEDUP_REMOVED lines=10> */
[----:B------:R-:W2:Y:S03]  /*7420*/  LDSM.16.MT88.4 R108, [R135+UR4+0x4100] ;  /* 0x00410004876c783b */ /* 0x000ea60008004200 */
[C---:B------:R-:W-:Y:S02]  /*7430*/  FMUL.FTZ R84, R132.reuse, R84 ;  /* 0x0000005484547220 */ /* 0x040fe40000410000 */
[----:B------:R-:W-:Y:S02]  /*7440*/  FMUL.FTZ R85, R132, R85 ;  /* 0x0000005584557220 */ /* 0x000fe40000410000 */
[C---:B------:R-:W-:Y:S01]  /*7450*/  FMUL.FTZ R86, R3.reuse, R86 ;  /* 0x0000005603567220 */ /* 0x040fe20000410000 */
[C---:B-1----:R-:W-:Y:S03]  /*7460*/  HMMA.16816.F32 R52, R136.reuse, R100, R52 ;  /* 0x000000648834723c */ /* 0x042fe60000001834 */
[C---:B------:R-:W-:Y:S02]  /*7470*/  FMUL.FTZ R87, R3.reuse, R87 ;  /* 0x0000005703577220 */ /* 0x040fe40000410000 */
[--C-:B------:R-:W-:Y:S02]  /*7480*/  FFMA.FTZ R169, R172, c[0x0][0x2d0], -R145.reuse ;  /* 0x0000b400aca97a23 */ /* 0x100fe40000010891 */
[--C-:B------:R-:W-:Y:S01]  /*7490*/  FFMA.FTZ R172, R140, c[0x0][0x2d0], -R145.reuse ;  /* 0x0000b4008cac7a23 */ /* 0x100fe20000010891 */
[C---:B------:R-:W-:Y:S01]  /*74a0*/  HMMA.16816.F32 R56, R136.reuse, R102, R56 ;  /* 0x000000668838723c */ /* 0x040fe20000001838 */
[----:B------:R-:W1:Y:S02]  /*74b0*/  LDSM.16.MT88.4 R100, [R133+0x4100] ;  /* 0x004100008564783b */ /* 0x000e640000004200 */
[----:B------:R-:W-:Y:S01]  /*74c0*/  MUFU.EX2 R169, R169 ;  /* 0x000000a900a97308 */ /* 0x000fe20000000800 */
[--C-:B------:R-:W-:Y:S02]  /*74d0*/  FFMA.FTZ R170, R170, c[0x0][0x2d0], -R145.reuse ;  /* 0x0000b400aaaa7a23 */ /* 0x100fe40000010891 */
[C---:B------:R-:W-:Y:S02]  /*74e0*/  FMUL.FTZ R88, R132.reuse, R88 ;  /* 0x0000005884587220 */ /* 0x040fe40000410000 */
[C---:B----4-:R-:W-:Y:S01]  /*74f0*/  HMMA.16816.F32 R60, R136.reuse, R104, R60 ;  /* 0x00000068883c723c */ /* 0x050fe2000000183c */
[----:B------:R-:W-:Y:S03]  /*7500*/  LDSM.16.MT88.4 R140, [R134+UR4+0x2900] ;  /* 0x00290004868c783b */ /* 0x000fe60008004200 */
[C---:B------:R-:W-:Y:S01]  /*7510*/  FMUL.FTZ R89, R132.reuse, R89 ;  /* 0x0000005984597220 */ /* 0x040fe20000410000 */
[----:B------:R-:W4:Y:S01]  /*7520*/  MUFU.EX2 R170, R170 ;  /* 0x000000aa00aa7308 */ /* 0x000f220000000800 */
[C---:B------:R-:W-:Y:S02]  /*7530*/  FMUL.FTZ R90, R3.reuse, R90 ;  /* 0x0000005a035a7220 */ /* 0x040fe40000410000 */
[C---:B------:R-:W-:Y:S01]  /*7540*/  HMMA.16816.F32 R64, R136.reuse, R106, R64 ;  /* 0x0000006a8840723c */ /* 0x040fe20000001840 */
[----:B------:R-:W5:Y:S03]  /*7550*/  LDSM.16.MT88.4 R104, [R134+UR4+0x4100] ;  /* 0x004100048668783b */ /* 0x000f660008004200 */
[C---:B------:R-:W-:Y:S02]  /*7560*/  FMUL.FTZ R91, R3.reuse, R91 ;  /* 0x0000005b035b7220 */ /* 0x040fe40000410000 */
[C---:B------:R-:W-:Y:S01]  /*7570*/  FMUL.FTZ R92, R132.reuse, R92 ;  /* 0x0000005c845c7220 */ /* 0x040fe20000410000 */
[----:B------:R-:W1:Y:S01]  /*7580*/  MUFU.EX2 R172, R172 ;  /* 0x000000ac00ac7308 */ /* 0x000e620000000800 */
[C---:B--2---:R-:W-:Y:S04]  /*7590*/  HMMA.16816.F32 R68, R136.reuse, R108, R68 ;  /* 0x0000006c8844723c */ /* 0x044fe80000001844 */
[C---:B------:R-:W-:Y:S02]  /*75a0*/  FMUL.FTZ R93, R132.reuse, R93 ;  /* 0x0000005d845d7220 */ /* 0x040fe40000410000 */
[C---:B------:R-:W-:Y:S02]  /*75b0*/  FMUL.FTZ R94, R3.reuse, R94 ;  /* 0x0000005e035e7220 */ /* 0x040fe40000410000 */
[C---:B------:R-:W-:Y:S01]  /*75c0*/  HMMA.16816.F32 R72, R136.reuse, R110, R72 ;  /* 0x0000006e8848723c */ /* 0x040fe20000001848 */
[----:B------:R-:W2:Y:S03]  /*75d0*/  LDSM.16.MT88.4 R108, [R156+0x4100] ;  /* 0x004100009c6c783b */ /* 0x000ea60000004200 */
[C---:B------:R-:W-:Y:S02]  /*75e0*/  FMUL.FTZ R78, R3.reuse, R78 ;  /* 0x0000004e034e7220 */ /* 0x040fe40000410000 */
[C---:B------:R-:W-:Y:S02]  /*75f0*/  FMUL.FTZ R76, R132.reuse, R76 ;  /* 0x0000004c844c7220 */ /* 0x040fe40000410000 */
[C---:B------:R-:W-:Y:S04]  /*7600*/  FMUL.FTZ R79, R3.reuse, R79 ;  /* 0x0000004f034f7220 */ /* 0x040fe80000410000 */
[C---:B------:R-:W-:Y:S02]  /*7610*/  FMUL.FTZ R77, R132.reuse, R77 ;  /* 0x0000004d844d7220 */ /* 0x040fe40000410000 */
[C---:B------:R-:W-:Y:S02]  /*7620*/  FMUL.FTZ R95, R3.reuse, R95 ;  /* 0x0000005f035f7220 */ /* 0x040fe40000410000 */
[C---:B------:R-:W-:Y:S02]  /*7630*/  FMUL.FTZ R96, R132.reuse, R96 ;  /* 0x0000006084607220 */ /* 0x040fe40000410000 */
[C---:B------:R-:W-:Y:S01]  /*7640*/  FMUL.FTZ R97, R132.reuse, R97 ;  /* 0x0000006184617220 */ /* 0x040fe20000410000 */
[C---:B-1----:R-:W-:Y:S03]  /*7650*/  HMMA.16816.F32 R76, R136.reuse, R100, R76 ;  /* 0x00000064884c723c */ /* 0x042fe6000000184c */
[C---:B------:R-:W-:Y:S02]  /*7660*/  FMUL.FTZ R82, R3.reuse, R82 ;  /* 0x0000005203527220 */ /* 0x040fe40000410000 */
[----:B------:R-:W-:Y:S02]  /*7670*/  FMUL.FTZ R80, R132, R80 ;  /* 0x0000005084507220 */ /* 0x000fe40000410000 */
[C---:B------:R-:W-:Y:S01]  /*7680*/  FMUL.FTZ R83, R3.reuse, R83 ;  /* 0x0000005303537220 */ /* 0x040fe20000410000 */
[----:B---3--:R-:W-:Y:S01]  /*7690*/  F2FP.PACK_AB R100, R166, R165 ;  /* 0x000000a5a664723e */ /* 0x008fe200000000ff */
[----:B------:R-:W-:Y:S03]  /*76a0*/  FMUL.FTZ R81, R132, R81 ;  /* 0x0000005184517220 */ /* 0x000fe60000410000 */
[C---:B------:R-:W-:Y:S01]  /*76b0*/  FMUL.FTZ R98, R3.reuse, R98 ;  /* 0x0000006203627220 */ /* 0x040fe20000410000 */
[----:B----4-:R-:W-:Y:S01]  /*76c0*/  F2FP.PACK_AB R101, R170, R169 ;  /* 0x000000a9aa65723e */ /* 0x010fe200000000ff */
[----:B------:R-:W-:Y:S02]  /*76d0*/  FMUL.FTZ R99, R3, R99 ;  /* 0x0000006303637220 */ /* 0x000fe40000410000 */
[C---:B------:R-:W-:Y:S03]  /*76e0*/  HMMA.16816.F32 R80, R136.reuse, R102, R80 ;  /* 0x000000668850723c */ /* 0x040fe60000001850 */
[--C-:B------:R-:W-:Y:S02]  /*76f0*/  FFMA.FTZ R177, R177, c[0x0][0x2d0], -R152.reuse ;  /* 0x0000b400b1b17a23 */ /* 0x100fe40000010898 */
[--C-:B------:R-:W-:Y:S02]  /*7700*/  FFMA.FTZ R214, R175, c[0x0][0x2d0], -R152.reuse ;  /* 0x0000b400afd67a23 */ /* 0x100fe40000010898 */
[----:B------:R-:W-:Y:S01]  /*7710*/  F2FP.PACK_AB R102, R168, R167 ;  /* 0x000000a7a866723e */ /* 0x000fe200000000ff */
[C---:B-----5:R-:W-:Y:S01]  /*7720*/  HMMA.16816.F32 R84, R136.reuse, R104, R84 ;  /* 0x000000688854723c */ /* 0x060fe20000001854 */
[----:B------:R-:W-:Y:S03]  /*7730*/  MUFU.EX2 R177, R177 ;  /* 0x000000b100b17308 */ /* 0x000fe60000000800 */
[----:B------:R-:W-:Y:S01]  /*7740*/  F2FP.PACK_AB R103, R172, R171 ;  /* 0x000000abac67723e */ /* 0x000fe200000000ff */
[--C-:B------:R-:W-:Y:S02]  /*7750*/  FFMA.FTZ R173, R173, c[0x0][0x2d0], -R152.reuse ;  /* 0x0000b400adad7a23 */ /* 0x100fe40000010898 */
[--C-:B------:R-:W-:Y:S01]  /*7760*/  FFMA.FTZ R175, R178, c[0x0][0x2d0], -R145.reuse ;  /* 0x0000b400b2af7a23 */ /* 0x100fe20000010891 */
[C---:B------:R-:W-:Y:S01]  /*7770*/  HMMA.16816.F32 R88, R136.reuse, R106, R88 ;  /* 0x0000006a8858723c */ /* 0x040fe20000001858 */
[----:B------:R-:W1:Y:S02]  /*7780*/  LDSM.16.MT88.4 R104, [R134+UR4+0x900] ;  /* 0x000900048668783b */ /* 0x000e640008004200 */
[----:B------:R-:W-:Y:S01]  /*7790*/  MUFU.EX2 R214, R214 ;  /* 0x000000d600d67308 */ /* 0x000fe20000000800 */
[--C-:B------:R-:W-:Y:S02]  /*77a0*/  FFMA.FTZ R178, R153, c[0x0][0x2d0], -R152.reuse ;  /* 0x0000b40099b27a23 */ /* 0x100fe40000010898 */
[----:B------:R-:W-:Y:S02]  /*77b0*/  FFMA.FTZ R152, R147, c[0x0][0x2d0], -R152 ;  /* 0x0000b40093987a23 */ /* 0x000fe40000010898 */
[C---:B--2---:R-:W-:Y:S04]  /*77c0*/  HMMA.16816.F32 R92, R136.reuse, R108, R92 ;  /* 0x0000006c885c723c */ /* 0x044fe8000000185c */
[--C-:B------:R-:W-:Y:S01]  /*77d0*/  FFMA.FTZ R176, R176, c[0x0][0x2d0], -R145.reuse ;  /* 0x0000b400b0b07a23 */ /* 0x100fe20000010891 */
[----:B------:R-:W2:Y:S01]  /*77e0*/  MUFU.EX2 R218, R152 ;  /* 0x0000009800da7308 */ /* 0x000ea20000000800 */
[--C-:B------:R-:W-:Y:S02]  /*77f0*/  FFMA.FTZ R174, R174, c[0x0][0x2d0], -R145.reuse ;  /* 0x0000b400aeae7a23 */ /* 0x100fe40000010891 */
[----:B------:R-:W-:Y:S01]  /*7800*/  HMMA.16816.F32 R96, R136, R110, R96 ;  /* 0x0000006e8860723c */ /* 0x000fe20000001860 */
[----:B------:R-:W3:Y:S03]  /*7810*/  LDSM.16.MT88.4 R108, [R156+0x2900] ;  /* 0x002900009c6c783b */ /* 0x000ee60000004200 */
[----:B------:R-:W-:Y:S02]  /*7820*/  FFMA.FTZ R145, R144, c[0x0][0x2d0], -R145 ;  /* 0x0000b40090917a23 */ /* 0x000fe40000010891 */
[----:B------:R-:W-:Y:S01]  /*7830*/  FFMA.FTZ R162, R3, R202, R162 ;  /* 0x000000ca03a27223 */ /* 0x000fe200000100a2 */
[----:B------:R-:W-:Y:S01]  /*7840*/  F2FP.PACK_AB R137, R220, R215 ;  /* 0x000000d7dc89723e */ /* 0x000fe200000000ff */
[C---:B------:R-:W-:Y:S01]  /*7850*/  HMMA.16816.F32 R4, R100.reuse, R112, R4 ;  /* 0x000000706404723c */ /* 0x040fe20000001804 */
[----:B------:R-:W4:Y:S04]  /*7860*/  MUFU.EX2 R222, R145 ;  /* 0x0000009100de7308 */ /* 0x000f280000000800 */
[----:B------:R-:W-:Y:S01]  /*7870*/  FFMA.FTZ R164, R132, R201, R164 ;  /* 0x000000c984a47223 */ /* 0x000fe200000100a4 */
[----:B------:R-:W-:Y:S01]  /*7880*/  MOV R132, R2 ;  /* 0x0000000200847202 */ /* 0x000fe20000000f00 */
[----:B------:R-:W-:Y:S01]  /*7890*/  FADD.FTZ R162, R161, R162 ;  /* 0x000000a2a1a27221 */ /* 0x000fe20000010000 */
[C---:B------:R-:W-:Y:S01]  /*78a0*/  HMMA.16816.F32 R8, R100.reuse, R114, R8 ;  /* 0x000000726408723c */ /* 0x040fe20000001808 */
[----:B------:R-:W-:Y:S02]  /*78b0*/  LDSM.16.MT88.4 R112, [R133+0x4900] ;  /* 0x004900008570783b */ /* 0x000fe40000004200 */
[----:B------:R-:W-:Y:S01]  /*78c0*/  MUFU.EX2 R173, R173 ;  /* 0x000000ad00ad7308 */ /* 0x000fe20000000800 */
[----:B------:R-:W-:Y:S01]  /*78d0*/  FADD.FTZ R163, R163, R164 ;  /* 0x000000a4a3a37221 */ /* 0x000fe20000010000 */
[----:B--2---:R-:W-:Y:S01]  /*78e0*/  F2FP.PACK_AB R138, R218, R213 ;  /* 0x000000d5da8a723e */ /* 0x004fe200000000ff */
[----:B------:R-:W-:Y:S02]  /*78f0*/  FADD.FTZ R157, R157, R162 ;  /* 0x000000a29d9d7221 */ /* 0x000fe40000010000 */
[C---:B------:R-:W-:Y:S01]  /*7900*/  HMMA.16816.F32 R12, R100.reuse, R116, R12 ;  /* 0x00000074640c723c */ /* 0x040fe2000000180c */
[----:B------:R-:W-:Y:S03]  /*7910*/  LDSM.16.MT88.4 R152, [R134+UR4+0x3900] ;  /* 0x003900048698783b */ /* 0x000fe60008004200 */
[----:B------:R-:W-:Y:S01]  /*7920*/  FADD.FTZ R160, R160, R157 ;  /* 0x0000009da0a07221 */ /* 0x000fe20000010000 */
[----:B------:R-:W-:Y:S03]  /*7930*/  MUFU.EX2 R175, R175 ;  /* 0x000000af00af7308 */ /* 0x000fe60000000800 */
[C---:B------:R-:W-:Y:S01]  /*7940*/  HMMA.16816.F32 R16, R100.reuse, R118, R16 ;  /* 0x000000766410723c */ /* 0x040fe20000001810 */
[----:B------:R-:W-:Y:S03]  /*7950*/  LDSM.16.MT88.4 R116, [R134+UR4+0x4900] ;  /* 0x004900048674783b */ /* 0x000fe60008004200 */
[----:B----4-:R-:W-:Y:S01]  /*7960*/  F2FP.PACK_AB R139, R222, R217 ;  /* 0x000000d9de8b723e */ /* 0x010fe200000000ff */
[----:B------:R-:W-:Y:S02]  /*7970*/  FADD.FTZ R169, R169, R160 ;  /* 0x000000a0a9a97221 */ /* 0x000fe40000010000 */
[----:B------:R-:W-:Y:S01]  /*7980*/  MUFU.EX2 R176, R176 ;  /* 0x000000b000b07308 */ /* 0x000fe20000000800 */
[C---:B-1----:R-:W-:Y:S01]  /*7990*/  HMMA.16816.F32 R20, R100.reuse, R104, R20 ;  /* 0x000000686414723c */ /* 0x042fe20000001814 */
[----:B------:R-:W-:Y:S03]  /*79a0*/  LDSM.16.MT88.4 R144, [R135+UR4+0x3900] ;  /* 0x003900048790783b */ /* 0x000fe60008004200 */
[----:B------:R-:W-:Y:S04]  /*79b0*/  FADD.FTZ R170, R170, R169 ;  /* 0x000000a9aaaa7221 */ /* 0x000fe80000010000 */
[C---:B------:R-:W-:Y:S01]  /*79c0*/  HMMA.16816.F32 R24, R100.reuse, R106, R24 ;  /* 0x0000006a6418723c */ /* 0x040fe20000001818 */
[----:B------:R-:W1:Y:S01]  /*79d0*/  LDSM.16.MT88.4 R104, [R135+UR4+0x4900] ;  /* 0x004900048768783b */ /* 0x000e620008004200 */
[----:B------:R-:W-:Y:S02]  /*79e0*/  MUFU.EX2 R174, R174 ;  /* 0x000000ae00ae7308 */ /* 0x000fe40000000800 */
[----:B------:R-:W-:Y:S04]  /*79f0*/  FADD.FTZ R171, R171, R170 ;  /* 0x000000aaabab7221 */ /* 0x000fe80000010000 */
[C---:B------:R-:W-:Y:S04]  /*7a00*/  HMMA.16816.F32 R28, R100.reuse, R120, R28 ;  /* 0x00000078641c723c */ /* 0x040fe8000000181c */
[----:B------:R-:W2:Y:S01]  /*7a10*/  MUFU.EX2 R178, R178 ;  /* 0x000000b200b27308 */ /* 0x000ea20000000800 */
[----:B------:R-:W-:Y:S03]  /*7a20*/  FADD.FTZ R172, R172, R171 ;  /* 0x000000abacac7221 */ /* 0x000fe60000010000 */
[C---:B------:R-:W-:Y:S01]  /*7a30*/  HMMA.16816.F32 R32, R100.reuse, R122, R32 ;  /* 0x0000007a6420723c */ /* 0x040fe20000001820 */
[----:B------:R-:W-:Y:S07]  /*7a40*/  LDSM.16.MT88.4 R120, [R133+0x1100] ;  /* 0x001100008578783b */ /* 0x000fee0000004200 */
[C---:B------:R-:W-:Y:S08]  /*7a50*/  HMMA.16816.F32 R36, R100.reuse, R124, R36 ;  /* 0x0000007c6424723c */ /* 0x040ff00000001824 */
[C---:B------:R-:W-:Y:S01]  /*7a60*/  HMMA.16816.F32 R40, R100.reuse, R126, R40 ;  /* 0x0000007e6428723c */ /* 0x040fe20000001828 */
[----:B------:R-:W-:Y:S03]  /*7a70*/  LDSM.16.MT88.4 R124, [R156+0x1100] ;  /* 0x001100009c7c783b */ /* 0x000fe60000004200 */
[----:B--2---:R-:W-:Y:S04]  /*7a80*/  F2FP.PACK_AB R136, R187, R178 ;  /* 0x000000b2bb88723e */ /* 0x004fe800000000ff */
[C---:B------:R-:W-:Y:S08]  /*7a90*/  HMMA.16816.F32 R44, R100.reuse, R128, R44 ;  /* 0x00000080642c723c */ /* 0x040ff0000000182c */
[C---:B------:R-:W-:Y:S08]  /*7aa0*/  HMMA.16816.F32 R48, R100.reuse, R130, R48 ;  /* 0x000000826430723c */ /* 0x040ff00000001830 */
[C---:B------:R-:W-:Y:S08]  /*7ab0*/  HMMA.16816.F32 R52, R100.reuse, R140, R52 ;  /* 0x0000008c6434723c */ /* 0x040ff00000001834 */
[C---:B------:R-:W-:Y:S01]  /*7ac0*/  HMMA.16816.F32 R56, R100.reuse, R142, R56 ;  /* 0x0000008e6438723c */ /* 0x040fe20000001838 */
[----:B------:R-:W-:Y:S07]  /*7ad0*/  LDSM.16.MT88.4 R140, [R156+0x1900] ;  /* 0x001900009c8c783b */ /* 0x000fee0000004200 */
[C---:B---3--:R-:W-:Y:S08]  /*7ae0*/  HMMA.16816.F32 R60, R100.reuse, R108, R60 ;  /* 0x0000006c643c723c */ /* 0x048ff0000000183c */
[C---:B------:R-:W-:Y:S01]  /*7af0*/  HMMA.16816.F32 R64, R100.reuse, R110, R64 ;  /* 0x0000006e6440723c */ /* 0x040fe20000001840 */
[----:B------:R-:W2:Y:S07]  /*7b00*/  LDSM.16.MT88.4 R108, [R156+0x4900] ;  /* 0x004900009c6c783b */ /* 0x000eae0000004200 */
[C---:B-1----:R-:W-:Y:S08]  /*7b10*/  HMMA.16816.F32 R68, R100.reuse, R104, R68 ;  /* 0x000000686444723c */ /* 0x042ff00000001844 */
[C---:B------:R-:W-:Y:S01]  /*7b20*/  HMMA.16816.F32 R72, R100.reuse, R106, R72 ;  /* 0x0000006a6448723c */ /* 0x040fe20000001848 */
[----:B------:R-:W1:Y:S07]  /*7b30*/  LDSM.16.MT88.4 R104, [R135+UR4+0x1100] ;  /* 0x001100048768783b */ /* 0x000e6e0008004200 */
[C---:B------:R-:W-:Y:S08]  /*7b40*/  HMMA.16816.F32 R76, R100.reuse, R112, R76 ;  /* 0x00000070644c723c */ /* 0x040ff0000000184c */
[C---:B------:R-:W-:Y:S01]  /*7b50*/  HMMA.16816.F32 R80, R100.reuse, R114, R80 ;  /* 0x000000726450723c */ /* 0x040fe20000001850 */
[----:B------:R-:W3:Y:S07]  /*7b60*/  LDSM.16.MT88.4 R112, [R134+UR4+0x1100] ;  /* 0x001100048670783b */ /* 0x000eee0008004200 */
[C---:B------:R-:W-:Y:S08]  /*7b70*/  HMMA.16816.F32 R84, R100.reuse, R116, R84 ;  /* 0x000000746454723c */ /* 0x040ff00000001854 */
[C---:B------:R-:W-:Y:S01]  /*7b80*/  HMMA.16816.F32 R88, R100.reuse, R118, R88 ;  /* 0x000000766458723c */ /* 0x040fe20000001858 */
[----:B------:R-:W4:Y:S07]  /*7b90*/  LDSM.16.MT88.4 R116, [R135+UR4+0x3100] ;  /* 0x003100048774783b */ /* 0x000f2e0008004200 */
[C---:B--2---:R-:W-:Y:S08]  /*7ba0*/  HMMA.16816.F32 R92, R100.reuse, R108, R92 ;  /* 0x0000006c645c723c */ /* 0x044ff0000000185c */
[----:B------:R-:W-:Y:S01]  /*7bb0*/  HMMA.16816.F32 R96, R100, R110, R96 ;  /* 0x0000006e6460723c */ /* 0x000fe20000001860 */
[----:B------:R-:W2:Y:S06]  /*7bc0*/  LDSM.16.MT88.4 R108, [R133+0x3100] ;  /* 0x00310000856c783b */ /* 0x000eac0000004200 */
[----:B------:R-:W-:Y:S02]  /*7bd0*/  F2FP.PACK_AB R100, R214, R177 ;  /* 0x000000b1d664723e */ /* 0x000fe400000000ff */
[----:B------:R-:W-:Y:S03]  /*7be0*/  F2FP.PACK_AB R102, R216, R173 ;  /* 0x000000add866723e */ /* 0x000fe600000000ff */
[C---:B------:R-:W-:Y:S01]  /*7bf0*/  F2FP.PACK_AB R101, R176.reuse, R175 ;  /* 0x000000afb065723e */ /* 0x040fe200000000ff */
[----:B------:R-:W-:Y:S01]  /*7c00*/  FADD.FTZ R175, R175, R172 ;  /* 0x000000acafaf7221 */ /* 0x000fe20000010000 */
[C---:B------:R-:W-:Y:S03]  /*7c10*/  F2FP.PACK_AB R103, R179.reuse, R174 ;  /* 0x000000aeb367723e */ /* 0x040fe600000000ff */
[----:B------:R-:W-:Y:S04]  /*7c20*/  FADD.FTZ R175, R176, R175 ;  /* 0x000000afb0af7221 */ /* 0x000fe80000010000 */
[C---:B-1----:R-:W-:Y:S03]  /*7c30*/  HMMA.16816.F32 R4, R100.reuse, R104, R4 ;  /* 0x000000686404723c */ /* 0x042fe60000001804 */
[----:B------:R-:W-:Y:S04]  /*7c40*/  FADD.FTZ R174, R174, R175 ;  /* 0x000000afaeae7221 */ /* 0x000fe80000010000 */
[----:B------:R-:W-:Y:S01]  /*7c50*/  FADD.FTZ R174, R179, R174 ;  /* 0x000000aeb3ae7221 */ /* 0x000fe20000010000 */
[C---:B------:R-:W-:Y:S01]  /*7c60*/  HMMA.16816.F32 R8, R100.reuse, R106, R8 ;  /* 0x0000006a6408723c */ /* 0x040fe20000001808 */
[----:B------:R-:W1:Y:S03]  /*7c70*/  LDSM.16.MT88.4 R104, [R134+UR4+0x3100] ;  /* 0x003100048668783b */ /* 0x000e660008004200 */
[----:B------:R-:W-:Y:S04]  /*7c80*/  FADD.FTZ R215, R215, R174 ;  /* 0x000000aed7d77221 */ /* 0x000fe80000010000 */
[C---:B------:R-:W-:Y:S04]  /*7c90*/  HMMA.16816.F32 R12, R100.reuse, R120, R12 ;  /* 0x00000078640c723c */ /* 0x040fe8000000180c */
[----:B------:R-:W-:Y:S04]  /*7ca0*/  FADD.FTZ R220, R220, R215 ;  /* 0x000000d7dcdc7221 */ /* 0x000fe80000010000 */
[C---:B------:R-:W-:Y:S01]  /*7cb0*/  HMMA.16816.F32 R16, R100.reuse, R122, R16 ;  /* 0x0000007a6410723c */ /* 0x040fe20000001810 */
[----:B------:R-:W-:Y:S03]  /*7cc0*/  LDSM.16.MT88.4 R120, [R134+UR4+0x1900] ;  /* 0x001900048678783b */ /* 0x000fe60008004200 */
[----:B------:R-:W-:Y:S04]  /*7cd0*/  FADD.FTZ R217, R217, R220 ;  /* 0x000000dcd9d97221 */ /* 0x000fe80000010000 */
[C---:B---3--:R-:W-:Y:S04]  /*7ce0*/  HMMA.16816.F32 R20, R100.reuse, R112, R20 ;  /* 0x000000706414723c */ /* 0x048fe80000001814 */
[----:B------:R-:W-:Y:S04]  /*7cf0*/  FADD.FTZ R202, R222, R217 ;  /* 0x000000d9deca7221 */ /* 0x000fe80000010000 */
[C---:B------:R-:W-:Y:S01]  /*7d00*/  HMMA.16816.F32 R24, R100.reuse, R114, R24 ;  /* 0x000000726418723c */ /* 0x040fe20000001818 */
[----:B------:R-:W3:Y:S07]  /*7d10*/  LDSM.16.MT88.4 R112, [R156+0x3100] ;  /* 0x003100009c70783b */ /* 0x000eee0000004200 */
[C---:B------:R-:W-:Y:S08]  /*7d20*/  HMMA.16816.F32 R28, R100.reuse, R124, R28 ;  /* 0x0000007c641c723c */ /* 0x040ff0000000181c */
[C---:B------:R-:W-:Y:S01]  /*7d30*/  HMMA.16816.F32 R32, R100.reuse, R126, R32 ;  /* 0x0000007e6420723c */ /* 0x040fe20000001820 */
[----:B------:R-:W-:Y:S07]  /*7d40*/  LDSM.16.MT88.4 R124, [R135+UR4+0x1900] ;  /* 0x00190004877c783b */ /* 0x000fee0008004200 */
[C---:B----4-:R-:W-:Y:S08]  /*7d50*/  HMMA.16816.F32 R36, R100.reuse, R116, R36 ;  /* 0x000000746424723c */ /* 0x050ff00000001824 */
[C---:B------:R-:W-:Y:S01]  /*7d60*/  HMMA.16816.F32 R40, R100.reuse, R118, R40 ;  /* 0x000000766428723c */ /* 0x040fe20000001828 */
[----:B------:R-:W4:Y:S07]  /*7d70*/  LDSM.16.MT88.4 R116, [R135+UR4+0x5100] ;  /* 0x005100048774783b */ /* 0x000f2e0008004200 */
[C---:B--2---:R-:W-:Y:S08]  /*7d80*/  HMMA.16816.F32 R44, R100.reuse, R108, R44 ;  /* 0x0000006c642c723c */ /* 0x044ff0000000182c */
[C---:B------:R-:W-:Y:S01]  /*7d90*/  HMMA.16816.F32 R48, R100.reuse, R110, R48 ;  /* 0x0000006e6430723c */ /* 0x040fe20000001830 */
[----:B------:R-:W2:Y:S07]  /*7da0*/  LDSM.16.MT88.4 R108, [R133+0x5100] ;  /* 0x00510000856c783b */ /* 0x000eae0000004200 */
[C---:B-1----:R-:W-:Y:S08]  /*7db0*/  HMMA.16816.F32 R52, R100.reuse, R104, R52 ;  /* 0x000000686434723c */ /* 0x042ff00000001834 */
[C---:B------:R-:W-:Y:S01]  /*7dc0*/  HMMA.16816.F32 R56, R100.reuse, R106, R56 ;  /* 0x0000006a6438723c */ /* 0x040fe20000001838 */
[----:B------:R-:W1:Y:S07]  /*7dd0*/  LDSM.16.MT88.4 R104, [R134+UR4+0x5100] ;  /* 0x005100048668783b */ /* 0x000e6e0008004200 */
[C---:B---3--:R-:W-:Y:S08]  /*7de0*/  HMMA.16816.F32 R60, R100.reuse, R112, R60 ;  /* 0x00000070643c723c */ /* 0x048ff0000000183c */
[C---:B------:R-:W-:Y:S01]  /*7df0*/  HMMA.16816.F32 R64, R100.reuse, R114, R64 ;  /* 0x000000726440723c */ /* 0x040fe20000001840 */
[----:B------:R-:W3:Y:S07]  /*7e00*/  LDSM.16.MT88.4 R112, [R156+0x5100] ;  /* 0x005100009c70783b */ /* 0x000eee0000004200 */
[C---:B----4-:R-:W-:Y:S08]  /*7e10*/  HMMA.16816.F32 R68, R100.reuse, R116, R68 ;  /* 0x000000746444723c */ /* 0x050ff00000001844 */
[C---:B------:R-:W-:Y:S01]  /*7e20*/  HMMA.16816.F32 R72, R100.reuse, R118, R72 ;  /* 0x000000766448723c */ /* 0x040fe20000001848 */
[----:B------:R-:W4:Y:S07]  /*7e30*/  LDSM.16.MT88.4 R116, [R133+0x1900] ;  /* 0x001900008574783b */ /* 0x000f2e0000004200 */
[C---:B--2---:R-:W-:Y:S08]  /*7e40*/  HMMA.16816.F32 R76, R100.reuse, R108, R76 ;  /* 0x0000006c644c723c */ /* 0x044ff0000000184c */
[C---:B------:R-:W-:Y:S08]  /*7e50*/  HMMA.16816.F32 R80, R100.reuse, R110, R80 ;  /* 0x0000006e6450723c */ /* 0x040ff00000001850 */
[C---:B-1----:R-:W-:Y:S08]  /*7e60*/  HMMA.16816.F32 R84, R100.reuse, R104, R84 ;  /* 0x000000686454723c */ /* 0x042ff00000001854 */
[C---:B------:R-:W-:Y:S08]  /*7e70*/  HMMA.16816.F32 R88, R100.reuse, R106, R88 ;  /* 0x0000006a6458723c */ /* 0x040ff00000001858 */
[C---:B---3--:R-:W-:Y:S08]  /*7e80*/  HMMA.16816.F32 R92, R100.reuse, R112, R92 ;  /* 0x00000070645c723c */ /* 0x048ff0000000185c */
[----:B------:R-:W-:Y:S08]  /*7e90*/  HMMA.16816.F32 R96, R100, R114, R96 ;  /* 0x000000726460723c */ /* 0x000ff00000001860 */
[C---:B------:R-:W-:Y:S01]  /*7ea0*/  HMMA.16816.F32 R128, R136.reuse, R124, R4 ;  /* 0x0000007c8880723c */ /* 0x040fe20000001804 */
[----:B------:R-:W1:Y:S07]  /*7eb0*/  LDSM.16.MT88.4 R4, [R156+0x3900] ;  /* 0x003900009c04783b */ /* 0x000e6e0000004200 */
[C---:B------:R-:W-:Y:S01]  /*7ec0*/  HMMA.16816.F32 R124, R136.reuse, R126, R8 ;  /* 0x0000007e887c723c */ /* 0x040fe20000001808 */
[----:B------:R-:W2:Y:S07]  /*7ed0*/  LDSM.16.MT88.4 R8, [R135+UR4+0x5900] ;  /* 0x005900048708783b */ /* 0x000eae0008004200 */
[C---:B----4-:R-:W-:Y:S01]  /*7ee0*/  HMMA.16816.F32 R100, R136.reuse, R116, R12 ;  /* 0x000000748864723c */ /* 0x050fe2000000180c */
[----:B------:R-:W3:Y:S07]  /*7ef0*/  LDSM.16.MT88.4 R12, [R133+0x5900] ;  /* 0x00590000850c783b */ /* 0x000eee0000004200 */
[C---:B------:R-:W-:Y:S08]  /*7f00*/  HMMA.16816.F32 R104, R136.reuse, R118, R16 ;  /* 0x000000768868723c */ /* 0x040ff00000001810 */
[C---:B------:R-:W-:Y:S07]  /*7f10*/  HMMA.16816.F32 R108, R136.reuse, R120, R20 ;  /* 0x00000078886c723c */ /* 0x040fee0000001814 */
[----:B------:R-:W-:Y:S01]  /*7f20*/  FADD.FTZ R20, R158, R163 ;  /* 0x000000a39e147221 */ /* 0x000fe20000010000 */
[C---:B------:R-:W-:Y:S04]  /*7f30*/  HMMA.16816.F32 R112, R136.reuse, R122, R24 ;  /* 0x0000007a8870723c */ /* 0x040fe80000001818 */
[----:B------:R-:W-:Y:S04]  /*7f40*/  FADD.FTZ R20, R159, R20 ;  /* 0x000000149f147221 */ /* 0x000fe80000010000 */
[C---:B------:R-:W-:Y:S04]  /*7f50*/  HMMA.16816.F32 R116, R136.reuse, R140, R28 ;  /* 0x0000008c8874723c */ /* 0x040fe8000000181c */
[----:B------:R-:W-:Y:S01]  /*7f60*/  FADD.FTZ R165, R165, R20 ;  /* 0x00000014a5a57221 */ /* 0x000fe20000010000 */
[----:B------:R-:W-:Y:S03]  /*7f70*/  MOV R20, UR15 ;  /* 0x0000000f00147c02 */ /* 0x000fe60008000f00 */
[C---:B------:R-:W-:Y:S04]  /*7f80*/  HMMA.16816.F32 R120, R136.reuse, R142, R32 ;  /* 0x0000008e8878723c */ /* 0x040fe80000001820 */
[----:B------:R-:W-:Y:S02]  /*7f90*/  @P0 IMAD R25, R20, 0x3000, R189 ;  /* 0x0000300014190824 */ /* 0x000fe400078e02bd */
[----:B------:R-:W-:Y:S02]  /*7fa0*/  FADD.FTZ R166, R166, R165 ;  /* 0x000000a5a6a67221 */ /* 0x000fe40000010000 */
[C---:B------:R-:W-:Y:S04]  /*7fb0*/  HMMA.16816.F32 R36, R136.reuse, R144, R36 ;  /* 0x000000908824723c */ /* 0x040fe80000001824 */
[----:B------:R-:W-:Y:S04]  /*7fc0*/  FADD.FTZ R167, R167, R166 ;  /* 0x000000a6a7a77221 */ /* 0x000fe80000010000 */
        /* <DEDUP_REMOVED lines=10> */
[C---:B-1----:R-:W-:Y:S04]  /*8070*/  HMMA.16816.F32 R60, R136.reuse, R4, R60 ;  /* 0x00000004883c723c */ /* 0x042fe8000000183c */
[----:B------:R-:W-:Y:S03]  /*8080*/  FADD.FTZ R178, R178, R173 ;  /* 0x000000adb2b27221 */ /* 0x000fe60000010000 */
[----:B------:R-:W-:Y:S01]  /*8090*/  @P0 IADD3 R4, P5, R192, UR6, RZ ;  /* 0x00000006c0040c10 */ /* 0x000fe2000ffbe0ff */
[C---:B------:R-:W-:Y:S04]  /*80a0*/  HMMA.16816.F32 R64, R136.reuse, R6, R64 ;  /* 0x000000068840723c */ /* 0x040fe80000001840 */
[C---:B------:R-:W-:Y:S01]  /*80b0*/  @P0 LEA R16, P4, R4.reuse, c[0x0][0x1c8], 0x1 ;  /* 0x0000720004100a11 */ /* 0x040fe200078808ff */
[----:B------:R-:W-:Y:S01]  /*80c0*/  FADD.FTZ R178, R187, R178 ;  /* 0x000000b2bbb27221 */ /* 0x000fe20000010000 */
[----:B------:R-:W-:Y:S02]  /*80d0*/  @P0 IADD3.X R5, R199, UR23, RZ, P5, !PT ;  /* 0x00000017c7050c10 */ /* 0x000fe4000affe4ff */
[C---:B--2---:R-:W-:Y:S04]  /*80e0*/  HMMA.16816.F32 R68, R136.reuse, R8, R68 ;  /* 0x000000088844723c */ /* 0x044fe80000001844 */
[----:B------:R-:W-:Y:S01]  /*80f0*/  @P0 LEA.HI.X R17, R4, c[0x0][0x1cc], R5, 0x1, P4 ;  /* 0x0000730004110a11 */ /* 0x000fe200020f0c05 */
[----:B------:R-:W-:Y:S01]  /*8100*/  FADD.FTZ R201, R213, R178 ;  /* 0x000000b2d5c97221 */ /* 0x000fe20000010000 */
[----:B------:R-:W1:Y:S01]  /*8110*/  LDSM.16.MT88.4 R4, [R134+UR4+0x5900] ;  /* 0x005900048604783b */ /* 0x000e620008004200 */
[----:B------:R-:W-:Y:S01]  /*8120*/  @P0 IADD3 R8, P5, R208, UR6, RZ ;  /* 0x00000006d0080c10 */ /* 0x000fe2000ffbe0ff */
[C---:B------:R-:W-:Y:S04]  /*8130*/  HMMA.16816.F32 R72, R136.reuse, R10, R72 ;  /* 0x0000000a8848723c */ /* 0x040fe80000001848 */
[----:B------:R-:W-:Y:S01]  /*8140*/  @P0 LEA R18, P4, R8, c[0x0][0x1c8], 0x1 ;  /* 0x0000720008120a11 */ /* 0x000fe200078808ff */
[----:B------:R-:W-:Y:S01]  /*8150*/  FADD.FTZ R201, R218, R201 ;  /* 0x000000c9dac97221 */ /* 0x000fe20000010000 */
[----:B------:R-:W-:Y:S02]  /*8160*/  @P0 IADD3.X R9, R207, UR23, RZ, P5, !PT ;  /* 0x00000017cf090c10 */ /* 0x000fe4000affe4ff */
[C---:B---3--:R-:W-:Y:S04]  /*8170*/  HMMA.16816.F32 R76, R136.reuse, R12, R76 ;  /* 0x0000000c884c723c */ /* 0x048fe8000000184c */
[----:B------:R-:W-:Y:S02]  /*8180*/  @P0 LEA.HI.X R19, R8, c[0x0][0x1cc], R9, 0x1, P4 ;  /* 0x0000730008130a11 */ /* 0x000fe400020f0c09 */
[----:B------:R-:W2:Y:S01]  /*8190*/  LDSM.16.MT88.4 R8, [R156+0x5900] ;  /* 0x005900009c08783b */ /* 0x000ea20000004200 */
[----:B------:R-:W-:Y:S01]  /*81a0*/  @P0 IADD3 R3, P4, R206, UR6, RZ ;  /* 0x00000006ce030c10 */ /* 0x000fe2000ff9e0ff */
[----:B------:R-:W-:Y:S01]  /*81b0*/  @UP1 UIADD3.X UR6, UR13, UR23, URZ, UP0, !UPT ;  /* 0x000000170d061290 */ /* 0x000fe200087fe43f */
[----:B------:R-:W-:Y:S01]  /*81c0*/  @P0 IADD3 R21, P5, R192, UR7, RZ ;  /* 0x00000007c0150c10 */ /* 0x000fe2000ffbe0ff */
[C---:B------:R-:W-:Y:S01]  /*81d0*/  HMMA.16816.F32 R80, R136.reuse, R14, R80 ;  /* 0x0000000e8850723c */ /* 0x040fe20000001850 */
[----:B------:R-:W-:Y:S02]  /*81e0*/  UISETP.GT.AND UP0, UPT, UR17, UR21, UPT ;  /* 0x000000151100728c */ /* 0x000fe4000bf04270 */
[----:B------:R-:W-:Y:S01]  /*81f0*/  @P0 LEA R22, P6, R3, c[0x0][0x1c8], 0x1 ;  /* 0x0000720003160a11 */ /* 0x000fe200078c08ff */
[----:B------:R-:W-:Y:S01]  /*8200*/  UISETP.GE.AND UP1, UPT, UR5, 0x1, UPT ;  /* 0x000000010500788c */ /* 0x000fe2000bf26270 */
[----:B------:R-:W-:Y:S01]  /*8210*/  @P0 IADD3.X R24, R205, UR23, RZ, P4, !PT ;  /* 0x00000017cd180c10 */ /* 0x000fe2000a7fe4ff */
[----:B------:R-:W-:Y:S01]  /*8220*/  UIADD3 UR17, UR17, -0x1, URZ ;  /* 0xffffffff11117890 */ /* 0x000fe2000fffe03f */
[----:B------:R-:W-:Y:S02]  /*8230*/  @P0 LEA R12, P4, R21, c[0x0][0x1c8], 0x1 ;  /* 0x00007200150c0a11 */ /* 0x000fe400078808ff */
[----:B------:R-:W-:Y:S03]  /*8240*/  @P0 IADD3.X R26, R199, UR6, RZ, P5, !PT ;  /* 0x00000006c71a0c10 */ /* 0x000fe6000affe4ff */
[----:B------:R-:W-:Y:S02]  /*8250*/  @P0 LEA.HI.X R23, R3, c[0x0][0x1cc], R24, 0x1, P6 ;  /* 0x0000730003170a11 */ /* 0x000fe400030f0c18 */
[----:B------:R-:W-:Y:S02]  /*8260*/  @P0 LEA.HI.X R13, R21, c[0x0][0x1cc], R26, 0x1, P4 ;  /* 0x00007300150d0a11 */ /* 0x000fe400020f0c1a */
[----:B------:R-:W-:Y:S02]  /*8270*/  @P0 IADD3 R3, P4, R208, UR7, RZ ;  /* 0x00000007d0030c10 */ /* 0x000fe4000ff9e0ff */
[----:B------:R-:W-:Y:S02]  /*8280*/  @P0 IADD3 R21, P5, R206, UR7, RZ ;  /* 0x00000007ce150c10 */ /* 0x000fe4000ffbe0ff */
[----:B------:R-:W-:Y:S01]  /*8290*/  @P0 LEA R14, P6, R3, c[0x0][0x1c8], 0x1 ;  /* 0x00007200030e0a11 */ /* 0x000fe200078c08ff */
[C---:B-1----:R-:W-:Y:S03]  /*82a0*/  HMMA.16816.F32 R84, R136.reuse, R4, R84 ;  /* 0x000000048854723c */ /* 0x042fe60000001854 */
[----:B------:R-:W-:Y:S02]  /*82b0*/  @P0 IADD3.X R24, R207, UR6, RZ, P4, !PT ;  /* 0x00000006cf180c10 */ /* 0x000fe4000a7fe4ff */
[----:B------:R-:W-:Y:S02]  /*82c0*/  @P0 LEA R20, P4, R21, c[0x0][0x1c8], 0x1 ;  /* 0x0000720015140a11 */ /* 0x000fe400078808ff */
[----:B------:R-:W-:Y:S01]  /*82d0*/  @P0 LEA.HI.X R15, R3, c[0x0][0x1cc], R24, 0x1, P6 ;  /* 0x00007300030f0a11 */ /* 0x000fe200030f0c18 */
[C---:B------:R-:W-:Y:S04]  /*82e0*/  HMMA.16816.F32 R88, R136.reuse, R6, R88 ;  /* 0x000000068858723c */ /* 0x040fe80000001858 */
[----:B------:R-:W-:Y:S02]  /*82f0*/  @P0 SHF.L.U32 R3, R25, 0x1, RZ ;  /* 0x0000000119030819 */ /* 0x000fe400000006ff */
[----:B------:R-:W-:Y:S01]  /*8300*/  @P0 IADD3.X R26, R205, UR6, RZ, P5, !PT ;  /* 0x00000006cd1a0c10 */ /* 0x000fe2000affe4ff */
[----:B------:R-:W-:Y:S01]  /*8310*/  UIADD3 UR6, UR5, 0x1, URZ ;  /* 0x0000000105067890 */ /* 0x000fe2000fffe03f */
[C---:B--2---:R-:W-:Y:S01]  /*8320*/  HMMA.16816.F32 R92, R136.reuse, R8, R92 ;  /* 0x00000008885c723c */ /* 0x044fe2000000185c */
[----:B------:R-:W-:Y:S01]  /*8330*/  @!PT LDS RZ, [RZ] ;  /* 0x00000000fffff984 */ /* 0x000fe20000000800 */
[----:B------:R-:W-:Y:S01]  /*8340*/  @!PT LDS RZ, [RZ] ;  /* 0x00000000fffff984 */ /* 0x000fe20000000800 */
[----:B------:R-:W-:Y:S01]  /*8350*/  @!PT LDS RZ, [RZ] ;  /* 0x00000000fffff984 */ /* 0x000fe20000000800 */
[----:B------:R1:W-:Y:S02]  /*8360*/  @P0 LDGSTS.E.BYPASS.LTC128B.128 [R3+0xc100], [R16.64], !P3 ;  /* 0x0c10000010030fae */ /* 0x0003e4000d901d52 */
[----:B------:R-:W-:Y:S01]  /*8370*/  USEL UR5, UR6, URZ, !UP1 ;  /* 0x0000003f06057287 */ /* 0x000fe2000c800000 */
[----:B------:R-:W-:Y:S04]  /*8380*/  @P0 LEA.HI.X R21, R21, c[0x0][0x1cc], R26, 0x1, P4 ;  /* 0x0000730015150a11 */ /* 0x000fe800020f0c1a */
[----:B------:R-:W-:Y:S01]  /*8390*/  HMMA.16816.F32 R96, R136, R10, R96 ;  /* 0x0000000a8860723c */ /* 0x000fe20000001860 */
[----:B------:R1:W-:Y:S08]  /*83a0*/  @P0 LDGSTS.E.BYPASS.LTC128B.128 [R3+0xe100], [R18.64], !P2 ;  /* 0x0e10000012030fae */ /* 0x0003f0000d101d52 */
[----:B------:R1:W-:Y:S08]  /*83b0*/  @P0 LDGSTS.E.BYPASS.LTC128B.128 [R3+0x10100], [R22.64], !P1 ;  /* 0x1010000016030fae */ /* 0x0003f0000c901d52 */
[----:B------:R1:W-:Y:S08]  /*83c0*/  @P0 LDGSTS.E.BYPASS.LTC128B.128 [R3+0xd100], [R12.64], !P3 ;  /* 0x0d1000000c030fae */ /* 0x0003f0000d901d52 */
[----:B------:R1:W-:Y:S08]  /*83d0*/  @P0 LDGSTS.E.BYPASS.LTC128B.128 [R3+0xf100], [R14.64], !P2 ;  /* 0x0f1000000e030fae */ /* 0x0003f0000d101d52 */
[----:B------:R1:W-:Y:S01]  /*83e0*/  @P0 LDGSTS.E.BYPASS.LTC128B.128 [R3+0x11100], [R20.64], !P1 ;  /* 0x1110000014030fae */ /* 0x0003e2000c901d52 */
[----:B------:R-:W-:Y:S07]  /*83f0*/  PLOP3.LUT P0, PT, PT, PT, UP0, 0x80, 0x0 ;  /* 0x000000000000781c */ /* 0x000fee0003f0f008 */
[----:B------:R-:W0:Y:S01]  /*8400*/  LDGDEPBAR ;  /* 0x00000000000079af */ /* 0x000e220000000000 */
[----:B-1----:R-:W-:Y:S05]  /*8410*/  MOV R3, R0 ;  /* 0x0000000000037202 */ /* 0x002fea0000000f00 */
[----:B------:R-:W-:-:S05]  /*8420*/  @P0 BRA `(.L_x_814) ;  /* 0xffffca8000000947 */ /* 0x000fca000383ffff */
.L_x_805:
[----:B------:R-:W-:Y:S01]  /*8430*/  ULEA UR20, UR20, 0x7f, 0x7 ;  /* 0x0000007f14147891 */ /* 0x000fe2000f8e383f */
[----:B------:R-:W-:Y:S01]  /*8440*/  PLOP3.LUT P0, PT, PT, PT, UP2, 0x40, 0x0 ;  /* 0x000000000000781c */ /* 0x000fe20003f0e828 */
[----:B------:R-:W-:-:S02]  /*8450*/  ULDC.64 UR6, c[0x0][0x2c8] ;  /* 0x0000b20000067ab9 */ /* 0x000fc40000000a00 */
[----:B------:R-:W-:Y:S02]  /*8460*/  UIMAD.WIDE.U32 UR8, UR20, UR6, URZ ;  /* 0x00000006140872a5 */ /* 0x000fe4000f8e003f */
[----:B------:R-:W-:Y:S02]  /*8470*/  ULDC UR4, c[0x0][0x168] ;  /* 0x00005a0000047ab9 */ /* 0x000fe40000000800 */
[----:B------:R-:W-:Y:S02]  /*8480*/  UMOV UR6, 0x1 ;  /* 0x0000000100067882 */ /* 0x000fe40000000000 */
[----:B------:R-:W-:Y:S02]  /*8490*/  UIADD3 UR4, UR6, -UR4, URZ ;  /* 0x8000000406047290 */ /* 0x000fe4000fffe03f */
[----:B------:R-:W-:Y:S02]  /*84a0*/  @UP3 USHF.R.U32.HI UR20, URZ, UR7, UR9 ;  /* 0x000000073f143299 */ /* 0x000fe40008011609 */
[----:B------:R-:W-:-:S02]  /*84b0*/  ULDC UR6, c[0x0][0x1d0] ;  /* 0x0000740000067ab9 */ /* 0x000fc40000000800 */
[----:B------:R-:W-:-:S03]  /*84c0*/  UIADD3 UR8, UR20, UR6, UR4 ;  /* 0x0000000614087290 */ /* 0x000fc6000fffe004 */
        /* <DEDUP_REMOVED lines=15> */
.L_x_816:
[----:B------:R-:W-:Y:S02]  /*85c0*/  ULDC UR6, c[0x0][0x32c] ;  /* 0x0000cb0000067ab9 */ /* 0x000fe40000000800 */
[----:B------:R-:W-:-:S03]  /*85d0*/  UISETP.NE.AND UP0, UPT, UR6, 0x1, UPT ;  /* 0x000000010600788c */ /* 0x000fc6000bf05270 */
[----:B------:R-:W-:Y:S02]  /*85e0*/  ULDC.64 UR6, c[0x0][0x330] ;  /* 0x0000cc0000067ab9 */ /* 0x000fe40000000a00 */
[----:B------:R-:W-:-:S07]  /*85f0*/  UIMAD.WIDE.U32 UR20, UR8, UR6, URZ ;  /* 0x00000006081472a5 */ /* 0x000fce000f8e003f */
[----:B------:R-:W-:Y:S02]  /*8600*/  @UP0 UMOV UR9, UR21 ;  /* 0x0000001500090c82 */ /* 0x000fe40008000000 */
[----:B------:R-:W-:Y:S02]  /*8610*/  @UP0 USHF.R.U32.HI UR8, URZ, UR7, UR9 ;  /* 0x000000073f080299 */ /* 0x000fe40008011609 */
.L_x_817:
[----:B------:R-:W-:Y:S02]  /*8620*/  ULDC UR6, c[0x0][0x32c] ;  /* 0x0000cb0000067ab9 */ /* 0x000fe40000000800 */
[----:B------:R-:W-:-:S04]  /*8630*/  UIMAD UR6, UR8, UR6, URZ ;  /* 0x00000006080672a4 */ /* 0x000fc8000f8e023f */
[----:B------:R-:W-:-:S04]  /*8640*/  UISETP.LT.AND UP0, UPT, UR4, UR6, UPT ;  /* 0x000000060400728c */ /* 0x000fc8000bf01270 */
[----:B------:R-:W-:-:S04]  /*8650*/  USEL UR4, UR4, UR6, !UP0 ;  /* 0x0000000604047287 */ /* 0x000fc8000c000000 */
.L_x_815:
        /* <DEDUP_REMOVED lines=9> */
[----:B------:R-:W-:Y:S01]  /*86f0*/  IMAD.MOV.U32 R185, RZ, RZ, 0x20 ;  /* 0x00000020ffb97424 */ /* 0x000fe200078e00ff */
[----:B------:R-:W-:Y:S01]  /*8700*/  LOP3.LUT P0, RZ, R203, 0x2, RZ, 0xc0, !PT ;  /* 0x00000002cbff7812 */ /* 0x000fe2000780c0ff */
[----:B------:R-:W-:Y:S01]  /*8710*/  IMAD.MOV.U32 R3, RZ, RZ, R0 ;  /* 0x000000ffff037224 */ /* 0x000fe200078e0000 */
[----:B------:R-:W-:Y:S01]  /*8720*/  IADD3 R204, P5, R190, 0x80, RZ ;  /* 0x00000080becc7810 */ /* 0x000fe20007fbe0ff */
[----:B------:R-:W-:Y:S01]  /*8730*/  IMAD.MOV.U32 R133, RZ, RZ, R2 ;  /* 0x000000ffff857224 */ /* 0x000fe200078e0002 */
[----:B------:R-:W-:Y:S01]  /*8740*/  IADD3 R179, P4, R192, 0x40, RZ ;  /* 0x00000040c0b37810 */ /* 0x000fe20007f9e0ff */
[----:B------:R-:W-:Y:S01]  /*8750*/  UMOV UR21, UR17 ;  /* 0x0000001100157c82 */ /* 0x000fe20008000000 */
[----:B------:R-:W-:Y:S01]  /*8760*/  SEL R185, R185, 0xffffffe0, !P0 ;  /* 0xffffffe0b9b97807 */ /* 0x000fe20004000000 */
[----:B------:R-:W-:Y:S01]  /*8770*/  IMAD.X R187, RZ, RZ, R195, P5 ;  /* 0x000000ffffbb7224 */ /* 0x000fe200028e06c3 */
[----:B------:R-:W-:Y:S01]  /*8780*/  IADD3 R206, P6, R190, 0x40, RZ ;  /* 0x00000040bece7810 */ /* 0x000fe20007fde0ff */
[----:B------:R-:W-:Y:S01]  /*8790*/  IMAD.X R178, RZ, RZ, R199, P4 ;  /* 0x000000ffffb27224 */ /* 0x000fe200020e06c7 */
[----:B------:R-:W-:Y:S01]  /*87a0*/  IADD3 R177, P0, R192, 0x80, RZ ;  /* 0x00000080c0b17810 */ /* 0x000fe20007f1e0ff */
[----:B------:R-:W-:Y:S01]  /*87b0*/  ULDC.64 UR8, c[0x0][0x208] ;  /* 0x0000820000087ab9 */ /* 0x000fe20000000a00 */
[----:B------:R-:W-:Y:S01]  /*87c0*/  IADD3.X R205, RZ, R195, RZ, P6, !PT ;  /* 0x000000c3ffcd7210 */ /* 0x000fe200037fe4ff */
[----:B------:R-:W-:Y:S01]  /*87d0*/  ULDC.64 UR6, c[0x0][0x1e0] ;  /* 0x0000780000067ab9 */ /* 0x000fe20000000a00 */
[----:B------:R-:W-:-:S02]  /*87e0*/  IADD3.X R176, RZ, R199, RZ, P0, !PT ;  /* 0x000000c7ffb07210 */ /* 0x000fc400007fe4ff */
.L_x_819:
[----:B------:R-:W-:Y:S04]  /*87f0*/  DEPBAR.LE SB0, 0x2 ;  /* 0x000080800000791a */ /* 0x000fe80000000000 */
[----:B------:R-:W-:Y:S01]  /*8800*/  BAR.SYNC.DEFER_BLOCKING 0x0 ;  /* 0x0000000000007b1d */ /* 0x000fe20000010000 */
[----:B------:R-:W-:Y:S01]  /*8810*/  UIMAD UR4, UR5, 0x6000, URZ ;  /* 0x00006000050478a4 */ /* 0x000fe2000f8e023f */
[----:B------:R-:W-:Y:S01]  /*8820*/  MOV R155, UR15 ;  /* 0x0000000f009b7c02 */ /* 0x000fe20008000f00 */
[----:B------:R-:W-:Y:S02]  /*8830*/  UISETP.GE.AND UP1, UPT, UR10, UR21, UPT ;  /* 0x000000150a00728c */ /* 0x000fe4000bf26270 */
[----:B------:R-:W-:Y:S02]  /*8840*/  UIADD3 UR17, UR21, -0x1, URZ ;  /* 0xffffffff15117890 */ /* 0x000fe4000fffe03f */
[----:B------:R-:W-:Y:S02]  /*8850*/  IADD3 R2, R184, UR4, RZ ;  /* 0x00000004b8027c10 */ /* 0x000fe4000fffe0ff */
[----:B------:R-:W-:Y:S02]  /*8860*/  PLOP3.LUT P0, PT, PT, PT, UP1, 0x80, 0x0 ;  /* 0x000000000000781c */ /* 0x000fe40003f0f018 */
[-C--:B------:R-:W-:Y:S03]  /*8870*/  IADD3 R173, R185, R2.reuse, RZ ;  /* 0x00000002b9ad7210 */ /* 0x080fe60007ffe0ff */
[----:B------:R-:W-:Y:S01]  /*8880*/  @!UP1 USHF.R.S32.HI UR22, URZ, 0x1f, UR17 ;  /* 0x0000001f3f169899 */ /* 0x000fe20008011411 */
[----:B------:R-:W-:Y:S01]  /*8890*/  IADD3 R172, R188, R173, RZ ;  /* 0x000000adbcac7210 */ /* 0x000fe20007ffe0ff */
[----:B------:R-:W-:Y:S02]  /*88a0*/  @!UP1 UIMAD.WIDE.U32 UR24, UR17, UR8, URZ ;  /* 0x00000008111892a5 */ /* 0x000fe4000f8e003f */
[----:B------:R-:W-:Y:S02]  /*88b0*/  @!UP1 UIMAD UR22, UR22, UR8, URZ ;  /* 0x00000008161692a4 */ /* 0x000fe4000f8e023f */
[----:B------:R-:W-:Y:S02]  /*88c0*/  @!UP1 USHF.L.U32 UR23, UR24, 0x6, URZ ;  /* 0x0000000618179899 */ /* 0x000fe4000800063f */
[----:B------:R-:W-:Y:S01]  /*88d0*/  @!UP1 UIMAD UR22, UR17, UR9, UR22 ;  /* 0x00000009111692a4 */ /* 0x000fe2000f8e0216 */
[----:B------:R-:W-:Y:S03]  /*88e0*/  LDSM.16.M88.4 R32, [R186] ;  /* 0x00000000ba20783b */ /* 0x000fe60000000200 */
[----:B------:R-:W-:Y:S01]  /*88f0*/  @!UP1 UIADD3 UR22, UR25, UR22, URZ ;  /* 0x0000001619169290 */ /* 0x000fe2000fffe03f */
[----:B------:R-:W-:Y:S02]  /*8900*/  @!P0 IADD3 R149, P6, R190, UR23, RZ ;  /* 0x00000017be958c10 */ /* 0x000fe4000ffde0ff */
[----:B------:R-:W-:Y:S01]  /*8910*/  @!P0 IADD3 R151, P5, R206, UR23, RZ ;  /* 0x00000017ce978c10 */ /* 0x000fe2000ffbe0ff */
[----:B------:R-:W-:Y:S01]  /*8920*/  @!UP1 USHF.L.U64.HI UR22, UR24, 0x6, UR22 ;  /* 0x0000000618169899 */ /* 0x000fe20008010216 */
[----:B------:R-:W-:Y:S01]  /*8930*/  @!P0 IADD3 R148, P4, R204, UR23, RZ ;  /* 0x00000017cc948c10 */ /* 0x000fe2000ff9e0ff */
[----:B------:R-:W1:Y:S01]  /*8940*/  LDSM.16.M88.4 R8, [R184+UR4+0xc100] ;  /* 0x00c10004b808783b */ /* 0x000e620008000200 */
[----:B------:R-:W-:Y:S03]  /*8950*/  @!UP1 UIADD3 UR23, UP0, UR12, UR23, URZ ;  /* 0x000000170c179290 */ /* 0x000fe6000ff1e03f */
[----:B------:R-:W-:Y:S02]  /*8960*/  @!P0 IADD3.X R0, R195, UR22, RZ, P6, !PT ;  /* 0x00000016c3008c10 */ /* 0x000fe4000b7fe4ff */
[----:B------:R-:W-:Y:S02]  /*8970*/  @!P0 LEA R160, P6, R149, c[0x0][0x1f8], 0x1 ;  /* 0x00007e0095a08a11 */ /* 0x000fe400078c08ff */
[----:B------:R-:W2:Y:S01]  /*8980*/  LDSM.16.M88.4 R16, [R184+UR4+0xc900] ;  /* 0x00c90004b810783b */ /* 0x000ea20008000200 */
[----:B------:R-:W-:Y:S02]  /*8990*/  @!P0 IADD3.X R132, R205, UR22, RZ, P5, !PT ;  /* 0x00000016cd848c10 */ /* 0x000fe4000affe4ff */
[----:B------:R-:W-:Y:S02]  /*89a0*/  @!P0 LEA R166, P5, R151, c[0x0][0x1f8], 0x1 ;  /* 0x00007e0097a68a11 */ /* 0x000fe400078a08ff */
[----:B------:R-:W-:Y:S02]  /*89b0*/  @!P0 LEA.HI.X R161, R149, c[0x0][0x1fc], R0, 0x1, P6 ;  /* 0x00007f0095a18a11 */ /* 0x000fe400030f0c00 */
[----:B------:R-:W-:Y:S01]  /*89c0*/  @!P0 IADD3 R157, P6, R190, UR23, RZ ;  /* 0x00000017be9d8c10 */ /* 0x000fe2000ffde0ff */
[----:B------:R-:W3:Y:S01]  /*89d0*/  LDSM.16.M88.4 R24, [R184+UR4+0xd100] ;  /* 0x00d10004b818783b */ /* 0x000ee20008000200 */
[----:B------:R-:W-:Y:S02]  /*89e0*/  @!P0 LEA.HI.X R167, R151, c[0x0][0x1fc], R132, 0x1, P5 ;  /* 0x00007f0097a78a11 */ /* 0x000fe400028f0c84 */
[----:B------:R-:W-:Y:S05]  /*89f0*/  @!P0 IADD3 R159, P5, R206, UR23, RZ ;  /* 0x00000017ce9f8c10 */ /* 0x000fea000ffbe0ff */
[----:B------:R-:W4:Y:S08]  /*8a00*/  LDSM.16.M88.4 R136, [R184+UR4+0xd900] ;  /* 0x00d90004b888783b */ /* 0x000f300008000200 */
[----:B------:R-:W-:Y:S01]  /*8a10*/  LDSM.16.M88.4 R140, [R182] ;  /* 0x00000000b68c783b */ /* 0x000fe20000000200 */
[C---:B-1----:R-:W-:Y:S07]  /*8a20*/  HMMA.16816.F32 R4, R32.reuse, R8, RZ ;  /* 0x000000082004723c */ /* 0x042fee00000018ff */
[----:B------:R-:W1:Y:S01]  /*8a30*/  LDSM.16.M88.4 R144, [R173+0xc100] ;  /* 0x00c10000ad90783b */ /* 0x000e620000000200 */
[C---:B------:R-:W-:Y:S08]  /*8a40*/  HMMA.16816.F32 R8, R32.reuse, R10, RZ ;  /* 0x0000000a2008723c */ /* 0x040ff000000018ff */
[C---:B--2---:R-:W-:Y:S08]  /*8a50*/  HMMA.16816.F32 R12, R32.reuse, R16, RZ ;  /* 0x00000010200c723c */ /* 0x044ff000000018ff */
[C---:B------:R-:W-:Y:S08]  /*8a60*/  HMMA.16816.F32 R16, R32.reuse, R18, RZ ;  /* 0x000000122010723c */ /* 0x040ff000000018ff */
[C---:B---3--:R-:W-:Y:S08]  /*8a70*/  HMMA.16816.F32 R20, R32.reuse, R24, RZ ;  /* 0x000000182014723c */ /* 0x048ff000000018ff */
[C---:B------:R-:W-:Y:S08]  /*8a80*/  HMMA.16816.F32 R24, R32.reuse, R26, RZ ;  /* 0x0000001a2018723c */ /* 0x040ff000000018ff */
[C---:B----4-:R-:W-:Y:S07]  /*8a90*/  HMMA.16816.F32 R28, R32.reuse, R136, RZ ;  /* 0x00000088201c723c */ /* 0x050fee00000018ff */
[----:B------:R-:W-:Y:S01]  /*8aa0*/  @!P0 IADD3.X R137, R187, UR22, RZ, P4, !PT ;  /* 0x00000016bb898c10 */ /* 0x000fe2000a7fe4ff */
[----:B------:R-:W-:Y:S01]  /*8ab0*/  HMMA.16816.F32 R32, R32, R138, RZ ;  /* 0x0000008a2020723c */ /* 0x000fe200000018ff */
[C---:B------:R-:W-:Y:S01]  /*8ac0*/  @!P0 LEA R164, P4, R148.reuse, c[0x0][0x1f8], 0x1 ;  /* 0x00007e0094a48a11 */ /* 0x040fe200078808ff */
[----:B------:R-:W-:Y:S03]  /*8ad0*/  @!UP1 UIADD3.X UR22, UR11, UR22, URZ, UP0, !UPT ;  /* 0x000000160b169290 */ /* 0x000fe600087fe43f */
[----:B------:R-:W-:Y:S02]  /*8ae0*/  @!P0 LEA.HI.X R165, R148, c[0x0][0x1fc], R137, 0x1, P4 ;  /* 0x00007f0094a58a11 */ /* 0x000fe400020f0c89 */
[----:B------:R-:W-:Y:S01]  /*8af0*/  @!P0 IADD3 R153, P4, R204, UR23, RZ ;  /* 0x00000017cc998c10 */ /* 0x000fe2000ff9e0ff */
[C---:B-1----:R-:W-:Y:S01]  /*8b00*/  HMMA.16816.F32 R4, R140.reuse, R144, R4 ;  /* 0x000000908c04723c */ /* 0x042fe20000001804 */
[----:B------:R-:W1:Y:S04]  /*8b10*/  LDSM.16.M88.4 R136, [R173+0xc900] ;  /* 0x00c90000ad88783b */ /* 0x000e680000000200 */
[----:B------:R-:W-:Y:S02]  /*8b20*/  @!P0 IADD3.X R152, R205, UR22, RZ, P5, !PT ;  /* 0x00000016cd988c10 */ /* 0x000fe4000affe4ff */
[----:B------:R-:W-:Y:S01]  /*8b30*/  @!P0 LEA R170, P5, R159, c[0x0][0x1f8], 0x1 ;  /* 0x00007e009faa8a11 */ /* 0x000fe200078a08ff */
[C---:B------:R-:W-:Y:S01]  /*8b40*/  HMMA.16816.F32 R8, R140.reuse, R146, R8 ;  /* 0x000000928c08723c */ /* 0x040fe20000001808 */
[----:B------:R-:W2:Y:S03]  /*8b50*/  LDSM.16.M88.4 R148, [R173+0xd100] ;  /* 0x00d10000ad94783b */ /* 0x000ea60000000200 */
[----:B------:R-:W-:Y:S02]  /*8b60*/  @!P0 IADD3.X R132, R195, UR22, RZ, P6, !PT ;  /* 0x00000016c3848c10 */ /* 0x000fe4000b7fe4ff */
[----:B------:R-:W-:Y:S02]  /*8b70*/  @!P0 LEA R174, P6, R157, c[0x0][0x1f8], 0x1 ;  /* 0x00007e009dae8a11 */ /* 0x000fe400078c08ff */
[----:B------:R-:W-:Y:S01]  /*8b80*/  @!P0 IADD3.X R0, R187, UR22, RZ, P4, !PT ;  /* 0x00000016bb008c10 */ /* 0x000fe2000a7fe4ff */
[----:B------:R-:W-:Y:S03]  /*8b90*/  UIADD3 UR22, UR21, -0x2, URZ ;  /* 0xfffffffe15167890 */ /* 0x000fe6000fffe03f */
[----:B------:R-:W-:Y:S01]  /*8ba0*/  @!P0 LEA R168, P4, R153, c[0x0][0x1f8], 0x1 ;  /* 0x00007e0099a88a11 */ /* 0x000fe200078808ff */
[----:B------:R-:W-:Y:S01]  /*8bb0*/  UISETP.GE.AND UP1, UPT, UR22, UR10, UPT ;  /* 0x0000000a1600728c */ /* 0x000fe2000bf26270 */
[----:B------:R-:W-:Y:S01]  /*8bc0*/  @!P0 LEA.HI.X R175, R157, c[0x0][0x1fc], R132, 0x1, P6 ;  /* 0x00007f009daf8a11 */ /* 0x000fe200030f0c84 */
[----:B------:R-:W-:Y:S01]  /*8bd0*/  @!P0 IMAD R132, R155, 0x6000, R200 ;  /* 0x000060009b848824 */ /* 0x000fe200078e02c8 */
[----:B------:R-:W-:Y:S02]  /*8be0*/  @!P0 LEA.HI.X R171, R159, c[0x0][0x1fc], R152, 0x1, P5 ;  /* 0x00007f009fab8a11 */ /* 0x000fe400028f0c98 */
[----:B------:R-:W-:Y:S02]  /*8bf0*/  @!P0 LEA.HI.X R169, R153, c[0x0][0x1fc], R0, 0x1, P4 ;  /* 0x00007f0099a98a11 */ /* 0x000fe400020f0c00 */
[----:B------:R-:W3:Y:S01]  /*8c00*/  LDSM.16.M88.4 R152, [R173+0xd900] ;  /* 0x00d90000ad98783b */ /* 0x000ee20000000200 */
[-C--:B------:R-:W-:Y:S02]  /*8c10*/  IADD3 R0, R188, R2.reuse, RZ ;  /* 0x00000002bc007210 */ /* 0x080fe40007ffe0ff */
[----:B------:R-:W-:Y:S01]  /*8c20*/  IADD3 R2, R185, R2, R188 ;  /* 0x00000002b9027210 */ /* 0x000fe20007ffe0bc */
[----:B------:R-:W-:Y:S02]  /*8c30*/  @UP1 USHF.R.S32.HI UR23, URZ, 0x1f, UR22 ;  /* 0x0000001f3f171899 */ /* 0x000fe40008011416 */
[----:B------:R-:W-:Y:S02]  /*8c40*/  @UP1 UIMAD.WIDE.U32 UR24, UR22, UR6, URZ ;  /* 0x00000006161812a5 */ /* 0x000fe4000f8e003f */
[----:B------:R-:W-:Y:S01]  /*8c50*/  @!PT LDS RZ, [RZ] ;  /* 0x00000000fffff984 */ /* 0x000fe20000000800 */
[----:B------:R-:W-:Y:S01]  /*8c60*/  @!PT LDS RZ, [RZ] ;  /* 0x00000000fffff984 */ /* 0x000fe20000000800 */
[----:B------:R-:W-:Y:S01]  /*8c70*/  @!PT LDS RZ, [RZ] ;  /* 0x00000000fffff984 */ /* 0x000fe20000000800 */
[----:B------:R4:W-:Y:S01]  /*8c80*/  @!P0 LDGSTS.E.BYPASS.LTC128B.128 [R132], [R160.64], !P3 ;  /* 0x00000000a0848fae */ /* 0x0009e2000d901d52 */
[----:B------:R-:W-:Y:S01]  /*8c90*/  @UP1 UIMAD UR23, UR23, UR6, URZ ;  /* 0x00000006171712a4 */ /* 0x000fe2000f8e023f */
[C---:B-1----:R-:W-:Y:S03]  /*8ca0*/  HMMA.16816.F32 R12, R140.reuse, R136, R12 ;  /* 0x000000888c0c723c */ /* 0x042fe6000000180c */
[----:B------:R-:W-:Y:S03]  /*8cb0*/  @UP1 UIMAD UR23, UR22, UR7, UR23 ;  /* 0x00000007161712a4 */ /* 0x000fe6000f8e0217 */
[----:B------:R1:W-:Y:S01]  /*8cc0*/  @!P0 LDGSTS.E.BYPASS.LTC128B.128 [R132+0x2000], [R166.64], !P2 ;  /* 0x02000000a6848fae */ /* 0x0003e2000d101d52 */
[----:B------:R-:W-:Y:S02]  /*8cd0*/  @UP1 USHF.L.U32 UR22, UR24, 0x6, URZ ;  /* 0x0000000618161899 */ /* 0x000fe4000800063f */
[----:B------:R-:W-:Y:S01]  /*8ce0*/  @UP1 UIADD3 UR23, UR25, UR23, URZ ;  /* 0x0000001719171290 */ /* 0x000fe2000fffe03f */
[C---:B------:R-:W-:Y:S01]  /*8cf0*/  HMMA.16816.F32 R16, R140.reuse, R138, R16 ;  /* 0x0000008a8c10723c */ /* 0x040fe20000001810 */
[----:B------:R-:W-:Y:S03]  /*8d00*/  UIADD3 UR25, UR15, 0x1, URZ ;  /* 0x000000010f197890 */ /* 0x000fe6000fffe03f */
[----:B------:R1:W-:Y:S01]  /*8d10*/  @!P0 LDGSTS.E.BYPASS.LTC128B.128 [R132+0x4000], [R164.64], !P1 ;  /* 0x04000000a4848fae */ /* 0x0003e2000c901d52 */
[----:B------:R-:W-:Y:S02]  /*8d20*/  @UP1 USHF.L.U64.HI UR23, UR24, 0x6, UR23 ;  /* 0x0000000618171899 */ /* 0x000fe40008010217 */
[----:B------:R-:W-:Y:S01]  /*8d30*/  @UP1 UIADD3 UR24, UP0, UR14, UR22, URZ ;  /* 0x000000160e181290 */ /* 0x000fe2000ff1e03f */
[C---:B--2---:R-:W-:Y:S04]  /*8d40*/  HMMA.16816.F32 R20, R140.reuse, R148, R20 ;  /* 0x000000948c14723c */ /* 0x044fe80000001814 */
[----:B------:R2:W-:Y:S04]  /*8d50*/  @!P0 LDGSTS.E.BYPASS.LTC128B.128 [R132+0x1000], [R174.64], !P3 ;  /* 0x01000000ae848fae */ /* 0x0005e8000d901d52 */
[C---:B------:R-:W-:Y:S04]  /*8d60*/  HMMA.16816.F32 R24, R140.reuse, R150, R24 ;  /* 0x000000968c18723c */ /* 0x040fe80000001818 */
[----:B------:R5:W-:Y:S04]  /*8d70*/  @!P0 LDGSTS.E.BYPASS.LTC128B.128 [R132+0x3000], [R170.64], !P2 ;  /* 0x03000000aa848fae */ /* 0x000be8000d101d52 */
[C---:B---3--:R-:W-:Y:S04]  /*8d80*/  HMMA.16816.F32 R28, R140.reuse, R152, R28 ;  /* 0x000000988c1c723c */ /* 0x048fe8000000181c */
[----:B------:R5:W-:Y:S01]  /*8d90*/  @!P0 LDGSTS.E.BYPASS.LTC128B.128 [R132+0x5000], [R168.64], !P1 ;  /* 0x05000000a8848fae */ /* 0x000be2000c901d52 */
[----:B------:R-:W-:Y:S03]  /*8da0*/  PLOP3.LUT P0, PT, PT, PT, UP1, 0x80, 0x0 ;  /* 0x000000000000781c */ /* 0x000fe60003f0f018 */
[----:B------:R-:W-:Y:S04]  /*8db0*/  HMMA.16816.F32 R32, R140, R154, R32 ;  /* 0x0000009a8c20723c */ /* 0x000fe80000001820 */
[----:B------:R-:W-:Y:S08]  /*8dc0*/  LDSM.16.M88.4 R144, [R181] ;  /* 0x00000000b590783b */ /* 0x000ff00000000200 */
[----:B------:R-:W3:Y:S08]  /*8dd0*/  LDSM.16.M88.4 R156, [R0+0xc100] ;  /* 0x00c10000009c783b */ /* 0x000ef00000000200 */
[----:B----4-:R-:W4:Y:S08]  /*8de0*/  LDSM.16.M88.4 R160, [R0+0xc900] ;  /* 0x00c9000000a0783b */ /* 0x010f300000000200 */
[----:B------:R-:W2:Y:S08]  /*8df0*/  LDSM.16.M88.4 R136, [R0+0xd100] ;  /* 0x00d100000088783b */ /* 0x000eb00000000200 */
[----:B------:R-:W0:Y:S08]  /*8e00*/  LDGDEPBAR ;  /* 0x00000000000079af */ /* 0x000e300000000000 */
[----:B-1----:R-:W1:Y:S01]  /*8e10*/  LDSM.16.M88.4 R164, [R0+0xd900] ;  /* 0x00d9000000a4783b */ /* 0x002e620000000200 */
[C---:B---3--:R-:W-:Y:S07]  /*8e20*/  HMMA.16816.F32 R4, R144.reuse, R156, R4 ;  /* 0x0000009c9004723c */ /* 0x048fee0000001804 */
[----:B------:R-:W-:Y:S01]  /*8e30*/  LDSM.16.M88.4 R148, [R180] ;  /* 0x00000000b494783b */ /* 0x000fe20000000200 */
[C---:B------:R-:W-:Y:S07]  /*8e40*/  HMMA.16816.F32 R8, R144.reuse, R158, R8 ;  /* 0x0000009e9008723c */ /* 0x040fee0000001808 */
[----:B-----5:R-:W3:Y:S01]  /*8e50*/  LDSM.16.M88.4 R168, [R172+0xc100] ;  /* 0x00c10000aca8783b */ /* 0x020ee20000000200 */
[C---:B----4-:R-:W-:Y:S07]  /*8e60*/  HMMA.16816.F32 R12, R144.reuse, R160, R12 ;  /* 0x000000a0900c723c */ /* 0x050fee000000180c */
[----:B------:R-:W4:Y:S01]  /*8e70*/  LDSM.16.M88.4 R140, [R172+0xc900] ;  /* 0x00c90000ac8c783b */ /* 0x000f220000000200 */
[C---:B------:R-:W-:Y:S07]  /*8e80*/  HMMA.16816.F32 R16, R144.reuse, R162, R16 ;  /* 0x000000a29010723c */ /* 0x040fee0000001810 */
[----:B------:R-:W5:Y:S01]  /*8e90*/  LDSM.16.M88.4 R152, [R172+0xd100] ;  /* 0x00d10000ac98783b */ /* 0x000f620000000200 */
[C---:B--2---:R-:W-:Y:S07]  /*8ea0*/  HMMA.16816.F32 R20, R144.reuse, R136, R20 ;  /* 0x000000889014723c */ /* 0x044fee0000001814 */
[----:B------:R-:W2:Y:S01]  /*8eb0*/  LDSM.16.M88.4 R156, [R172+0xd900] ;  /* 0x00d90000ac9c783b */ /* 0x000ea20000000200 */
[C---:B------:R-:W-:Y:S07]  /*8ec0*/  HMMA.16816.F32 R24, R144.reuse, R138, R24 ;  /* 0x0000008a9018723c */ /* 0x040fee0000001818 */
[----:B------:R-:W-:Y:S01]  /*8ed0*/  LDSM.16.M88.4 R136, [R186+0x4000] ;  /* 0x00400000ba88783b */ /* 0x000fe20000000200 */
[C---:B-1----:R-:W-:Y:S07]  /*8ee0*/  HMMA.16816.F32 R28, R144.reuse, R164, R28 ;  /* 0x000000a4901c723c */ /* 0x042fee000000181c */
[----:B------:R-:W-:Y:S01]  /*8ef0*/  LDSM.16.M88.4 R160, [R184+UR4+0xe900] ;  /* 0x00e90004b8a0783b */ /* 0x000fe20008000200 */
[----:B------:R-:W-:Y:S07]  /*8f00*/  HMMA.16816.F32 R32, R144, R166, R32 ;  /* 0x000000a69020723c */ /* 0x000fee0000001820 */
[----:B------:R-:W1:Y:S01]  /*8f10*/  LDSM.16.M88.4 R144, [R184+UR4+0xe100] ;  /* 0x00e10004b890783b */ /* 0x000e620008000200 */
[C---:B---3--:R-:W-:Y:S07]  /*8f20*/  HMMA.16816.F32 R4, R148.reuse, R168, R4 ;  /* 0x000000a89404723c */ /* 0x048fee0000001804 */
[----:B------:R-:W-:Y:S01]  /*8f30*/  LDSM.16.M88.4 R164, [R182+0x4000] ;  /* 0x00400000b6a4783b */ /* 0x000fe20000000200 */
[C---:B------:R-:W-:Y:S07]  /*8f40*/  HMMA.16816.F32 R8, R148.reuse, R170, R8 ;  /* 0x000000aa9408723c */ /* 0x040fee0000001808 */
[----:B------:R-:W-:Y:S01]  /*8f50*/  LDSM.16.M88.4 R168, [R173+0xe100] ;  /* 0x00e10000ada8783b */ /* 0x000fe20000000200 */
[C---:B----4-:R-:W-:Y:S08]  /*8f60*/  HMMA.16816.F32 R12, R148.reuse, R140, R12 ;  /* 0x0000008c940c723c */ /* 0x050ff0000000180c */
[C---:B------:R-:W-:Y:S01]  /*8f70*/  HMMA.16816.F32 R16, R148.reuse, R142, R16 ;  /* 0x0000008e9410723c */ /* 0x040fe20000001810 */
[----:B------:R-:W3:Y:S07]  /*8f80*/  LDSM.16.M88.4 R140, [R184+UR4+0xf100] ;  /* 0x00f10004b88c783b */ /* 0x000eee0008000200 */
[C---:B-----5:R-:W-:Y:S08]  /*8f90*/  HMMA.16816.F32 R20, R148.reuse, R152, R20 ;  /* 0x000000989414723c */ /* 0x060ff00000001814 */
[C---:B------:R-:W-:Y:S01]  /*8fa0*/  HMMA.16816.F32 R24, R148.reuse, R154, R24 ;  /* 0x0000009a9418723c */ /* 0x040fe20000001818 */
[----:B------:R-:W4:Y:S07]  /*8fb0*/  LDSM.16.M88.4 R152, [R184+UR4+0xf900] ;  /* 0x00f90004b898783b */ /* 0x000f2e0008000200 */
[C---:B--2---:R-:W-:Y:S08]  /*8fc0*/  HMMA.16816.F32 R28, R148.reuse, R156, R28 ;  /* 0x0000009c941c723c */ /* 0x044ff0000000181c */
[----:B------:R-:W-:Y:S01]  /*8fd0*/  HMMA.16816.F32 R32, R148, R158, R32 ;  /* 0x0000009e9420723c */ /* 0x000fe20000001820 */
[----:B------:R-:W2:Y:S07]  /*8fe0*/  LDSM.16.M88.4 R148, [R173+0xe900] ;  /* 0x00e90000ad94783b */ /* 0x000eae0000000200 */
[C---:B-1----:R-:W-:Y:S01]  /*8ff0*/  HMMA.16816.F32 R4, R136.reuse, R144, R4 ;  /* 0x000000908804723c */ /* 0x042fe20000001804 */
[----:B------:R-:W-:Y:S07]  /*9000*/  LDSM.16.M88.4 R156, [R173+0xf900] ;  /* 0x00f90000ad9c783b */ /* 0x000fee0000000200 */
[C---:B------:R-:W-:Y:S01]  /*9010*/  HMMA.16816.F32 R8, R136.reuse, R146, R8 ;  /* 0x000000928808723c */ /* 0x040fe20000001808 */
        /* <DEDUP_REMOVED lines=8> */
[----:B------:R-:W-:Y:S01]  /*90a0*/  HMMA.16816.F32 R32, R136, R154, R32 ;  /* 0x0000009a8820723c */ /* 0x000fe20000001820 */
[----:B------:R-:W4:Y:S07]  /*90b0*/  LDSM.16.M88.4 R136, [R0+0xe900] ;  /* 0x00e900000088783b */ /* 0x000f2e0000000200 */
[C---:B------:R-:W-:Y:S01]  /*90c0*/  HMMA.16816.F32 R4, R164.reuse, R168, R4 ;  /* 0x000000a8a404723c */ /* 0x040fe20000001804 */
[----:B------:R-:W-:Y:S07]  /*90d0*/  LDSM.16.M88.4 R152, [R180+0x4000] ;  /* 0x00400000b498783b */ /* 0x000fee0000000200 */
[C---:B------:R-:W-:Y:S01]  /*90e0*/  HMMA.16816.F32 R8, R164.reuse, R170, R8 ;  /* 0x000000aaa408723c */ /* 0x040fe20000001808 */
[----:B------:R-:W-:Y:S07]  /*90f0*/  LDSM.16.M88.4 R168, [R172+0xe100] ;  /* 0x00e10000aca8783b */ /* 0x000fee0000000200 */
        /* <DEDUP_REMOVED lines=8> */
[----:B------:R-:W5:Y:S07]  /*9180*/  LDSM.16.M88.4 R156, [R2+0xe900] ;  /* 0x00e90000029c783b */ /* 0x000f6e0000000200 */
[C---:B---3--:R-:W-:Y:S01]  /*9190*/  HMMA.16816.F32 R4, R140.reuse, R160, R4 ;  /* 0x000000a08c04723c */ /* 0x048fe20000001804 */
[----:B------:R-:W-:Y:S07]  /*91a0*/  LDSM.16.M88.4 R164, [R184+UR4+0x11100] ;  /* 0x01110004b8a4783b */ /* 0x000fee0008000200 */
[C---:B------:R-:W-:Y:S01]  /*91b0*/  HMMA.16816.F32 R8, R140.reuse, R162, R8 ;  /* 0x000000a28c08723c */ /* 0x040fe20000001808 */
[----:B------:R-:W-:Y:S07]  /*91c0*/  LDSM.16.M88.4 R160, [R184+UR4+0x10900] ;  /* 0x01090004b8a0783b */ /* 0x000fee0008000200 */
[C---:B----4-:R-:W-:Y:S08]  /*91d0*/  HMMA.16816.F32 R12, R140.reuse, R136, R12 ;  /* 0x000000888c0c723c */ /* 0x050ff0000000180c */
[C---:B------:R-:W-:Y:S01]  /*91e0*/  HMMA.16816.F32 R16, R140.reuse, R138, R16 ;  /* 0x0000008a8c10723c */ /* 0x040fe20000001810 */
[----:B------:R-:W3:Y:S07]  /*91f0*/  LDSM.16.M88.4 R136, [R2+0xf100] ;  /* 0x00f100000288783b */ /* 0x000eee0000000200 */
[C---:B--2---:R-:W-:Y:S08]  /*9200*/  HMMA.16816.F32 R20, R140.reuse, R148, R20 ;  /* 0x000000948c14723c */ /* 0x044ff00000001814 */
[C---:B------:R-:W-:Y:S01]  /*9210*/  HMMA.16816.F32 R24, R140.reuse, R150, R24 ;  /* 0x000000968c18723c */ /* 0x040fe20000001818 */
[----:B------:R-:W2:Y:S07]  /*9220*/  LDSM.16.M88.4 R148, [R2+0xf900] ;  /* 0x00f900000294783b */ /* 0x000eae0000000200 */
[C---:B-1----:R-:W-:Y:S08]  /*9230*/  HMMA.16816.F32 R28, R140.reuse, R144, R28 ;  /* 0x000000908c1c723c */ /* 0x042ff0000000181c */
[----:B------:R-:W-:Y:S01]  /*9240*/  HMMA.16816.F32 R32, R140, R146, R32 ;  /* 0x000000928c20723c */ /* 0x000fe20000001820 */
[----:B------:R-:W-:Y:S07]  /*9250*/  LDSM.16.M88.4 R140, [R186+0x8000] ;  /* 0x00800000ba8c783b */ /* 0x000fee0000000200 */
[C---:B------:R-:W-:Y:S01]  /*9260*/  HMMA.16816.F32 R4, R152.reuse, R168, R4 ;  /* 0x000000a89804723c */ /* 0x040fe20000001804 */
[----:B------:R-:W1:Y:S07]  /*9270*/  LDSM.16.M88.4 R144, [R184+UR4+0x10100] ;  /* 0x01010004b890783b */ /* 0x000e6e0008000200 */
[C---:B------:R-:W-:Y:S01]  /*9280*/  HMMA.16816.F32 R8, R152.reuse, R170, R8 ;  /* 0x000000aa9808723c */ /* 0x040fe20000001808 */
[----:B------:R-:W-:Y:S07]  /*9290*/  LDSM.16.M88.4 R168, [R173+0x10100] ;  /* 0x01010000ada8783b */ /* 0x000fee0000000200 */
[C---:B-----5:R-:W-:Y:S08]  /*92a0*/  HMMA.16816.F32 R12, R152.reuse, R156, R12 ;  /* 0x0000009c980c723c */ /* 0x060ff0000000180c */
[C---:B------:R-:W-:Y:S01]  /*92b0*/  HMMA.16816.F32 R16, R152.reuse, R158, R16 ;  /* 0x0000009e9810723c */ /* 0x040fe20000001810 */
[----:B------:R-:W4:Y:S07]  /*92c0*/  LDSM.16.M88.4 R156, [R184+UR4+0x11900] ;  /* 0x01190004b89c783b */ /* 0x000f2e0008000200 */
[C---:B---3--:R-:W-:Y:S08]  /*92d0*/  HMMA.16816.F32 R20, R152.reuse, R136, R20 ;  /* 0x000000889814723c */ /* 0x048ff00000001814 */
[C---:B------:R-:W-:Y:S01]  /*92e0*/  HMMA.16816.F32 R24, R152.reuse, R138, R24 ;  /* 0x0000008a9818723c */ /* 0x040fe20000001818 */
[----:B------:R-:W3:Y:S07]  /*92f0*/  LDSM.16.M88.4 R136, [R182+0x8000] ;  /* 0x00800000b688783b */ /* 0x000eee0000000200 */
[C---:B--2---:R-:W-:Y:S08]  /*9300*/  HMMA.16816.F32 R28, R152.reuse, R148, R28 ;  /* 0x00000094981c723c */ /* 0x044ff0000000181c */
[----:B------:R-:W-:Y:S01]  /*9310*/  HMMA.16816.F32 R32, R152, R150, R32 ;  /* 0x000000969820723c */ /* 0x000fe20000001820 */
[----:B------:R-:W2:Y:S07]  /*9320*/  LDSM.16.M88.4 R148, [R173+0x10900] ;  /* 0x01090000ad94783b */ /* 0x000eae0000000200 */
[C---:B-1----:R-:W-:Y:S01]  /*9330*/  HMMA.16816.F32 R4, R140.reuse, R144, R4 ;  /* 0x000000908c04723c */ /* 0x042fe20000001804 */
[----:B------:R-:W-:Y:S07]  /*9340*/  LDSM.16.M88.4 R152, [R173+0x11900] ;  /* 0x01190000ad98783b */ /* 0x000fee0000000200 */
[C---:B------:R-:W-:Y:S01]  /*9350*/  HMMA.16816.F32 R8, R140.reuse, R146, R8 ;  /* 0x000000928c08723c */ /* 0x040fe20000001808 */
[----:B------:R-:W1:Y:S07]  /*9360*/  LDSM.16.M88.4 R144, [R173+0x11100] ;  /* 0x01110000ad90783b */ /* 0x000e6e0000000200 */
[C---:B------:R-:W-:Y:S01]  /*9370*/  HMMA.16816.F32 R12, R140.reuse, R160, R12 ;  /* 0x000000a08c0c723c */ /* 0x040fe2000000180c */
[----:B------:R-:W-:Y:S07]  /*9380*/  LDSM.16.M88.4 R172, [R172+0x10100] ;  /* 0x01010000acac783b */ /* 0x000fee0000000200 */
        /* <DEDUP_REMOVED lines=8> */
[C---:B---3--:R-:W-:Y:S01]  /*9410*/  HMMA.16816.F32 R4, R136.reuse, R168, R4 ;  /* 0x000000a88804723c */ /* 0x048fe20000001804 */
[----:B------:R-:W3:Y:S07]  /*9420*/  LDSM.16.M88.4 R156, [R0+0x11100] ;  /* 0x01110000009c783b */ /* 0x000eee0000000200 */
[C---:B------:R-:W-:Y:S01]  /*9430*/  HMMA.16816.F32 R8, R136.reuse, R170, R8 ;  /* 0x000000aa8808723c */ /* 0x040fe20000001808 */
[----:B------:R-:W-:Y:S07]  /*9440*/  LDSM.16.M88.4 R168, [R180+0x8000] ;  /* 0x00800000b4a8783b */ /* 0x000fee0000000200 */
[C---:B--2---:R-:W-:Y:S08]  /*9450*/  HMMA.16816.F32 R12, R136.reuse, R148, R12 ;  /* 0x00000094880c723c */ /* 0x044ff0000000180c */
[C---:B------:R-:W-:Y:S01]  /*9460*/  HMMA.16816.F32 R16, R136.reuse, R150, R16 ;  /* 0x000000968810723c */ /* 0x040fe20000001810 */
[----:B------:R-:W2:Y:S07]  /*9470*/  LDSM.16.M88.4 R148, [R0+0x11900] ;  /* 0x011900000094783b */ /* 0x000eae0000000200 */
[C---:B-1----:R-:W-:Y:S08]  /*9480*/  HMMA.16816.F32 R20, R136.reuse, R144, R20 ;  /* 0x000000908814723c */ /* 0x042ff00000001814 */
[C---:B------:R-:W-:Y:S01]  /*9490*/  HMMA.16816.F32 R24, R136.reuse, R146, R24 ;  /* 0x000000928818723c */ /* 0x040fe20000001818 */
[----:B------:R-:W-:Y:S07]  /*94a0*/  LDSM.16.M88.4 R144, [R2+0x11900] ;  /* 0x011900000290783b */ /* 0x000fee0000000200 */
[C---:B------:R-:W-:Y:S08]  /*94b0*/  HMMA.16816.F32 R28, R136.reuse, R152, R28 ;  /* 0x00000098881c723c */ /* 0x040ff0000000181c */
[----:B------:R-:W-:Y:S01]  /*94c0*/  HMMA.16816.F32 R32, R136, R154, R32 ;  /* 0x0000009a8820723c */ /* 0x000fe20000001820 */
[----:B------:R-:W1:Y:S07]  /*94d0*/  LDSM.16.M88.4 R136, [R2+0x10900] ;  /* 0x010900000288783b */ /* 0x000e6e0000000200 */
[C---:B-----5:R-:W-:Y:S08]  /*94e0*/  HMMA.16816.F32 R4, R160.reuse, R164, R4 ;  /* 0x000000a4a004723c */ /* 0x060ff00000001804 */
[C---:B------:R-:W-:Y:S08]  /*94f0*/  HMMA.16816.F32 R8, R160.reuse, R166, R8 ;  /* 0x000000a6a008723c */ /* 0x040ff00000001808 */
[C---:B----4-:R-:W-:Y:S08]  /*9500*/  HMMA.16816.F32 R12, R160.reuse, R140, R12 ;  /* 0x0000008ca00c723c */ /* 0x050ff0000000180c */
[C---:B------:R-:W-:Y:S01]  /*9510*/  HMMA.16816.F32 R16, R160.reuse, R142, R16 ;  /* 0x0000008ea010723c */ /* 0x040fe20000001810 */
[----:B------:R-:W4:Y:S01]  /*9520*/  LDSM.16.M88.4 R140, [R2+0x11100] ;  /* 0x01110000028c783b */ /* 0x000f220000000200 */
[----:B------:R-:W-:Y:S06]  /*9530*/  DEPBAR.LE SB0, 0x2 ;  /* 0x000080800000791a */ /* 0x000fec0000000000 */
[C---:B---3--:R-:W-:Y:S01]  /*9540*/  HMMA.16816.F32 R20, R160.reuse, R156, R20 ;  /* 0x0000009ca014723c */ /* 0x048fe20000001814 */
[----:B------:R-:W-:Y:S07]  /*9550*/  BAR.SYNC.DEFER_BLOCKING 0x0 ;  /* 0x0000000000007b1d */ /* 0x000fee0000010000 */
[C---:B------:R-:W-:Y:S08]  /*9560*/  HMMA.16816.F32 R24, R160.reuse, R158, R24 ;  /* 0x0000009ea018723c */ /* 0x040ff00000001818 */
[C---:B--2---:R-:W-:Y:S08]  /*9570*/  HMMA.16816.F32 R28, R160.reuse, R148, R28 ;  /* 0x00000094a01c723c */ /* 0x044ff0000000181c */
[----:B------:R-:W-:Y:S01]  /*9580*/  HMMA.16816.F32 R32, R160, R150, R32 ;  /* 0x00000096a020723c */ /* 0x000fe20000001820 */
[----:B------:R-:W-:Y:S07]  /*9590*/  LDSM.16.MT88.4 R148, [R135+UR4+0x2900] ;  /* 0x002900048794783b */ /* 0x000fee0008004200 */
[C---:B------:R-:W-:Y:S08]  /*95a0*/  HMMA.16816.F32 R4, R168.reuse, R172, R4 ;  /* 0x000000aca804723c */ /* 0x040ff00000001804 */
        /* <DEDUP_REMOVED lines=50> */
[----:B------:R-:W1:Y:S01]  /*98d0*/  LDSM.16.MT88.4 R136, [R135+UR4+0x100] ;  /* 0x000100048788783b */ /* 0x000e620008004200 */
[--C-:B------:R-:W-:Y:S01]  /*98e0*/  FFMA.FTZ R159, R4, c[0x0][0x2d0], -R166.reuse ;  /* 0x0000b400049f7a23 */ /* 0x100fe200000108a6 */
[----:B------:R-:W-:Y:S01]  /*98f0*/  IADD3 R4, R135, UR4, RZ ;  /* 0x0000000487047c10 */ /* 0x000fe2000fffe0ff */
[C---:B------:R-:W-:Y:S02]  /*9900*/  FADD.FTZ R133, -R0.reuse, R3 ;  /* 0x0000000300857221 */ /* 0x040fe40000010100 */
[----:B------:R-:W-:Y:S01]  /*9910*/  FMUL.FTZ R165, R0, c[0x0][0x2d0] ;  /* 0x0000b40000a57a20 */ /* 0x000fe20000410000 */
[----:B------:R-:W2:Y:S01]  /*9920*/  MUFU.EX2 R132, R132 ;  /* 0x0000008400847308 */ /* 0x000ea20000000800 */
[----:B------:R-:W-:Y:S01]  /*9930*/  FMUL.FTZ R3, R133, c[0x0][0x2d0] ;  /* 0x0000b40085037a20 */ /* 0x000fe20000410000 */
[----:B------:R-:W-:Y:S01]  /*9940*/  IADD3 R133, R183, R4, RZ ;  /* 0x00000004b7857210 */ /* 0x000fe20007ffe0ff */
[--C-:B------:R-:W-:Y:S02]  /*9950*/  FFMA.FTZ R162, R5, c[0x0][0x2d0], -R166.reuse ;  /* 0x0000b40005a27a23 */ /* 0x100fe400000108a6 */
[--C-:B------:R-:W-:Y:S02]  /*9960*/  FFMA.FTZ R157, R8, c[0x0][0x2d0], -R166.reuse ;  /* 0x0000b400089d7a23 */ /* 0x100fe400000108a6 */
[--C-:B------:R-:W-:Y:S01]  /*9970*/  FFMA.FTZ R160, R9, c[0x0][0x2d0], -R166.reuse ;  /* 0x0000b40009a07a23 */ /* 0x100fe200000108a6 */
[----:B------:R-:W3:Y:S01]  /*9980*/  LDSM.16.MT88.4 R140, [R133+0x100] ;  /* 0x00010000858c783b */ /* 0x000ee20000004200 */
[--C-:B------:R-:W-:Y:S01]  /*9990*/  FFMA.FTZ R164, R6, c[0x0][0x2d0], -R165.reuse ;  /* 0x0000b40006a47a23 */ /* 0x100fe200000108a5 */
[----:B------:R-:W4:Y:S01]  /*99a0*/  MUFU.EX2 R3, R3 ;  /* 0x0000000300037308 */ /* 0x000f220000000800 */
[--C-:B------:R-:W-:Y:S02]  /*99b0*/  FFMA.FTZ R161, R7, c[0x0][0x2d0], -R165.reuse ;  /* 0x0000b40007a17a23 */ /* 0x100fe400000108a5 */
[--C-:B------:R-:W-:Y:S02]  /*99c0*/  FFMA.FTZ R163, R10, c[0x0][0x2d0], -R165.reuse ;  /* 0x0000b4000aa37a23 */ /* 0x100fe400000108a5 */
[--C-:B------:R-:W-:Y:S01]  /*99d0*/  FFMA.FTZ R158, R11, c[0x0][0x2d0], -R165.reuse ;  /* 0x0000b4000b9e7a23 */ /* 0x100fe200000108a5 */
[----:B------:R-:W-:Y:S01]  /*99e0*/  LDSM.16.MT88.4 R144, [R133+0x900] ;  /* 0x000900008590783b */ /* 0x000fe20000004200 */
[--C-:B------:R-:W-:Y:S02]  /*99f0*/  FFMA.FTZ R169, R16, c[0x0][0x2d0], -R166.reuse ;  /* 0x0000b40010a97a23 */ /* 0x100fe400000108a6 */
[--C-:B------:R-:W-:Y:S01]  /*9a00*/  FFMA.FTZ R170, R17, c[0x0][0x2d0], -R166.reuse ;  /* 0x0000b40011aa7a23 */ /* 0x100fe200000108a6 */
[----:B------:R-:W-:Y:S01]  /*9a10*/  MUFU.EX2 R159, R159 ;  /* 0x0000009f009f7308 */ /* 0x000fe20000000800 */
[--C-:B------:R-:W-:Y:S02]  /*9a20*/  FFMA.FTZ R173, R18, c[0x0][0x2d0], -R165.reuse ;  /* 0x0000b40012ad7a23 */ /* 0x100fe400000108a5 */
[--C-:B------:R-:W-:Y:S01]  /*9a30*/  FFMA.FTZ R174, R19, c[0x0][0x2d0], -R165.reuse ;  /* 0x0000b40013ae7a23 */ /* 0x100fe200000108a5 */
[----:B------:R-:W-:Y:S01]  /*9a40*/  LDSM.16.MT88.4 R152, [R133+0x2900] ;  /* 0x002900008598783b */ /* 0x000fe20000004200 */
[C---:B--2---:R-:W-:Y:S02]  /*9a50*/  FMUL.FTZ R4, R132.reuse, R128 ;  /* 0x0000008084047220 */ /* 0x044fe40000410000 */
[C---:B------:R-:W-:Y:S02]  /*9a60*/  FMUL.FTZ R5, R132.reuse, R129 ;  /* 0x0000008184057220 */ /* 0x040fe40000410000 */
[C---:B------:R-:W-:Y:S01]  /*9a70*/  FMUL.FTZ R8, R132.reuse, R124 ;  /* 0x0000007c84087220 */ /* 0x040fe20000410000 */
[----:B------:R-:W2:Y:S01]  /*9a80*/  MUFU.EX2 R162, R162 ;  /* 0x000000a200a27308 */ /* 0x000ea20000000800 */
[C---:B------:R-:W-:Y:S01]  /*9a90*/  FMUL.FTZ R9, R132.reuse, R125 ;  /* 0x0000007d84097220 */ /* 0x040fe20000410000 */
[----:B------:R-:W-:Y:S01]  /*9aa0*/  LDSM.16.MT88.4 R16, [R134+UR4+0x900] ;  /* 0x000900048610783b */ /* 0x000fe20008004200 */
[C---:B------:R-:W-:Y:S02]  /*9ab0*/  FMUL.FTZ R100, R132.reuse, R100 ;  /* 0x0000006484647220 */ /* 0x040fe40000410000 */
[C---:B----4-:R-:W-:Y:S02]  /*9ac0*/  FMUL.FTZ R6, R3.reuse, R130 ;  /* 0x0000008203067220 */ /* 0x050fe40000410000 */
[C---:B------:R-:W-:Y:S02]  /*9ad0*/  FMUL.FTZ R7, R3.reuse, R131 ;  /* 0x0000008303077220 */ /* 0x040fe40000410000 */
[C---:B------:R-:W-:Y:S01]  /*9ae0*/  FMUL.FTZ R10, R3.reuse, R126 ;  /* 0x0000007e030a7220 */ /* 0x040fe20000410000 */
[----:B------:R-:W-:Y:S01]  /*9af0*/  MUFU.EX2 R157, R157 ;  /* 0x0000009d009d7308 */ /* 0x000fe20000000800 */
[C---:B------:R-:W-:Y:S02]  /*9b00*/  FMUL.FTZ R11, R3.reuse, R127 ;  /* 0x0000007f030b7220 */ /* 0x040fe40000410000 */
[----:B------:R-:W4:Y:S01]  /*9b10*/  LDSM.16.MT88.4 R124, [R134+UR4+0x100] ;  /* 0x00010004867c783b */ /* 0x000f220008004200 */
[C---:B------:R-:W-:Y:S02]  /*9b20*/  FMUL.FTZ R101, R132.reuse, R101 ;  /* 0x0000006584657220 */ /* 0x040fe40000410000 */
[C---:B------:R-:W-:Y:S02]  /*9b30*/  FMUL.FTZ R102, R3.reuse, R102 ;  /* 0x0000006603667220 */ /* 0x040fe40000410000 */
[C---:B------:R-:W-:Y:S02]  /*9b40*/  FMUL.FTZ R103, R3.reuse, R103 ;  /* 0x0000006703677220 */ /* 0x040fe40000410000 */
[----:B------:R-:W5:Y:S01]  /*9b50*/  MUFU.EX2 R160, R160 ;  /* 0x000000a000a07308 */ /* 0x000f620000000800 */
[C---:B------:R-:W-:Y:S02]  /*9b60*/  FMUL.FTZ R104, R132.reuse, R104 ;  /* 0x0000006884687220 */ /* 0x040fe40000410000 */
[----:B------:R-:W-:Y:S01]  /*9b70*/  FMUL.FTZ R105, R132, R105 ;  /* 0x0000006984697220 */ /* 0x000fe20000410000 */
[----:B--2---:R-:W-:Y:S01]  /*9b80*/  F2FP.PACK_AB R128, R162, R159 ;  /* 0x0000009fa280723e */ /* 0x004fe200000000ff */
        /* <DEDUP_REMOVED lines=8> */
[----:B------:R-:W-:Y:S01]  /*9c10*/  FMUL.FTZ R113, R132, R113 ;  /* 0x0000007184717220 */ /* 0x000fe20000410000 */
[----:B------:R-:W2:Y:S01]  /*9c20*/  MUFU.EX2 R161, R161 ;  /* 0x000000a100a17308 */ /* 0x000ea20000000800 */
[C---:B------:R-:W-:Y:S02]  /*9c30*/  FMUL.FTZ R114, R3.reuse, R114 ;  /* 0x0000007203727220 */ /* 0x040fe40000410000 */
[C---:B------:R-:W-:Y:S01]  /*9c40*/  FMUL.FTZ R115, R3.reuse, R115 ;  /* 0x0000007303737220 */ /* 0x040fe20000410000 */
[----:B-----5:R-:W-:Y:S01]  /*9c50*/  F2FP.PACK_AB R130, R160, R157 ;  /* 0x0000009da082723e */ /* 0x020fe200000000ff */
        /* <DEDUP_REMOVED lines=9> */
[----:B------:R-:W5:Y:S01]  /*9cf0*/  MUFU.EX2 R158, R158 ;  /* 0x0000009e009e7308 */ /* 0x000f620000000800 */
[C---:B------:R-:W-:Y:S02]  /*9d00*/  FMUL.FTZ R36, R132.reuse, R36 ;  /* 0x0000002484247220 */ /* 0x040fe40000410000 */
[----:B------:R-:W-:Y:S01]  /*9d10*/  FMUL.FTZ R37, R132, R37 ;  /* 0x0000002584257220 */ /* 0x000fe20000410000 */
[----:B--2---:R-:W-:Y:S01]  /*9d20*/  F2FP.PACK_AB R129, R161, R164 ;  /* 0x000000a4a181723e */ /* 0x004fe200000000ff */
[C---:B------:R-:W-:Y:S02]  /*9d30*/  FMUL.FTZ R38, R3.reuse, R38 ;  /* 0x0000002603267220 */ /* 0x040fe40000410000 */
[----:B------:R-:W-:Y:S02]  /*9d40*/  FMUL.FTZ R39, R3, R39 ;  /* 0x0000002703277220 */ /* 0x000fe40000410000 */
[--C-:B------:R-:W-:Y:S01]  /*9d50*/  FFMA.FTZ R175, R28, c[0x0][0x2d0], -R166.reuse ;  /* 0x0000b4001caf7a23 */ /* 0x100fe200000108a6 */
[----:B------:R-:W-:Y:S01]  /*9d60*/  MUFU.EX2 R169, R169 ;  /* 0x000000a900a97308 */ /* 0x000fe20000000800 */
[--C-:B------:R-:W-:Y:S02]  /*9d70*/  FFMA.FTZ R208, R29, c[0x0][0x2d0], -R166.reuse ;  /* 0x0000b4001dd07a23 */ /* 0x100fe400000108a6 */
[--C-:B------:R-:W-:Y:S02]  /*9d80*/  FFMA.FTZ R207, R32, c[0x0][0x2d0], -R166.reuse ;  /* 0x0000b40020cf7a23 */ /* 0x100fe400000108a6 */
[--C-:B------:R-:W-:Y:S02]  /*9d90*/  FFMA.FTZ R209, R30, c[0x0][0x2d0], -R165.reuse ;  /* 0x0000b4001ed17a23 */ /* 0x100fe400000108a5 */
[--C-:B------:R-:W-:Y:S02]  /*9da0*/  FFMA.FTZ R210, R31, c[0x0][0x2d0], -R165.reuse ;  /* 0x0000b4001fd27a23 */ /* 0x100fe400000108a5 */
[----:B------:R-:W-:Y:S01]  /*9db0*/  LDSM.16.MT88.4 R28, [R133+0x1900] ;  /* 0x00190000851c783b */ /* 0x000fe20000004200 */
[--C-:B------:R-:W-:Y:S01]  /*9dc0*/  FFMA.FTZ R211, R34, c[0x0][0x2d0], -R165.reuse ;  /* 0x0000b40022d37a23 */ /* 0x100fe200000108a5 */
[----:B------:R-:W2:Y:S01]  /*9dd0*/  MUFU.EX2 R170, R170 ;  /* 0x000000aa00aa7308 */ /* 0x000ea20000000800 */
[----:B------:R-:W-:Y:S01]  /*9de0*/  FMUL.FTZ R40, R132, R40 ;  /* 0x0000002884287220 */ /* 0x000fe20000410000 */
[----:B-----5:R-:W-:Y:S01]  /*9df0*/  F2FP.PACK_AB R131, R158, R163 ;  /* 0x000000a39e83723e */ /* 0x020fe200000000ff */
[C---:B------:R-:W-:Y:S02]  /*9e00*/  FMUL.FTZ R41, R132.reuse, R41 ;  /* 0x0000002984297220 */ /* 0x040fe40000410000 */
[C---:B------:R-:W-:Y:S02]  /*9e10*/  FMUL.FTZ R42, R3.reuse, R42 ;  /* 0x0000002a032a7220 */ /* 0x040fe40000410000 */
[----:B------:R-:W-:Y:S02]  /*9e20*/  FMUL.FTZ R43, R3, R43 ;  /* 0x0000002b032b7220 */ /* 0x000fe40000410000 */
[C---:B-1----:R-:W-:Y:S01]  /*9e30*/  HMMA.16816.F32 R4, R128.reuse, R136, R4 ;  /* 0x000000888004723c */ /* 0x042fe20000001804 */
[----:B------:R-:W-:Y:S04]  /*9e40*/  MUFU.EX2 R173, R173 ;  /* 0x000000ad00ad7308 */ /* 0x000fe80000000800 */
[----:B------:R-:W-:Y:S02]  /*9e50*/  FMUL.FTZ R44, R132, R44 ;  /* 0x0000002c842c7220 */ /* 0x000fe40000410000 */
[----:B------:R-:W-:Y:S01]  /*9e60*/  IADD3 R136, R134, UR4, RZ ;  /* 0x0000000486887c10 */ /* 0x000fe2000fffe0ff */
[C---:B------:R-:W-:Y:S03]  /*9e70*/  HMMA.16816.F32 R8, R128.reuse, R138, R8 ;  /* 0x0000008a8008723c */ /* 0x040fe60000001808 */
[----:B------:R-:W1:Y:S01]  /*9e80*/  MUFU.EX2 R174, R174 ;  /* 0x000000ae00ae7308 */ /* 0x000e620000000800 */
[----:B------:R-:W-:Y:S01]  /*9e90*/  IADD3 R156, R183, R136, RZ ;  /* 0x00000088b79c7210 */ /* 0x000fe20007ffe0ff */
[C---:B------:R-:W-:Y:S02]  /*9ea0*/  FMUL.FTZ R45, R132.reuse, R45 ;  /* 0x0000002d842d7220 */ /* 0x040fe40000410000 */
[C---:B------:R-:W-:Y:S01]  /*9eb0*/  FMUL.FTZ R46, R3.reuse, R46 ;  /* 0x0000002e032e7220 */ /* 0x040fe20000410000 */
[C---:B---3--:R-:W-:Y:S01]  /*9ec0*/  HMMA.16816.F32 R100, R128.reuse, R140, R100 ;  /* 0x0000008c8064723c */ /* 0x048fe20000001864 */
[----:B------:R-:W3:Y:S03]  /*9ed0*/  LDSM.16.MT88.4 R136, [R156+0x100] ;  /* 0x000100009c88783b */ /* 0x000ee60000004200 */
[C---:B------:R-:W-:Y:S01]  /*9ee0*/  FMUL.FTZ R47, R3.reuse, R47 ;  /* 0x0000002f032f7220 */ /* 0x040fe20000410000 */
[----:B------:R-:W-:Y:S01]  /*9ef0*/  MUFU.EX2 R175, R175 ;  /* 0x000000af00af7308 */ /* 0x000fe20000000800 */
[C---:B------:R-:W-:Y:S02]  /*9f00*/  FMUL.FTZ R48, R132.reuse, R48 ;  /* 0x0000003084307220 */ /* 0x040fe40000410000 */
[C---:B------:R-:W-:Y:S01]  /*9f10*/  HMMA.16816.F32 R104, R128.reuse, R142, R104 ;  /* 0x0000008e8068723c */ /* 0x040fe20000001868 */
[----:B------:R-:W5:Y:S03]  /*9f20*/  LDSM.16.MT88.4 R140, [R135+UR4+0x2100] ;  /* 0x00210004878c783b */ /* 0x000f660008004200 */
        /* <DEDUP_REMOVED lines=11> */
[C---:B------:R-:W-:Y:S04]  /*9fe0*/  FMUL.FTZ R55, R3.reuse, R55 ;  /* 0x0000003703377220 */ /* 0x040fe80000410000 */
[C---:B------:R-:W-:Y:S01]  /*9ff0*/  FMUL.FTZ R56, R132.reuse, R56 ;  /* 0x0000003884387220 */ /* 0x040fe20000410000 */
[----:B------:R-:W-:Y:S01]  /*a000*/  MUFU.EX2 R209, R209 ;  /* 0x000000d100d17308 */ /* 0x000fe20000000800 */
[C---:B------:R-:W-:Y:S02]  /*a010*/  FMUL.FTZ R57, R132.reuse, R57 ;  /* 0x0000003984397220 */ /* 0x040fe40000410000 */
[C---:B------:R-:W-:Y:S01]  /*a020*/  FMUL.FTZ R58, R3.reuse, R58 ;  /* 0x0000003a033a7220 */ /* 0x040fe20000410000 */
[C---:B---3--:R-:W-:Y:S03]  /*a030*/  HMMA.16816.F32 R116, R128.reuse, R136, R116 ;  /* 0x000000888074723c */ /* 0x048fe60000001874 */
[C---:B------:R-:W-:Y:S02]  /*a040*/  FMUL.FTZ R59, R3.reuse, R59 ;  /* 0x0000003b033b7220 */ /* 0x040fe40000410000 */
[C---:B------:R-:W-:Y:S01]  /*a050*/  FMUL.FTZ R60, R132.reuse, R60 ;  /* 0x0000003c843c7220 */ /* 0x040fe20000410000 */
[----:B------:R-:W-:Y:S01]  /*a060*/  MUFU.EX2 R210, R210 ;  /* 0x000000d200d27308 */ /* 0x000fe20000000800 */
[C---:B------:R-:W-:Y:S01]  /*a070*/  FMUL.FTZ R61, R132.reuse, R61 ;  /* 0x0000003d843d7220 */ /* 0x040fe20000410000 */
[C---:B------:R-:W-:Y:S01]  /*a080*/  HMMA.16816.F32 R120, R128.reuse, R138, R120 ;  /* 0x0000008a8078723c */ /* 0x040fe20000001878 */
[----:B------:R-:W3:Y:S03]  /*a090*/  LDSM.16.MT88.4 R136, [R134+UR4+0x2100] ;  /* 0x002100048688783b */ /* 0x000ee60008004200 */
[C---:B------:R-:W-:Y:S02]  /*a0a0*/  FMUL.FTZ R62, R3.reuse, R62 ;  /* 0x0000003e033e7220 */ /* 0x040fe40000410000 */
[C---:B------:R-:W-:Y:S02]  /*a0b0*/  FMUL.FTZ R63, R3.reuse, R63 ;  /* 0x0000003f033f7220 */ /* 0x040fe40000410000 */
[C---:B-----5:R-:W-:Y:S01]  /*a0c0*/  HMMA.16816.F32 R36, R128.reuse, R140, R36 ;  /* 0x0000008c8024723c */ /* 0x060fe20000001824 */
[----:B------:R-:W-:Y:S03]  /*a0d0*/  MUFU.EX2 R211, R211 ;  /* 0x000000d300d37308 */ /* 0x000fe60000000800 */
[C---:B------:R-:W-:Y:S02]  /*a0e0*/  FMUL.FTZ R64, R132.reuse, R64 ;  /* 0x0000004084407220 */ /* 0x040fe40000410000 */
[C---:B------:R-:W-:Y:S02]  /*a0f0*/  FMUL.FTZ R65, R132.reuse, R65 ;  /* 0x0000004184417220 */ /* 0x040fe40000410000 */
[C---:B------:R-:W-:Y:S01]  /*a100*/  HMMA.16816.F32 R40, R128.reuse, R142, R40 ;  /* 0x0000008e8028723c */ /* 0x040fe20000001828 */
[----:B------:R-:W5:Y:S03]  /*a110*/  LDSM.16.MT88.4 R140, [R156+0x2100] ;  /* 0x002100009c8c783b */ /* 0x000f660000004200 */
[C---:B------:R-:W-:Y:S02]  /*a120*/  FMUL.FTZ R66, R3.reuse, R66 ;  /* 0x0000004203427220 */ /* 0x040fe40000410000 */
[C---:B------:R-:W-:Y:S02]  /*a130*/  FMUL.FTZ R67, R3.reuse, R67 ;  /* 0x0000004303437220 */ /* 0x040fe40000410000 */
[C---:B----4-:R-:W-:Y:S04]  /*a140*/  HMMA.16816.F32 R44, R128.reuse, R124, R44 ;  /* 0x0000007c802c723c */ /* 0x050fe8000000182c */
[C---:B------:R-:W-:Y:S02]  /*a150*/  FMUL.FTZ R68, R132.reuse, R68 ;  /* 0x0000004484447220 */ /* 0x040fe40000410000 */
[C---:B------:R-:W-:Y:S02]  /*a160*/  FMUL.FTZ R69, R132.reuse, R69 ;  /* 0x0000004584457220 */ /* 0x040fe40000410000 */
[C---:B------:R-:W-:Y:S01]  /*a170*/  HMMA.16816.F32 R48, R128.reuse, R126, R48 ;  /* 0x0000007e8030723c */ /* 0x040fe20000001830 */
[----:B------:R-:W4:Y:S03]  /*a180*/  LDSM.16.MT88.4 R124, [R135+UR4+0x4100] ;  /* 0x00410004877c783b */ /* 0x000f260008004200 */
        /* <DEDUP_REMOVED lines=11> */
[C---:B-----5:R-:W-:Y:S04]  /*a240*/  HMMA.16816.F32 R60, R128.reuse, R140, R60 ;  /* 0x0000008c803c723c */ /* 0x060fe8000000183c */
[C---:B------:R-:W-:Y:S02]  /*a250*/  FMUL.FTZ R78, R3.reuse, R78 ;  /* 0x0000004e034e7220 */ /* 0x040fe40000410000 */
[C---:B------:R-:W-:Y:S02]  /*a260*/  FMUL.FTZ R79, R3.reuse, R79 ;  /* 0x0000004f034f7220 */ /* 0x040fe40000410000 */
[C---:B------:R-:W-:Y:S01]  /*a270*/  HMMA.16816.F32 R64, R128.reuse, R142, R64 ;  /* 0x0000008e8040723c */ /* 0x040fe20000001840 */
[----:B------:R-:W5:Y:S03]  /*a280*/  LDSM.16.MT88.4 R140, [R134+UR4+0x4100] ;  /* 0x00410004868c783b */ /* 0x000f660008004200 */
        /* <DEDUP_REMOVED lines=8> */
[----:B------:R-:W-:Y:S02]  /*a310*/  FMUL.FTZ R85, R132, R85 ;  /* 0x0000005584557220 */ /* 0x000fe40000410000 */
[C---:B------:R-:W-:Y:S01]  /*a320*/  FMUL.FTZ R86, R3.reuse, R86 ;  /* 0x0000005603567220 */ /* 0x040fe20000410000 */
[C---:B---3--:R-:W-:Y:S03]  /*a330*/  HMMA.16816.F32 R76, R128.reuse, R136, R76 ;  /* 0x00000088804c723c */ /* 0x048fe6000000184c */
[----:B------:R-:W-:Y:S02]  /*a340*/  FMUL.FTZ R87, R3, R87 ;  /* 0x0000005703577220 */ /* 0x000fe40000410000 */
[--C-:B------:R-:W-:Y:S02]  /*a350*/  FFMA.FTZ R167, R12, c[0x0][0x2d0], -R166.reuse ;  /* 0x0000b4000ca77a23 */ /* 0x100fe400000108a6 */
[----:B------:R-:W-:Y:S01]  /*a360*/  FFMA.FTZ R168, R13, c[0x0][0x2d0], -R166 ;  /* 0x0000b4000da87a23 */ /* 0x000fe200000108a6 */
[C---:B------:R-:W-:Y:S01]  /*a370*/  HMMA.16816.F32 R80, R128.reuse, R138, R80 ;  /* 0x0000008a8050723c */ /* 0x040fe20000001850 */
[----:B------:R-:W3:Y:S02]  /*a380*/  LDSM.16.MT88.4 R136, [R135+UR4+0x900] ;  /* 0x000900048788783b */ /* 0x000ee40008004200 */
[----:B------:R-:W-:Y:S01]  /*a390*/  MUFU.EX2 R167, R167 ;  /* 0x000000a700a77308 */ /* 0x000fe20000000800 */
[--C-:B------:R-:W-:Y:S01]  /*a3a0*/  FFMA.FTZ R171, R14, c[0x0][0x2d0], -R165.reuse ;  /* 0x0000b4000eab7a23 */ /* 0x100fe200000108a5 */
[----:B--2---:R-:W-:Y:S01]  /*a3b0*/  F2FP.PACK_AB R14, R170, R169 ;  /* 0x000000a9aa0e723e */ /* 0x004fe200000000ff */
[----:B------:R-:W-:Y:S01]  /*a3c0*/  FFMA.FTZ R172, R15, c[0x0][0x2d0], -R165 ;  /* 0x0000b4000fac7a23 */ /* 0x000fe200000108a5 */
[----:B-1----:R-:W-:Y:S01]  /*a3d0*/  F2FP.PACK_AB R15, R174, R173 ;  /* 0x000000adae0f723e */ /* 0x002fe200000000ff */
[C---:B-----5:R-:W-:Y:S04]  /*a3e0*/  HMMA.16816.F32 R84, R128.reuse, R140, R84 ;  /* 0x0000008c8054723c */ /* 0x060fe80000001854 */
[C---:B------:R-:W-:Y:S01]  /*a3f0*/  FMUL.FTZ R88, R132.reuse, R88 ;  /* 0x0000005884587220 */ /* 0x040fe20000410000 */
[----:B------:R-:W1:Y:S01]  /*a400*/  MUFU.EX2 R168, R168 ;  /* 0x000000a800a87308 */ /* 0x000e620000000800 */
[C---:B------:R-:W-:Y:S02]  /*a410*/  FMUL.FTZ R89, R132.reuse, R89 ;  /* 0x0000005984597220 */ /* 0x040fe40000410000 */
[C---:B------:R-:W-:Y:S04]  /*a420*/  FMUL.FTZ R90, R3.reuse, R90 ;  /* 0x0000005a035a7220 */ /* 0x040fe80000410000 */
[C---:B------:R-:W-:Y:S02]  /*a430*/  FMUL.FTZ R91, R3.reuse, R91 ;  /* 0x0000005b035b7220 */ /* 0x040fe40000410000 */
[C---:B------:R-:W-:Y:S01]  /*a440*/  FMUL.FTZ R92, R132.reuse, R92 ;  /* 0x0000005c845c7220 */ /* 0x040fe20000410000 */
[----:B------:R-:W-:Y:S01]  /*a450*/  MUFU.EX2 R171, R171 ;  /* 0x000000ab00ab7308 */ /* 0x000fe20000000800 */
[C---:B------:R-:W-:Y:S02]  /*a460*/  FMUL.FTZ R93, R132.reuse, R93 ;  /* 0x0000005d845d7220 */ /* 0x040fe40000410000 */
[C---:B------:R-:W-:Y:S01]  /*a470*/  FMUL.FTZ R94, R3.reuse, R94 ;  /* 0x0000005e035e7220 */ /* 0x040fe20000410000 */
[C---:B------:R-:W-:Y:S01]  /*a480*/  HMMA.16816.F32 R88, R128.reuse, R142, R88 ;  /* 0x0000008e8058723c */ /* 0x040fe20000001858 */
[----:B------:R-:W2:Y:S02]  /*a490*/  LDSM.16.MT88.4 R140, [R156+0x900] ;  /* 0x000900009c8c783b */ /* 0x000ea40000004200 */
[C---:B------:R-:W-:Y:S02]  /*a4a0*/  FMUL.FTZ R95, R3.reuse, R95 ;  /* 0x0000005f035f7220 */ /* 0x040fe40000410000 */
[C---:B------:R-:W-:Y:S01]  /*a4b0*/  FMUL.FTZ R96, R132.reuse, R96 ;  /* 0x0000006084607220 */ /* 0x040fe20000410000 */
[----:B------:R-:W5:Y:S01]  /*a4c0*/  MUFU.EX2 R172, R172 ;  /* 0x000000ac00ac7308 */ /* 0x000f620000000800 */
[----:B------:R-:W-:Y:S02]  /*a4d0*/  FMUL.FTZ R97, R132, R97 ;  /* 0x0000006184617220 */ /* 0x000fe40000410000 */
[C---:B------:R-:W-:Y:S01]  /*a4e0*/  FMUL.FTZ R98, R3.reuse, R98 ;  /* 0x0000006203627220 */ /* 0x040fe20000410000 */
[C---:B----4-:R-:W-:Y:S03]  /*a4f0*/  HMMA.16816.F32 R92, R128.reuse, R124, R92 ;  /* 0x0000007c805c723c */ /* 0x050fe6000000185c */
[C---:B------:R-:W-:Y:S01]  /*a500*/  FMUL.FTZ R99, R3.reuse, R99 ;  /* 0x0000006303637220 */ /* 0x040fe20000410000 */
[----:B-1----:R-:W-:Y:S01]  /*a510*/  F2FP.PACK_AB R12, R168, R167 ;  /* 0x000000a7a80c723e */ /* 0x002fe200000000ff */
[----:B------:R-:W-:Y:S01]  /*a520*/  FFMA.FTZ R164, R3, R202, R164 ;  /* 0x000000ca03a47223 */ /* 0x000fe200000100a4 */
[----:B------:R-:W-:Y:S01]  /*a530*/  @P0 IADD3 R3, P4, R192, UR22, RZ ;  /* 0x00000016c0030c10 */ /* 0x000fe2000ff9e0ff */
[----:B------:R-:W-:Y:S02]  /*a540*/  FFMA.FTZ R159, R132, R201, R159 ;  /* 0x000000c9849f7223 */ /* 0x000fe4000001009f */
[----:B------:R-:W-:Y:S01]  /*a550*/  FADD.FTZ R164, R161, R164 ;  /* 0x000000a4a1a47221 */ /* 0x000fe20000010000 */
[----:B------:R-:W-:Y:S01]  /*a560*/  HMMA.16816.F32 R96, R128, R126, R96 ;  /* 0x0000007e8060723c */ /* 0x000fe20000001860 */
[----:B------:R-:W1:Y:S02]  /*a570*/  LDSM.16.MT88.4 R124, [R134+UR4+0x2900] ;  /* 0x00290004867c783b */ /* 0x000e640008004200 */
[----:B------:R-:W-:Y:S02]  /*a580*/  FADD.FTZ R162, R162, R159 ;  /* 0x0000009fa2a27221 */ /* 0x000fe40000010000 */
[----:B------:R-:W-:Y:S02]  /*a590*/  FADD.FTZ R163, R163, R164 ;  /* 0x000000a4a3a37221 */ /* 0x000fe40000010000 */
[----:B------:R-:W-:Y:S02]  /*a5a0*/  FADD.FTZ R157, R157, R162 ;  /* 0x000000a29d9d7221 */ /* 0x000fe40000010000 */
[----:B------:R-:W4:Y:S03]  /*a5b0*/  LDSM.16.MT88.4 R128, [R156+0x2900] ;  /* 0x002900009c80783b */ /* 0x000f260000004200 */
[----:B-----5:R-:W-:Y:S01]  /*a5c0*/  F2FP.PACK_AB R13, R172, R171 ;  /* 0x000000abac0d723e */ /* 0x020fe200000000ff */
[----:B------:R-:W-:Y:S02]  /*a5d0*/  FADD.FTZ R160, R160, R157 ;  /* 0x0000009da0a07221 */ /* 0x000fe40000010000 */
[----:B------:R-:W-:Y:S02]  /*a5e0*/  FADD.FTZ R158, R158, R163 ;  /* 0x000000a39e9e7221 */ /* 0x000fe40000010000 */
[----:B------:R-:W-:Y:S02]  /*a5f0*/  FADD.FTZ R167, R167, R160 ;  /* 0x000000a0a7a77221 */ /* 0x000fe40000010000 */
[C---:B---3--:R-:W-:Y:S05]  /*a600*/  HMMA.16816.F32 R4, R12.reuse, R136, R4 ;  /* 0x000000880c04723c */ /* 0x048fea0000001804 */
        /* <DEDUP_REMOVED lines=11> */
[----:B------:R-:W-:Y:S04]  /*a6c0*/  FADD.FTZ R173, R174, R173 ;  /* 0x000000adaead7221 */ /* 0x000fe80000010000 */
[C---:B------:R-:W-:Y:S08]  /*a6d0*/  HMMA.16816.F32 R108, R12.reuse, R16, R108 ;  /* 0x000000100c6c723c */ /* 0x040ff0000000186c */
[C---:B------:R-:W-:Y:S01]  /*a6e0*/  HMMA.16816.F32 R112, R12.reuse, R18, R112 ;  /* 0x000000120c70723c */ /* 0x040fe20000001870 */
[----:B------:R-:W3:Y:S07]  /*a6f0*/  LDSM.16.MT88.4 R16, [R135+UR4+0x4900] ;  /* 0x004900048710783b */ /* 0x000eee0008004200 */
[C---:B--2---:R-:W-:Y:S08]  /*a700*/  HMMA.16816.F32 R116, R12.reuse, R140, R116 ;  /* 0x0000008c0c74723c */ /* 0x044ff00000001874 */
[C---:B------:R-:W-:Y:S01]  /*a710*/  HMMA.16816.F32 R120, R12.reuse, R142, R120 ;  /* 0x0000008e0c78723c */ /* 0x040fe20000001878 */
[----:B------:R-:W-:Y:S07]  /*a720*/  LDSM.16.MT88.4 R140, [R135+UR4+0x3100] ;  /* 0x00310004878c783b */ /* 0x000fee0008004200 */
        /* <DEDUP_REMOVED lines=9> */
[----:B------:R-:W2:Y:S01]  /*a7c0*/  MUFU.EX2 R149, R149 ;  /* 0x0000009500957308 */ /* 0x000ea20000000800 */
        /* <DEDUP_REMOVED lines=9> */
[----:B------:R-:W1:Y:S03]  /*a860*/  LDSM.16.MT88.4 R124, [R134+UR4+0x4900] ;  /* 0x00490004867c783b */ /* 0x000e660008004200 */
[----:B------:R-:W-:Y:S01]  /*a870*/  FFMA.FTZ R165, R35, c[0x0][0x2d0], -R165 ;  /* 0x0000b40023a57a23 */ /* 0x000fe200000108a5 */
[----:B------:R-:W5:Y:S03]  /*a880*/  MUFU.EX2 R151, R151 ;  /* 0x0000009700977308 */ /* 0x000f660000000800 */
[C---:B----4-:R-:W-:Y:S01]  /*a890*/  HMMA.16816.F32 R60, R12.reuse, R128, R60 ;  /* 0x000000800c3c723c */ /* 0x050fe2000000183c */
[----:B------:R-:W-:Y:S06]  /*a8a0*/  LDSM.16.MT88.4 R24, [R134+UR4+0x1100] ;  /* 0x001100048618783b */ /* 0x000fec0008004200 */
[----:B------:R-:W-:Y:S01]  /*a8b0*/  MUFU.EX2 R152, R152 ;  /* 0x0000009800987308 */ /* 0x000fe20000000800 */
[C---:B------:R-:W-:Y:S01]  /*a8c0*/  HMMA.16816.F32 R64, R12.reuse, R130, R64 ;  /* 0x000000820c40723c */ /* 0x040fe20000001840 */
[----:B------:R-:W4:Y:S07]  /*a8d0*/  LDSM.16.MT88.4 R128, [R156+0x4900] ;  /* 0x004900009c80783b */ /* 0x000f2e0000004200 */
[C---:B---3--:R-:W-:Y:S01]  /*a8e0*/  HMMA.16816.F32 R68, R12.reuse, R16, R68 ;  /* 0x000000100c44723c */ /* 0x048fe20000001844 */
[----:B------:R-:W-:Y:S01]  /*a8f0*/  LDSM.16.MT88.4 R32, [R156+0x1900] ;  /* 0x001900009c20783b */ /* 0x000fe20000004200 */
[----:B------:R-:W3:Y:S06]  /*a900*/  MUFU.EX2 R153, R153 ;  /* 0x0000009900997308 */ /* 0x000eec0000000800 */
[C---:B------:R-:W-:Y:S01]  /*a910*/  HMMA.16816.F32 R72, R12.reuse, R18, R72 ;  /* 0x000000120c48723c */ /* 0x040fe20000001848 */
[----:B------:R-:W2:Y:S03]  /*a920*/  LDSM.16.MT88.4 R16, [R135+UR4+0x1100] ;  /* 0x001100048710783b */ /* 0x000ea60008004200 */
[----:B------:R-:W-:Y:S04]  /*a930*/  MUFU.EX2 R154, R154 ;  /* 0x0000009a009a7308 */ /* 0x000fe80000000800 */
[C---:B------:R-:W-:Y:S06]  /*a940*/  HMMA.16816.F32 R76, R12.reuse, R136, R76 ;  /* 0x000000880c4c723c */ /* 0x040fec000000184c */
[----:B------:R-:W2:Y:S02]  /*a950*/  MUFU.EX2 R155, R155 ;  /* 0x0000009b009b7308 */ /* 0x000ea40000000800 */
[C---:B------:R-:W-:Y:S01]  /*a960*/  HMMA.16816.F32 R80, R12.reuse, R138, R80 ;  /* 0x0000008a0c50723c */ /* 0x040fe20000001850 */
[----:B------:R-:W3:Y:S07]  /*a970*/  LDSM.16.MT88.4 R136, [R156+0x1100] ;  /* 0x001100009c88783b */ /* 0x000eee0000004200 */
[C---:B-1----:R-:W-:Y:S01]  /*a980*/  HMMA.16816.F32 R84, R12.reuse, R124, R84 ;  /* 0x0000007c0c54723c */ /* 0x042fe20000001854 */
[----:B------:R-:W1:Y:S07]  /*a990*/  MUFU.EX2 R166, R166 ;  /* 0x000000a600a67308 */ /* 0x000e6e0000000800 */
[C---:B------:R-:W-:Y:S01]  /*a9a0*/  HMMA.16816.F32 R88, R12.reuse, R126, R88 ;  /* 0x0000007e0c58723c */ /* 0x040fe20000001858 */
[----:B------:R-:W1:Y:S02]  /*a9b0*/  LDSM.16.MT88.4 R124, [R134+UR4+0x3100] ;  /* 0x00310004867c783b */ /* 0x000e640008004200 */
[----:B------:R-:W1:Y:S05]  /*a9c0*/  MUFU.EX2 R212, R165 ;  /* 0x000000a500d47308 */ /* 0x000e6a0000000800 */
[C---:B----4-:R-:W-:Y:S08]  /*a9d0*/  HMMA.16816.F32 R92, R12.reuse, R128, R92 ;  /* 0x000000800c5c723c */ /* 0x050ff0000000185c */
[----:B------:R-:W-:Y:S07]  /*a9e0*/  HMMA.16816.F32 R96, R12, R130, R96 ;  /* 0x000000820c60723c */ /* 0x000fee0000001860 */
[----:B--2---:R-:W-:Y:S01]  /*a9f0*/  F2FP.PACK_AB R12, R149, R148 ;  /* 0x00000094950c723e */ /* 0x004fe200000000ff */
[----:B------:R-:W-:Y:S01]  /*aa00*/  FADD.FTZ R148, R148, R169 ;  /* 0x000000a994947221 */ /* 0x000fe20000010000 */
[----:B-----5:R-:W-:Y:S03]  /*aa10*/  F2FP.PACK_AB R14, R151, R150 ;  /* 0x00000096970e723e */ /* 0x020fe600000000ff */
[----:B---3--:R-:W-:Y:S01]  /*aa20*/  F2FP.PACK_AB R13, R153, R152 ;  /* 0x00000098990d723e */ /* 0x008fe200000000ff */
[----:B------:R-:W-:Y:S01]  /*aa30*/  FADD.FTZ R152, R152, R173 ;  /* 0x000000ad98987221 */ /* 0x000fe20000010000 */
[----:B------:R-:W-:Y:S01]  /*aa40*/  F2FP.PACK_AB R15, R155, R154 ;  /* 0x0000009a9b0f723e */ /* 0x000fe200000000ff */
[----:B------:R-:W-:Y:S02]  /*aa50*/  FADD.FTZ R149, R149, R148 ;  /* 0x0000009495957221 */ /* 0x000fe40000010000 */
[----:B------:R-:W-:Y:S02]  /*aa60*/  FADD.FTZ R153, R153, R152 ;  /* 0x0000009899997221 */ /* 0x000fe40000010000 */
[----:B------:R-:W-:Y:S02]  /*aa70*/  FADD.FTZ R150, R150, R149 ;  /* 0x0000009596967221 */ /* 0x000fe40000010000 */
[C---:B------:R-:W-:Y:S03]  /*aa80*/  HMMA.16816.F32 R4, R12.reuse, R16, R4 ;  /* 0x000000100c04723c */ /* 0x040fe60000001804 */
[----:B------:R-:W-:Y:S02]  /*aa90*/  FADD.FTZ R154, R154, R153 ;  /* 0x000000999a9a7221 */ /* 0x000fe40000010000 */
[----:B------:R-:W-:Y:S02]  /*aaa0*/  FADD.FTZ R150, R151, R150 ;  /* 0x0000009697967221 */ /* 0x000fe40000010000 */
[----:B------:R-:W-:Y:S01]  /*aab0*/  FADD.FTZ R154, R155, R154 ;  /* 0x0000009a9b9a7221 */ /* 0x000fe20000010000 */
[C---:B------:R-:W-:Y:S01]  /*aac0*/  HMMA.16816.F32 R8, R12.reuse, R18, R8 ;  /* 0x000000120c08723c */ /* 0x040fe20000001808 */
[----:B------:R-:W2:Y:S07]  /*aad0*/  LDSM.16.MT88.4 R16, [R156+0x3100] ;  /* 0x003100009c10783b */ /* 0x000eae0000004200 */
[C---:B------:R-:W-:Y:S08]  /*aae0*/  HMMA.16816.F32 R100, R12.reuse, R20, R100 ;  /* 0x000000140c64723c */ /* 0x040ff00000001864 */
[C---:B------:R-:W-:Y:S01]  /*aaf0*/  HMMA.16816.F32 R104, R12.reuse, R22, R104 ;  /* 0x000000160c68723c */ /* 0x040fe20000001868 */
[----:B------:R-:W3:Y:S07]  /*ab00*/  LDSM.16.MT88.4 R20, [R135+UR4+0x5100] ;  /* 0x005100048714783b */ /* 0x000eee0008004200 */
[C---:B------:R-:W-:Y:S08]  /*ab10*/  HMMA.16816.F32 R108, R12.reuse, R24, R108 ;  /* 0x000000180c6c723c */ /* 0x040ff0000000186c */
[C---:B------:R-:W-:Y:S01]  /*ab20*/  HMMA.16816.F32 R112, R12.reuse, R26, R112 ;  /* 0x0000001a0c70723c */ /* 0x040fe20000001870 */
[----:B------:R-:W4:Y:S07]  /*ab30*/  LDSM.16.MT88.4 R24, [R133+0x5100] ;  /* 0x005100008518783b */ /* 0x000f2e0000004200 */
[C---:B------:R-:W-:Y:S08]  /*ab40*/  HMMA.16816.F32 R116, R12.reuse, R136, R116 ;  /* 0x000000880c74723c */ /* 0x040ff00000001874 */
[C---:B------:R-:W-:Y:S01]  /*ab50*/  HMMA.16816.F32 R120, R12.reuse, R138, R120 ;  /* 0x0000008a0c78723c */ /* 0x040fe20000001878 */
[----:B------:R-:W-:Y:S07]  /*ab60*/  LDSM.16.MT88.4 R136, [R135+UR4+0x3900] ;  /* 0x003900048788783b */ /* 0x000fee0008004200 */
[C---:B------:R-:W-:Y:S08]  /*ab70*/  HMMA.16816.F32 R36, R12.reuse, R140, R36 ;  /* 0x0000008c0c24723c */ /* 0x040ff00000001824 */
[C---:B------:R-:W-:Y:S01]  /*ab80*/  HMMA.16816.F32 R40, R12.reuse, R142, R40 ;  /* 0x0000008e0c28723c */ /* 0x040fe20000001828 */
[----:B------:R-:W-:Y:S07]  /*ab90*/  LDSM.16.MT88.4 R140, [R133+0x3900] ;  /* 0x00390000858c783b */ /* 0x000fee0000004200 */
[C---:B------:R-:W-:Y:S08]  /*aba0*/  HMMA.16816.F32 R44, R12.reuse, R144, R44 ;  /* 0x000000900c2c723c */ /* 0x040ff0000000182c */
[C---:B------:R-:W-:Y:S01]  /*abb0*/  HMMA.16816.F32 R48, R12.reuse, R146, R48 ;  /* 0x000000920c30723c */ /* 0x040fe20000001830 */
[----:B------:R-:W-:Y:S07]  /*abc0*/  LDSM.16.MT88.4 R144, [R134+UR4+0x3900] ;  /* 0x003900048690783b */ /* 0x000fee0008004200 */
[C---:B-1----:R-:W-:Y:S08]  /*abd0*/  HMMA.16816.F32 R52, R12.reuse, R124, R52 ;  /* 0x0000007c0c34723c */ /* 0x042ff00000001834 */
[C---:B------:R-:W-:Y:S01]  /*abe0*/  HMMA.16816.F32 R56, R12.reuse, R126, R56 ;  /* 0x0000007e0c38723c */ /* 0x040fe20000001838 */
[----:B------:R-:W1:Y:S07]  /*abf0*/  LDSM.16.MT88.4 R124, [R134+UR4+0x5100] ;  /* 0x00510004867c783b */ /* 0x000e6e0008004200 */
[C---:B--2---:R-:W-:Y:S08]  /*ac00*/  HMMA.16816.F32 R60, R12.reuse, R16, R60 ;  /* 0x000000100c3c723c */ /* 0x044ff0000000183c */
[C---:B------:R-:W-:Y:S01]  /*ac10*/  HMMA.16816.F32 R64, R12.reuse, R18, R64 ;  /* 0x000000120c40723c */ /* 0x040fe20000001840 */
[----:B------:R-:W2:Y:S07]  /*ac20*/  LDSM.16.MT88.4 R16, [R156+0x5100] ;  /* 0x005100009c10783b */ /* 0x000eae0000004200 */
[C---:B---3--:R-:W-:Y:S08]  /*ac30*/  HMMA.16816.F32 R68, R12.reuse, R20, R68 ;  /* 0x000000140c44723c */ /* 0x048ff00000001844 */
[C---:B------:R-:W-:Y:S01]  /*ac40*/  HMMA.16816.F32 R72, R12.reuse, R22, R72 ;  /* 0x000000160c48723c */ /* 0x040fe20000001848 */
[----:B------:R-:W3:Y:S07]  /*ac50*/  LDSM.16.MT88.4 R20, [R135+UR4+0x1900] ;  /* 0x001900048714783b */ /* 0x000eee0008004200 */
[C---:B----4-:R-:W-:Y:S08]  /*ac60*/  HMMA.16816.F32 R76, R12.reuse, R24, R76 ;  /* 0x000000180c4c723c */ /* 0x050ff0000000184c */
[C---:B------:R-:W-:Y:S01]  /*ac70*/  HMMA.16816.F32 R80, R12.reuse, R26, R80 ;  /* 0x0000001a0c50723c */ /* 0x040fe20000001850 */
[----:B------:R-:W4:Y:S07]  /*ac80*/  LDSM.16.MT88.4 R24, [R134+UR4+0x1900] ;  /* 0x001900048618783b */ /* 0x000f2e0008004200 */
[C---:B-1----:R-:W-:Y:S08]  /*ac90*/  HMMA.16816.F32 R84, R12.reuse, R124, R84 ;  /* 0x0000007c0c54723c */ /* 0x042ff00000001854 */
[C---:B------:R-:W-:Y:S08]  /*aca0*/  HMMA.16816.F32 R88, R12.reuse, R126, R88 ;  /* 0x0000007e0c58723c */ /* 0x040ff00000001858 */
[C---:B--2---:R-:W-:Y:S08]  /*acb0*/  HMMA.16816.F32 R92, R12.reuse, R16, R92 ;  /* 0x000000100c5c723c */ /* 0x044ff0000000185c */
[----:B------:R-:W-:Y:S01]  /*acc0*/  HMMA.16816.F32 R96, R12, R18, R96 ;  /* 0x000000120c60723c */ /* 0x000fe20000001860 */
[----:B------:R1:W-:Y:S06]  /*acd0*/  LDSM.16.MT88.4 R16, [R133+0x5900] ;  /* 0x005900008510783b */ /* 0x0003ec0000004200 */
        /* <DEDUP_REMOVED lines=9> */
[C---:B---3--:R-:W-:Y:S01]  /*ad70*/  HMMA.16816.F32 R128, R12.reuse, R20, R4 ;  /* 0x000000140c80723c */ /* 0x048fe20000001804 */
[----:B------:R-:W2:Y:S02]  /*ad80*/  LDSM.16.MT88.4 R4, [R156+0x3900] ;  /* 0x003900009c04783b */ /* 0x000ea40000004200 */
[----:B-1----:R-:W-:Y:S01]  /*ad90*/  MOV R133, R2 ;  /* 0x0000000200857202 */ /* 0x002fe20000000f00 */
[----:B------:R-:W-:Y:S02]  /*ada0*/  FADD.FTZ R211, R211, R210 ;  /* 0x000000d2d3d37221 */ /* 0x000fe40000010000 */
[----:B------:R-:W-:Y:S02]  /*adb0*/  FADD.FTZ R201, R166, R201 ;  /* 0x000000c9a6c97221 */ /* 0x000fe40000010000 */
[C---:B------:R-:W-:Y:S01]  /*adc0*/  HMMA.16816.F32 R124, R12.reuse, R22, R8 ;  /* 0x000000160c7c723c */ /* 0x040fe20000001808 */
[----:B------:R-:W1:Y:S03]  /*add0*/  LDSM.16.MT88.4 R8, [R135+UR4+0x5900] ;  /* 0x005900048708783b */ /* 0x000e660008004200 */
[----:B------:R-:W-:Y:S03]  /*ade0*/  FADD.FTZ R202, R212, R211 ;  /* 0x000000d3d4ca7221 */ /* 0x000fe60000010000 */
[----:B------:R-:W-:Y:S01]  /*adf0*/  @P0 LEA R22, P6, R3, c[0x0][0x1c8], 0x1 ;  /* 0x0000720003160a11 */ /* 0x000fe200078c08ff */
        /* <DEDUP_REMOVED lines=14> */
[----:B------:R-:W2:Y:S07]  /*aee0*/  LDSM.16.MT88.4 R4, [R134+UR4+0x5900] ;  /* 0x005900048604783b */ /* 0x000eae0008004200 */
[C---:B-1----:R-:W-:Y:S07]  /*aef0*/  HMMA.16816.F32 R68, R12.reuse, R8, R68 ;  /* 0x000000080c44723c */ /* 0x042fee0000001844 */
[----:B------:R-:W-:Y:S01]  /*af00*/  @P0 IADD3 R8, P5, R179, UR22, RZ ;  /* 0x00000016b3080c10 */ /* 0x000fe2000ffbe0ff */
[C---:B------:R-:W-:Y:S04]  /*af10*/  HMMA.16816.F32 R72, R12.reuse, R10, R72 ;  /* 0x0000000a0c48723c */ /* 0x040fe80000001848 */
[----:B------:R-:W-:Y:S02]  /*af20*/  @P0 IADD3.X R9, R178, UR23, RZ, P5, !PT ;  /* 0x00000017b2090c10 */ /* 0x000fe4000affe4ff */
[----:B------:R-:W-:Y:S02]  /*af30*/  @P0 IADD3 R28, P5, R192, UR24, RZ ;  /* 0x00000018c01c0c10 */ /* 0x000fe4000ffbe0ff */
[----:B------:R-:W-:Y:S01]  /*af40*/  @P0 IADD3.X R10, R199, UR23, RZ, P4, !PT ;  /* 0x00000017c70a0c10 */ /* 0x000fe2000a7fe4ff */
[C---:B------:R-:W-:Y:S03]  /*af50*/  HMMA.16816.F32 R76, R12.reuse, R16, R76 ;  /* 0x000000100c4c723c */ /* 0x040fe6000000184c */
[C---:B------:R-:W-:Y:S02]  /*af60*/  @P0 LEA R20, P4, R8.reuse, c[0x0][0x1c8], 0x1 ;  /* 0x0000720008140a11 */ /* 0x040fe400078808ff */
[----:B------:R-:W-:Y:S02]  /*af70*/  @P0 LEA.HI.X R23, R3, c[0x0][0x1cc], R10, 0x1, P6 ;  /* 0x0000730003170a11 */ /* 0x000fe400030f0c0a */
[----:B------:R-:W-:Y:S01]  /*af80*/  @P0 LEA.HI.X R21, R8, c[0x0][0x1cc], R9, 0x1, P4 ;  /* 0x0000730008150a11 */ /* 0x000fe200020f0c09 */
[C---:B------:R-:W-:Y:S01]  /*af90*/  HMMA.16816.F32 R80, R12.reuse, R18, R80 ;  /* 0x000000120c50723c */ /* 0x040fe20000001850 */
[----:B------:R-:W1:Y:S03]  /*afa0*/  LDSM.16.MT88.4 R8, [R156+0x5900] ;  /* 0x005900009c08783b */ /* 0x000e660000004200 */
[----:B------:R-:W-:Y:S01]  /*afb0*/  @P0 IADD3 R26, P4, R177, UR22, RZ ;  /* 0x00000016b11a0c10 */ /* 0x000fe2000ff9e0ff */
[----:B------:R-:W-:Y:S02]  /*afc0*/  @UP1 UIADD3.X UR22, UR13, UR23, URZ, UP0, !UPT ;  /* 0x000000170d161290 */ /* 0x000fe400087fe43f */
[----:B------:R-:W-:Y:S01]  /*afd0*/  UISETP.GE.AND UP0, UPT, UR15, 0x1, UPT ;  /* 0x000000010f00788c */ /* 0x000fe2000bf06270 */
[----:B------:R-:W-:Y:S01]  /*afe0*/  @P0 LEA R24, P6, R26, c[0x0][0x1c8], 0x1 ;  /* 0x000072001a180a11 */ /* 0x000fe200078c08ff */
[C---:B--2---:R-:W-:Y:S01]  /*aff0*/  HMMA.16816.F32 R84, R12.reuse, R4, R84 ;  /* 0x000000040c54723c */ /* 0x044fe20000001854 */
[----:B------:R-:W-:Y:S02]  /*b000*/  UISETP.GE.AND UP1, UPT, UR5, 0x1, UPT ;  /* 0x000000010500788c */ /* 0x000fe4000bf26270 */
[----:B------:R-:W-:Y:S01]  /*b010*/  USEL UR15, UR25, URZ, !UP0 ;  /* 0x0000003f190f7287 */ /* 0x000fe2000c000000 */
[----:B------:R-:W-:Y:S01]  /*b020*/  @P0 IADD3.X R3, R176, UR23, RZ, P4, !PT ;  /* 0x00000017b0030c10 */ /* 0x000fe2000a7fe4ff */
[----:B------:R-:W-:Y:S01]  /*b030*/  UISETP.GT.AND UP0, UPT, UR21, UR20, UPT ;  /* 0x000000141500728c */ /* 0x000fe2000bf04270 */
[----:B------:R-:W-:Y:S01]  /*b040*/  @P0 LEA R16, P4, R28, c[0x0][0x1c8], 0x1 ;  /* 0x000072001c100a11 */ /* 0x000fe200078808ff */
[----:B------:R-:W-:Y:S01]  /*b050*/  UIADD3 UR21, UR5, 0x1, URZ ;  /* 0x0000000105157890 */ /* 0x000fe2000fffe03f */
[----:B------:R-:W-:Y:S01]  /*b060*/  @P0 IADD3.X R17, R199, UR22, RZ, P5, !PT ;  /* 0x00000016c7110c10 */ /* 0x000fe2000affe4ff */
[C---:B------:R-:W-:Y:S02]  /*b070*/  HMMA.16816.F32 R88, R12.reuse, R6, R88 ;  /* 0x000000060c58723c */ /* 0x040fe40000001858 */
[----:B------:R-:W-:Y:S01]  /*b080*/  USEL UR5, UR21, URZ, !UP1 ;  /* 0x0000003f15057287 */ /* 0x000fe2000c800000 */
[----:B------:R-:W-:Y:S02]  /*b090*/  @P0 LEA.HI.X R25, R26, c[0x0][0x1cc], R3, 0x1, P6 ;  /* 0x000073001a190a11 */ /* 0x000fe400030f0c03 */
[----:B------:R-:W-:Y:S01]  /*b0a0*/  MOV R26, UR15 ;  /* 0x0000000f001a7c02 */ /* 0x000fe20008000f00 */
[----:B------:R-:W-:Y:S01]  /*b0b0*/  UMOV UR21, UR17 ;  /* 0x0000001100157c82 */ /* 0x000fe20008000000 */
[----:B------:R-:W-:Y:S02]  /*b0c0*/  @P0 LEA.HI.X R17, R28, c[0x0][0x1cc], R17, 0x1, P4 ;  /* 0x000073001c110a11 */ /* 0x000fe400020f0c11 */
[----:B------:R-:W-:Y:S03]  /*b0d0*/  @P0 IADD3 R3, P4, R179, UR24, RZ ;  /* 0x00000018b3030c10 */ /* 0x000fe6000ff9e0ff */
[----:B------:R-:W-:Y:S01]  /*b0e0*/  @P0 IMAD R29, R26, 0x3000, R189 ;  /* 0x000030001a1d0824 */ /* 0x000fe200078e02bd */
[----:B------:R-:W-:Y:S02]  /*b0f0*/  @P0 LEA R18, P6, R3, c[0x0][0x1c8], 0x1 ;  /* 0x0000720003120a11 */ /* 0x000fe400078c08ff */
[----:B------:R-:W-:Y:S02]  /*b100*/  @P0 IADD3.X R28, R178, UR22, RZ, P4, !PT ;  /* 0x00000016b21c0c10 */ /* 0x000fe4000a7fe4ff */
[----:B------:R-:W-:Y:S02]  /*b110*/  @P0 IADD3 R27, P5, R177, UR24, RZ ;  /* 0x00000018b11b0c10 */ /* 0x000fe4000ffbe0ff */
[----:B------:R-:W-:Y:S02]  /*b120*/  @P0 LEA.HI.X R19, R3, c[0x0][0x1cc], R28, 0x1, P6 ;  /* 0x0000730003130a11 */ /* 0x000fe400030f0c1c */
[----:B------:R-:W-:Y:S02]  /*b130*/  @P0 SHF.L.U32 R3, R29, 0x1, RZ ;  /* 0x000000011d030819 */ /* 0x000fe400000006ff */
[C---:B------:R-:W-:Y:S01]  /*b140*/  @P0 LEA R26, P4, R27.reuse, c[0x0][0x1c8], 0x1 ;  /* 0x000072001b1a0a11 */ /* 0x040fe200078808ff */
[C---:B-1----:R-:W-:Y:S02]  /*b150*/  HMMA.16816.F32 R92, R12.reuse, R8, R92 ;  /* 0x000000080c5c723c */ /* 0x042fe4000000185c */
[----:B------:R-:W-:Y:S01]  /*b160*/  @!PT LDS RZ, [RZ] ;  /* 0x00000000fffff984 */ /* 0x000fe20000000800 */
[----:B------:R-:W-:Y:S01]  /*b170*/  @!PT LDS RZ, [RZ] ;  /* 0x00000000fffff984 */ /* 0x000fe20000000800 */
[----:B------:R-:W-:Y:S01]  /*b180*/  @!PT LDS RZ, [RZ] ;  /* 0x00000000fffff984 */ /* 0x000fe20000000800 */
[----:B------:R1:W-:Y:S01]  /*b190*/  @P0 LDGSTS.E.BYPASS.LTC128B.128 [R3+0xc100], [R22.64], !P3 ;  /* 0x0c10000016030fae */ /* 0x0003e2000d901d52 */
[----:B------:R-:W-:Y:S04]  /*b1a0*/  @P0 IADD3.X R30, R176, UR22, RZ, P5, !PT ;  /* 0x00000016b01e0c10 */ /* 0x000fe8000affe4ff */
[----:B------:R-:W-:Y:S01]  /*b1b0*/  @P0 LEA.HI.X R27, R27, c[0x0][0x1cc], R30, 0x1, P4 ;  /* 0x000073001b1b0a11 */ /* 0x000fe200020f0c1e */
[----:B------:R-:W-:Y:S02]  /*b1c0*/  HMMA.16816.F32 R96, R12, R10, R96 ;  /* 0x0000000a0c60723c */ /* 0x000fe40000001860 */
        /* <DEDUP_REMOVED lines=9> */
.L_x_818:
[----:B------:R-:W-:-:S06]  /*b260*/  UISETP.GE.AND UP0, UPT, UR17, UR10, UPT ;  /* 0x0000000a1100728c */ /* 0x000fcc000bf06270 */
[----:B------:R-:W-:-:S13]  /*b270*/  PLOP3.LUT P0, PT, PT, PT, UP0, 0x80, 0x0 ;  /* 0x000000000000781c */ /* 0x000fda0003f0f008 */
[----:B------:R-:W-:Y:S05]  /*b280*/  @!P0 BRA `(.L_x_820) ;  /* 0x0000369000008947 */ /* 0x000fea0003800000 */
[----:B------:R-:W-:Y:S01]  /*b290*/  PLOP3.LUT P5, PT, PT, PT, UP3, 0x80, 0x0 ;  /* 0x000000000000781c */ /* 0x000fe20003faf038 */
[----:B------:R-:W-:Y:S01]  /*b2a0*/  IMAD.MOV.U32 R133, RZ, RZ, 0x40 ;  /* 0x00000040ff857424 */ /* 0x000fe200078e00ff */
[----:B------:R-:W-:Y:S01]  /*b2b0*/  PLOP3.LUT P4, PT, PT, PT, UP3, 0x80, 0x0 ;  /* 0x000000000000781c */ /* 0x000fe20003f8f038 */
[----:B------:R-:W-:Y:S01]  /*b2c0*/  IMAD.MOV.U32 R3, RZ, RZ, R0 ;  /* 0x000000ffff037224 */ /* 0x000fe200078e0000 */
[----:B------:R-:W-:Y:S01]  /*b2d0*/  LOP3.LUT P0, RZ, R203, 0x4, RZ, 0xc0, !PT ;  /* 0x00000004cbff7812 */ /* 0x000fe2000780c0ff */
[----:B------:R-:W-:Y:S01]  /*b2e0*/  IMAD.MOV.U32 R132, RZ, RZ, R2 ;  /* 0x000000ffff847224 */ /* 0x000fe200078e0002 */
[C---:B------:R-:W-:Y:S01]  /*b2f0*/  IADD3 R203, P6, R190.reuse, 0x40, RZ ;  /* 0x00000040becb7810 */ /* 0x040fe20007fde0ff */
[----:B------:R-:W-:Y:S01]  /*b300*/  ULDC.64 UR8, c[0x0][0x208] ;  /* 0x0000820000087ab9 */ /* 0x000fe20000000a00 */
[----:B------:R-:W-:Y:S02]  /*b310*/  SEL R133, R133, 0xffffffc0, !P0 ;  /* 0xffffffc085857807 */ /* 0x000fe40004000000 */
[----:B------:R-:W-:Y:S01]  /*b320*/  IADD3 R210, P0, R190, 0x80, RZ ;  /* 0x00000080bed27810 */ /* 0x000fe20007f1e0ff */
[----:B------:R-:W-:Y:S01]  /*b330*/  IMAD.X R211, RZ, RZ, R195, P6 ;  /* 0x000000ffffd37224 */ /* 0x000fe200030e06c3 */
[----:B------:R-:W-:Y:S01]  /*b340*/  IADD3 R206, P6, R192, 0x80, RZ ;  /* 0x00000080c0ce7810 */ /* 0x000fe20007fde0ff */
[----:B------:R-:W-:Y:S01]  /*b350*/  @P5 IMAD.HI.U32 R204, R196, c[0x0][0x2c8], RZ ;  /* 0x0000b200c4cc5a27 */ /* 0x000fe200078e00ff */
[----:B------:R-:W-:-:S03]  /*b360*/  IADD3 R208, P5, R192, 0x40, RZ ;  /* 0x00000040c0d07810 */ /* 0x000fc60007fbe0ff */
[----:B------:R-:W-:Y:S01]  /*b370*/  IMAD.X R209, RZ, RZ, R195, P0 ;  /* 0x000000ffffd17224 */ /* 0x000fe200000e06c3 */
[----:B------:R-:W-:Y:S01]  /*b380*/  @P4 SHF.R.U32.HI R204, RZ, c[0x0][0x2cc], R204 ;  /* 0x0000b300ffcc4a19 */ /* 0x000fe200000116cc */
[--C-:B------:R-:W-:Y:S02]  /*b390*/  IMAD.X R207, RZ, RZ, R199.reuse, P5 ;  /* 0x000000ffffcf7224 */ /* 0x100fe400028e06c7 */
[----:B------:R-:W-:Y:S02]  /*b3a0*/  IMAD.X R205, RZ, RZ, R199, P6 ;  /* 0x000000ffffcd7224 */ /* 0x000fe400030e06c7 */
.L_x_829:
[----:B------:R-:W-:Y:S04]  /*b3b0*/  DEPBAR.LE SB0, 0x2 ;  /* 0x000080800000791a */ /* 0x000fe80000000000 */
[----:B------:R-:W-:Y:S01]  /*b3c0*/  BAR.SYNC.DEFER_BLOCKING 0x0 ;  /* 0x0000000000007b1d */ /* 0x000fe20000010000 */
[----:B------:R-:W-:Y:S01]  /*b3d0*/  UIMAD UR4, UR5, 0x6000, URZ ;  /* 0x00006000050478a4 */ /* 0x000fe2000f8e023f */
[----:B------:R-:W-:Y:S01]  /*b3e0*/  IMAD.U32 R29, RZ, RZ, UR15 ;  /* 0x0000000fff1d7e24 */ /* 0x000fe2000f8e00ff */
[----:B------:R-:W-:Y:S06]  /*b3f0*/  UISETP.GE.AND UP1, UPT, UR10, UR17, UPT ;  /* 0x000000110a00728c */ /* 0x000fec000bf26270 */
[----:B------:R-:W-:Y:S05]  /*b400*/  PLOP3.LUT P0, PT, PT, PT, UP1, 0x80, 0x0 ;  /* 0x000000000000781c */ /* 0x000fea0003f0f018 */
[----:B------:R-:W-:Y:S04]  /*b410*/  @!UP1 UIADD3 UR7, UR17, -0x1, URZ ;  /* 0xffffffff11079890 */ /* 0x000fe8000fffe03f */
[----:B------:R-:W-:Y:S02]  /*b420*/  @!UP1 USHF.R.S32.HI UR6, URZ, 0x1f, UR7 ;  /* 0x0000001f3f069899 */ /* 0x000fe40008011407 */
[----:B------:R-:W-:Y:S02]  /*b430*/  @!UP1 UIMAD.WIDE.U32 UR20, UR7, UR8, URZ ;  /* 0x00000008071492a5 */ /* 0x000fe4000f8e003f */
[----:B------:R-:W-:Y:S01]  /*b440*/  @!UP1 UIMAD UR6, UR6, UR8, URZ ;  /* 0x00000008060692a4 */ /* 0x000fe2000f8e023f */
[----:B------:R-:W-:Y:S01]  /*b450*/  @!P0 IMAD R168, R29, 0x6000, R200 ;  /* 0x000060001da88824 */ /* 0x000fe200078e02c8 */
[----:B------:R-:W-:Y:S02]  /*b460*/  LDSM.16.M88.4 R32, [R186] ;  /* 0x00000000ba20783b */ /* 0x000fe40000000200 */
        /* <DEDUP_REMOVED lines=11> */
[----:B------:R-:W4:Y:S05]  /*b520*/  LDSM.16.M88.4 R136, [R184+UR4+0xd900] ;  /* 0x00d90004b888783b */ /* 0x000f2a0008000200 */
[----:B------:R-:W-:Y:S01]  /*b530*/  LDSM.16.M88.4 R140, [R182] ;  /* 0x00000000b68c783b */ /* 0x000fe20000000200 */
[C---:B-1----:R-:W-:Y:S07]  /*b540*/  HMMA.16816.F32 R4, R32.reuse, R8, RZ ;  /* 0x000000082004723c */ /* 0x042fee00000018ff */
[----:B------:R-:W-:Y:S02]  /*b550*/  @!P0 IADD3.X R9, R195, UR6, RZ, P5, !PT ;  /* 0x00000006c3098c10 */ /* 0x000fe4000affe4ff */
[C---:B------:R-:W-:Y:S03]  /*b560*/  @!P0 LEA R170, P5, R13.reuse, c[0x0][0x1f8], 0x1 ;  /* 0x00007e000daa8a11 */ /* 0x040fe600078a08ff */
[----:B------:R-:W-:Y:S02]  /*b570*/  @!P0 LEA.HI.X R173, R0, c[0x0][0x1fc], R9, 0x1, P4 ;  /* 0x00007f0000ad8a11 */ /* 0x000fe400020f0c09 */
[C---:B------:R-:W-:Y:S01]  /*b580*/  HMMA.16816.F32 R8, R32.reuse, R10, RZ ;  /* 0x0000000a2008723c */ /* 0x040fe200000018ff */
[----:B------:R-:W-:Y:S02]  /*b590*/  @!P0 LEA.HI.X R171, R13, c[0x0][0x1fc], R12, 0x1, P5 ;  /* 0x00007f000dab8a11 */ /* 0x000fe400028f0c0c */
[----:B------:R-:W-:Y:S02]  /*b5a0*/  IADD3 R0, R184, UR4, RZ ;  /* 0x00000004b8007c10 */ /* 0x000fe4000fffe0ff */
[----:B------:R-:W-:Y:S01]  /*b5b0*/  @!P0 IADD3 R2, P4, R210, UR7, RZ ;  /* 0x00000007d2028c10 */ /* 0x000fe2000ff9e0ff */
[----:B------:R-:W-:Y:S02]  /*b5c0*/  @!UP1 UIADD3 UR7, UP0, UR12, UR7, URZ ;  /* 0x000000070c079290 */ /* 0x000fe4000ff1e03f */
[C---:B--2---:R-:W-:Y:S01]  /*b5d0*/  HMMA.16816.F32 R12, R32.reuse, R16, RZ ;  /* 0x00000010200c723c */ /* 0x044fe200000018ff */
[--C-:B------:R-:W-:Y:S03]  /*b5e0*/  IMAD.IADD R188, R185, 0x1, R0.reuse ;  /* 0x00000001b9bc7824 */ /* 0x100fe600078e0200 */
[C---:B------:R-:W-:Y:S01]  /*b5f0*/  @!P0 LEA R178, P5, R2.reuse, c[0x0][0x1f8], 0x1 ;  /* 0x00007e0002b28a11 */ /* 0x040fe200078a08ff */
[----:B------:R-:W-:Y:S01]  /*b600*/  IMAD.IADD R0, R133, 0x1, R0 ;  /* 0x0000000185007824 */ /* 0x000fe200078e0200 */
[----:B------:R-:W1:Y:S01]  /*b610*/  LDSM.16.M88.4 R144, [R188+0xc100] ;  /* 0x00c10000bc90783b */ /* 0x000e620000000200 */
[----:B------:R-:W-:Y:S01]  /*b620*/  @!P0 IADD3.X R21, R209, UR6, RZ, P4, !PT ;  /* 0x00000006d1158c10 */ /* 0x000fe2000a7fe4ff */
[C---:B------:R-:W-:Y:S01]  /*b630*/  HMMA.16816.F32 R16, R32.reuse, R18, RZ ;  /* 0x000000122010723c */ /* 0x040fe200000018ff */
[----:B------:R-:W-:Y:S02]  /*b640*/  @!UP1 UIADD3.X UR6, UR11, UR6, URZ, UP0, !UPT ;  /* 0x000000060b069290 */ /* 0x000fe400087fe43f */
[----:B------:R-:W-:Y:S01]  /*b650*/  LDSM.16.M88.4 R156, [R188+0xd900] ;  /* 0x00d90000bc9c783b */ /* 0x000fe20000000200 */
[----:B------:R-:W-:Y:S01]  /*b660*/  @!P0 LEA.HI.X R179, R2, c[0x0][0x1fc], R21, 0x1, P5 ;  /* 0x00007f0002b38a11 */ /* 0x000fe200028f0c15 */
[----:B------:R-:W-:Y:S01]  /*b670*/  UISETP.GE.AND UP0, UPT, UR15, 0x1, UPT ;  /* 0x000000010f00788c */ /* 0x000fe2000bf06270 */
[----:B------:R-:W-:Y:S02]  /*b680*/  @!P0 IADD3 R30, P6, R190, UR7, RZ ;  /* 0x00000007be1e8c10 */ /* 0x000fe4000ffde0ff */
[C---:B---3--:R-:W-:Y:S01]  /*b690*/  HMMA.16816.F32 R20, R32.reuse, R24, RZ ;  /* 0x000000182014723c */ /* 0x048fe200000018ff */
[----:B------:R-:W-:Y:S03]  /*b6a0*/  @!P0 IADD3 R153, P4, R210, UR7, RZ ;  /* 0x00000007d2998c10 */ /* 0x000fe6000ff9e0ff */
[----:B------:R-:W-:Y:S02]  /*b6b0*/  @!P0 IADD3.X R149, R195, UR6, RZ, P6, !PT ;  /* 0x00000006c3958c10 */ /* 0x000fe4000b7fe4ff */
[C---:B------:R-:W-:Y:S02]  /*b6c0*/  @!P0 LEA R212, P6, R30.reuse, c[0x0][0x1f8], 0x1 ;  /* 0x00007e001ed48a11 */ /* 0x040fe400078c08ff */
[C---:B------:R-:W-:Y:S01]  /*b6d0*/  HMMA.16816.F32 R24, R32.reuse, R26, RZ ;  /* 0x0000001a2018723c */ /* 0x040fe200000018ff */
[----:B------:R-:W-:Y:S03]  /*b6e0*/  @!P0 IADD3 R2, P5, R203, UR7, RZ ;  /* 0x00000007cb028c10 */ /* 0x000fe6000ffbe0ff */
[----:B------:R-:W-:Y:S02]  /*b6f0*/  @!P0 LEA.HI.X R213, R30, c[0x0][0x1fc], R149, 0x1, P6 ;  /* 0x00007f001ed58a11 */ /* 0x000fe400030f0c95 */
[----:B------:R-:W2:Y:S01]  /*b700*/  LDSM.16.M88.4 R148, [R188+0xc900] ;  /* 0x00c90000bc94783b */ /* 0x000ea20000000200 */
[----:B------:R-:W-:Y:S02]  /*b710*/  @!P0 IADD3.X R31, R211, UR6, RZ, P5, !PT ;  /* 0x00000006d31f8c10 */ /* 0x000fe4000affe4ff */
[C---:B------:R-:W-:Y:S03]  /*b720*/  @!P0 LEA R176, P5, R2.reuse, c[0x0][0x1f8], 0x1 ;  /* 0x00007e0002b08a11 */ /* 0x040fe600078a08ff */
[----:B------:R-:W-:Y:S01]  /*b730*/  @!P0 IADD3.X R28, R209, UR6, RZ, P4, !PT ;  /* 0x00000006d11c8c10 */ /* 0x000fe2000a7fe4ff */
[----:B------:R-:W-:Y:S01]  /*b740*/  USHF.L.U32 UR6, UR17, 0x6, URZ ;  /* 0x0000000611067899 */ /* 0x000fe2000800063f */
[----:B------:R-:W-:Y:S02]  /*b750*/  @!P0 LEA R174, P4, R153, c[0x0][0x1f8], 0x1 ;  /* 0x00007e0099ae8a11 */ /* 0x000fe400078808ff */
[----:B------:R-:W-:Y:S01]  /*b760*/  @!P0 LEA.HI.X R177, R2, c[0x0][0x1fc], R31, 0x1, P5 ;  /* 0x00007f0002b18a11 */ /* 0x000fe200028f0c1f */
[----:B------:R-:W-:Y:S01]  /*b770*/  IMAD.IADD R2, R133, 0x1, R188 ;  /* 0x0000000185027824 */ /* 0x000fe200078e02bc */
[----:B------:R-:W-:Y:S02]  /*b780*/  @!P0 LEA.HI.X R175, R153, c[0x0][0x1fc], R28, 0x1, P4 ;  /* 0x00007f0099af8a11 */ /* 0x000fe400020f0c1c */
[C---:B----4-:R-:W-:Y:S01]  /*b790*/  HMMA.16816.F32 R28, R32.reuse, R136, RZ ;  /* 0x00000088201c723c */ /* 0x050fe200000018ff */
[----:B------:R-:W3:Y:S05]  /*b7a0*/  LDSM.16.M88.4 R152, [R188+0xd100] ;  /* 0x00d10000bc98783b */ /* 0x000eea0000000200 */
[----:B------:R-:W-:Y:S01]  /*b7b0*/  @!PT LDS RZ, [RZ] ;  /* 0x00000000fffff984 */ /* 0x000fe20000000800 */
[----:B------:R-:W-:Y:S01]  /*b7c0*/  @!PT LDS RZ, [RZ] ;  /* 0x00000000fffff984 */ /* 0x000fe20000000800 */
[----:B------:R-:W-:Y:S01]  /*b7d0*/  @!PT LDS RZ, [RZ] ;  /* 0x00000000fffff984 */ /* 0x000fe20000000800 */
[----:B------:R4:W-:Y:S02]  /*b7e0*/  @!P0 LDGSTS.E.BYPASS.LTC128B.128 [R168], [R172.64], !P3 ;  /* 0x00000000aca88fae */ /* 0x0009e4000d901d52 */
[----:B------:R-:W-:Y:S03]  /*b7f0*/  HMMA.16816.F32 R32, R32, R138, RZ ;  /* 0x0000008a2020723c */ /* 0x000fe600000018ff */
[----:B------:R4:W-:Y:S05]  /*b800*/  @!P0 LDGSTS.E.BYPASS.LTC128B.128 [R168+0x2000], [R170.64], !P2 ;  /* 0x02000000aaa88fae */ /* 0x0009ea000d101d52 */
[C---:B-1----:R-:W-:Y:S01]  /*b810*/  HMMA.16816.F32 R4, R140.reuse, R144, R4 ;  /* 0x000000908c04723c */ /* 0x042fe20000001804 */
[----:B------:R4:W-:Y:S05]  /*b820*/  @!P0 LDGSTS.E.BYPASS.LTC128B.128 [R168+0x4000], [R178.64], !P1 ;  /* 0x04000000b2a88fae */ /* 0x0009ea000c901d52 */
[----:B------:R4:W-:Y:S02]  /*b830*/  @!P0 LDGSTS.E.BYPASS.LTC128B.128 [R168+0x1000], [R212.64], !P3 ;  /* 0x01000000d4a88fae */ /* 0x0009e4000d901d52 */
[C---:B------:R-:W-:Y:S03]  /*b840*/  HMMA.16816.F32 R8, R140.reuse, R146, R8 ;  /* 0x000000928c08723c */ /* 0x040fe60000001808 */
[----:B------:R4:W-:Y:S05]  /*b850*/  @!P0 LDGSTS.E.BYPASS.LTC128B.128 [R168+0x3000], [R176.64], !P2 ;  /* 0x03000000b0a88fae */ /* 0x0009ea000d101d52 */
[C---:B--2---:R-:W-:Y:S01]  /*b860*/  HMMA.16816.F32 R12, R140.reuse, R148, R12 ;  /* 0x000000948c0c723c */ /* 0x044fe2000000180c */
[----:B------:R4:W-:Y:S01]  /*b870*/  @!P0 LDGSTS.E.BYPASS.LTC128B.128 [R168+0x5000], [R174.64], !P1 ;  /* 0x05000000aea88fae */ /* 0x0009e2000c901d52 */
[----:B------:R-:W-:Y:S04]  /*b880*/  PLOP3.LUT P0, PT, PT, PT, UP3, 0x80, 0x0 ;  /* 0x000000000000781c */ /* 0x000fe80003f0f038 */
[----:B------:R-:W-:Y:S02]  /*b890*/  LDSM.16.M88.4 R160, [R181] ;  /* 0x00000000b5a0783b */ /* 0x000fe40000000200 */
[C---:B------:R-:W-:Y:S03]  /*b8a0*/  HMMA.16816.F32 R16, R140.reuse, R150, R16 ;  /* 0x000000968c10723c */ /* 0x040fe60000001810 */
[----:B------:R-:W1:Y:S05]  /*b8b0*/  LDSM.16.M88.4 R164, [R0+0xc100] ;  /* 0x00c1000000a4783b */ /* 0x000e6a0000000200 */
[C---:B---3--:R-:W-:Y:S01]  /*b8c0*/  HMMA.16816.F32 R20, R140.reuse, R152, R20 ;  /* 0x000000988c14723c */ /* 0x048fe20000001814 */
[----:B------:R-:W2:Y:S05]  /*b8d0*/  LDSM.16.M88.4 R136, [R0+0xc900] ;  /* 0x00c900000088783b */ /* 0x000eaa0000000200 */
[----:B------:R-:W3:Y:S02]  /*b8e0*/  LDSM.16.M88.4 R144, [R0+0xd100] ;  /* 0x00d100000090783b */ /* 0x000ee40000000200 */
[C---:B------:R-:W-:Y:S03]  /*b8f0*/  HMMA.16816.F32 R24, R140.reuse, R154, R24 ;  /* 0x0000009a8c18723c */ /* 0x040fe60000001818 */
[----:B------:R-:W5:Y:S05]  /*b900*/  LDSM.16.M88.4 R148, [R0+0xd900] ;  /* 0x00d900000094783b */ /* 0x000f6a0000000200 */
[C---:B------:R-:W-:Y:S01]  /*b910*/  HMMA.16816.F32 R28, R140.reuse, R156, R28 ;  /* 0x0000009c8c1c723c */ /* 0x040fe2000000181c */
[----:B----4-:R-:W-:Y:S05]  /*b920*/  LDSM.16.M88.4 R168, [R180] ;  /* 0x00000000b4a8783b */ /* 0x010fea0000000200 */
[----:B------:R-:W4:Y:S02]  /*b930*/  LDSM.16.M88.4 R172, [R2+0xc100] ;  /* 0x00c1000002ac783b */ /* 0x000f240000000200 */
[----:B------:R-:W-:Y:S03]  /*b940*/  HMMA.16816.F32 R32, R140, R158, R32 ;  /* 0x0000009e8c20723c */ /* 0x000fe60000001820 */
[----:B------:R-:W3:Y:S05]  /*b950*/  LDSM.16.M88.4 R176, [R2+0xc900] ;  /* 0x00c9000002b0783b */ /* 0x000eea0000000200 */
[----:B------:R-:W4:Y:S01]  /*b960*/  LDSM.16.M88.4 R140, [R2+0xd100] ;  /* 0x00d10000028c783b */ /* 0x000f220000000200 */
[C---:B-1----:R-:W-:Y:S04]  /*b970*/  HMMA.16816.F32 R4, R160.reuse, R164, R4 ;  /* 0x000000a4a004723c */ /* 0x042fe80000001804 */
[----:B------:R-:W-:Y:S05]  /*b980*/  LDSM.16.M88.4 R152, [R184+UR4+0xe900] ;  /* 0x00e90004b898783b */ /* 0x000fea0008000200 */
[----:B------:R-:W-:Y:S01]  /*b990*/  LDSM.16.M88.4 R156, [R184+UR4+0xf100] ;  /* 0x00f10004b89c783b */ /* 0x000fe20008000200 */
[C---:B------:R-:W-:Y:S04]  /*b9a0*/  HMMA.16816.F32 R8, R160.reuse, R166, R8 ;  /* 0x000000a6a008723c */ /* 0x040fe80000001808 */
[----:B------:R-:W-:Y:S04]  /*b9b0*/  LDSM.16.M88.4 R164, [R188+0xe100] ;  /* 0x00e10000bca4783b */ /* 0x000fe80000000200 */
[C---:B--2---:R-:W-:Y:S01]  /*b9c0*/  HMMA.16816.F32 R12, R160.reuse, R136, R12 ;  /* 0x00000088a00c723c */ /* 0x044fe2000000180c */
[----:B------:R-:W0:Y:S07]  /*b9d0*/  LDGDEPBAR ;  /* 0x00000000000079af */ /* 0x000e2e0000000000 */
[C---:B------:R-:W-:Y:S01]  /*b9e0*/  HMMA.16816.F32 R16, R160.reuse, R138, R16 ;  /* 0x0000008aa010723c */ /* 0x040fe20000001810 */
[----:B------:R-:W1:Y:S07]  /*b9f0*/  LDSM.16.M88.4 R136, [R2+0xd900] ;  /* 0x00d900000288783b */ /* 0x000e6e0000000200 */
[C---:B---3--:R-:W-:Y:S08]  /*ba00*/  HMMA.16816.F32 R20, R160.reuse, R144, R20 ;  /* 0x00000090a014723c */ /* 0x048ff00000001814 */
[C---:B------:R-:W-:Y:S01]  /*ba10*/  HMMA.16816.F32 R24, R160.reuse, R146, R24 ;  /* 0x00000092a018723c */ /* 0x040fe20000001818 */
[----:B------:R-:W-:Y:S07]  /*ba20*/  LDSM.16.M88.4 R144, [R186+0x4000] ;  /* 0x00400000ba90783b */ /* 0x000fee0000000200 */
[C---:B-----5:R-:W-:Y:S08]  /*ba30*/  HMMA.16816.F32 R28, R160.reuse, R148, R28 ;  /* 0x00000094a01c723c */ /* 0x060ff0000000181c */
[----:B------:R-:W-:Y:S01]  /*ba40*/  HMMA.16816.F32 R32, R160, R150, R32 ;  /* 0x00000096a020723c */ /* 0x000fe20000001820 */
[----:B------:R-:W2:Y:S05]  /*ba50*/  LDSM.16.M88.4 R148, [R184+UR4+0xe100] ;  /* 0x00e10004b894783b */ /* 0x000eaa0008000200 */
[----:B------:R-:W3:Y:S02]  /*ba60*/  LDSM.16.M88.4 R160, [R184+UR4+0xf900] ;  /* 0x00f90004b8a0783b */ /* 0x000ee40008000200 */
[C---:B----4-:R-:W-:Y:S08]  /*ba70*/  HMMA.16816.F32 R4, R168.reuse, R172, R4 ;  /* 0x000000aca804723c */ /* 0x050ff00000001804 */
[C---:B------:R-:W-:Y:S01]  /*ba80*/  HMMA.16816.F32 R8, R168.reuse, R174, R8 ;  /* 0x000000aea808723c */ /* 0x040fe20000001808 */
[----:B------:R-:W-:Y:S07]  /*ba90*/  LDSM.16.M88.4 R172, [R182+0x8000] ;  /* 0x00800000b6ac783b */ /* 0x000fee0000000200 */
[C---:B------:R-:W-:Y:S08]  /*baa0*/  HMMA.16816.F32 R12, R168.reuse, R176, R12 ;  /* 0x000000b0a80c723c */ /* 0x040ff0000000180c */
[C---:B------:R-:W-:Y:S01]  /*bab0*/  HMMA.16816.F32 R16, R168.reuse, R178, R16 ;  /* 0x000000b2a810723c */ /* 0x040fe20000001810 */
[----:B------:R-:W-:Y:S07]  /*bac0*/  LDSM.16.M88.4 R176, [R188+0x10100] ;  /* 0x01010000bcb0783b */ /* 0x000fee0000000200 */
[C---:B------:R-:W-:Y:S08]  /*bad0*/  HMMA.16816.F32 R20, R168.reuse, R140, R20 ;  /* 0x0000008ca814723c */ /* 0x040ff00000001814 */
[C---:B------:R-:W-:Y:S01]  /*bae0*/  HMMA.16816.F32 R24, R168.reuse, R142, R24 ;  /* 0x0000008ea818723c */ /* 0x040fe20000001818 */
[----:B------:R-:W4:Y:S07]  /*baf0*/  LDSM.16.M88.4 R140, [R182+0x4000] ;  /* 0x00400000b68c783b */ /* 0x000f2e0000000200 */
[C---:B-1----:R-:W-:Y:S08]  /*bb00*/  HMMA.16816.F32 R28, R168.reuse, R136, R28 ;  /* 0x00000088a81c723c */ /* 0x042ff0000000181c */
[----:B------:R-:W-:Y:S01]  /*bb10*/  HMMA.16816.F32 R32, R168, R138, R32 ;  /* 0x0000008aa820723c */ /* 0x000fe20000001820 */
[----:B------:R-:W1:Y:S05]  /*bb20*/  LDSM.16.M88.4 R136, [R188+0xe900] ;  /* 0x00e90000bc88783b */ /* 0x000e6a0000000200 */
[----:B------:R-:W-:Y:S02]  /*bb30*/  LDSM.16.M88.4 R168, [R188+0xf900] ;  /* 0x00f90000bca8783b */ /* 0x000fe40000000200 */
        /* <DEDUP_REMOVED lines=9> */
[C---:B---3--:R-:W-:Y:S08]  /*bbd0*/  HMMA.16816.F32 R28, R144.reuse, R160, R28 ;  /* 0x000000a0901c723c */ /* 0x048ff0000000181c */
[----:B------:R-:W-:Y:S01]  /*bbe0*/  HMMA.16816.F32 R32, R144, R162, R32 ;  /* 0x000000a29020723c */ /* 0x000fe20000001820 */
[----:B------:R-:W3:Y:S05]  /*bbf0*/  LDSM.16.M88.4 R144, [R181+0x4000] ;  /* 0x00400000b590783b */ /* 0x000eea0000000200 */
[----:B------:R-:W5:Y:S02]  /*bc00*/  LDSM.16.M88.4 R160, [R0+0xf100] ;  /* 0x00f1000000a0783b */ /* 0x000f640000000200 */
[C---:B----4-:R-:W-:Y:S08]  /*bc10*/  HMMA.16816.F32 R4, R140.reuse, R164, R4 ;  /* 0x000000a48c04723c */ /* 0x050ff00000001804 */
[C---:B------:R-:W-:Y:S01]  /*bc20*/  HMMA.16816.F32 R8, R140.reuse, R166, R8 ;  /* 0x000000a68c08723c */ /* 0x040fe20000001808 */
[----:B------:R-:W4:Y:S07]  /*bc30*/  LDSM.16.M88.4 R164, [R0+0xf900] ;  /* 0x00f9000000a4783b */ /* 0x000f2e0000000200 */
        /* <DEDUP_REMOVED lines=8> */
[----:B------:R-:W-:Y:S06]  /*bcc0*/  LDSM.16.M88.4 R168, [R184+UR4+0x11900] ;  /* 0x01190004b8a8783b */ /* 0x000fec0008000200 */
[----:B------:R-:W-:Y:S01]  /*bcd0*/  IADD3 R140, R133, UR4, R184 ;  /* 0x00000004858c7c10 */ /* 0x000fe2000fffe0b8 */
[C---:B---3--:R-:W-:Y:S05]  /*bce0*/  HMMA.16816.F32 R4, R144.reuse, R152, R4 ;  /* 0x000000989004723c */ /* 0x048fea0000001804 */
[----:B------:R-:W-:Y:S03]  /*bcf0*/  IMAD.IADD R187, R185, 0x1, R140 ;  /* 0x00000001b9bb7824 */ /* 0x000fe600078e028c */
[C---:B------:R-:W-:Y:S02]  /*bd00*/  HMMA.16816.F32 R8, R144.reuse, R154, R8 ;  /* 0x0000009a9008723c */ /* 0x040fe40000001808 */
[----:B------:R-:W2:Y:S05]  /*bd10*/  LDSM.16.M88.4 R140, [R187+0xe900] ;  /* 0x00e90000bb8c783b */ /* 0x000eaa0000000200 */
[----:B------:R-:W3:Y:S01]  /*bd20*/  LDSM.16.M88.4 R152, [R187+0xf100] ;  /* 0x00f10000bb98783b */ /* 0x000ee20000000200 */
[C---:B------:R-:W-:Y:S08]  /*bd30*/  HMMA.16816.F32 R12, R144.reuse, R156, R12 ;  /* 0x0000009c900c723c */ /* 0x040ff0000000180c */
[C---:B------:R-:W-:Y:S01]  /*bd40*/  HMMA.16816.F32 R16, R144.reuse, R158, R16 ;  /* 0x0000009e9010723c */ /* 0x040fe20000001810 */
[----:B------:R-:W-:Y:S07]  /*bd50*/  LDSM.16.M88.4 R156, [R186+0x8000] ;  /* 0x00800000ba9c783b */ /* 0x000fee0000000200 */
[C---:B-----5:R-:W-:Y:S08]  /*bd60*/  HMMA.16816.F32 R20, R144.reuse, R160, R20 ;  /* 0x000000a09014723c */ /* 0x060ff00000001814 */
[C---:B------:R-:W-:Y:S01]  /*bd70*/  HMMA.16816.F32 R24, R144.reuse, R162, R24 ;  /* 0x000000a29018723c */ /* 0x040fe20000001818 */
[----:B------:R-:W-:Y:S07]  /*bd80*/  LDSM.16.M88.4 R160, [R184+UR4+0x10100] ;  /* 0x01010004b8a0783b */ /* 0x000fee0008000200 */
[C---:B----4-:R-:W-:Y:S08]  /*bd90*/  HMMA.16816.F32 R28, R144.reuse, R164, R28 ;  /* 0x000000a4901c723c */ /* 0x050ff0000000181c */
[----:B------:R-:W-:Y:S01]  /*bda0*/  HMMA.16816.F32 R32, R144, R166, R32 ;  /* 0x000000a69020723c */ /* 0x000fe20000001820 */
[----:B------:R-:W4:Y:S05]  /*bdb0*/  LDSM.16.M88.4 R144, [R187+0xf900] ;  /* 0x00f90000bb90783b */ /* 0x000f2a0000000200 */
[----:B------:R-:W5:Y:S02]  /*bdc0*/  LDSM.16.M88.4 R164, [R184+UR4+0x10900] ;  /* 0x01090004b8a4783b */ /* 0x000f640008000200 */
[C---:B-1----:R-:W-:Y:S08]  /*bdd0*/  HMMA.16816.F32 R4, R136.reuse, R148, R4 ;  /* 0x000000948804723c */ /* 0x042ff00000001804 */
[C---:B------:R-:W-:Y:S01]  /*bde0*/  HMMA.16816.F32 R8, R136.reuse, R150, R8 ;  /* 0x000000968808723c */ /* 0x040fe20000001808 */
[----:B------:R-:W1:Y:S07]  /*bdf0*/  LDSM.16.M88.4 R148, [R184+UR4+0x11100] ;  /* 0x01110004b894783b */ /* 0x000e6e0008000200 */
[C---:B--2---:R-:W-:Y:S08]  /*be00*/  HMMA.16816.F32 R12, R136.reuse, R140, R12 ;  /* 0x0000008c880c723c */ /* 0x044ff0000000180c */
[C---:B------:R-:W-:Y:S01]  /*be10*/  HMMA.16816.F32 R16, R136.reuse, R142, R16 ;  /* 0x0000008e8810723c */ /* 0x040fe20000001810 */
[----:B------:R-:W-:Y:S07]  /*be20*/  LDSM.16.M88.4 R140, [R188+0x11100] ;  /* 0x01110000bc8c783b */ /* 0x000fee0000000200 */
[C---:B---3--:R-:W-:Y:S08]  /*be30*/  HMMA.16816.F32 R20, R136.reuse, R152, R20 ;  /* 0x000000988814723c */ /* 0x048ff00000001814 */
[C---:B------:R-:W-:Y:S01]  /*be40*/  HMMA.16816.F32 R24, R136.reuse, R154, R24 ;  /* 0x0000009a8818723c */ /* 0x040fe20000001818 */
[----:B------:R-:W-:Y:S07]  /*be50*/  LDSM.16.M88.4 R152, [R181+0x8000] ;  /* 0x00800000b598783b */ /* 0x000fee0000000200 */
[C---:B----4-:R-:W-:Y:S08]  /*be60*/  HMMA.16816.F32 R28, R136.reuse, R144, R28 ;  /* 0x00000090881c723c */ /* 0x050ff0000000181c */
[----:B------:R-:W-:Y:S01]  /*be70*/  HMMA.16816.F32 R32, R136, R146, R32 ;  /* 0x000000928820723c */ /* 0x000fe20000001820 */
[----:B------:R-:W2:Y:S05]  /*be80*/  LDSM.16.M88.4 R136, [R188+0x10900] ;  /* 0x01090000bc88783b */ /* 0x000eaa0000000200 */
[----:B------:R-:W3:Y:S02]  /*be90*/  LDSM.16.M88.4 R144, [R188+0x11900] ;  /* 0x01190000bc90783b */ /* 0x000ee40000000200 */
[C---:B------:R-:W-:Y:S08]  /*bea0*/  HMMA.16816.F32 R4, R156.reuse, R160, R4 ;  /* 0x000000a09c04723c */ /* 0x040ff00000001804 */
[C---:B------:R-:W-:Y:S01]  /*beb0*/  HMMA.16816.F32 R8, R156.reuse, R162, R8 ;  /* 0x000000a29c08723c */ /* 0x040fe20000001808 */
[----:B------:R-:W4:Y:S07]  /*bec0*/  LDSM.16.M88.4 R160, [R0+0x10100] ;  /* 0x0101000000a0783b */ /* 0x000f2e0000000200 */
[C---:B-----5:R-:W-:Y:S08]  /*bed0*/  HMMA.16816.F32 R12, R156.reuse, R164, R12 ;  /* 0x000000a49c0c723c */ /* 0x060ff0000000180c */
        /* <DEDUP_REMOVED lines=18> */
[----:B------:R3:W2:Y:S07]  /*c000*/  LDSM.16.M88.4 R144, [R2+0x10100] ;  /* 0x010100000290783b */ /* 0x0006ae0000000200 */
[C---:B----4-:R-:W-:Y:S08]  /*c010*/  HMMA.16816.F32 R4, R152.reuse, R160, R4 ;  /* 0x000000a09804723c */ /* 0x050ff00000001804 */
[C---:B------:R-:W-:Y:S01]  /*c020*/  HMMA.16816.F32 R8, R152.reuse, R162, R8 ;  /* 0x000000a29808723c */ /* 0x040fe20000001808 */
[----:B------:R-:W4:Y:S07]  /*c030*/  LDSM.16.M88.4 R160, [R187+0x10900] ;  /* 0x01090000bba0783b */ /* 0x000f2e0000000200 */
[C---:B-1----:R-:W-:Y:S01]  /*c040*/  HMMA.16816.F32 R12, R152.reuse, R148, R12 ;  /* 0x00000094980c723c */ /* 0x042fe2000000180c */
[----:B---3--:R-:W-:Y:S01]  /*c050*/  IMAD.U32 R2, RZ, RZ, UR6 ;  /* 0x00000006ff027e24 */ /* 0x008fe2000f8e00ff */
[----:B------:R-:W-:Y:S04]  /*c060*/  UIADD3 UR6, UR15, 0x1, URZ ;  /* 0x000000010f067890 */ /* 0x000fe8000fffe03f */
[----:B------:R-:W-:Y:S02]  /*c070*/  USEL UR15, UR6, URZ, !UP0 ;  /* 0x0000003f060f7287 */ /* 0x000fe4000c000000 */
[C---:B------:R-:W-:Y:S01]  /*c080*/  HMMA.16816.F32 R16, R152.reuse, R150, R16 ;  /* 0x000000969810723c */ /* 0x040fe20000001810 */
[----:B------:R-:W1:Y:S07]  /*c090*/  LDSM.16.M88.4 R148, [R187+0x11900] ;  /* 0x01190000bb94783b */ /* 0x000e6e0000000200 */
[C---:B-----5:R-:W-:Y:S08]  /*c0a0*/  HMMA.16816.F32 R20, R152.reuse, R156, R20 ;  /* 0x0000009c9814723c */ /* 0x060ff00000001814 */
[C---:B------:R-:W-:Y:S08]  /*c0b0*/  HMMA.16816.F32 R24, R152.reuse, R158, R24 ;  /* 0x0000009e9818723c */ /* 0x040ff00000001818 */
[C---:B--2---:R-:W-:Y:S07]  /*c0c0*/  HMMA.16816.F32 R28, R152.reuse, R136, R28 ;  /* 0x00000088981c723c */ /* 0x044fee000000181c */
[----:B------:R-:W-:Y:S01]  /*c0d0*/  IADD3 R136, -R197, 0x1, -R2 ;  /* 0x00000001c5887810 */ /* 0x000fe20007ffe902 */
[----:B------:R-:W-:Y:S04]  /*c0e0*/  HMMA.16816.F32 R32, R152, R138, R32 ;  /* 0x0000008a9820723c */ /* 0x000fe80000001820 */
[----:B------:R-:W-:Y:S01]  /*c0f0*/  IMAD.MOV.U32 R137, RZ, RZ, R196 ;  /* 0x000000ffff897224 */ /* 0x000fe200078e00c4 */
[----:B------:R-:W-:Y:S01]  /*c100*/  IADD3 R136, R136, c[0x0][0x1d0], RZ ;  /* 0x0000740088887a10 */ /* 0x000fe20007ffe0ff */
[----:B------:R-:W-:Y:S01]  /*c110*/  @P0 IMAD.MOV.U32 R137, RZ, RZ, R204 ;  /* 0x000000ffff890224 */ /* 0x000fe200078e00cc */
[----:B------:R-:W-:Y:S01]  /*c120*/  PLOP3.LUT P0, PT, PT, PT, UP2, 0x40, 0x0 ;  /* 0x000000000000781c */ /* 0x000fe20003f0e828 */
[C---:B------:R-:W-:Y:S03]  /*c130*/  HMMA.16816.F32 R4, R140.reuse, R144, R4 ;  /* 0x000000908c04723c */ /* 0x040fe60000001804 */
[----:B------:R-:W2:Y:S02]  /*c140*/  SHFL.IDX PT, R0, R137, RZ, 0x1c1f ;  /* 0x001c1fff89007589 */ /* 0x000ea400000e0000 */
[----:B------:R-:W-:Y:S03]  /*c150*/  IADD3 R139, R136, -c[0x0][0x168], RZ ;  /* 0x80005a00888b7a10 */ /* 0x000fe60007ffe0ff */
[C---:B------:R-:W-:Y:S08]  /*c160*/  HMMA.16816.F32 R8, R140.reuse, R146, R8 ;  /* 0x000000928c08723c */ /* 0x040ff00000001808 */
[C---:B----4-:R-:W-:Y:S08]  /*c170*/  HMMA.16816.F32 R12, R140.reuse, R160, R12 ;  /* 0x000000a08c0c723c */ /* 0x050ff0000000180c */
[C---:B------:R-:W-:Y:S08]  /*c180*/  HMMA.16816.F32 R16, R140.reuse, R162, R16 ;  /* 0x000000a28c10723c */ /* 0x040ff00000001810 */
[C---:B------:R-:W-:Y:S08]  /*c190*/  HMMA.16816.F32 R20, R140.reuse, R164, R20 ;  /* 0x000000a48c14723c */ /* 0x040ff00000001814 */
[C---:B------:R-:W-:Y:S08]  /*c1a0*/  HMMA.16816.F32 R24, R140.reuse, R166, R24 ;  /* 0x000000a68c18723c */ /* 0x040ff00000001818 */
[C---:B-1----:R-:W-:Y:S08]  /*c1b0*/  HMMA.16816.F32 R28, R140.reuse, R148, R28 ;  /* 0x000000948c1c723c */ /* 0x042ff0000000181c */
[----:B------:R-:W-:Y:S07]  /*c1c0*/  HMMA.16816.F32 R32, R140, R150, R32 ;  /* 0x000000968c20723c */ /* 0x000fee0000001820 */
        /* <DEDUP_REMOVED lines=19> */
.L_x_823:
[----:B------:R-:W-:Y:S04]  /*c300*/  MOV R0, c[0x0][0x32c] ;  /* 0x0000cb0000007a02 */ /* 0x000fe80000000f00 */
[----:B------:R-:W-:Y:S11]  /*c310*/  ISETP.NE.AND P0, PT, R0, 0x1, PT ;  /* 0x000000010000780c */ /* 0x000ff60003f05270 */
[----:B------:R-:W-:Y:S02]  /*c320*/  @!UPT UIADD3 URZ, URZ, URZ, URZ ;  /* 0x0000003f3f3ff290 */ /* 0x000fe4000fffe03f */
[----:B------:R-:W-:Y:S05]  /*c330*/  @P0 IMAD.HI.U32 R0, R143, c[0x0][0x330], RZ ;  /* 0x0000cc008f000a27 */ /* 0x000fea00078e00ff */
[----:B------:R-:W-:Y:S02]  /*c340*/  @P0 SHF.R.U32.HI R143, RZ, c[0x0][0x334], R0 ;  /* 0x0000cd00ff8f0a19 */ /* 0x000fe40000011600 */
.L_x_824:
[----:B------:R-:W-:Y:S05]  /*c350*/  BSYNC B0 ;  /* 0x0000000000007941 */ /* 0x000fea0003800000 */
.L_x_822:
[----:B------:R-:W-:Y:S04]  /*c360*/  IMAD R0, R143, c[0x0][0x32c], -R2 ;  /* 0x0000cb008f007a24 */ /* 0x000fe800078e0a02 */
[----:B------:R-:W-:Y:S05]  /*c370*/  IMAD.IADD R143, R0, 0x1, -R197 ;  /* 0x00000001008f7824 */ /* 0x000fea00078e0ac5 */
[----:B------:R-:W-:Y:S02]  /*c380*/  IADD3 R0, R143, c[0x0][0x32c], RZ ;  /* 0x0000cb008f007a10 */ /* 0x000fe40007ffe0ff */
[----:B------:R-:W-:Y:S02]  /*c390*/  IMNMX R144, R144, R143, !PT ;  /* 0x0000008f90907217 */ /* 0x000fe40007800200 */
[----:B------:R-:W-:Y:S02]  /*c3a0*/  IMNMX R145, R145, R0, PT ;  /* 0x0000000091917217 */ /* 0x000fe40003800200 */
.L_x_821:
[----:B------:R-:W-:Y:S06]  /*c3b0*/  UISETP.GT.AND UP0, UPT, UR17, -0x1, UPT ;  /* 0xffffffff1100788c */ /* 0x000fec000bf04270 */
[----:B------:R-:W-:Y:S04]  /*c3c0*/  PLOP3.LUT P0, PT, PT, PT, UP0, 0x80, 0x0 ;  /* 0x000000000000781c */ /* 0x000fe80003f0f008 */
[C---:B------:R-:W-:Y:S02]  /*c3d0*/  ISETP.GT.AND P5, PT, R144.reuse, RZ, P0 ;  /* 0x000000ff9000720c */ /* 0x040fe400007a4270 */
[----:B------:R-:W-:Y:S02]  /*c3e0*/  ISETP.GT.AND P4, PT, R144, 0x1, P0 ;  /* 0x000000019000780c */ /* 0x000fe40000784270 */
[C---:B------:R-:W-:Y:S02]  /*c3f0*/  ISETP.LT.OR P5, PT, R145.reuse, 0x1, P5 ;  /* 0x000000019100780c */ /* 0x040fe40002fa1670 */
[----:B------:R-:W-:Y:S02]  /*c400*/  ISETP.LT.OR P4, PT, R145, 0x2, P4 ;  /* 0x000000029100780c */ /* 0x000fe40002781670 */
[----:B------:R-:W-:Y:S02]  /*c410*/  FSEL R143, R4, -INF , !P5 ;  /* 0xff800000048f7808 */ /* 0x000fe40006800000 */
[----:B------:R-:W-:Y:S02]  /*c420*/  FSEL R4, R5, -INF , !P4 ;  /* 0xff80000005047808 */ /* 0x000fe40006000000 */
[C---:B------:R-:W-:Y:S02]  /*c430*/  ISETP.GT.AND P4, PT, R144.reuse, 0x10, P0 ;  /* 0x000000109000780c */ /* 0x040fe40000784270 */
[C---:B------:R-:W-:Y:S02]  /*c440*/  ISETP.GT.AND P5, PT, R144.reuse, 0x9, P0 ;  /* 0x000000099000780c */ /* 0x040fe400007a4270 */
[C---:B------:R-:W-:Y:S02]  /*c450*/  ISETP.LT.OR P4, PT, R145.reuse, 0x11, P4 ;  /* 0x000000119100780c */ /* 0x040fe40002781670 */
[----:B------:R-:W-:Y:S02]  /*c460*/  ISETP.GT.AND P6, PT, R144, 0x8, P0 ;  /* 0x000000089000780c */ /* 0x000fe400007c4270 */
        /* <DEDUP_REMOVED lines=15> */
[----:B------:R-:W-:Y:S01]  /*c560*/  FSEL R140, R13, -INF , !P6 ;  /* 0xff8000000d8c7808 */ /* 0x000fe20007000000 */
[----:B------:R-:W1:Y:S01]  /*c570*/  SHFL.IDX PT, R16, R137, 0x1, 0x1c1f ;  /* 0x003c1f0089107f89 */ /* 0x000e6200000e0000 */
[C---:B------:R-:W-:Y:S02]  /*c580*/  ISETP.GT.AND P6, PT, R144.reuse, 0x20, P0 ;  /* 0x000000209000780c */ /* 0x040fe400007c4270 */
        /* <DEDUP_REMOVED lines=10> */
[----:B------:R-:W-:Y:S01]  /*c630*/  FSEL R159, R29, -INF , !P4 ;  /* 0xff8000001d9f7808 */ /* 0x000fe20006000000 */
[--C-:B-1----:R-:W-:Y:S01]  /*c640*/  IMAD.IADD R5, R141, 0x1, R16.reuse ;  /* 0x000000018d057824 */ /* 0x102fe200078e0210 */
[----:B------:R-:W-:Y:S01]  /*c650*/  PLOP3.LUT P4, PT, PT, PT, UP2, 0x40, 0x0 ;  /* 0x000000000000781c */ /* 0x000fe20003f8e828 */
[----:B------:R-:W-:Y:S01]  /*c660*/  IMAD.IADD R12, R139, 0x1, R16 ;  /* 0x000000018b0c7824 */ /* 0x000fe200078e0210 */
        /* <DEDUP_REMOVED lines=25> */
.L_x_827:
[----:B------:R-:W-:Y:S04]  /*c800*/  MOV R9, c[0x0][0x32c] ;  /* 0x0000cb0000097a02 */ /* 0x000fe80000000f00 */
[----:B------:R-:W-:Y:S11]  /*c810*/  ISETP.NE.AND P4, PT, R9, 0x1, PT ;  /* 0x000000010900780c */ /* 0x000ff60003f85270 */
[----:B------:R-:W-:Y:S02]  /*c820*/  @!UPT UIADD3 URZ, URZ, URZ, URZ ;  /* 0x0000003f3f3ff290 */ /* 0x000fe4000fffe03f */
[----:B------:R-:W-:Y:S05]  /*c830*/  @P4 IMAD.HI.U32 R9, R13, c[0x0][0x330], RZ ;  /* 0x0000cc000d094a27 */ /* 0x000fea00078e00ff */
[----:B------:R-:W-:Y:S02]  /*c840*/  @P4 SHF.R.U32.HI R13, RZ, c[0x0][0x334], R9 ;  /* 0x0000cd00ff0d4a19 */ /* 0x000fe40000011609 */
.L_x_828:
[----:B------:R-:W-:Y:S05]  /*c850*/  BSYNC B0 ;  /* 0x0000000000007941 */ /* 0x000fea0003800000 */
.L_x_826:
[----:B------:R-:W-:Y:S04]  /*c860*/  IMAD R2, R13, c[0x0][0x32c], -R2 ;  /* 0x0000cb000d027a24 */ /* 0x000fe800078e0a02 */
[----:B------:R-:W-:Y:S05]  /*c870*/  IMAD.IADD R9, R2, 0x1, -R197 ;  /* 0x0000000102097824 */ /* 0x000fea00078e0ac5 */
[----:B------:R-:W-:Y:S02]  /*c880*/  IADD3 R2, R9, c[0x0][0x32c], RZ ;  /* 0x0000cb0009027a10 */ /* 0x000fe40007ffe0ff */
[----:B------:R-:W-:Y:S02]  /*c890*/  IMNMX R12, R12, R9, !PT ;  /* 0x000000090c0c7217 */ /* 0x000fe40007800200 */
[----:B------:R-:W-:Y:S02]  /*c8a0*/  IMNMX R5, R5, R2, PT ;  /* 0x0000000205057217 */ /* 0x000fe40003800200 */
.L_x_825:
[----:B------:R-:W-:Y:S01]  /*c8b0*/  FMNMX.FTZ R13, R143, R132, !PT ;  /* 0x000000848f0d7209 */ /* 0x000fe20007810000 */
[----:B------:R-:W-:Y:S04]  /*c8c0*/  DEPBAR.LE SB0, 0x2 ;  /* 0x000080800000791a */ /* 0x000fe80000000000 */
[----:B------:R-:W-:Y:S01]  /*c8d0*/  FMNMX.FTZ R13, R4, R13, !PT ;  /* 0x0000000d040d7209 */ /* 0x000fe20007810000 */
[----:B------:R-:W-:Y:S01]  /*c8e0*/  BAR.SYNC.DEFER_BLOCKING 0x0 ;  /* 0x0000000000007b1d */ /* 0x000fe20000010000 */
[----:B------:R-:W-:Y:S01]  /*c8f0*/  ISETP.GT.AND P6, PT, R12, RZ, P0 ;  /* 0x000000ff0c00720c */ /* 0x000fe200007c4270 */
[----:B------:R-:W-:Y:S01]  /*c900*/  UIADD3 UR20, UR17, -0x2, URZ ;  /* 0xfffffffe11147890 */ /* 0x000fe2000fffe03f */
[----:B------:R-:W-:Y:S02]  /*c910*/  FMNMX.FTZ R13, R8, R13, !PT ;  /* 0x0000000d080d7209 */ /* 0x000fe40007810000 */
[C---:B------:R-:W-:Y:S01]  /*c920*/  ISETP.LT.OR P6, PT, R5.reuse, 0x1, P6 ;  /* 0x000000010500780c */ /* 0x040fe200037c1670 */
[----:B------:R-:W-:Y:S01]  /*c930*/  UISETP.GE.AND UP1, UPT, UR20, UR10, UPT ;  /* 0x0000000a1400728c */ /* 0x000fe2000bf26270 */
[----:B------:R-:W-:Y:S02]  /*c940*/  FMNMX.FTZ R13, R0, R13, !PT ;  /* 0x0000000d000d7209 */ /* 0x000fe40007810000 */
[----:B------:R-:W-:Y:S02]  /*c950*/  ISETP.GT.AND P5, PT, R12, 0x1, P0 ;  /* 0x000000010c00780c */ /* 0x000fe400007a4270 */
[----:B------:R-:W-:Y:S02]  /*c960*/  FMNMX.FTZ R13, R142, R13, !PT ;  /* 0x0000000d8e0d7209 */ /* 0x000fe40007810000 */
[----:B------:R-:W-:Y:S02]  /*c970*/  FSEL R6, R6, -INF , !P6 ;  /* 0xff80000006067808 */ /* 0x000fe40007000000 */
[----:B------:R-:W-:Y:S02]  /*c980*/  FMNMX.FTZ R13, R140, R13, !PT ;  /* 0x0000000d8c0d7209 */ /* 0x000fe40007810000 */
[----:B------:R-:W-:Y:S01]  /*c990*/  ISETP.LT.OR P5, PT, R5, 0x2, P5 ;  /* 0x000000020500780c */ /* 0x000fe20002fa1670 */
[----:B------:R-:W-:Y:S01]  /*c9a0*/  @UP1 USHF.R.S32.HI UR21, URZ, 0x1f, UR20 ;  /* 0x0000001f3f151899 */ /* 0x000fe20008011414 */
        /* <DEDUP_REMOVED lines=10> */
[C---:B------:R-:W-:Y:S02]  /*ca50*/  ISETP.GT.AND P5, PT, R12.reuse, 0x10, P0 ;  /* 0x000000100c00780c */ /* 0x040fe400007a4270 */
[----:B------:R-:W-:Y:S02]  /*ca60*/  ISETP.LT.OR P6, PT, R5, 0xa, P6 ;  /* 0x0000000a0500780c */ /* 0x000fe400037c1670 */
        /* <DEDUP_REMOVED lines=10> */
[----:B------:R-:W-:Y:S02]  /*cb10*/  FMNMX.FTZ R13, R168, R13, !PT ;  /* 0x0000000da80d7209 */ /* 0x000fe40007810000 */
[C---:B------:R-:W-:Y:S02]  /*cb20*/  ISETP.GT.AND P5, PT, R12.reuse, 0x18, P0 ;  /* 0x000000180c00780c */ /* 0x040fe400007a4270 */
[----:B------:R-:W-:Y:S02]  /*cb30*/  ISETP.GT.AND P4, PT, R12, 0x19, P0 ;  /* 0x000000190c00780c */ /* 0x000fe40000784270 */
[----:B------:R-:W-:Y:S02]  /*cb40*/  FMNMX.FTZ R2, R141, R2, !PT ;  /* 0x000000028d027209 */ /* 0x000fe40007810000 */
[----:B------:R-:W-:Y:S02]  /*cb50*/  FMNMX.FTZ R10, R160, R13, !PT ;  /* 0x0000000da00a7209 */ /* 0x000fe40007810000 */
[C---:B------:R-:W-:Y:S02]  /*cb60*/  ISETP.LT.OR P5, PT, R5.reuse, 0x19, P5 ;  /* 0x000000190500780c */ /* 0x040fe40002fa1670 */
[----:B------:R-:W-:Y:S02]  /*cb70*/  ISETP.LT.OR P4, PT, R5, 0x1a, P4 ;  /* 0x0000001a0500780c */ /* 0x000fe40002781670 */
[----:B------:R-:W-:Y:S02]  /*cb80*/  FSEL R33, R18, -INF , !P5 ;  /* 0xff80000012217808 */ /* 0x000fe40006800000 */
[----:B------:R-:W-:Y:S02]  /*cb90*/  FSEL R137, R19, -INF , !P4 ;  /* 0xff80000013897808 */ /* 0x000fe40006000000 */
[----:B------:R-:W-:Y:S02]  /*cba0*/  FMNMX.FTZ R13, R159, R10, !PT ;  /* 0x0000000a9f0d7209 */ /* 0x000fe40007810000 */
[----:B------:R-:W-:Y:S02]  /*cbb0*/  FMNMX.FTZ R10, R139, R2, !PT ;  /* 0x000000028b0a7209 */ /* 0x000fe40007810000 */
[C---:B------:R-:W-:Y:S02]  /*cbc0*/  ISETP.GT.AND P4, PT, R12.reuse, 0x20, P0 ;  /* 0x000000200c00780c */ /* 0x040fe40000784270 */
[----:B------:R-:W-:Y:S02]  /*cbd0*/  FMNMX.FTZ R10, R33, R10, !PT ;  /* 0x0000000a210a7209 */ /* 0x000fe40007810000 */
[----:B------:R-:W-:Y:S02]  /*cbe0*/  ISETP.LT.OR P4, PT, R5, 0x21, P4 ;  /* 0x000000210500780c */ /* 0x000fe40002781670 */
[----:B------:R-:W-:Y:S02]  /*cbf0*/  ISETP.GT.AND P6, PT, R12, 0x21, P0 ;  /* 0x000000210c00780c */ /* 0x000fe400007c4270 */
[----:B------:R-:W-:Y:S02]  /*cc00*/  FSEL R177, R22, -INF , !P4 ;  /* 0xff80000016b17808 */ /* 0x000fe40006000000 */
[----:B------:R-:W-:Y:S02]  /*cc10*/  FMNMX.FTZ R10, R137, R10, !PT ;  /* 0x0000000a890a7209 */ /* 0x000fe40007810000 */
[----:B------:R-:W-:Y:S02]  /*cc20*/  ISETP.LT.OR P6, PT, R5, 0x22, P6 ;  /* 0x000000220500780c */ /* 0x000fe400037c1670 */
[C---:B------:R-:W-:Y:S02]  /*cc30*/  ISETP.GT.AND P5, PT, R12.reuse, 0x28, P0 ;  /* 0x000000280c00780c */ /* 0x040fe400007a4270 */
[----:B------:R-:W-:Y:S02]  /*cc40*/  FSEL R175, R23, -INF , !P6 ;  /* 0xff80000017af7808 */ /* 0x000fe40007000000 */
[----:B------:R-:W-:Y:S01]  /*cc50*/  ISETP.LT.OR P5, PT, R5, 0x29, P5 ;  /* 0x000000290500780c */ /* 0x000fe20002fa1670 */
[----:B------:R-:W-:Y:S01]  /*cc60*/  LDSM.16.MT88.4 R20, [R135+UR4+0x100] ;  /* 0x000100048714783b */ /* 0x000fe20008004200 */
[----:B------:R-:W-:Y:S01]  /*cc70*/  ISETP.GT.AND P4, PT, R12, 0x29, P0 ;  /* 0x000000290c00780c */ /* 0x000fe20000784270 */
[----:B------:R-:W-:Y:S01]  /*cc80*/  ULDC.64 UR6, c[0x0][0x1e0] ;  /* 0x0000780000067ab9 */ /* 0x000fe20000000a00 */
[----:B------:R-:W-:Y:S02]  /*cc90*/  FMNMX.FTZ R10, R177, R10, !PT ;  /* 0x0000000ab10a7209 */ /* 0x000fe40007810000 */
[----:B------:R-:W-:Y:S02]  /*cca0*/  FSEL R173, R26, -INF , !P5 ;  /* 0xff8000001aad7808 */ /* 0x000fe40006800000 */
[----:B------:R-:W-:Y:S01]  /*ccb0*/  ISETP.LT.OR P4, PT, R5, 0x2a, P4 ;  /* 0x0000002a0500780c */ /* 0x000fe20002781670 */
[----:B------:R-:W-:Y:S01]  /*ccc0*/  @UP1 UIMAD UR21, UR21, UR6, URZ ;  /* 0x00000006151512a4 */ /* 0x000fe2000f8e023f */
[C---:B------:R-:W-:Y:S01]  /*ccd0*/  ISETP.GT.AND P6, PT, R12.reuse, 0x30, P0 ;  /* 0x000000300c00780c */ /* 0x040fe200007c4270 */
[----:B------:R-:W-:Y:S01]  /*cce0*/  @UP1 UIMAD.WIDE.U32 UR22, UR20, UR6, URZ ;  /* 0x00000006141612a5 */ /* 0x000fe2000f8e003f */
[----:B------:R-:W-:Y:S01]  /*ccf0*/  FMNMX.FTZ R10, R175, R10, !PT ;  /* 0x0000000aaf0a7209 */ /* 0x000fe20007810000 */
[----:B------:R-:W-:Y:S01]  /*cd00*/  @UP1 UIMAD UR21, UR20, UR7, UR21 ;  /* 0x00000007141512a4 */ /* 0x000fe2000f8e0215 */
[----:B------:R-:W-:Y:S01]  /*cd10*/  FSEL R171, R27, -INF , !P4 ;  /* 0xff8000001bab7808 */ /* 0x000fe20006000000 */
[----:B------:R-:W-:Y:S01]  /*cd20*/  @UP1 USHF.L.U32 UR6, UR22, 0x6, URZ ;  /* 0x0000000616061899 */ /* 0x000fe2000800063f */
[----:B------:R-:W-:Y:S01]  /*cd30*/  ISETP.LT.OR P6, PT, R5, 0x31, P6 ;  /* 0x000000310500780c */ /* 0x000fe200037c1670 */
[----:B------:R-:W-:Y:S01]  /*cd40*/  @UP1 UIADD3 UR21, UR23, UR21, URZ ;  /* 0x0000001517151290 */ /* 0x000fe2000fffe03f */
[----:B------:R-:W-:Y:S01]  /*cd50*/  ISETP.GT.AND P5, PT, R12, 0x31, P0 ;  /* 0x000000310c00780c */ /* 0x000fe200007a4270 */
[----:B------:R-:W-:Y:S01]  /*cd60*/  @UP1 UIADD3 UR7, UP0, UR14, UR6, URZ ;  /* 0x000000060e071290 */ /* 0x000fe2000ff1e03f */
[----:B------:R-:W-:Y:S01]  /*cd70*/  FMNMX.FTZ R10, R173, R10, !PT ;  /* 0x0000000aad0a7209 */ /* 0x000fe20007810000 */
[----:B------:R-:W-:Y:S01]  /*cd80*/  @UP1 USHF.L.U64.HI UR21, UR22, 0x6, UR21 ;  /* 0x0000000616151899 */ /* 0x000fe20008010215 */
[----:B------:R-:W-:Y:S02]  /*cd90*/  FMNMX.FTZ R15, R158, R13, !PT ;  /* 0x0000000d9e0f7209 */ /* 0x000fe40007810000 */
[----:B------:R-:W-:Y:S02]  /*cda0*/  FSEL R157, R30, -INF , !P6 ;  /* 0xff8000001e9d7808 */ /* 0x000fe40007000000 */
[----:B------:R-:W-:Y:S02]  /*cdb0*/  ISETP.LT.OR P5, PT, R5, 0x32, P5 ;  /* 0x000000320500780c */ /* 0x000fe40002fa1670 */
[----:B------:R-:W-:Y:S02]  /*cdc0*/  ISETP.GT.AND P4, PT, R12, 0x38, P0 ;  /* 0x000000380c00780c */ /* 0x000fe40000784270 */
[----:B------:R-:W-:Y:S02]  /*cdd0*/  FMNMX.FTZ R10, R171, R10, !PT ;  /* 0x0000000aab0a7209 */ /* 0x000fe40007810000 */
[----:B------:R-:W-:Y:S02]  /*cde0*/  FMNMX.FTZ R13, R154, R15, !PT ;  /* 0x0000000f9a0d7209 */ /* 0x000fe40007810000 */
[----:B------:R-:W-:Y:S02]  /*cdf0*/  FSEL R155, R31, -INF , !P5 ;  /* 0xff8000001f9b7808 */ /* 0x000fe40006800000 */
[----:B------:R-:W-:Y:S01]  /*ce00*/  ISETP.LT.OR P4, PT, R5, 0x39, P4 ;  /* 0x000000390500780c */ /* 0x000fe20002781670 */
[----:B------:R-:W1:Y:S01]  /*ce10*/  SHFL.BFLY PT, R2, R13, 0x2, 0x1f ;  /* 0x0c401f000d027f89 */ /* 0x000e6200000e0000 */
[----:B------:R-:W-:Y:S02]  /*ce20*/  ISETP.GT.AND P0, PT, R12, 0x39, P0 ;  /* 0x000000390c00780c */ /* 0x000fe40000704270 */
[----:B------:R-:W-:Y:S02]  /*ce30*/  FMNMX.FTZ R10, R157, R10, !PT ;  /* 0x0000000a9d0a7209 */ /* 0x000fe40007810000 */
[----:B------:R-:W-:Y:S02]  /*ce40*/  FSEL R153, R34, -INF , !P4 ;  /* 0xff80000022997808 */ /* 0x000fe40006000000 */
[----:B------:R-:W-:Y:S01]  /*ce50*/  ISETP.LT.OR P0, PT, R5, 0x3a, P0 ;  /* 0x0000003a0500780c */ /* 0x000fe20000701670 */
[----:B------:R-:W-:Y:S01]  /*ce60*/  LDSM.16.MT88.4 R28, [R134+UR4+0x100] ;  /* 0x00010004861c783b */ /* 0x000fe20008004200 */
        /* <DEDUP_REMOVED lines=13> */
[----:B------:R-:W-:Y:S05]  /*cf40*/  FSEL R161, R161, RZ, P0 ;  /* 0x000000ffa1a17208 */ /* 0x000fea0000000000 */
[--C-:B------:R-:W-:Y:S02]  /*cf50*/  FFMA.FTZ R145, R0, c[0x0][0x2d0], -R161.reuse ;  /* 0x0000b40000917a23 */ /* 0x100fe400000108a1 */
[--C-:B------:R-:W-:Y:S02]  /*cf60*/  FFMA.FTZ R149, R4, c[0x0][0x2d0], -R161.reuse ;  /* 0x0000b40004957a23 */ /* 0x100fe400000108a1 */
[----:B------:R-:W-:Y:S01]  /*cf70*/  FADD.FTZ R4, -R5, R132 ;  /* 0x0000008405047221 */ /* 0x000fe20000010100 */
[----:B------:R-:W-:Y:S01]  /*cf80*/  MOV R132, R2 ;  /* 0x0000000200847202 */ /* 0x000fe20000000f00 */
[--C-:B------:R-:W-:Y:S01]  /*cf90*/  FFMA.FTZ R150, R143, c[0x0][0x2d0], -R161.reuse ;  /* 0x0000b4008f967a23 */ /* 0x100fe200000108a1 */
[----:B--2---:R-:W-:Y:S01]  /*cfa0*/  FMNMX.FTZ R0, R13, R10, !PT ;  /* 0x0000000a0d007209 */ /* 0x004fe20007810000 */
[----:B------:R-:W-:Y:S01]  /*cfb0*/  FMUL.FTZ R12, R4, c[0x0][0x2d0] ;  /* 0x0000b400040c7a20 */ /* 0x000fe20000410000 */
[----:B------:R-:W-:Y:S01]  /*cfc0*/  MUFU.EX2 R149, R149 ;  /* 0x0000009500957308 */ /* 0x000fe20000000800 */
[--C-:B------:R-:W-:Y:S01]  /*cfd0*/  FFMA.FTZ R144, R8, c[0x0][0x2d0], -R161.reuse ;  /* 0x0000b40008907a23 */ /* 0x100fe200000108a1 */
[C---:B------:R-:W-:Y:S01]  /*cfe0*/  FSETP.NEU.FTZ.AND P0, PT, R0.reuse, -INF , PT ;  /* 0xff8000000000780b */ /* 0x040fe20003f1d000 */
[----:B------:R-:W-:Y:S02]  /*cff0*/  FMUL.FTZ R152, R0, c[0x0][0x2d0] ;  /* 0x0000b40000987a20 */ /* 0x000fe40000410000 */
[--C-:B------:R-:W-:Y:S01]  /*d000*/  FFMA.FTZ R156, R142, c[0x0][0x2d0], -R161.reuse ;  /* 0x0000b4008e9c7a23 */ /* 0x100fe200000108a1 */
[----:B------:R-:W-:Y:S01]  /*d010*/  FSEL R4, R0, RZ, P0 ;  /* 0x000000ff00047208 */ /* 0x000fe20000000000 */
[--C-:B------:R-:W-:Y:S01]  /*d020*/  FFMA.FTZ R163, R140, c[0x0][0x2d0], -R161.reuse ;  /* 0x0000b4008ca37a23 */ /* 0x100fe200000108a1 */
[----:B------:R-:W-:Y:S01]  /*d030*/  FSEL R152, R152, RZ, P0 ;  /* 0x000000ff98987208 */ /* 0x000fe20000000000 */
[----:B------:R-:W-:Y:S01]  /*d040*/  FFMA.FTZ R162, R138, c[0x0][0x2d0], -R161 ;  /* 0x0000b4008aa27a23 */ /* 0x000fe200000108a1 */
[----:B------:R-:W1:Y:S01]  /*d050*/  MUFU.EX2 R12, R12 ;  /* 0x0000000c000c7308 */ /* 0x000e620000000800 */
[----:B------:R-:W-:Y:S01]  /*d060*/  FADD.FTZ R4, -R4, R3 ;  /* 0x0000000304047221 */ /* 0x000fe20000010100 */
[----:B------:R-:W-:Y:S01]  /*d070*/  PLOP3.LUT P0, PT, PT, PT, UP1, 0x80, 0x0 ;  /* 0x000000000000781c */ /* 0x000fe20003f0f018 */
[--C-:B------:R-:W-:Y:S02]  /*d080*/  FFMA.FTZ R148, R6, c[0x0][0x2d0], -R152.reuse ;  /* 0x0000b40006947a23 */ /* 0x100fe40000010898 */
[--C-:B------:R-:W-:Y:S02]  /*d090*/  FFMA.FTZ R147, R9, c[0x0][0x2d0], -R152.reuse ;  /* 0x0000b40009937a23 */ /* 0x100fe40000010898 */
[--C-:B------:R-:W-:Y:S02]  /*d0a0*/  FFMA.FTZ R15, R7, c[0x0][0x2d0], -R152.reuse ;  /* 0x0000b400070f7a23 */ /* 0x100fe40000010898 */
[--C-:B------:R-:W-:Y:S01]  /*d0b0*/  FFMA.FTZ R146, R11, c[0x0][0x2d0], -R152.reuse ;  /* 0x0000b4000b927a23 */ /* 0x100fe20000010898 */
[----:B------:R-:W-:Y:S01]  /*d0c0*/  MUFU.EX2 R144, R144 ;  /* 0x0000009000907308 */ /* 0x000fe20000000800 */
[----:B------:R-:W-:Y:S01]  /*d0d0*/  FMUL.FTZ R3, R4, c[0x0][0x2d0] ;  /* 0x0000b40004037a20 */ /* 0x000fe20000410000 */
[----:B------:R-:W-:Y:S01]  /*d0e0*/  IADD3 R4, R135, UR4, RZ ;  /* 0x0000000487047c10 */ /* 0x000fe2000fffe0ff */
[--C-:B------:R-:W-:Y:S02]  /*d0f0*/  FFMA.FTZ R165, R136, c[0x0][0x2d0], -R161.reuse ;  /* 0x0000b40088a57a23 */ /* 0x100fe400000108a1 */
[--C-:B------:R-:W-:Y:S01]  /*d100*/  FFMA.FTZ R164, R141, c[0x0][0x2d0], -R152.reuse ;  /* 0x0000b4008da47a23 */ /* 0x100fe20000010898 */
[----:B------:R-:W-:Y:S01]  /*d110*/  IADD3 R13, R183, R4, RZ ;  /* 0x00000004b70d7210 */ /* 0x000fe20007ffe0ff */
[----:B------:R-:W-:Y:S01]  /*d120*/  LDSM.16.MT88.4 R140, [R134+UR4+0x2900] ;  /* 0x00290004868c783b */ /* 0x000fe20008004200 */
[--C-:B------:R-:W-:Y:S02]  /*d130*/  FFMA.FTZ R167, R139, c[0x0][0x2d0], -R152.reuse ;  /* 0x0000b4008ba77a23 */ /* 0x100fe40000010898 */
[----:B------:R-:W2:Y:S01]  /*d140*/  MUFU.EX2 R3, R3 ;  /* 0x0000000300037308 */ /* 0x000ea20000000800 */
[--C-:B------:R-:W-:Y:S02]  /*d150*/  FFMA.FTZ R166, R33, c[0x0][0x2d0], -R152.reuse ;  /* 0x0000b40021a67a23 */ /* 0x100fe40000010898 */
[----:B------:R-:W-:Y:S02]  /*d160*/  FFMA.FTZ R169, R137, c[0x0][0x2d0], -R152 ;  /* 0x0000b40089a97a23 */ /* 0x000fe40000010898 */
[----:B------:R-:W3:Y:S01]  /*d170*/  LDSM.16.MT88.4 R24, [R13+0x100] ;  /* 0x000100000d18783b */ /* 0x000ee20000004200 */
[C---:B-1----:R-:W-:Y:S02]  /*d180*/  FMUL.FTZ R4, R12.reuse, R128 ;  /* 0x000000800c047220 */ /* 0x042fe40000410000 */
[C---:B------:R-:W-:Y:S02]  /*d190*/  FMUL.FTZ R5, R12.reuse, R129 ;  /* 0x000000810c057220 */ /* 0x040fe40000410000 */
[----:B------:R-:W1:Y:S01]  /*d1a0*/  MUFU.EX2 R150, R150 ;  /* 0x0000009600967308 */ /* 0x000e620000000800 */
[C---:B------:R-:W-:Y:S02]  /*d1b0*/  FMUL.FTZ R8, R12.reuse, R124 ;  /* 0x0000007c0c087220 */ /* 0x040fe40000410000 */
[C---:B------:R-:W-:Y:S01]  /*d1c0*/  FMUL.FTZ R9, R12.reuse, R125 ;  /* 0x0000007d0c097220 */ /* 0x040fe20000410000 */
[----:B------:R-:W-:Y:S01]  /*d1d0*/  LDSM.16.MT88.4 R32, [R13+0x900] ;  /* 0x000900000d20783b */ /* 0x000fe20000004200 */
[C---:B------:R-:W-:Y:S02]  /*d1e0*/  FMUL.FTZ R100, R12.reuse, R100 ;  /* 0x000000640c647220 */ /* 0x040fe40000410000 */
[C---:B------:R-:W-:Y:S02]  /*d1f0*/  FMUL.FTZ R101, R12.reuse, R101 ;  /* 0x000000650c657220 */ /* 0x040fe40000410000 */
[C---:B------:R-:W-:Y:S01]  /*d200*/  FMUL.FTZ R104, R12.reuse, R104 ;  /* 0x000000680c687220 */ /* 0x040fe20000410000 */
[----:B------:R-:W4:Y:S01]  /*d210*/  MUFU.EX2 R145, R145 ;  /* 0x0000009100917308 */ /* 0x000f220000000800 */
[C---:B------:R-:W-:Y:S01]  /*d220*/  FMUL.FTZ R105, R12.reuse, R105 ;  /* 0x000000690c697220 */ /* 0x040fe20000410000 */
[----:B------:R-:W-:Y:S01]  /*d230*/  LDSM.16.MT88.4 R136, [R13+0x2900] ;  /* 0x002900000d88783b */ /* 0x000fe20000004200 */
[C---:B------:R-:W-:Y:S02]  /*d240*/  FMUL.FTZ R108, R12.reuse, R108 ;  /* 0x0000006c0c6c7220 */ /* 0x040fe40000410000 */
[C---:B--2---:R-:W-:Y:S02]  /*d250*/  FMUL.FTZ R6, R3.reuse, R130 ;  /* 0x0000008203067220 */ /* 0x044fe40000410000 */
[C---:B------:R-:W-:Y:S02]  /*d260*/  FMUL.FTZ R7, R3.reuse, R131 ;  /* 0x0000008303077220 */ /* 0x040fe40000410000 */
[C---:B------:R-:W-:Y:S01]  /*d270*/  FMUL.FTZ R10, R3.reuse, R126 ;  /* 0x0000007e030a7220 */ /* 0x040fe20000410000 */
[----:B------:R-:W-:Y:S01]  /*d280*/  MUFU.EX2 R146, R146 ;  /* 0x0000009200927308 */ /* 0x000fe20000000800 */
[C---:B------:R-:W-:Y:S01]  /*d290*/  FMUL.FTZ R11, R3.reuse, R127 ;  /* 0x0000007f030b7220 */ /* 0x040fe20000410000 */
[----:B------:R-:W-:Y:S01]  /*d2a0*/  LDSM.16.MT88.4 R128, [R135+UR4+0x2900] ;  /* 0x002900048780783b */ /* 0x000fe20008004200 */
[----:B------:R-:W-:Y:S01]  /*d2b0*/  FMUL.FTZ R102, R3, R102 ;  /* 0x0000006603667220 */ /* 0x000fe20000410000 */
[----:B-1----:R-:W-:Y:S01]  /*d2c0*/  F2FP.PACK_AB R16, R149, R150 ;  /* 0x000000969510723e */ /* 0x002fe200000000ff */
[C---:B------:R-:W-:Y:S02]  /*d2d0*/  FMUL.FTZ R103, R3.reuse, R103 ;  /* 0x0000006703677220 */ /* 0x040fe40000410000 */
[C---:B------:R-:W-:Y:S02]  /*d2e0*/  FMUL.FTZ R106, R3.reuse, R106 ;  /* 0x0000006a036a7220 */ /* 0x040fe40000410000 */
[C---:B------:R-:W-:Y:S01]  /*d2f0*/  FMUL.FTZ R107, R3.reuse, R107 ;  /* 0x0000006b036b7220 */ /* 0x040fe20000410000 */
[----:B------:R-:W-:Y:S01]  /*d300*/  MUFU.EX2 R148, R148 ;  /* 0x0000009400947308 */ /* 0x000fe20000000800 */
[C---:B------:R-:W-:Y:S02]  /*d310*/  FMUL.FTZ R109, R12.reuse, R109 ;  /* 0x0000006d0c6d7220 */ /* 0x040fe40000410000 */
[----:B------:R-:W-:Y:S01]  /*d320*/  FMUL.FTZ R110, R3, R110 ;  /* 0x0000006e036e7220 */ /* 0x000fe20000410000 */
[----:B----4-:R-:W-:Y:S01]  /*d330*/  F2FP.PACK_AB R18, R145, R144 ;  /* 0x000000909112723e */ /* 0x010fe200000000ff */
[C---:B------:R-:W-:Y:S02]  /*d340*/  FMUL.FTZ R111, R3.reuse, R111 ;  /* 0x0000006f036f7220 */ /* 0x040fe40000410000 */
[C---:B------:R-:W-:Y:S02]  /*d350*/  FMUL.FTZ R112, R12.reuse, R112 ;  /* 0x000000700c707220 */ /* 0x040fe40000410000 */
[C---:B------:R-:W-:Y:S01]  /*d360*/  FMUL.FTZ R114, R3.reuse, R114 ;  /* 0x0000007203727220 */ /* 0x040fe20000410000 */
[----:B------:R-:W1:Y:S01]  /*d370*/  MUFU.EX2 R147, R147 ;  /* 0x0000009300937308 */ /* 0x000e620000000800 */
[C---:B------:R-:W-:Y:S02]  /*d380*/  FMUL.FTZ R113, R12.reuse, R113 ;  /* 0x000000710c717220 */ /* 0x040fe40000410000 */
[C---:B------:R-:W-:Y:S02]  /*d390*/  FMUL.FTZ R115, R3.reuse, R115 ;  /* 0x0000007303737220 */ /* 0x040fe40000410000 */
[C---:B------:R-:W-:Y:S02]  /*d3a0*/  FMUL.FTZ R116, R12.reuse, R116 ;  /* 0x000000740c747220 */ /* 0x040fe40000410000 */
[C---:B------:R-:W-:Y:S02]  /*d3b0*/  FMUL.FTZ R118, R3.reuse, R118 ;  /* 0x0000007603767220 */ /* 0x040fe40000410000 */
[C---:B------:R-:W-:Y:S01]  /*d3c0*/  FMUL.FTZ R117, R12.reuse, R117 ;  /* 0x000000750c757220 */ /* 0x040fe20000410000 */
[----:B------:R-:W2:Y:S01]  /*d3d0*/  MUFU.EX2 R15, R15 ;  /* 0x0000000f000f7308 */ /* 0x000ea20000000800 */
[C---:B------:R-:W-:Y:S02]  /*d3e0*/  FMUL.FTZ R119, R3.reuse, R119 ;  /* 0x0000007703777220 */ /* 0x040fe40000410000 */
[C---:B------:R-:W-:Y:S02]  /*d3f0*/  FMUL.FTZ R120, R12.reuse, R120 ;  /* 0x000000780c787220 */ /* 0x040fe40000410000 */
[C---:B------:R-:W-:Y:S02]  /*d400*/  FMUL.FTZ R122, R3.reuse, R122 ;  /* 0x0000007a037a7220 */ /* 0x040fe40000410000 */
[C---:B------:R-:W-:Y:S02]  /*d410*/  FMUL.FTZ R121, R12.reuse, R121 ;  /* 0x000000790c797220 */ /* 0x040fe40000410000 */
[C---:B------:R-:W-:Y:S01]  /*d420*/  FMUL.FTZ R123, R3.reuse, R123 ;  /* 0x0000007b037b7220 */ /* 0x040fe20000410000 */
[----:B------:R-:W-:Y:S01]  /*d430*/  MUFU.EX2 R164, R164 ;  /* 0x000000a400a47308 */ /* 0x000fe20000000800 */
[C---:B------:R-:W-:Y:S02]  /*d440*/  FMUL.FTZ R36, R12.reuse, R36 ;  /* 0x000000240c247220 */ /* 0x040fe40000410000 */
        /* <DEDUP_REMOVED lines=8> */
[----:B--2---:R-:W-:Y:S01]  /*d4d0*/  F2FP.PACK_AB R19, R146, R15 ;  /* 0x0000000f9213723e */ /* 0x004fe200000000ff */
[C---:B------:R-:W-:Y:S02]  /*d4e0*/  FMUL.FTZ R43, R3.reuse, R43 ;  /* 0x0000002b032b7220 */ /* 0x040fe40000410000 */
[C---:B------:R-:W-:Y:S02]  /*d4f0*/  FMUL.FTZ R44, R12.reuse, R44 ;  /* 0x0000002c0c2c7220 */ /* 0x040fe40000410000 */
[----:B------:R-:W-:Y:S01]  /*d500*/  FMUL.FTZ R46, R3, R46 ;  /* 0x0000002e032e7220 */ /* 0x000fe20000410000 */
[----:B------:R-:W1:Y:S01]  /*d510*/  MUFU.EX2 R163, R163 ;  /* 0x000000a300a37308 */ /* 0x000e620000000800 */
[C---:B------:R-:W-:Y:S05]  /*d520*/  HMMA.16816.F32 R4, R16.reuse, R20, R4 ;  /* 0x000000141004723c */ /* 0x040fea0000001804 */
[----:B------:R-:W-:Y:S02]  /*d530*/  FMUL.FTZ R45, R12, R45 ;  /* 0x0000002d0c2d7220 */ /* 0x000fe40000410000 */
[----:B------:R-:W-:Y:S01]  /*d540*/  IADD3 R20, R134, UR4, RZ ;  /* 0x0000000486147c10 */ /* 0x000fe2000fffe0ff */
[C---:B------:R-:W-:Y:S01]  /*d550*/  HMMA.16816.F32 R8, R16.reuse, R22, R8 ;  /* 0x000000161008723c */ /* 0x040fe20000001808 */
[----:B------:R-:W-:Y:S03]  /*d560*/  MUFU.EX2 R162, R162 ;  /* 0x000000a200a27308 */ /* 0x000fe60000000800 */
[----:B------:R-:W-:Y:S01]  /*d570*/  IADD3 R14, R183, R20, RZ ;  /* 0x00000014b70e7210 */ /* 0x000fe20007ffe0ff */
[C---:B------:R-:W-:Y:S02]  /*d580*/  FMUL.FTZ R47, R3.reuse, R47 ;  /* 0x0000002f032f7220 */ /* 0x040fe40000410000 */
[C---:B------:R-:W-:Y:S01]  /*d590*/  FMUL.FTZ R48, R12.reuse, R48 ;  /* 0x000000300c307220 */ /* 0x040fe20000410000 */
[C---:B---3--:R-:W-:Y:S01]  /*d5a0*/  HMMA.16816.F32 R100, R16.reuse, R24, R100 ;  /* 0x000000181064723c */ /* 0x048fe20000001864 */
[----:B------:R-:W2:Y:S02]  /*d5b0*/  LDSM.16.MT88.4 R20, [R14+0x100] ;  /* 0x000100000e14783b */ /* 0x000ea40000004200 */
[----:B------:R-:W3:Y:S01]  /*d5c0*/  MUFU.EX2 R165, R165 ;  /* 0x000000a500a57308 */ /* 0x000ee20000000800 */
[C---:B------:R-:W-:Y:S02]  /*d5d0*/  FMUL.FTZ R50, R3.reuse, R50 ;  /* 0x0000003203327220 */ /* 0x040fe40000410000 */
[C---:B------:R-:W-:Y:S02]  /*d5e0*/  FMUL.FTZ R49, R12.reuse, R49 ;  /* 0x000000310c317220 */ /* 0x040fe40000410000 */
[C---:B------:R-:W-:Y:S01]  /*d5f0*/  HMMA.16816.F32 R104, R16.reuse, R26, R104 ;  /* 0x0000001a1068723c */ /* 0x040fe20000001868 */
[----:B------:R-:W4:Y:S03]  /*d600*/  LDSM.16.MT88.4 R24, [R135+UR4+0x2100] ;  /* 0x002100048718783b */ /* 0x000f260008004200 */
[C---:B------:R-:W-:Y:S01]  /*d610*/  FMUL.FTZ R51, R3.reuse, R51 ;  /* 0x0000003303337220 */ /* 0x040fe20000410000 */
[----:B------:R-:W5:Y:S01]  /*d620*/  MUFU.EX2 R167, R167 ;  /* 0x000000a700a77308 */ /* 0x000f620000000800 */
[C---:B------:R-:W-:Y:S02]  /*d630*/  FMUL.FTZ R52, R12.reuse, R52 ;  /* 0x000000340c347220 */ /* 0x040fe40000410000 */
[C---:B------:R-:W-:Y:S01]  /*d640*/  HMMA.16816.F32 R108, R16.reuse, R28, R108 ;  /* 0x0000001c106c723c */ /* 0x040fe2000000186c */
[----:B------:R-:W-:Y:S03]  /*d650*/  LDSM.16.MT88.4 R124, [R14+0x900] ;  /* 0x000900000e7c783b */ /* 0x000fe60000004200 */
[C---:B------:R-:W-:Y:S02]  /*d660*/  FMUL.FTZ R54, R3.reuse, R54 ;  /* 0x0000003603367220 */ /* 0x040fe40000410000 */
[C---:B------:R-:W-:Y:S01]  /*d670*/  FMUL.FTZ R53, R12.reuse, R53 ;  /* 0x000000350c357220 */ /* 0x040fe20000410000 */
[----:B------:R-:W-:Y:S01]  /*d680*/  MUFU.EX2 R166, R166 ;  /* 0x000000a600a67308 */ /* 0x000fe20000000800 */
[C---:B------:R-:W-:Y:S01]  /*d690*/  HMMA.16816.F32 R112, R16.reuse, R30, R112 ;  /* 0x0000001e1070723c */ /* 0x040fe20000001870 */
[----:B------:R-:W1:Y:S03]  /*d6a0*/  LDSM.16.MT88.4 R28, [R13+0x2100] ;  /* 0x002100000d1c783b */ /* 0x000e660000004200 */
[C---:B------:R-:W-:Y:S02]  /*d6b0*/  FMUL.FTZ R55, R3.reuse, R55 ;  /* 0x0000003703377220 */ /* 0x040fe40000410000 */
[C---:B------:R-:W-:Y:S02]  /*d6c0*/  FMUL.FTZ R56, R12.reuse, R56 ;  /* 0x000000380c387220 */ /* 0x040fe40000410000 */
[C---:B------:R-:W-:Y:S01]  /*d6d0*/  FMUL.FTZ R58, R3.reuse, R58 ;  /* 0x0000003a033a7220 */ /* 0x040fe20000410000 */
[----:B------:R-:W1:Y:S03]  /*d6e0*/  MUFU.EX2 R169, R169 ;  /* 0x000000a900a97308 */ /* 0x000e660000000800 */
[C---:B------:R-:W-:Y:S02]  /*d6f0*/  FMUL.FTZ R57, R12.reuse, R57 ;  /* 0x000000390c397220 */ /* 0x040fe40000410000 */
[C---:B------:R-:W-:Y:S02]  /*d700*/  FMUL.FTZ R59, R3.reuse, R59 ;  /* 0x0000003b033b7220 */ /* 0x040fe40000410000 */
[C---:B------:R-:W-:Y:S01]  /*d710*/  FMUL.FTZ R60, R12.reuse, R60 ;  /* 0x0000003c0c3c7220 */ /* 0x040fe20000410000 */
[C---:B--2---:R-:W-:Y:S03]  /*d720*/  HMMA.16816.F32 R116, R16.reuse, R20, R116 ;  /* 0x000000141074723c */ /* 0x044fe60000001874 */
[C---:B------:R-:W-:Y:S02]  /*d730*/  FMUL.FTZ R62, R3.reuse, R62 ;  /* 0x0000003e033e7220 */ /* 0x040fe40000410000 */
[C---:B------:R-:W-:Y:S02]  /*d740*/  FMUL.FTZ R61, R12.reuse, R61 ;  /* 0x0000003d0c3d7220 */ /* 0x040fe40000410000 */
[C---:B------:R-:W-:Y:S01]  /*d750*/  FMUL.FTZ R63, R3.reuse, R63 ;  /* 0x0000003f033f7220 */ /* 0x040fe20000410000 */
[C---:B------:R-:W-:Y:S01]  /*d760*/  HMMA.16816.F32 R120, R16.reuse, R22, R120 ;  /* 0x000000161078723c */ /* 0x040fe20000001878 */
[----:B------:R-:W2:Y:S03]  /*d770*/  LDSM.16.MT88.4 R20, [R134+UR4+0x2100] ;  /* 0x002100048614783b */ /* 0x000ea60008004200 */
        /* <DEDUP_REMOVED lines=9> */
[C---:B-1----:R-:W-:Y:S04]  /*d810*/  HMMA.16816.F32 R44, R16.reuse, R28, R44 ;  /* 0x0000001c102c723c */ /* 0x042fe8000000182c */
[C---:B------:R-:W-:Y:S02]  /*d820*/  FMUL.FTZ R69, R12.reuse, R69 ;  /* 0x000000450c457220 */ /* 0x040fe40000410000 */
[C---:B------:R-:W-:Y:S02]  /*d830*/  FMUL.FTZ R71, R3.reuse, R71 ;  /* 0x0000004703477220 */ /* 0x040fe40000410000 */
[C---:B------:R-:W-:Y:S01]  /*d840*/  HMMA.16816.F32 R48, R16.reuse, R30, R48 ;  /* 0x0000001e1030723c */ /* 0x040fe20000001830 */
[----:B------:R-:W1:Y:S03]  /*d850*/  LDSM.16.MT88.4 R28, [R135+UR4+0x4100] ;  /* 0x00410004871c783b */ /* 0x000e660008004200 */
        /* <DEDUP_REMOVED lines=8> */
[----:B------:R-:W2:Y:S03]  /*d8e0*/  LDSM.16.MT88.4 R20, [R13+0x4100] ;  /* 0x004100000d14783b */ /* 0x000ea60000004200 */
        /* <DEDUP_REMOVED lines=35> */
[----:B------:R-:W-:Y:S04]  /*db20*/  FFMA.FTZ R150, R12, R201, R150 ;  /* 0x000000c90c967223 */ /* 0x000fe80000010096 */
[----:B------:R-:W-:Y:S01]  /*db30*/  FFMA.FTZ R148, R3, R202, R148 ;  /* 0x000000ca03947223 */ /* 0x000fe20000010094 */
[----:B------:R-:W-:Y:S01]  /*db40*/  HMMA.16816.F32 R96, R16, R30, R96 ;  /* 0x0000001e1060723c */ /* 0x000fe20000001860 */
[----:B------:R-:W-:Y:S02]  /*db50*/  LDSM.16.MT88.4 R28, [R13+0x4900] ;  /* 0x004900000d1c783b */ /* 0x000fe40000004200 */
[--C-:B------:R-:W-:Y:S02]  /*db60*/  FFMA.FTZ R174, R174, c[0x0][0x2d0], -R161.reuse ;  /* 0x0000b400aeae7a23 */ /* 0x100fe400000108a1 */
[--C-:B------:R-:W-:Y:S02]  /*db70*/  FFMA.FTZ R179, R172, c[0x0][0x2d0], -R161.reuse ;  /* 0x0000b400acb37a23 */ /* 0x100fe400000108a1 */
[----:B------:R-:W-:Y:S01]  /*db80*/  F2FP.PACK_AB R16, R163, R156 ;  /* 0x0000009ca310723e */ /* 0x000fe200000000ff */
[--C-:B------:R-:W-:Y:S01]  /*db90*/  FFMA.FTZ R170, R170, c[0x0][0x2d0], -R161.reuse ;  /* 0x0000b400aaaa7a23 */ /* 0x100fe200000108a1 */
[----:B---3--:R-:W-:Y:S01]  /*dba0*/  F2FP.PACK_AB R18, R165, R162 ;  /* 0x000000a2a512723e */ /* 0x008fe200000000ff */
[----:B------:R-:W-:Y:S02]  /*dbb0*/  MUFU.EX2 R174, R174 ;  /* 0x000000ae00ae7308 */ /* 0x000fe40000000800 */
[----:B-----5:R-:W-:Y:S01]  /*dbc0*/  F2FP.PACK_AB R17, R167, R164 ;  /* 0x000000a4a711723e */ /* 0x020fe200000000ff */
[--C-:B------:R-:W-:Y:S01]  /*dbd0*/  FFMA.FTZ R187, R168, c[0x0][0x2d0], -R161.reuse ;  /* 0x0000b400a8bb7a23 */ /* 0x100fe200000108a1 */
[----:B------:R-:W-:Y:S01]  /*dbe0*/  F2FP.PACK_AB R19, R169, R166 ;  /* 0x000000a6a913723e */ /* 0x000fe200000000ff */
[--C-:B------:R-:W-:Y:S02]  /*dbf0*/  FFMA.FTZ R168, R177, c[0x0][0x2d0], -R152.reuse ;  /* 0x0000b400b1a87a23 */ /* 0x100fe40000010898 */
[--C-:B------:R-:W-:Y:S02]  /*dc00*/  FFMA.FTZ R175, R175, c[0x0][0x2d0], -R152.reuse ;  /* 0x0000b400afaf7a23 */ /* 0x100fe40000010898 */
[--C-:B------:R-:W-:Y:S01]  /*dc10*/  FFMA.FTZ R172, R173, c[0x0][0x2d0], -R152.reuse ;  /* 0x0000b400adac7a23 */ /* 0x100fe20000010898 */
[----:B------:R-:W1:Y:S01]  /*dc20*/  MUFU.EX2 R179, R179 ;  /* 0x000000b300b37308 */ /* 0x000e620000000800 */
[C---:B--2---:R-:W-:Y:S03]  /*dc30*/  HMMA.16816.F32 R4, R16.reuse, R20, R4 ;  /* 0x000000141004723c */ /* 0x044fe60000001804 */
[--C-:B------:R-:W-:Y:S02]  /*dc40*/  FFMA.FTZ R171, R171, c[0x0][0x2d0], -R152.reuse ;  /* 0x0000b400abab7a23 */ /* 0x100fe40000010898 */
[--C-:B------:R-:W-:Y:S02]  /*dc50*/  FFMA.FTZ R160, R160, c[0x0][0x2d0], -R161.reuse ;  /* 0x0000b400a0a07a23 */ /* 0x100fe400000108a1 */
[--C-:B------:R-:W-:Y:S01]  /*dc60*/  FFMA.FTZ R159, R159, c[0x0][0x2d0], -R161.reuse ;  /* 0x0000b4009f9f7a23 */ /* 0x100fe200000108a1 */
[C---:B------:R-:W-:Y:S01]  /*dc70*/  HMMA.16816.F32 R8, R16.reuse, R22, R8 ;  /* 0x000000161008723c */ /* 0x040fe20000001808 */
[----:B------:R-:W2:Y:S01]  /*dc80*/  LDSM.16.MT88.4 R20, [R14+0x2900] ;  /* 0x002900000e14783b */ /* 0x000ea20000004200 */
[----:B------:R-:W-:Y:S02]  /*dc90*/  MUFU.EX2 R170, R170 ;  /* 0x000000aa00aa7308 */ /* 0x000fe40000000800 */
[--C-:B------:R-:W-:Y:S02]  /*dca0*/  FFMA.FTZ R158, R158, c[0x0][0x2d0], -R161.reuse ;  /* 0x0000b4009e9e7a23 */ /* 0x100fe400000108a1 */
[----:B------:R-:W-:Y:S02]  /*dcb0*/  FFMA.FTZ R161, R154, c[0x0][0x2d0], -R161 ;  /* 0x0000b4009aa17a23 */ /* 0x000fe400000108a1 */
[C---:B------:R-:W-:Y:S04]  /*dcc0*/  HMMA.16816.F32 R100, R16.reuse, R32, R100 ;  /* 0x000000201064723c */ /* 0x040fe80000001864 */
[----:B------:R-:W3:Y:S01]  /*dcd0*/  MUFU.EX2 R187, R187 ;  /* 0x000000bb00bb7308 */ /* 0x000ee20000000800 */
[--C-:B------:R-:W-:Y:S02]  /*dce0*/  FFMA.FTZ R154, R157, c[0x0][0x2d0], -R152.reuse ;  /* 0x0000b4009d9a7a23 */ /* 0x100fe40000010898 */
[--C-:B------:R-:W-:Y:S01]  /*dcf0*/  FFMA.FTZ R155, R155, c[0x0][0x2d0], -R152.reuse ;  /* 0x0000b4009b9b7a23 */ /* 0x100fe20000010898 */
[C---:B------:R-:W-:Y:S01]  /*dd00*/  HMMA.16816.F32 R104, R16.reuse, R34, R104 ;  /* 0x000000221068723c */ /* 0x040fe20000001868 */
[----:B------:R-:W-:Y:S03]  /*dd10*/  LDSM.16.MT88.4 R32, [R134+UR4+0x4900] ;  /* 0x004900048620783b */ /* 0x000fe60008004200 */
[--C-:B------:R-:W-:Y:S02]  /*dd20*/  FFMA.FTZ R153, R153, c[0x0][0x2d0], -R152.reuse ;  /* 0x0000b40099997a23 */ /* 0x100fe40000010898 */
[----:B------:R-:W-:Y:S01]  /*dd30*/  MUFU.EX2 R168, R168 ;  /* 0x000000a800a87308 */ /* 0x000fe20000000800 */
[----:B------:R-:W-:Y:S01]  /*dd40*/  FFMA.FTZ R152, R151, c[0x0][0x2d0], -R152 ;  /* 0x0000b40097987a23 */ /* 0x000fe20000010898 */
[C---:B----4-:R-:W-:Y:S04]  /*dd50*/  HMMA.16816.F32 R108, R16.reuse, R24, R108 ;  /* 0x00000018106c723c */ /* 0x050fe8000000186c */
[----:B------:R-:W-:Y:S02]  /*dd60*/  FADD.FTZ R148, R147, R148 ;  /* 0x0000009493947221 */ /* 0x000fe40000010000 */
[----:B------:R-:W-:Y:S02]  /*dd70*/  FADD.FTZ R149, R149, R150 ;  /* 0x0000009695957221 */ /* 0x000fe40000010000 */
[C---:B------:R-:W-:Y:S01]  /*dd80*/  HMMA.16816.F32 R112, R16.reuse, R26, R112 ;  /* 0x0000001a1070723c */ /* 0x040fe20000001870 */
[----:B------:R-:W4:Y:S01]  /*dd90*/  LDSM.16.MT88.4 R24, [R135+UR4+0x4900] ;  /* 0x004900048718783b */ /* 0x000f220008004200 */
[----:B------:R-:W5:Y:S02]  /*dda0*/  MUFU.EX2 R175, R175 ;  /* 0x000000af00af7308 */ /* 0x000f640000000800 */
[----:B------:R-:W-:Y:S02]  /*ddb0*/  FADD.FTZ R15, R15, R148 ;  /* 0x000000940f0f7221 */ /* 0x000fe40000010000 */
[----:B------:R-:W-:Y:S02]  /*ddc0*/  FADD.FTZ R144, R144, R149 ;  /* 0x0000009590907221 */ /* 0x000fe40000010000 */
[C---:B------:R-:W-:Y:S04]  /*ddd0*/  HMMA.16816.F32 R116, R16.reuse, R124, R116 ;  /* 0x0000007c1074723c */ /* 0x040fe80000001874 */
[----:B------:R-:W-:Y:S01]  /*dde0*/  FADD.FTZ R15, R146, R15 ;  /* 0x0000000f920f7221 */ /* 0x000fe20000010000 */
[----:B------:R-:W-:Y:S01]  /*ddf0*/  MUFU.EX2 R172, R172 ;  /* 0x000000ac00ac7308 */ /* 0x000fe20000000800 */
[----:B------:R-:W-:Y:S02]  /*de00*/  FADD.FTZ R145, R145, R144 ;  /* 0x0000009091917221 */ /* 0x000fe40000010000 */
[C---:B------:R-:W-:Y:S01]  /*de10*/  HMMA.16816.F32 R120, R16.reuse, R126, R120 ;  /* 0x0000007e1078723c */ /* 0x040fe20000001878 */
[----:B------:R-:W-:Y:S03]  /*de20*/  LDSM.16.MT88.4 R124, [R13+0x1100] ;  /* 0x001100000d7c783b */ /* 0x000fe60000004200 */
[----:B------:R-:W-:Y:S02]  /*de30*/  FADD.FTZ R164, R164, R15 ;  /* 0x0000000fa4a47221 */ /* 0x000fe40000010000 */
[----:B------:R-:W-:Y:S01]  /*de40*/  FADD.FTZ R156, R156, R145 ;  /* 0x000000919c9c7221 */ /* 0x000fe20000010000 */
[----:B------:R-:W1:Y:S01]  /*de50*/  MUFU.EX2 R171, R171 ;  /* 0x000000ab00ab7308 */ /* 0x000e620000000800 */
[C---:B------:R-:W-:Y:S04]  /*de60*/  HMMA.16816.F32 R36, R16.reuse, R128, R36 ;  /* 0x000000801024723c */ /* 0x040fe80000001824 */
[----:B------:R-:W-:Y:S02]  /*de70*/  FADD.FTZ R163, R163, R156 ;  /* 0x0000009ca3a37221 */ /* 0x000fe40000010000 */
[----:B------:R-:W-:Y:S02]  /*de80*/  FADD.FTZ R167, R167, R164 ;  /* 0x000000a4a7a77221 */ /* 0x000fe40000010000 */
[C---:B------:R-:W-:Y:S01]  /*de90*/  HMMA.16816.F32 R40, R16.reuse, R130, R40 ;  /* 0x000000821028723c */ /* 0x040fe20000001828 */
[----:B------:R-:W-:Y:S01]  /*dea0*/  LDSM.16.MT88.4 R128, [R14+0x1100] ;  /* 0x001100000e80783b */ /* 0x000fe20000004200 */
[----:B------:R-:W-:Y:S02]  /*deb0*/  MUFU.EX2 R160, R160 ;  /* 0x000000a000a07308 */ /* 0x000fe40000000800 */
[----:B------:R-:W-:Y:S02]  /*dec0*/  FADD.FTZ R162, R162, R163 ;  /* 0x000000a3a2a27221 */ /* 0x000fe40000010000 */
[----:B------:R-:W-:Y:S02]  /*ded0*/  FADD.FTZ R166, R166, R167 ;  /* 0x000000a7a6a67221 */ /* 0x000fe40000010000 */
[C---:B------:R-:W-:Y:S04]  /*dee0*/  HMMA.16816.F32 R44, R16.reuse, R136, R44 ;  /* 0x00000088102c723c */ /* 0x040fe8000000182c */
[----:B------:R-:W1:Y:S01]  /*def0*/  MUFU.EX2 R159, R159 ;  /* 0x0000009f009f7308 */ /* 0x000e620000000800 */
[----:B------:R-:W-:Y:S02]  /*df00*/  FADD.FTZ R165, R165, R162 ;  /* 0x000000a2a5a57221 */ /* 0x000fe40000010000 */
[----:B------:R-:W-:Y:S01]  /*df10*/  FADD.FTZ R169, R169, R166 ;  /* 0x000000a6a9a97221 */ /* 0x000fe20000010000 */
[C---:B------:R-:W-:Y:S01]  /*df20*/  HMMA.16816.F32 R48, R16.reuse, R138, R48 ;  /* 0x0000008a1030723c */ /* 0x040fe20000001830 */
[----:B------:R-:W-:Y:S05]  /*df30*/  LDSM.16.MT88.4 R136, [R134+UR4+0x1900] ;  /* 0x001900048688783b */ /* 0x000fea0008004200 */
[----:B------:R-:W-:Y:S02]  /*df40*/  MUFU.EX2 R158, R158 ;  /* 0x0000009e009e7308 */ /* 0x000fe40000000800 */
[C---:B------:R-:W-:Y:S08]  /*df50*/  HMMA.16816.F32 R52, R16.reuse, R140, R52 ;  /* 0x0000008c1034723c */ /* 0x040ff00000001834 */
[C---:B------:R-:W-:Y:S01]  /*df60*/  HMMA.16816.F32 R56, R16.reuse, R142, R56 ;  /* 0x0000008e1038723c */ /* 0x040fe20000001838 */
[----:B------:R-:W-:Y:S01]  /*df70*/  LDSM.16.MT88.4 R140, [R14+0x1900] ;  /* 0x001900000e8c783b */ /* 0x000fe20000004200 */
[----:B------:R-:W1:Y:S06]  /*df80*/  MUFU.EX2 R161, R161 ;  /* 0x000000a100a17308 */ /* 0x000e6c0000000800 */
[C---:B--2---:R-:W-:Y:S04]  /*df90*/  HMMA.16816.F32 R60, R16.reuse, R20, R60 ;  /* 0x00000014103c723c */ /* 0x044fe8000000183c */
[----:B------:R-:W-:Y:S04]  /*dfa0*/  MUFU.EX2 R154, R154 ;  /* 0x0000009a009a7308 */ /* 0x000fe80000000800 */
[C---:B------:R-:W-:Y:S01]  /*dfb0*/  HMMA.16816.F32 R64, R16.reuse, R22, R64 ;  /* 0x000000161040723c */ /* 0x040fe20000001840 */
[----:B------:R-:W2:Y:S05]  /*dfc0*/  LDSM.16.MT88.4 R20, [R14+0x4900] ;  /* 0x004900000e14783b */ /* 0x000eaa0000004200 */
[----:B------:R-:W1:Y:S02]  /*dfd0*/  MUFU.EX2 R155, R155 ;  /* 0x0000009b009b7308 */ /* 0x000e640000000800 */
[C---:B----4-:R-:W-:Y:S08]  /*dfe0*/  HMMA.16816.F32 R68, R16.reuse, R24, R68 ;  /* 0x000000181044723c */ /* 0x050ff00000001844 */
[C---:B------:R-:W-:Y:S01]  /*dff0*/  HMMA.16816.F32 R72, R16.reuse, R26, R72 ;  /* 0x0000001a1048723c */ /* 0x040fe20000001848 */
[----:B------:R-:W4:Y:S01]  /*e000*/  LDSM.16.MT88.4 R24, [R135+UR4+0x1100] ;  /* 0x001100048718783b */ /* 0x000f220008004200 */
[----:B------:R-:W-:Y:S06]  /*e010*/  MUFU.EX2 R153, R153 ;  /* 0x0000009900997308 */ /* 0x000fec0000000800 */
[C---:B------:R-:W-:Y:S04]  /*e020*/  HMMA.16816.F32 R76, R16.reuse, R28, R76 ;  /* 0x0000001c104c723c */ /* 0x040fe8000000184c */
[----:B------:R-:W1:Y:S04]  /*e030*/  MUFU.EX2 R152, R152 ;  /* 0x0000009800987308 */ /* 0x000e680000000800 */
        /* <DEDUP_REMOVED lines=8> */
[----:B-1----:R-:W-:Y:S01]  /*e0c0*/  F2FP.PACK_AB R16, R179, R174 ;  /* 0x000000aeb310723e */ /* 0x002fe200000000ff */
[----:B------:R-:W-:Y:S01]  /*e0d0*/  FADD.FTZ R174, R174, R165 ;  /* 0x000000a5aeae7221 */ /* 0x000fe20000010000 */
[----:B---3--:R-:W-:Y:S03]  /*e0e0*/  F2FP.PACK_AB R18, R187, R170 ;  /* 0x000000aabb12723e */ /* 0x008fe600000000ff */
[----:B-----5:R-:W-:Y:S01]  /*e0f0*/  F2FP.PACK_AB R17, R175, R168 ;  /* 0x000000a8af11723e */ /* 0x020fe200000000ff */
[----:B------:R-:W-:Y:S01]  /*e100*/  FADD.FTZ R168, R168, R169 ;  /* 0x000000a9a8a87221 */ /* 0x000fe20000010000 */
[----:B------:R-:W-:Y:S01]  /*e110*/  F2FP.PACK_AB R19, R171, R172 ;  /* 0x000000acab13723e */ /* 0x000fe200000000ff */
[----:B------:R-:W-:Y:S02]  /*e120*/  FADD.FTZ R179, R179, R174 ;  /* 0x000000aeb3b37221 */ /* 0x000fe40000010000 */
[----:B------:R-:W-:Y:S02]  /*e130*/  FADD.FTZ R175, R175, R168 ;  /* 0x000000a8afaf7221 */ /* 0x000fe40000010000 */
[----:B------:R-:W-:Y:S02]  /*e140*/  FADD.FTZ R170, R170, R179 ;  /* 0x000000b3aaaa7221 */ /* 0x000fe40000010000 */
[C---:B----4-:R-:W-:Y:S03]  /*e150*/  HMMA.16816.F32 R4, R16.reuse, R24, R4 ;  /* 0x000000181004723c */ /* 0x050fe60000001804 */
[----:B------:R-:W-:Y:S02]  /*e160*/  FADD.FTZ R172, R172, R175 ;  /* 0x000000afacac7221 */ /* 0x000fe40000010000 */
[----:B------:R-:W-:Y:S02]  /*e170*/  FADD.FTZ R187, R187, R170 ;  /* 0x000000aabbbb7221 */ /* 0x000fe40000010000 */
[----:B------:R-:W-:Y:S01]  /*e180*/  FADD.FTZ R171, R171, R172 ;  /* 0x000000acabab7221 */ /* 0x000fe20000010000 */
[C---:B------:R-:W-:Y:S01]  /*e190*/  HMMA.16816.F32 R8, R16.reuse, R26, R8 ;  /* 0x0000001a1008723c */ /* 0x040fe20000001808 */
[----:B------:R-:W1:Y:S07]  /*e1a0*/  LDSM.16.MT88.4 R24, [R134+UR4+0x3100] ;  /* 0x003100048618783b */ /* 0x000e6e0008004200 */
[C---:B------:R-:W-:Y:S08]  /*e1b0*/  HMMA.16816.F32 R100, R16.reuse, R124, R100 ;  /* 0x0000007c1064723c */ /* 0x040ff00000001864 */
[C---:B------:R-:W-:Y:S01]  /*e1c0*/  HMMA.16816.F32 R104, R16.reuse, R126, R104 ;  /* 0x0000007e1068723c */ /* 0x040fe20000001868 */
[----:B------:R-:W-:Y:S07]  /*e1d0*/  LDSM.16.MT88.4 R124, [R135+UR4+0x1900] ;  /* 0x00190004877c783b */ /* 0x000fee0008004200 */
[C---:B------:R-:W-:Y:S08]  /*e1e0*/  HMMA.16816.F32 R108, R16.reuse, R28, R108 ;  /* 0x0000001c106c723c */ /* 0x040ff0000000186c */
[C---:B------:R-:W-:Y:S01]  /*e1f0*/  HMMA.16816.F32 R112, R16.reuse, R30, R112 ;  /* 0x0000001e1070723c */ /* 0x040fe20000001870 */
[----:B------:R-:W3:Y:S07]  /*e200*/  LDSM.16.MT88.4 R28, [R14+0x3100] ;  /* 0x003100000e1c783b */ /* 0x000eee0000004200 */
[C---:B------:R-:W-:Y:S08]  /*e210*/  HMMA.16816.F32 R116, R16.reuse, R128, R116 ;  /* 0x000000801074723c */ /* 0x040ff00000001874 */
[C---:B------:R-:W-:Y:S08]  /*e220*/  HMMA.16816.F32 R120, R16.reuse, R130, R120 ;  /* 0x000000821078723c */ /* 0x040ff00000001878 */
[C---:B------:R-:W-:Y:S08]  /*e230*/  HMMA.16816.F32 R36, R16.reuse, R32, R36 ;  /* 0x000000201024723c */ /* 0x040ff00000001824 */
        /* <DEDUP_REMOVED lines=15> */
[C---:B------:R-:W-:Y:S01]  /*e330*/  HMMA.16816.F32 R80, R16.reuse, R22, R80 ;  /* 0x000000161050723c */ /* 0x040fe20000001850 */
[----:B------:R-:W2:Y:S07]  /*e340*/  LDSM.16.MT88.4 R20, [R135+UR4+0x3900] ;  /* 0x003900048714783b */ /* 0x000eae0008004200 */
[C---:B-1----:R-:W-:Y:S08]  /*e350*/  HMMA.16816.F32 R84, R16.reuse, R24, R84 ;  /* 0x000000181054723c */ /* 0x042ff00000001854 */
[C---:B------:R-:W-:Y:S01]  /*e360*/  HMMA.16816.F32 R88, R16.reuse, R26, R88 ;  /* 0x0000001a1058723c */ /* 0x040fe20000001858 */
[----:B------:R-:W1:Y:S07]  /*e370*/  LDSM.16.MT88.4 R24, [R13+0x3900] ;  /* 0x003900000d18783b */ /* 0x000e6e0000004200 */
[C---:B---3--:R-:W-:Y:S08]  /*e380*/  HMMA.16816.F32 R92, R16.reuse, R28, R92 ;  /* 0x0000001c105c723c */ /* 0x048ff0000000185c */
[----:B------:R-:W-:Y:S01]  /*e390*/  HMMA.16816.F32 R96, R16, R30, R96 ;  /* 0x0000001e1060723c */ /* 0x000fe20000001860 */
[----:B------:R-:W3:Y:S06]  /*e3a0*/  LDSM.16.MT88.4 R28, [R134+UR4+0x3900] ;  /* 0x00390004861c783b */ /* 0x000eec0008004200 */
        /* <DEDUP_REMOVED lines=10> */
[----:B------:R-:W5:Y:S02]  /*e450*/  LDSM.16.MT88.4 R4, [R14+0x3900] ;  /* 0x003900000e04783b */ /* 0x000f640000004200 */
[----:B------:R-:W-:Y:S02]  /*e460*/  FADD.FTZ R153, R153, R154 ;  /* 0x0000009a99997221 */ /* 0x000fe40000010000 */
[----:B------:R-:W-:Y:S02]  /*e470*/  FADD.FTZ R201, R161, R158 ;  /* 0x0000009ea1c97221 */ /* 0x000fe40000010000 */
[----:B------:R-:W-:Y:S01]  /*e480*/  FADD.FTZ R202, R152, R153 ;  /* 0x0000009998ca7221 */ /* 0x000fe20000010000 */
[C---:B------:R-:W-:Y:S01]  /*e490*/  HMMA.16816.F32 R124, R16.reuse, R126, R8 ;  /* 0x0000007e107c723c */ /* 0x040fe20000001808 */
[----:B------:R-:W1:Y:S07]  /*e4a0*/  LDSM.16.MT88.4 R8, [R135+UR4+0x5900] ;  /* 0x005900048708783b */ /* 0x000e6e0008004200 */
[C---:B----4-:R-:W-:Y:S08]  /*e4b0*/  HMMA.16816.F32 R100, R16.reuse, R32, R100 ;  /* 0x000000201064723c */ /* 0x050ff00000001864 */
[C---:B------:R-:W-:Y:S08]  /*e4c0*/  HMMA.16816.F32 R104, R16.reuse, R34, R104 ;  /* 0x000000221068723c */ /* 0x040ff00000001868 */
[C---:B------:R-:W-:Y:S08]  /*e4d0*/  HMMA.16816.F32 R108, R16.reuse, R136, R108 ;  /* 0x00000088106c723c */ /* 0x040ff0000000186c */
[C---:B------:R-:W-:Y:S08]  /*e4e0*/  HMMA.16816.F32 R112, R16.reuse, R138, R112 ;  /* 0x0000008a1070723c */ /* 0x040ff00000001870 */
[C---:B------:R-:W-:Y:S08]  /*e4f0*/  HMMA.16816.F32 R116, R16.reuse, R140, R116 ;  /* 0x0000008c1074723c */ /* 0x040ff00000001874 */
[C---:B------:R-:W-:Y:S08]  /*e500*/  HMMA.16816.F32 R120, R16.reuse, R142, R120 ;  /* 0x0000008e1078723c */ /* 0x040ff00000001878 */
[C---:B--2---:R-:W-:Y:S08]  /*e510*/  HMMA.16816.F32 R36, R16.reuse, R20, R36 ;  /* 0x000000141024723c */ /* 0x044ff00000001824 */
[C---:B------:R-:W-:Y:S01]  /*e520*/  HMMA.16816.F32 R40, R16.reuse, R22, R40 ;  /* 0x000000161028723c */ /* 0x040fe20000001828 */
[----:B------:R2:W4:Y:S07]  /*e530*/  LDSM.16.MT88.4 R20, [R13+0x5900] ;  /* 0x005900000d14783b */ /* 0x00052e0000004200 */
[C---:B-1----:R-:W-:Y:S08]  /*e540*/  HMMA.16816.F32 R44, R16.reuse, R24, R44 ;  /* 0x00000018102c723c */ /* 0x042ff0000000182c */
[C---:B------:R-:W-:Y:S08]  /*e550*/  HMMA.16816.F32 R48, R16.reuse, R26, R48 ;  /* 0x0000001a1030723c */ /* 0x040ff00000001830 */
[C---:B---3--:R-:W-:Y:S08]  /*e560*/  HMMA.16816.F32 R52, R16.reuse, R28, R52 ;  /* 0x0000001c1034723c */ /* 0x048ff00000001834 */
[C---:B------:R-:W-:Y:S08]  /*e570*/  HMMA.16816.F32 R56, R16.reuse, R30, R56 ;  /* 0x0000001e1038723c */ /* 0x040ff00000001838 */
[C---:B-----5:R-:W-:Y:S07]  /*e580*/  HMMA.16816.F32 R60, R16.reuse, R4, R60 ;  /* 0x00000004103c723c */ /* 0x060fee000000183c */
[----:B------:R-:W-:Y:S01]  /*e590*/  @P0 IADD3 R4, P5, R192, UR6, RZ ;  /* 0x00000006c0040c10 */ /* 0x000fe2000ffbe0ff */
[C---:B------:R-:W-:Y:S04]  /*e5a0*/  HMMA.16816.F32 R64, R16.reuse, R6, R64 ;  /* 0x000000061040723c */ /* 0x040fe80000001840 */
[C---:B------:R-:W-:Y:S02]  /*e5b0*/  @P0 LEA R12, P4, R4.reuse, c[0x0][0x1c8], 0x1 ;  /* 0x00007200040c0a11 */ /* 0x040fe400078808ff */
[----:B------:R-:W-:Y:S02]  /*e5c0*/  @P0 IADD3.X R5, R199, UR21, RZ, P5, !PT ;  /* 0x00000015c7050c10 */ /* 0x000fe4000affe4ff */
[C---:B------:R-:W-:Y:S04]  /*e5d0*/  HMMA.16816.F32 R68, R16.reuse, R8, R68 ;  /* 0x000000081044723c */ /* 0x040fe80000001844 */
[----:B--2---:R-:W-:Y:S02]  /*e5e0*/  @P0 LEA.HI.X R13, R4, c[0x0][0x1cc], R5, 0x1, P4 ;  /* 0x00007300040d0a11 */ /* 0x004fe400020f0c05 */
[----:B------:R-:W1:Y:S01]  /*e5f0*/  LDSM.16.MT88.4 R4, [R134+UR4+0x5900] ;  /* 0x005900048604783b */ /* 0x000e620008004200 */
[----:B------:R-:W-:Y:S01]  /*e600*/  @P0 IADD3 R8, P5, R208, UR6, RZ ;  /* 0x00000006d0080c10 */ /* 0x000fe2000ffbe0ff */
[C---:B------:R-:W-:Y:S04]  /*e610*/  HMMA.16816.F32 R72, R16.reuse, R10, R72 ;  /* 0x0000000a1048723c */ /* 0x040fe80000001848 */
[C---:B------:R-:W-:Y:S02]  /*e620*/  @P0 LEA R24, P4, R8.reuse, c[0x0][0x1c8], 0x1 ;  /* 0x0000720008180a11 */ /* 0x040fe400078808ff */
[----:B------:R-:W-:Y:S02]  /*e630*/  @P0 IADD3.X R9, R207, UR21, RZ, P5, !PT ;  /* 0x00000015cf090c10 */ /* 0x000fe4000affe4ff */
[C---:B----4-:R-:W-:Y:S04]  /*e640*/  HMMA.16816.F32 R76, R16.reuse, R20, R76 ;  /* 0x00000014104c723c */ /* 0x050fe8000000184c */
[----:B------:R-:W-:Y:S02]  /*e650*/  @P0 LEA.HI.X R25, R8, c[0x0][0x1cc], R9, 0x1, P4 ;  /* 0x0000730008190a11 */ /* 0x000fe400020f0c09 */
[----:B------:R2:W3:Y:S01]  /*e660*/  LDSM.16.MT88.4 R8, [R14+0x5900] ;  /* 0x005900000e08783b */ /* 0x0004e20000004200 */
[----:B------:R-:W-:Y:S01]  /*e670*/  @P0 IADD3 R3, P4, R206, UR6, RZ ;  /* 0x00000006ce030c10 */ /* 0x000fe2000ff9e0ff */
[----:B------:R-:W-:Y:S01]  /*e680*/  @UP1 UIADD3.X UR6, UR13, UR21, URZ, UP0, !UPT ;  /* 0x000000150d061290 */ /* 0x000fe200087fe43f */
[----:B------:R-:W-:Y:S01]  /*e690*/  @P0 IADD3 R26, P5, R192, UR7, RZ ;  /* 0x00000007c01a0c10 */ /* 0x000fe2000ffbe0ff */
[C---:B------:R-:W-:Y:S01]  /*e6a0*/  HMMA.16816.F32 R80, R16.reuse, R22, R80 ;  /* 0x000000161050723c */ /* 0x040fe20000001850 */
[----:B------:R-:W-:Y:S02]  /*e6b0*/  UISETP.GE.AND UP0, UPT, UR10, UR17, UPT ;  /* 0x000000110a00728c */ /* 0x000fe4000bf06270 */
[----:B------:R-:W-:Y:S01]  /*e6c0*/  @P0 IADD3.X R30, R205, UR21, RZ, P4, !PT ;  /* 0x00000015cd1e0c10 */ /* 0x000fe2000a7fe4ff */
[----:B------:R-:W-:Y:S01]  /*e6d0*/  UISETP.GE.AND UP1, UPT, UR5, 0x1, UPT ;  /* 0x000000010500788c */ /* 0x000fe2000bf26270 */
[C---:B------:R-:W-:Y:S01]  /*e6e0*/  @P0 LEA R20, P4, R26.reuse, c[0x0][0x1c8], 0x1 ;  /* 0x000072001a140a11 */ /* 0x040fe200078808ff */
[----:B------:R-:W-:Y:S01]  /*e6f0*/  UIADD3 UR17, UR17, -0x1, URZ ;  /* 0xffffffff11117890 */ /* 0x000fe2000fffe03f */
[----:B------:R-:W-:Y:S02]  /*e700*/  @P0 IADD3.X R21, R199, UR6, RZ, P5, !PT ;  /* 0x00000006c7150c10 */ /* 0x000fe4000affe4ff */
[C---:B------:R-:W-:Y:S03]  /*e710*/  @P0 LEA R28, P6, R3.reuse, c[0x0][0x1c8], 0x1 ;  /* 0x00007200031c0a11 */ /* 0x040fe600078c08ff */
[----:B------:R-:W-:Y:S02]  /*e720*/  @P0 LEA.HI.X R21, R26, c[0x0][0x1cc], R21, 0x1, P4 ;  /* 0x000073001a150a11 */ /* 0x000fe400020f0c15 */
[----:B------:R-:W-:Y:S02]  /*e730*/  MOV R26, UR15 ;  /* 0x0000000f001a7c02 */ /* 0x000fe40008000f00 */
[----:B------:R-:W-:Y:S02]  /*e740*/  @P0 LEA.HI.X R29, R3, c[0x0][0x1cc], R30, 0x1, P6 ;  /* 0x00007300031d0a11 */ /* 0x000fe400030f0c1e */
[----:B------:R-:W-:Y:S01]  /*e750*/  @P0 IADD3 R3, P4, R208, UR7, RZ ;  /* 0x00000007d0030c10 */ /* 0x000fe2000ff9e0ff */
[----:B------:R-:W-:Y:S01]  /*e760*/  @P0 IMAD R26, R26, 0x3000, R189 ;  /* 0x000030001a1a0824 */ /* 0x000fe200078e02bd */
[----:B------:R-:W-:Y:S01]  /*e770*/  @P0 IADD3 R27, P5, R206, UR7, RZ ;  /* 0x00000007ce1b0c10 */ /* 0x000fe2000ffbe0ff */
[C---:B-1----:R-:W-:Y:S03]  /*e780*/  HMMA.16816.F32 R84, R16.reuse, R4, R84 ;  /* 0x000000041054723c */ /* 0x042fe60000001854 */
[----:B------:R-:W-:Y:S02]  /*e790*/  @P0 LEA R22, P6, R3, c[0x0][0x1c8], 0x1 ;  /* 0x0000720003160a11 */ /* 0x000fe400078c08ff */
[----:B------:R-:W-:Y:S02]  /*e7a0*/  @P0 IADD3.X R30, R207, UR6, RZ, P4, !PT ;  /* 0x00000006cf1e0c10 */ /* 0x000fe4000a7fe4ff */
[----:B--2---:R-:W-:Y:S01]  /*e7b0*/  @P0 LEA R14, P4, R27, c[0x0][0x1c8], 0x1 ;  /* 0x000072001b0e0a11 */ /* 0x004fe200078808ff */
[C---:B------:R-:W-:Y:S04]  /*e7c0*/  HMMA.16816.F32 R88, R16.reuse, R6, R88 ;  /* 0x000000061058723c */ /* 0x040fe80000001858 */
[----:B------:R-:W-:Y:S02]  /*e7d0*/  @P0 LEA.HI.X R23, R3, c[0x0][0x1cc], R30, 0x1, P6 ;  /* 0x0000730003170a11 */ /* 0x000fe400030f0c1e */
[----:B------:R-:W-:Y:S02]  /*e7e0*/  @P0 SHF.L.U32 R3, R26, 0x1, RZ ;  /* 0x000000011a030819 */ /* 0x000fe400000006ff */
[----:B------:R-:W-:Y:S01]  /*e7f0*/  @P0 IADD3.X R32, R205, UR6, RZ, P5, !PT ;  /* 0x00000006cd200c10 */ /* 0x000fe2000affe4ff */
[C---:B---3--:R-:W-:Y:S01]  /*e800*/  HMMA.16816.F32 R92, R16.reuse, R8, R92 ;  /* 0x00000008105c723c */ /* 0x048fe2000000185c */
[----:B------:R-:W-:Y:S01]  /*e810*/  UIADD3 UR6, UR5, 0x1, URZ ;  /* 0x0000000105067890 */ /* 0x000fe2000fffe03f */
[----:B------:R-:W-:Y:S01]  /*e820*/  @!PT LDS RZ, [RZ] ;  /* 0x00000000fffff984 */ /* 0x000fe20000000800 */
[----:B------:R-:W-:Y:S01]  /*e830*/  @!PT LDS RZ, [RZ] ;  /* 0x00000000fffff984 */ /* 0x000fe20000000800 */
[----:B------:R-:W-:Y:S01]  /*e840*/  @!PT LDS RZ, [RZ] ;  /* 0x00000000fffff984 */ /* 0x000fe20000000800 */
[----:B------:R1:W-:Y:S01]  /*e850*/  @P0 LDGSTS.E.BYPASS.LTC128B.128 [R3+0xc100], [R12.64], !P3 ;  /* 0x0c1000000c030fae */ /* 0x0003e2000d901d52 */
[----:B------:R-:W-:Y:S02]  /*e860*/  @P0 LEA.HI.X R15, R27, c[0x0][0x1cc], R32, 0x1, P4 ;  /* 0x000073001b0f0a11 */ /* 0x000fe400020f0c20 */
[----:B------:R-:W-:Y:S03]  /*e870*/  USEL UR5, UR6, URZ, !UP1 ;  /* 0x0000003f06057287 */ /* 0x000fe6000c800000 */
        /* <DEDUP_REMOVED lines=9> */
[----:B------:R-:W-:-:S05]  /*e910*/  @!P0 BRA `(.L_x_829) ;  /* 0xffffca9000008947 */ /* 0x000fca000383ffff */
.L_x_820:
[----:B------:R-:W1:Y:S01]  /*e920*/  SHFL.BFLY PT, R4, R201, 0x2, 0x1f ;  /* 0x0c401f00c9047f89 */ /* 0x000e6200000e0000 */
[----:B------:R-:W-:-:S02]  /*e930*/  MOV R6, RZ ;  /* 0x000000ff00067202 */ /* 0x000fc40000000f00 */
[----:B------:R-:W-:Y:S01]  /*e940*/  MOV R5, RZ ;  /* 0x000000ff00057202 */ /* 0x000fe20000000f00 */
[----:B------:R-:W2:Y:S01]  /*e950*/  SHFL.BFLY PT, R3, R202, 0x2, 0x1f ;  /* 0x0c401f00ca037f89 */ /* 0x000ea200000e0000 */
[----:B------:R-:W-:Y:S01]  /*e960*/  PLOP3.LUT P2, PT, PT, PT, PT, 0x8, 0x0 ;  /* 0x000000000000781c */ /* 0x000fe20003f4e170 */
[----:B-1----:R-:W-:Y:S02]  /*e970*/  FADD.FTZ R7, R4, R201 ;  /* 0x000000c904077221 */ /* 0x002fe40000010000 */
        /* <DEDUP_REMOVED lines=117> */
.L_x_793:
        /* <DEDUP_REMOVED lines=223> */
[----:B-1----:R-:W-:-:S03]  /*fec0*/  IMAD.IADD R5, R17, 0x1, R2 ;  /* 0x0000000111057824 */ /* 0x002fc600078e0202 */
[----:B------:R-:W-:Y:S02]  /*fed0*/  STS [R29+0x8000], R96 ;  /* 0x008000601d007388 */ /* 0x000fe40000000800 */
[----:B------:R-:W-:Y:S02]  /*fee0*/  LEA.HI.X R2, R16, c[0x0][0x384], R5, 0x1, P0 ;  /* 0x0000e10010027a11 */ /* 0x000fe400000f0c05 */
[----:B------:R-:W-:Y:S04]  /*fef0*/  STS [R29+0x8400], R98 ;  /* 0x008400621d007388 */ /* 0x000fe80000000800 */
[----:B------:R-:W-:Y:S01]  /*ff00*/  BAR.SYNC.DEFER_BLOCKING 0x1, 0x100 ;  /* 0x0044000000007b1d */ /* 0x000fe20000010000 */
[----:B------:R-:W-:-:S05]  /*ff10*/  ISETP.GE.AND P0, PT, R57, R10, PT ;  /* 0x0000000a3900720c */ /* 0x000fca0003f06270 */
[----:B------:R-:W-:Y:S04]  /*ff20*/  SHFL.IDX PT, R30, R12, RZ, 0x1c1f ;  /* 0x001c1fff0c1e7589 */ /* 0x000fe800000e0000 */
[----:B------:R-:W1:Y:S04]  /*ff30*/  SHFL.IDX PT, R31, R23, RZ, 0x1c1f ;  /* 0x001c1fff171f7589 */ /* 0x000e6800000e0000 */
[----:B------:R-:W-:Y:S04]  /*ff40*/  SHFL.IDX PT, R100, R12, 0x1, 0x1c1f ;  /* 0x003c1f000c647f89 */ /* 0x000fe800000e0000 */
[----:B------:R-:W2:Y:S04]  /*ff50*/  SHFL.IDX PT, R101, R23, 0x1, 0x1c1f ;  /* 0x003c1f0017657f89 */ /* 0x000ea800000e0000 */
[----:B------:R3:W4:Y:S04]  /*ff60*/  SHFL.IDX PT, R60, R0, RZ, 0x181f ;  /* 0x00181fff003c7589 */ /* 0x00072800000e0000 */
[----:B------:R3:W3:Y:S04]  /*ff70*/  SHFL.IDX PT, R61, R2, RZ, 0x181f ;  /* 0x00181fff023d7589 */ /* 0x0006e800000e0000 */
[----:B-1----:R1:W-:Y:S04]  /*ff80*/  @!P5 ST.E [R30.64], R6 ;  /* 0x000000061e00d985 */ /* 0x0023e8000c101912 */
[----:B--2---:R1:W-:Y:S04]  /*ff90*/  @!P4 ST.E [R100.64], R7 ;  /* 0x000000076400c985 */ /* 0x0043e8000c101912 */
[----:B------:R1:W2:Y:S04]  /*ffa0*/  LDS.128 R52, [R58+0x1080] ;  /* 0x001080003a347984 */ /* 0x0002a80000000c00 */
        /* <DEDUP_REMOVED lines=9> */
[----:B-1-34-:R-:W1:Y:S01]  /*10040*/  LDS.128 R28, [R58+0x80] ;  /* 0x000080003a1c7984 */ /* 0x01ae620000000c00 */
[----:B------:R-:W-:-:S02]  /*10050*/  IADD3 R56, R3, 0x40, RZ ;  /* 0x0000004003387810 */ /* 0x000fc40007ffe0ff */
[----:B------:R-:W-:Y:S01]  /*10060*/  IADD3 R9, R3, 0x80, RZ ;  /* 0x0000008003097810 */ /* 0x000fe20007ffe0ff */
[----:B------:R-:W3:Y:S01]  /*10070*/  LDS.128 R16, [R58+0x4080] ;  /* 0x004080003a107984 */ /* 0x000ee20000000c00 */
        /* <DEDUP_REMOVED lines=13> */
[----:B-1----:R1:W-:Y:S04]  /*10150*/  @!P2 ST.E.128 [R58.64], R28 ;  /* 0x0000001c3a00a985 */ /* 0x0023e8000c101d12 */
[----:B---3--:R1:W-:Y:S04]  /*10160*/  @!P1 ST.E.128 [R62.64], R16 ;  /* 0x000000103e009985 */ /* 0x0083e8000c101d12 */
[----:B-----5:R1:W-:Y:S02]  /*10170*/  @!P0 ST.E.128 [R8.64], R4 ;  /* 0x0000000408008985 */ /* 0x0203e4000c101d12 */
.L_x_832:
[----:B---34-:R-:W-:Y:S05]  /*10180*/  BSYNC B0 ;  /* 0x0000000000007941 */ /* 0x018fea0003800000 */
.L_x_831:
[----:B-1----:R-:W-:Y:S01]  /*10190*/  IADD3 R5, R57, 0x20, RZ ;  /* 0x0000002039057810 */ /* 0x002fe20007ffe0ff */
[----:B------:R1:W3:Y:S01]  /*101a0*/  SHFL.IDX PT, R9, R2, 0x1, 0x181f ;  /* 0x00381f0002097f89 */ /* 0x0002e200000e0000 */
        /* <DEDUP_REMOVED lines=16> */
[----:B--2---:R2:W-:Y:S02]  /*102b0*/  @!P2 ST.E.128 [R16.64], R52 ;  /* 0x000000341000a985 */ /* 0x0045e4000c101d12 */
[----:B------:R-:W-:-:S04]  /*102c0*/  @!P1 IMAD.WIDE R6, R6, 0x2, R8 ;  /* 0x0000000206069825 */ /* 0x000fc800078e0208 */
[----:B------:R-:W-:Y:S01]  /*102d0*/  @!P0 IMAD.WIDE R4, R4, 0x2, R8 ;  /* 0x0000000204048825 */ /* 0x000fe200078e0208 */
[----:B------:R2:W-:Y:S04]  /*102e0*/  @!P1 ST.E.128 [R6.64], R40 ;  /* 0x0000002806009985 */ /* 0x0005e8000c101d12 */
[----:B------:R2:W-:Y:S02]  /*102f0*/  @!P0 ST.E.128 [R4.64], R24 ;  /* 0x0000001804008985 */ /* 0x0005e4000c101d12 */
.L_x_834:
[----:B------:R-:W-:Y:S05]  /*10300*/  BSYNC B0 ;  /* 0x0000000000007941 */ /* 0x000fea0003800000 */
.L_x_833:
[----:B--2---:R-:W-:Y:S01]  /*10310*/  IADD3 R5, R57, 0x40, RZ ;  /* 0x0000004039057810 */ /* 0x004fe20007ffe0ff */
[----:B---3--:R2:W3:Y:S01]  /*10320*/  SHFL.IDX PT, R9, R2, 0x2, 0x181f ;  /* 0x00581f0002097f89 */ /* 0x0084e200000e0000 */
        /* <DEDUP_REMOVED lines=21> */
.L_x_836:
[----:B------:R-:W-:Y:S05]  /*10480*/  BSYNC B0 ;  /* 0x0000000000007941 */ /* 0x000fea0003800000 */
.L_x_835:
[----:B------:R-:W-:Y:S01]  /*10490*/  IADD3 R57, R57, 0x60, RZ ;  /* 0x0000006039397810 */ /* 0x000fe20007ffe0ff */
[----:B---3--:R3:W1:Y:S03]  /*104a0*/  SHFL.IDX PT, R7, R2, 0x3, 0x181f ;  /* 0x00781f0002077f89 */ /* 0x00866600000e0000 */
[----:B------:R-:W-:Y:S01]  /*104b0*/  ISETP.GE.AND P0, PT, R57, R10, PT ;  /* 0x0000000a3900720c */ /* 0x000fe20003f06270 */
[----:B------:R3:W2:-:S12]  /*104c0*/  SHFL.IDX PT, R6, R0, 0x3, 0x181f ;  /* 0x00781f0000067f89 */ /* 0x00069800000e0000 */
        /* <DEDUP_REMOVED lines=20> */
.L_x_830:
        /* <DEDUP_REMOVED lines=40> */
.L_x_838:
[----:B------:R-:W-:Y:S05]  /*10890*/  BSYNC B0 ;  /* 0x0000000000007941 */ /* 0x000fea0003800000 */
.L_x_837:
        /* <DEDUP_REMOVED lines=62> */
.L_x_840:
[----:B------:R-:W-:Y:S05]  /*10c80*/  BSYNC B0 ;  /* 0x0000000000007941 */ /* 0x000fea0003800000 */
.L_x_839:
        /* <DEDUP_REMOVED lines=21> */
.L_x_842:
[----:B------:R-:W-:Y:S05]  /*10de0*/  BSYNC B0 ;  /* 0x0000000000007941 */ /* 0x000fea0003800000 */
.L_x_841:
        /* <DEDUP_REMOVED lines=21> */
.L_x_844:
[----:B------:R-:W-:Y:S05]  /*10f40*/  BSYNC B0 ;  /* 0x0000000000007941 */ /* 0x000fea0003800000 */
.L_x_843:
        /* <DEDUP_REMOVED lines=22> */
.L_x_845:
        /* <DEDUP_REMOVED lines=13> */
.L_x_1297:


//--------------------- .text._ZN7cutlass13device_kernelIN5flash19enable_sm80_to_sm89INS1_16FlashAttnFwdSm80INS1_25CollectiveMainloopFwdSm80ILi8ELi2ELb0EN4cute5tupleIJNS5_1CILi128EEENS7_ILi64EEENS7_ILi192EEEEEELi192ENS_6half_tEfNS_4arch4Sm80ELb0ELb1ELb0ELb1ELb0ELb0ELb1ELb0EEENS1_21CollectiveEpilogueFwdINS6_IJS8_SA_S9_EEENS6_IJNS7_ILi1EEESI_SI_EEESC_SE_Li256ELb1ELb1ELb0ELb0EEENS1_19SingleTileSchedulerILb1ELb0ELb1ELi128EEEEEEEEEvNT_6ParamsE --------------------------
	.section	.text._ZN7cutlass13device_kernelIN5flash19enable_sm80_to_sm89INS1_16FlashAttnFwdSm80INS1_25CollectiveMainloopFwdSm80ILi8ELi2ELb0EN4cute5tupleIJNS5_1CILi128EEENS7_ILi64EEENS7_ILi192EEEEEELi192ENS_6half_tEfNS_4arch4Sm80ELb0ELb1ELb0ELb1ELb0ELb0ELb1ELb0EEENS1_21CollectiveEpilogueFwdINS6_IJS8_SA_S9_EEENS6_IJNS7_ILi1EEESI_SI_EEESC_SE_Li256ELb1ELb1ELb0ELb0EEENS1_19SingleTileSchedulerILb1ELb0ELb1ELi128EEEEEEEEEvNT_6ParamsE,"ax",@progbits
	.sectioninfo	@"SHI_REGISTERS=240"
	.align	128
.text._ZN7cutlass13device_kernelIN5flash19enable_sm80_to_sm89INS1_16FlashAttnFwdSm80INS1_25CollectiveMainloopFwdSm80ILi8ELi2ELb0EN4cute5tupleIJNS5_1CILi128EEENS7_ILi64EEENS7_ILi192EEEEEELi192ENS_6half_tEfNS_4arch4Sm80ELb0ELb1ELb0ELb1ELb0ELb0ELb1ELb0EEENS1_21CollectiveEpilogueFwdINS6_IJS8_SA_S9_EEENS6_IJNS7_ILi1EEESI_SI_EEESC_SE_Li256ELb1ELb1ELb0ELb0EEENS1_19SingleTileSchedulerILb1ELb0ELb1ELi128EEEEEEEEEvNT_6ParamsE:
        .type           _ZN7cutlass13device_kernelIN5flash19enable_sm80_to_sm89INS1_16FlashAttnFwdSm80INS1_25CollectiveMainloopFwdSm80ILi8ELi2ELb0EN4cute5tupleIJNS5_1CILi128EEENS7_ILi64EEENS7_ILi192EEEEEELi192ENS_6half_tEfNS_4arch4Sm80ELb0ELb1ELb0ELb1ELb0ELb0ELb1ELb0EEENS1_21CollectiveEpilogueFwdINS6_IJS8_SA_S9_EEENS6_IJNS7_ILi1EEESI_SI_EEESC_SE_Li256ELb1ELb1ELb0ELb0EEENS1_19SingleTileSchedulerILb1ELb0ELb1ELi128EEEEEEEEEvNT_6ParamsE,@function
        .size           _ZN7cutlass13device_kernelIN5flash19enable_sm80_to_sm89INS1_16FlashAttnFwdSm80INS1_25CollectiveMainloopFwdSm80ILi8ELi2ELb0EN4cute5tupleIJNS5_1CILi128EEENS7_ILi64EEENS7_ILi192EEEEEELi192ENS_6half_tEfNS_4arch4Sm80ELb0ELb1ELb0ELb1ELb0ELb0ELb1ELb0EEENS1_21CollectiveEpilogueFwdINS6_IJS8_SA_S9_EEENS6_IJNS7_ILi1EEESI_SI_EEESC_SE_Li256ELb1ELb1ELb0ELb0EEENS1_19SingleTileSchedulerILb1ELb0ELb1ELi128EEEEEEEEEvNT_6ParamsE,(.L_x_1298 - _ZN7cutlass13device_kernelIN5flash19enable_sm80_to_sm89INS1_16FlashAttnFwdSm80INS1_25CollectiveMainloopFwdSm80ILi8ELi2ELb0EN4cute5tupleIJNS5_1CILi128EEENS7_ILi64EEENS7_ILi192EEEEEELi192ENS_6half_tEfNS_4arch4Sm80ELb0ELb1ELb0ELb1ELb0ELb0ELb1ELb0EEENS1_21CollectiveEpilogueFwdINS6_IJS8_SA_S9_EEENS6_IJNS7_ILi1EEESI_SI_EEESC_SE_Li256ELb1ELb1ELb0ELb0EEENS1_19SingleTileSchedulerILb1ELb0ELb1ELi128EEEEEEEEEvNT_6ParamsE)
        .other          _ZN7cutlass13device_kernelIN5flash19enable_sm80_to_sm89INS1_16FlashAttnFwdSm80INS1_25CollectiveMainloopFwdSm80ILi8ELi2ELb0EN4cute5tupleIJNS5_1CILi128EEENS7_ILi64EEENS7_ILi192EEEEEELi192ENS_6half_tEfNS_4arch4Sm80ELb0ELb1ELb0ELb1ELb0ELb0ELb1ELb0EEENS1_21CollectiveEpilogueFwdINS6_IJS8_SA_S9_EEENS6_IJNS7_ILi1EEESI_SI_EEESC_SE_Li256ELb1ELb1ELb0ELb0EEENS1_19SingleTileSchedulerILb1ELb0ELb1ELi128EEEEEEEEEvNT_6ParamsE,@"STO_CUDA_ENTRY STV_DEFAULT"
_ZN7cutlass13device_kernelIN5flash19enable_sm80_to_sm89INS1_16FlashAttnFwdSm80INS1_25CollectiveMainloopFwdSm80ILi8ELi2ELb0EN4cute5tupleIJNS5_1CILi128EEENS7_ILi64EEENS7_ILi192EEEEEELi192ENS_6half_tEfNS_4arch4Sm80ELb0ELb1ELb0ELb1ELb0ELb0ELb1ELb0EEENS1_21CollectiveEpilogueFwdINS6_IJS8_SA_S9_EEENS6_IJNS7_ILi1EEESI_SI_EEESC_SE_Li256ELb1ELb1ELb0ELb0EEENS1_19SingleTileSchedulerILb1ELb0ELb1ELi128EEEEEEEEEvNT_6ParamsE:
        /* <DEDUP_REMOVED lines=16> */
.L_x_847:
        /* <DEDUP_REMOVED lines=8> */
.L_x_849:
[----:B------:R-:W-:-:S05]  /*0180*/  MOV R0, c[0x0][0x54c] ;  /* 0x0001530000007a02 */ /* 0x000fca0000000f00 */
.L_x_848:
[----:B-----5:R-:W-:Y:S01]  /*0190*/  IMAD R0, R0, c[0x0][0x548], RZ ;  /* 0x0001520000007a24 */ /* 0x020fe200078e02ff */
[----:B------:R-:W-:-:S04]  /*01a0*/  SHF.L.U32 R135, R220, 0x7, RZ ;  /* 0x00000007dc877819 */ /* 0x000fc800000006ff */
[----:B------:R-:W-:-:S04]  /*01b0*/  ISETP.GE.AND P0, PT, R135, R0, PT ;  /* 0x000000008700720c */ /* 0x000fc80003f06270 */
[----:B------:R-:W-:Y:S01]  /*01c0*/  SEL R203, R203, 0xffffffff, !P0 ;  /* 0xffffffffcbcb7807 */ /* 0x000fe20004000000 */
[----:B------:R-:W-:Y:S05]  /*01d0*/  BRA `(.L_x_850) ;  /* 0x0000012000007947 */ /* 0x000fea0003800000 */
.L_x_846:
[----:B---3--:R-:W-:-:S04]  /*01e0*/  ISETP.NE.U32.AND P0, PT, RZ, c[0x0][0x568], PT ;  /* 0x00015a00ff007a0c */ /* 0x008fc80003f05070 */
[----:B------:R-:W-:-:S13]  /*01f0*/  ISETP.NE.AND.EX P0, PT, RZ, c[0x0][0x56c], PT, P0 ;  /* 0x00015b00ff007a0c */ /* 0x000fda0003f05300 */
[----:B------:R-:W-:Y:S05]  /*0200*/  @!P0 BRA `(.L_x_851) ;  /* 0x0000002000008947 */ /* 0x000fea0003800000 */
[----:B------:R1:W5:Y:S01]  /*0210*/  LDG.E R0, [R2.64] ;  /* 0x0000000802007981 */ /* 0x000362000c1e1900 */
[----:B------:R-:W-:Y:S05]  /*0220*/  BRA `(.L_x_852) ;  /* 0x0000009000007947 */ /* 0x000fea0003800000 */
.L_x_851:
        /* <DEDUP_REMOVED lines=8> */
.L_x_853:
[----:B------:R-:W-:-:S05]  /*02b0*/  MOV R0, c[0x0][0x54c] ;  /* 0x0001530000007a02 */ /* 0x000fca0000000f00 */
.L_x_852:
[----:B-----5:R-:W-:Y:S01]  /*02c0*/  IMAD R0, R0, c[0x0][0x548], RZ ;  /* 0x0001520000007a24 */ /* 0x020fe200078e02ff */
[----:B------:R-:W-:-:S04]  /*02d0*/  SHF.L.U32 R135, R220, 0x7, RZ ;  /* 0x00000007dc877819 */ /* 0x000fc800000006ff */
[----:B------:R-:W-:-:S04]  /*02e0*/  ISETP.GE.AND P0, PT, R135, R0, PT ;  /* 0x000000008700720c */ /* 0x000fc80003f06270 */
[----:B------:R-:W-:-:S04]  /*02f0*/  SEL R203, R203, 0xffffffff, !P0 ;  /* 0xffffffffcbcb7807 */ /* 0x000fc80004000000 */
.L_x_850:
[----:B------:R-:W-:-:S13]  /*0300*/  ISETP.GE.AND P0, PT, R203, RZ, PT ;  /* 0x000000ffcb00720c */ /* 0x000fda0003f06270 */
[----:B------:R-:W-:Y:S05]  /*0310*/  @!P0 EXIT ;  /* 0x000000000000894d */ /* 0x000fea0003800000 */
[----:B------:R-:W-:Y:S01]  /*0320*/  ISETP.NE.U32.AND P0, PT, RZ, c[0x0][0x370], PT ;  /* 0x0000dc00ff007a0c */ /* 0x000fe20003f05070 */
[----:B------:R-:W-:Y:S01]  /*0330*/  IMAD.MOV.U32 R8, RZ, RZ, RZ ;  /* 0x000000ffff087224 */ /* 0x000fe200078e00ff */
        /* <DEDUP_REMOVED lines=8> */
[----:B-1----:R-:W-:Y:S01]  /*03c0*/  IMAD.WIDE R2, R203, R6, c[0x0][0x350] ;  /* 0x0000d400cb027625 */ /* 0x002fe200078e0206 */
[----:B------:R-:W-:-:S02]  /*03d0*/  ISETP.NE.AND.EX P3, PT, RZ, c[0x0][0x34c], PT, P3 ;  /* 0x0000d300ff007a0c */ /* 0x000fc40003f65330 */
[----:B------:R-:W-:Y:S02]  /*03e0*/  ISETP.NE.AND.EX P4, PT, RZ, c[0x0][0x354], PT, P4 ;  /* 0x0000d500ff007a0c */ /* 0x000fe40003f85340 */
[----:B------:R-:W-:Y:S01]  /*03f0*/  MOV R4, RZ ;  /* 0x000000ff00047202 */ /* 0x000fe20000000f00 */
[----:B------:R-:W-:-:S04]  /*0400*/  @P1 IMAD.WIDE R14, R203, R6, c[0x0][0x370] ;  /* 0x0000dc00cb0e1625 */ /* 0x000fc800078e0206 */
[----:B------:R-:W-:Y:S01]  /*0410*/  @P0 IMAD.WIDE R12, R203, R6, c[0x0][0x360] ;  /* 0x0000d800cb0c0625 */ /* 0x000fe200078e0206 */
[----:B------:R1:W5:Y:S04]  /*0420*/  @P1 LDG.E R8, [R14.64] ;  /* 0x000000080e081981 */ /* 0x000368000c1e1900 */
[----:B------:R1:W5:Y:S04]  /*0430*/  @P0 LDG.E R204, [R12.64] ;  /* 0x000000080ccc0981 */ /* 0x000368000c1e1900 */
[----:B------:R1:W5:Y:S04]  /*0440*/  @P3 LDG.E R4, [R10.64] ;  /* 0x000000080a043981 */ /* 0x000368000c1e1900 */
[----:B------:R1:W5:Y:S01]  /*0450*/  @P4 LDG.E R7, [R2.64] ;  /* 0x0000000802074981 */ /* 0x000362000c1e1900 */
[----:B------:R-:W-:Y:S01]  /*0460*/  MOV R195, c[0x0][0x1d0] ;  /* 0x0000740000c37a02 */ /* 0x000fe20000000f00 */
[----:B------:R-:W-:Y:S05]  /*0470*/  @P0 BRA `(.L_x_854) ;  /* 0x0000004000000947 */ /* 0x000fea0003800000 */
[----:B------:R-:W-:Y:S05]  /*0480*/  @!P3 BRA `(.L_x_854) ;  /* 0x000000300000b947 */ /* 0x000fea0003800000 */
[----:B-----5:R-:W2:Y:S04]  /*0490*/  LDG.E R204, [R10.64] ;  /* 0x000000080acc7981 */ /* 0x020ea8000c1e1900 */
[----:B------:R-:W2:Y:S02]  /*04a0*/  LDG.E R5, [R10.64+0x4] ;  /* 0x000004080a057981 */ /* 0x000ea4000c1e1900 */
[----:B--2---:R-:W-:-:S02]  /*04b0*/  IADD3 R204, -R204, R5, RZ ;  /* 0x00000005cccc7210 */ /* 0x004fc40007ffe1ff */
.L_x_854:
[----:B------:R-:W-:-:S04]  /*04c0*/  ISETP.NE.U32.AND P0, PT, RZ, c[0x0][0x368], PT ;  /* 0x0000da00ff007a0c */ /* 0x000fc80003f05070 */
[----:B------:R-:W-:-:S13]  /*04d0*/  ISETP.NE.AND.EX P0, PT, RZ, c[0x0][0x36c], PT, P0 ;  /* 0x0000db00ff007a0c */ /* 0x000fda0003f05300 */
[----:B------:R-:W-:Y:S05]  /*04e0*/  @!P0 BRA `(.L_x_855) ;  /* 0x0000003000008947 */ /* 0x000fea0003800000 */
[----:B-1----:R-:W-:-:S05]  /*04f0*/  IMAD.WIDE R2, R203, R6, c[0x0][0x368] ;  /* 0x0000da00cb027625 */ /* 0x002fca00078e0206 */
[----:B------:R1:W5:Y:S01]  /*0500*/  LDG.E R195, [R2.64] ;  /* 0x0000000802c37981 */ /* 0x000362000c1e1900 */
[----:B------:R-:W-:Y:S05]  /*0510*/  BRA `(.L_x_856) ;  /* 0x0000004000007947 */ /* 0x000fea0003800000 */
.L_x_855:
[----:B------:R-:W-:Y:S05]  /*0520*/  @!P4 BRA `(.L_x_856) ;  /* 0x000000300000c947 */ /* 0x000fea0003800000 */
[----:B------:R-:W2:Y:S04]  /*0530*/  LDG.E R195, [R2.64] ;  /* 0x0000000802c37981 */ /* 0x000ea8000c1e1900 */
[----:B------:R-:W2:Y:S02]  /*0540*/  LDG.E R0, [R2.64+0x4] ;  /* 0x0000040802007981 */ /* 0x000ea4000c1e1900 */
[----:B--2---:R-:W-:Y:S02]  /*0550*/  IADD3 R195, -R195, R0, RZ ;  /* 0x00000000c3c37210 */ /* 0x004fe40007ffe1ff */
.L_x_856:
[----:B------:R-:W-:Y:S01]  /*0560*/  IMAD.MOV.U32 R197, RZ, RZ, c[0x0][0x2c4] ;  /* 0x0000b100ffc57624 */ /* 0x000fe200078e00ff */
[----:B------:R-:W-:Y:S01]  /*0570*/  LOP3.LUT R0, R0, 0xfffffff7, RZ, 0xc0, !PT ;  /* 0xfffffff700007812 */ /* 0x000fe200078ec0ff */
[----:B------:R-:W-:Y:S01]  /*0580*/  IMAD.MOV.U32 R196, RZ, RZ, c[0x0][0x32c] ;  /* 0x0000cb00ffc47624 */ /* 0x000fe200078e00ff */
[----:B------:R-:W-:Y:S01]  /*0590*/  IADD3 R5, R135, 0x7f, RZ ;  /* 0x0000007f87057810 */ /* 0x000fe20007ffe0ff */
[----:B-----5:R-:W-:Y:S01]  /*05a0*/  IMAD.IADD R195, R195, 0x1, -R8 ;  /* 0x00000001c3c37824 */ /* 0x020fe200078e0a08 */
[----:B------:R-:W-:-:S02]  /*05b0*/  ISETP.NE.AND P2, PT, R197, 0x1, PT ;  /* 0x00000001c500780c */ /* 0x000fc40003f45270 */
[----:B------:R-:W-:Y:S02]  /*05c0*/  ISETP.GE.AND P1, PT, R196, 0x1, PT ;  /* 0x00000001c400780c */ /* 0x000fe40003f26270 */
[----:B-1----:R-:W-:-:S09]  /*05d0*/  IADD3 R2, R195, 0x1, -R204 ;  /* 0x00000001c3027810 */ /* 0x002fd20007ffe8cc */
[----:B------:R-:W-:Y:S02]  /*05e0*/  @P2 IADD3 R3, R135, 0x7f, RZ ;  /* 0x0000007f87032810 */ /* 0x000fe40007ffe0ff */
[----:B------:R-:W-:-:S03]  /*05f0*/  @P2 LOP3.LUT R0, R0, 0x8, RZ, 0xfc, !PT ;  /* 0x0000000800002812 */ /* 0x000fc600078efcff */
[----:B------:R-:W-:Y:S01]  /*0600*/  @P2 IMAD.HI.U32 R3, R3, c[0x0][0x2c8], RZ ;  /* 0x0000b20003032a27 */ /* 0x000fe200078e00ff */
[----:B------:R-:W-:-:S04]  /*0610*/  LOP3.LUT R0, R0, 0xfffffffb, RZ, 0xc0, !PT ;  /* 0xfffffffb00007812 */ /* 0x000fc800078ec0ff */
[----:B------:R-:W-:Y:S02]  /*0620*/  @P2 SHF.R.U32.HI R5, RZ, c[0x0][0x2cc], R3 ;  /* 0x0000b300ff052a19 */ /* 0x000fe40000011603 */
[----:B------:R-:W-:-:S03]  /*0630*/  @P1 LOP3.LUT R0, R0, 0x4, RZ, 0xfc, !PT ;  /* 0x0000000400001812 */ /* 0x000fc600078efcff */
[----:B------:R-:W-:Y:S02]  /*0640*/  IMAD.IADD R5, R2, 0x1, R5 ;  /* 0x0000000102057824 */ /* 0x000fe400078e0205 */
[----:B------:R-:W-:-:S03]  /*0650*/  IMAD.IADD R2, R7, 0x1, R8 ;  /* 0x0000000107027824 */ /* 0x000fc600078e0208 */
[----:B------:R-:W-:Y:S01]  /*0660*/  IADD3 R8, R5, c[0x0][0x328], RZ ;  /* 0x0000ca0005087a10 */ /* 0x000fe20007ffe0ff */
[----:B------:R-:W-:Y:S05]  /*0670*/  @!P1 BRA `(.L_x_857) ;  /* 0x000000e000009947 */ /* 0x000fea0003800000 */
[C---:B------:R-:W-:Y:S02]  /*0680*/  ISETP.GT.AND P0, PT, R5.reuse, RZ, PT ;  /* 0x000000ff0500720c */ /* 0x040fe40003f04270 */
[----:B------:R-:W-:-:S11]  /*0690*/  IADD3 R3, R5, -0x1, RZ ;  /* 0xffffffff05037810 */ /* 0x000fd60007ffe0ff */
[----:B------:R-:W-:Y:S05]  /*06a0*/  @P0 BRA `(.L_x_858) ;  /* 0x0000006000000947 */ /* 0x000fea0003800000 */
[----:B------:R-:W-:Y:S01]  /*06b0*/  ISETP.NE.AND P0, PT, R196, 0x1, PT ;  /* 0x00000001c400780c */ /* 0x000fe20003f05270 */
[----:B------:R-:W-:-:S12]  /*06c0*/  IMAD.MOV R5, RZ, RZ, -R5 ;  /* 0x000000ffff057224 */ /* 0x000fd800078e0a05 */
[----:B------:R-:W-:-:S05]  /*06d0*/  @P0 IMAD.HI.U32 R3, R5, c[0x0][0x330], RZ ;  /* 0x0000cc0005030a27 */ /* 0x000fca00078e00ff */
[----:B------:R-:W-:-:S04]  /*06e0*/  @P0 SHF.R.U32.HI R5, RZ, c[0x0][0x334], R3 ;  /* 0x0000cd00ff050a19 */ /* 0x000fc80000011603 */
[----:B------:R-:W-:Y:S01]  /*06f0*/  LOP3.LUT R3, RZ, R5, RZ, 0x33, !PT ;  /* 0x00000005ff037212 */ /* 0x000fe200078e33ff */
[----:B------:R-:W-:Y:S05]  /*0700*/  BRA `(.L_x_859) ;  /* 0x0000003000007947 */ /* 0x000fea0003800000 */
.L_x_858:
[----:B------:R-:W-:-:S13]  /*0710*/  ISETP.NE.AND P0, PT, R196, 0x1, PT ;  /* 0x00000001c400780c */ /* 0x000fda0003f05270 */
[----:B------:R-:W-:-:S05]  /*0720*/  @P0 IMAD.HI.U32 R5, R3, c[0x0][0x330], RZ ;  /* 0x0000cc0003050a27 */ /* 0x000fca00078e00ff */
[----:B------:R-:W-:-:S05]  /*0730*/  @P0 SHF.R.U32.HI R3, RZ, c[0x0][0x334], R5 ;  /* 0x0000cd00ff030a19 */ /* 0x000fca0000011605 */
.L_x_859:
[----:B------:R-:W-:-:S05]  /*0740*/  IMAD R3, R3, R196, c[0x0][0x32c] ;  /* 0x0000cb0003037624 */ /* 0x000fca00078e02c4 */
[----:B------:R-:W-:-:S04]  /*0750*/  IMNMX R8, R8, R3, PT ;  /* 0x0000000308087217 */ /* 0x000fc80003800200 */
.L_x_857:
[----:B------:R-:W-:Y:S01]  /*0760*/  IADD3 R8, R8, 0x3f, RZ ;  /* 0x0000003f08087810 */ /* 0x000fe20007ffe0ff */
[----:B------:R-:W-:Y:S01]  /*0770*/  @P2 IMAD.HI.U32 R9, R135, c[0x0][0x2c8], RZ ;  /* 0x0000b20087092a27 */ /* 0x000fe200078e00ff */
[C---:B------:R-:W-:Y:S02]  /*0780*/  IADD3 R10, R195.reuse, 0x3f, RZ ;  /* 0x0000003fc30a7810 */ /* 0x040fe40007ffe0ff */
[----:B------:R-:W-:Y:S01]  /*0790*/  SHF.R.S32.HI R5, RZ, 0x1f, R8 ;  /* 0x0000001fff057819 */ /* 0x000fe20000011408 */
[----:B------:R-:W-:Y:S01]  /*07a0*/  IMAD.MOV.U32 R3, RZ, RZ, R135 ;  /* 0x000000ffff037224 */ /* 0x000fe200078e0087 */
[----:B------:R-:W-:Y:S01]  /*07b0*/  SHF.R.S32.HI R7, RZ, 0x1f, R10 ;  /* 0x0000001fff077819 */ /* 0x000fe2000001140a */
[----:B------:R-:W-:Y:S01]  /*07c0*/  IMAD.IADD R132, R195, 0x1, -R204 ;  /* 0x00000001c3847824 */ /* 0x000fe200078e0acc */
[----:B------:R-:W-:Y:S02]  /*07d0*/  @P2 SHF.R.U32.HI R3, RZ, c[0x0][0x2cc], R9 ;  /* 0x0000b300ff032a19 */ /* 0x000fe40000011609 */
[----:B------:R-:W-:-:S02]  /*07e0*/  LEA.HI R5, R5, R8, RZ, 0x6 ;  /* 0x0000000805057211 */ /* 0x000fc400078f30ff */
[----:B------:R-:W-:Y:S01]  /*07f0*/  LEA.HI R10, R7, R10, RZ, 0x6 ;  /* 0x0000000a070a7211 */ /* 0x000fe200078f30ff */
[----:B------:R-:W-:Y:S01]  /*0800*/  IMAD.IADD R7, R132, 0x1, R3 ;  /* 0x0000000184077824 */ /* 0x000fe200078e0203 */
[----:B------:R-:W-:Y:S02]  /*0810*/  SHF.R.S32.HI R5, RZ, 0x6, R5 ;  /* 0x00000006ff057819 */ /* 0x000fe40000011405 */
[----:B------:R-:W-:Y:S02]  /*0820*/  SHF.R.S32.HI R10, RZ, 0x6, R10 ;  /* 0x00000006ff0a7819 */ /* 0x000fe4000001140a */
[----:B------:R-:W-:Y:S02]  /*0830*/  IADD3 R3, R7, -c[0x0][0x324], RZ ;  /* 0x8000c90007037a10 */ /* 0x000fe40007ffe0ff */
[----:B------:R-:W-:Y:S01]  /*0840*/  IMNMX R133, R10, R5, PT ;  /* 0x000000050a857217 */ /* 0x000fe20003800200 */
[----:B------:R-:W-:Y:S05]  /*0850*/  @!P1 BRA `(.L_x_860) ;  /* 0x000000d000009947 */ /* 0x000fea0003800000 */
[----:B------:R-:W-:-:S13]  /*0860*/  ISETP.GT.AND P0, PT, R7, -0x1, PT ;  /* 0xffffffff0700780c */ /* 0x000fda0003f04270 */
[----:B------:R-:W-:Y:S05]  /*0870*/  @P0 BRA `(.L_x_861) ;  /* 0x0000006000000947 */ /* 0x000fea0003800000 */
[----:B------:R-:W-:Y:S02]  /*0880*/  ISETP.NE.AND P0, PT, R196, 0x1, PT ;  /* 0x00000001c400780c */ /* 0x000fe40003f05270 */
[----:B------:R-:W-:-:S11]  /*0890*/  LOP3.LUT R7, RZ, R7, RZ, 0x33, !PT ;  /* 0x00000007ff077212 */ /* 0x000fd600078e33ff */
[----:B------:R-:W-:-:S05]  /*08a0*/  @P0 IMAD.HI.U32 R5, R7, c[0x0][0x330], RZ ;  /* 0x0000cc0007050a27 */ /* 0x000fca00078e00ff */
[----:B------:R-:W-:-:S04]  /*08b0*/  @P0 SHF.R.U32.HI R7, RZ, c[0x0][0x334], R5 ;  /* 0x0000cd00ff070a19 */ /* 0x000fc80000011605 */
[----:B------:R-:W-:Y:S01]  /*08c0*/  LOP3.LUT R7, RZ, R7, RZ, 0x33, !PT ;  /* 0x00000007ff077212 */ /* 0x000fe200078e33ff */
[----:B------:R-:W-:Y:S05]  /*08d0*/  BRA `(.L_x_862) ;  /* 0x0000003000007947 */ /* 0x000fea0003800000 */
.L_x_861:
[----:B------:R-:W-:-:S13]  /*08e0*/  ISETP.NE.AND P0, PT, R196, 0x1, PT ;  /* 0x00000001c400780c */ /* 0x000fda0003f05270 */
[----:B------:R-:W-:-:S05]  /*08f0*/  @P0 IMAD.HI.U32 R5, R7, c[0x0][0x330], RZ ;  /* 0x0000cc0007050a27 */ /* 0x000fca00078e00ff */
[----:B------:R-:W-:-:S05]  /*0900*/  @P0 SHF.R.U32.HI R7, RZ, c[0x0][0x334], R5 ;  /* 0x0000cd00ff070a19 */ /* 0x000fca0000011605 */
.L_x_862:
[----:B------:R-:W-:-:S05]  /*0910*/  IMAD R8, R7, c[0x0][0x32c], RZ ;  /* 0x0000cb0007087a24 */ /* 0x000fca00078e02ff */
[----:B------:R-:W-:-:S04]  /*0920*/  IMNMX R3, R3, R8, !PT ;  /* 0x0000000803037217 */ /* 0x000fc80007800200 */
.L_x_860:
[----:B------:R-:W-:Y:S01]  /*0930*/  SHF.R.S32.HI R194, RZ, 0x1f, R3 ;  /* 0x0000001fffc27819 */ /* 0x000fe20000011403 */
[----:B------:R-:W-:Y:S01]  /*0940*/  CS2R R98, SRZ ;  /* 0x0000000000627805 */ /* 0x000fe2000001ff00 */
[----:B------:R-:W-:Y:S01]  /*0950*/  PLOP3.LUT P2, PT, PT, PT, PT, 0x80, 0x0 ;  /* 0x000000000000781c */ /* 0x000fe20003f4f070 */
[----:B------:R-:W-:Y:S01]  /*0960*/  IMAD.MOV.U32 R5, RZ, RZ, RZ ;  /* 0x000000ffff057224 */ /* 0x000fe200078e00ff */
[----:B------:R-:W-:Y:S01]  /*0970*/  LEA.HI R194, R194, R3, RZ, 0x6 ;  /* 0x00000003c2c27211 */ /* 0x000fe200078f30ff */
[----:B------:R-:W-:Y:S01]  /*0980*/  IMAD.MOV.U32 R96, RZ, RZ, RZ ;  /* 0x000000ffff607224 */ /* 0x000fe200078e00ff */
[----:B------:R-:W-:Y:S01]  /*0990*/  CS2R R94, SRZ ;  /* 0x00000000005e7805 */ /* 0x000fe2000001ff00 */
[----:B------:R-:W-:Y:S01]  /*09a0*/  CS2R R92, SRZ ;  /* 0x00000000005c7805 */ /* 0x000fe2000001ff00 */
[----:B------:R-:W-:Y:S01]  /*09b0*/  SHF.R.S32.HI R194, RZ, 0x6, R194 ;  /* 0x00000006ffc27819 */ /* 0x000fe200000114c2 */
[----:B------:R-:W-:Y:S01]  /*09c0*/  CS2R R90, SRZ ;  /* 0x00000000005a7805 */ /* 0x000fe2000001ff00 */
[----:B------:R-:W-:Y:S01]  /*09d0*/  CS2R R88, SRZ ;  /* 0x0000000000587805 */ /* 0x000fe2000001ff00 */
[----:B------:R-:W-:Y:S01]  /*09e0*/  CS2R R86, SRZ ;  /* 0x0000000000567805 */ /* 0x000fe2000001ff00 */
[----:B------:R-:W-:Y:S01]  /*09f0*/  IMNMX R194, RZ, R194, !PT ;  /* 0x000000c2ffc27217 */ /* 0x000fe20007800200 */
[----:B------:R-:W-:Y:S01]  /*0a00*/  CS2R R84, SRZ ;  /* 0x0000000000547805 */ /* 0x000fe2000001ff00 */
[----:B------:R-:W-:Y:S01]  /*0a10*/  CS2R R82, SRZ ;  /* 0x0000000000527805 */ /* 0x000fe2000001ff00 */
[----:B------:R-:W-:Y:S01]  /*0a20*/  CS2R R8, SRZ ;  /* 0x0000000000087805 */ /* 0x000fe2000001ff00 */
[----:B------:R-:W-:Y:S01]  /*0a30*/  ISETP.GT.AND P0, PT, R133, R194, PT ;  /* 0x000000c28500720c */ /* 0x000fe20003f04270 */
[----:B------:R-:W-:Y:S01]  /*0a40*/  IMAD.MOV.U32 R7, RZ, RZ, RZ ;  /* 0x000000ffff077224 */ /* 0x000fe200078e00ff */
        /* <DEDUP_REMOVED lines=42> */
[----:B------:R-:W-:-:S05]  /*0cf0*/  @P0 IMAD.WIDE R12, R203, R6, c[0x0][0x340] ;  /* 0x0000d000cb0c0625 */ /* 0x000fca00078e0206 */
[----:B------:R1:W2:Y:S01]  /*0d00*/  @P0 LDG.E R6, [R12.64] ;  /* 0x000000080c060981 */ /* 0x0002a2000c1e1900 */
[----:B------:R-:W-:Y:S01]  /*0d10*/  SHF.R.S32.HI R83, RZ, 0x1f, R80 ;  /* 0x0000001fff537819 */ /* 0x000fe20000011450 */
[C---:B------:R-:W-:Y:S01]  /*0d20*/  IMAD.WIDE.U32 R24, R4.reuse, c[0x0][0x178], RZ ;  /* 0x00005e0004187a25 */ /* 0x040fe200078e00ff */
[----:B------:R-:W-:Y:S01]  /*0d30*/  SHF.R.S32.HI R5, RZ, 0x1f, R4 ;  /* 0x0000001fff057819 */ /* 0x000fe20000011404 */
[----:B------:R-:W3:Y:S01]  /*0d40*/  S2R R3, SR_CTAID.Y ;  /* 0x0000000000037919 */ /* 0x000ee20000002600 */
[CC--:B------:R-:W-:Y:S01]  /*0d50*/  LEA.HI R7, R83.reuse, R80.reuse, RZ, 0x3 ;  /* 0x0000005053077211 */ /* 0x0c0fe200078f18ff */
[----:B------:R-:W-:Y:S01]  /*0d60*/  BSSY B0, `(.L_x_864) ;  /* 0x000009c000007945 */ /* 0x000fe20003800000 */
[----:B------:R-:W-:Y:S01]  /*0d70*/  LEA.HI R11, R83, R80, RZ, 0x4 ;  /* 0x00000050530b7211 */ /* 0x000fe200078f20ff */
[----:B------:R-:W-:Y:S01]  /*0d80*/  IMAD R5, R5, c[0x0][0x178], RZ ;  /* 0x00005e0005057a24 */ /* 0x000fe200078e02ff */
[----:B------:R-:W-:Y:S02]  /*0d90*/  SHF.R.S32.HI R14, RZ, 0x3, R7 ;  /* 0x00000003ff0e7819 */ /* 0x000fe40000011407 */
[----:B------:R-:W-:Y:S01]  /*0da0*/  LOP3.LUT R193, R7, 0xfffffff8, RZ, 0xc0, !PT ;  /* 0xfffffff807c17812 */ /* 0x000fe200078ec0ff */
[----:B------:R-:W-:Y:S01]  /*0db0*/  IMAD R5, R4, c[0x0][0x17c], R5 ;  /* 0x00005f0004057a24 */ /* 0x000fe200078e0205 */
[----:B------:R-:W-:-:S02]  /*0dc0*/  SHF.R.S32.HI R8, RZ, 0x4, R11 ;  /* 0x00000004ff087819 */ /* 0x000fc4000001140b */
[----:B------:R-:W-:Y:S01]  /*0dd0*/  IADD3 R27, P1, R2, R14, RZ ;  /* 0x0000000e021b7210 */ /* 0x000fe20007f3e0ff */
[----:B------:R-:W-:Y:S01]  /*0de0*/  IMAD.IADD R193, R80, 0x1, -R193 ;  /* 0x0000000150c17824 */ /* 0x000fe200078e0ac1 */
[----:B------:R-:W-:Y:S01]  /*0df0*/  LEA.HI R9, R11, R8, RZ, 0x1 ;  /* 0x000000080b097211 */ /* 0x000fe200078f08ff */
[----:B------:R-:W-:Y:S01]  /*0e00*/  IMAD.IADD R25, R25, 0x1, R5 ;  /* 0x0000000119197824 */ /* 0x000fe200078e0205 */
[----:B------:R-:W-:Y:S01]  /*0e10*/  ISETP.NE.AND P5, PT, R197, 0x1, PT ;  /* 0x00000001c500780c */ /* 0x000fe20003fa5270 */
[----:B------:R-:W-:Y:S01]  /*0e20*/  IMAD.SHL.U32 R16, R193, 0x8, RZ ;  /* 0x00000008c1107824 */ /* 0x000fe200078e00ff */
[----:B------:R-:W-:Y:S01]  /*0e30*/  LOP3.LUT R9, R9, 0xfffffffe, RZ, 0xc0, !PT ;  /* 0xfffffffe09097812 */ /* 0x000fe200078ec0ff */
[----:B------:R-:W-:Y:S01]  /*0e40*/  IMAD.SHL.U32 R20, R193, 0x40, RZ ;  /* 0x00000040c1147824 */ /* 0x000fe200078e00ff */
[----:B------:R-:W-:Y:S01]  /*0e50*/  LOP3.LUT R11, R11, 0xfffffff0, RZ, 0xc0, !PT ;  /* 0xfffffff00b0b7812 */ /* 0x000fe200078ec0ff */
[----:B-1----:R-:W-:Y:S01]  /*0e60*/  IMAD.SHL.U32 R13, R14, 0x40, RZ ;  /* 0x000000400e0d7824 */ /* 0x002fe200078e00ff */
[----:B------:R-:W-:Y:S01]  /*0e70*/  SHF.R.S32.HI R18, RZ, 0x1f, R203 ;  /* 0x0000001fff127819 */ /* 0x000fe200000114cb */
[----:B------:R-:W-:Y:S01]  /*0e80*/  IMAD.IADD R4, R8, 0x1, -R9 ;  /* 0x0000000108047824 */ /* 0x000fe200078e0a09 */
[----:B------:R-:W-:Y:S01]  /*0e90*/  SHF.R.S32.HI R9, RZ, 0x1f, R2 ;  /* 0x0000001fff097819 */ /* 0x000fe20000011402 */
[----:B------:R-:W-:Y:S01]  /*0ea0*/  IMAD.IADD R22, R80, 0x1, -R11 ;  /* 0x0000000150167824 */ /* 0x000fe200078e0a0b */
[----:B------:R-:W-:Y:S01]  /*0eb0*/  LOP3.LUT R13, R13, 0x1c0, RZ, 0xc0, !PT ;  /* 0x000001c00d0d7812 */ /* 0x000fe200078ec0ff */
[----:B---3--:R-:W-:Y:S01]  /*0ec0*/  IMAD.WIDE.U32 R24, R3, c[0x0][0x1b8], R24 ;  /* 0x00006e0003187a25 */ /* 0x008fe200078e0018 */
[----:B------:R-:W-:-:S02]  /*0ed0*/  IADD3 R8, R16, 0x80, RZ ;  /* 0x0000008010087810 */ /* 0x000fc40007ffe0ff */
[----:B------:R-:W-:Y:S02]  /*0ee0*/  LOP3.LUT R5, R13, 0x38, R16, 0xf8, !PT ;  /* 0x000000380d057812 */ /* 0x000fe400078ef810 */
[----:B------:R-:W-:Y:S02]  /*0ef0*/  SHF.R.U32.HI R202, RZ, 0x3, R13 ;  /* 0x00000003ffca7819 */ /* 0x000fe4000001160d */
[----:B------:R-:W-:Y:S02]  /*0f00*/  LEA.HI.X.SX32 R10, R14, R9, 0x1, P1 ;  /* 0x000000090e0a7211 */ /* 0x000fe400008f0eff */
[----:B------:R-:W-:Y:S02]  /*0f10*/  LOP3.LUT R202, R5, R202, RZ, 0x3c, !PT ;  /* 0x000000ca05ca7212 */ /* 0x000fe400078e3cff */
[----:B------:R-:W-:Y:S01]  /*0f20*/  SHF.R.S32.HI R5, RZ, 0x1f, R3 ;  /* 0x0000001fff057819 */ /* 0x000fe20000011403 */
[----:B------:R-:W-:Y:S01]  /*0f30*/  IMAD R12, R10, c[0x0][0x1e0], RZ ;  /* 0x000078000a0c7a24 */ /* 0x000fe200078e02ff */
[----:B------:R-:W-:Y:S01]  /*0f40*/  ISETP.GE.AND P6, PT, R8, c[0x0][0x1d4], PT ;  /* 0x0000750008007a0c */ /* 0x000fe20003fc6270 */
[----:B------:R-:W-:Y:S01]  /*0f50*/  IMAD R10, R10, c[0x0][0x208], RZ ;  /* 0x000082000a0a7a24 */ /* 0x000fe200078e02ff */
[----:B------:R-:W-:Y:S01]  /*0f60*/  ISETP.GE.AND P1, PT, R8, c[0x0][0x198], PT ;  /* 0x0000660008007a0c */ /* 0x000fe20003f26270 */
[----:B------:R-:W-:Y:S01]  /*0f70*/  IMAD R8, R193, 0x20, R14 ;  /* 0x00000020c1087824 */ /* 0x000fe200078e020e */
[----:B------:R-:W-:Y:S01]  /*0f80*/  SHF.R.S32.HI R15, RZ, 0x1f, R22 ;  /* 0x0000001fff0f7819 */ /* 0x000fe20000011416 */
[----:B------:R-:W-:Y:S01]  /*0f90*/  IMAD R2, R5, c[0x0][0x1b8], RZ ;  /* 0x00006e0005027a24 */ /* 0x000fe200078e02ff */
[----:B------:R-:W-:Y:S01]  /*0fa0*/  SHF.R.S32.HI R17, RZ, 0x1f, R16 ;  /* 0x0000001fff117819 */ /* 0x000fe20000011410 */
[----:B------:R-:W-:Y:S01]  /*0fb0*/  IMAD.IADD R8, R135, 0x1, R8 ;  /* 0x0000000187087824 */ /* 0x000fe200078e0208 */
[----:B------:R-:W-:Y:S01]  /*0fc0*/  LOP3.LUT R20, R20, 0x1c0, RZ, 0xc0, !PT ;  /* 0x000001c014147812 */ /* 0x000fe200078ec0ff */
[----:B------:R-:W-:Y:S01]  /*0fd0*/  IMAD R9, R3, c[0x0][0x1bc], R2 ;  /* 0x00006f0003097a24 */ /* 0x000fe200078e0202 */
[----:B------:R-:W-:Y:S01]  /*0fe0*/  LOP3.LUT R0, R0, 0xffffffef, RZ, 0xc0, !PT ;  /* 0xffffffef00007812 */ /* 0x000fe200078ec0ff */
[----:B------:R-:W-:Y:S01]  /*0ff0*/  @P5 IMAD.HI.U32 R2, R8, c[0x0][0x2c8], RZ ;  /* 0x0000b20008025a27 */ /* 0x000fe200078e00ff */
[----:B------:R-:W-:-:S02]  /*1000*/  LOP3.LUT R7, R20, 0x8, R7, 0xf8, !PT ;  /* 0x0000000814077812 */ /* 0x000fc400078ef807 */
[----:B------:R-:W-:Y:S01]  /*1010*/  SHF.R.U32.HI R20, RZ, 0x3, R20 ;  /* 0x00000003ff147819 */ /* 0x000fe20000011614 */
[----:B------:R-:W-:Y:S01]  /*1020*/  IMAD.MOV.U32 R13, RZ, RZ, R8 ;  /* 0x000000ffff0d7224 */ /* 0x000fe200078e0008 */
[----:B------:R-:W-:Y:S01]  /*1030*/  @P5 SHF.R.U32.HI R13, RZ, c[0x0][0x2cc], R2 ;  /* 0x0000b300ff0d5a19 */ /* 0x000fe20000011602 */
[----:B------:R-:W-:Y:S01]  /*1040*/  IMAD.IADD R25, R25, 0x1, R9 ;  /* 0x0000000119197824 */ /* 0x000fe200078e0209 */
[----:B------:R-:W-:Y:S01]  /*1050*/  LEA.HI R2, R15, R22, RZ, 0x3 ;  /* 0x000000160f027211 */ /* 0x000fe200078f18ff */
[C---:B------:R-:W-:Y:S01]  /*1060*/  IMAD R12, R27.reuse, c[0x0][0x1e4], R12 ;  /* 0x000079001b0c7a24 */ /* 0x040fe200078e020c */
[----:B------:R-:W-:Y:S01]  /*1070*/  SEL R15, R18, RZ, !P3 ;  /* 0x000000ff120f7207 */ /* 0x000fe20005800000 */
[C---:B------:R-:W-:Y:S01]  /*1080*/  IMAD R10, R27.reuse, c[0x0][0x20c], R10 ;  /* 0x000083001b0a7a24 */ /* 0x040fe200078e020a */
[----:B------:R-:W-:Y:S01]  /*1090*/  LOP3.LUT R19, R2, 0xfffffff8, RZ, 0xc0, !PT ;  /* 0xfffffff802137812 */ /* 0x000fe200078ec0ff */
[----:B------:R-:W-:Y:S01]  /*10a0*/  IMAD.WIDE.U32 R28, R27, c[0x0][0x1e0], R16 ;  /* 0x000078001b1c7a25 */ /* 0x000fe200078e0010 */
[----:B------:R-:W-:-:S02]  /*10b0*/  SEL R9, R203, RZ, !P3 ;  /* 0x000000ffcb097207 */ /* 0x000fc40005800000 */
[----:B------:R-:W-:Y:S01]  /*10c0*/  IADD3 R19, R22, -R19, RZ ;  /* 0x8000001316137210 */ /* 0x000fe20007ffe0ff */
[----:B------:R-:W-:Y:S01]  /*10d0*/  IMAD R22, R15, c[0x0][0x1c0], RZ ;  /* 0x000070000f167a24 */ /* 0x000fe200078e02ff */
[----:B------:R-:W-:Y:S01]  /*10e0*/  LOP3.LUT R7, R7, R20, RZ, 0x3c, !PT ;  /* 0x0000001407077212 */ /* 0x000fe200078e3cff */
[----:B------:R-:W-:Y:S01]  /*10f0*/  IMAD.WIDE.U32 R24, R9, c[0x0][0x1c0], R24 ;  /* 0x0000700009187a25 */ /* 0x000fe200078e0018 */
[----:B------:R-:W-:Y:S02]  /*1100*/  LOP3.LUT P3, RZ, R19, 0x4, RZ, 0xc0, !PT ;  /* 0x0000000413ff7812 */ /* 0x000fe4000786c0ff */
[----:B------:R-:W-:Y:S01]  /*1110*/  LEA R190, R4, R7, 0x9 ;  /* 0x0000000704be7211 */ /* 0x000fe200078e48ff */
[----:B------:R-:W-:Y:S01]  /*1120*/  IMAD R22, R9, c[0x0][0x1c4], R22 ;  /* 0x0000710009167a24 */ /* 0x000fe200078e0216 */
[----:B------:R-:W-:Y:S01]  /*1130*/  SHF.R.S32.HI R9, RZ, 0x1f, R13 ;  /* 0x0000001fff097819 */ /* 0x000fe2000001140d */
[----:B------:R-:W-:Y:S01]  /*1140*/  IMAD.WIDE.U32 R26, R27, c[0x0][0x208], R16 ;  /* 0x000082001b1a7a25 */ /* 0x000fe200078e0010 */
[----:B------:R-:W-:-:S02]  /*1150*/  LOP3.LUT P2, RZ, R19, 0x2, RZ, 0xc0, !PT ;  /* 0x0000000213ff7812 */ /* 0x000fc4000784c0ff */
[CC--:B------:R-:W-:Y:S01]  /*1160*/  LEA.HI R21, R83.reuse, R80.reuse, RZ, 0x6 ;  /* 0x0000005053157211 */ /* 0x0c0fe200078f30ff */
[----:B------:R-:W-:Y:S01]  /*1170*/  IMAD.MOV R15, RZ, RZ, -R13 ;  /* 0x000000ffff0f7224 */ /* 0x000fe200078e0a0d */
[----:B------:R-:W-:Y:S01]  /*1180*/  LEA.HI R82, R83, R80, RZ, 0x5 ;  /* 0x0000005053527211 */ /* 0x000fe200078f28ff */
[----:B------:R-:W-:Y:S01]  /*1190*/  IMAD.IADD R27, R27, 0x1, R10 ;  /* 0x000000011b1b7824 */ /* 0x000fe200078e020a */
[----:B------:R-:W-:Y:S01]  /*11a0*/  P2R R11, PR, RZ, 0x2 ;  /* 0x00000002ff0b7803 */ /* 0x000fe20000000000 */
[----:B------:R-:W-:Y:S01]  /*11b0*/  IMAD R10, R9, c[0x0][0x1b0], RZ ;  /* 0x00006c00090a7a24 */ /* 0x000fe200078e02ff */
[----:B------:R-:W-:Y:S01]  /*11c0*/  SHF.R.S32.HI R81, RZ, 0x5, R82 ;  /* 0x00000005ff517819 */ /* 0x000fe20000011452 */
[----:B------:R-:W-:Y:S01]  /*11d0*/  IMAD R15, R15, c[0x0][0x2c4], R8 ;  /* 0x0000b1000f0f7a24 */ /* 0x000fe200078e0208 */
[----:B------:R-:W-:Y:S01]  /*11e0*/  LOP3.LUT P1, RZ, R193, 0x4, RZ, 0xc0, !PT ;  /* 0x00000004c1ff7812 */ /* 0x000fe2000782c0ff */
[----:B------:R-:W-:Y:S01]  /*11f0*/  IMAD.IADD R29, R29, 0x1, R12 ;  /* 0x000000011d1d7824 */ /* 0x000fe200078e020c */
[----:B------:R-:W-:Y:S01]  /*1200*/  ISETP.GE.AND P5, PT, R16, c[0x0][0x1d4], PT ;  /* 0x0000750010007a0c */ /* 0x000fe20003fa6270 */
[----:B------:R-:W-:-:S02]  /*1210*/  IMAD.IADD R25, R25, 0x1, R22 ;  /* 0x0000000119197824 */ /* 0x000fc400078e0216 */
[----:B------:R-:W-:Y:S02]  /*1220*/  IMAD R12, R5, c[0x0][0x210], RZ ;  /* 0x00008400050c7a24 */ /* 0x000fe400078e02ff */
[----:B------:R-:W-:-:S04]  /*1230*/  IMAD.WIDE.U32 R208, R3, c[0x0][0x1e8], R28 ;  /* 0x00007a0003d07a25 */ /* 0x000fc800078e001c */
[C---:B------:R-:W-:Y:S02]  /*1240*/  IMAD R10, R13.reuse, c[0x0][0x1b4], R10 ;  /* 0x00006d000d0a7a24 */ /* 0x040fe400078e020a */
[----:B------:R-:W-:-:S04]  /*1250*/  IMAD.WIDE.U32 R24, R13, c[0x0][0x1b0], R24 ;  /* 0x00006c000d187a25 */ /* 0x000fc800078e0018 */
[----:B------:R-:W-:Y:S02]  /*1260*/  IMAD.IADD R25, R25, 0x1, R10 ;  /* 0x0000000119197824 */ /* 0x000fe400078e020a */
[----:B------:R-:W-:Y:S02]  /*1270*/  IMAD R12, R3, c[0x0][0x214], R12 ;  /* 0x00008500030c7a24 */ /* 0x000fe400078e020c */
[----:B------:R-:W-:-:S04]  /*1280*/  IMAD.WIDE.U32 R24, R15, c[0x0][0x1a8], R24 ;  /* 0x00006a000f187a25 */ /* 0x000fc800078e0018 */
[----:B------:R-:W-:-:S04]  /*1290*/  IMAD.WIDE.U32 R26, R3, c[0x0][0x210], R26 ;  /* 0x00008400031a7a25 */ /* 0x000fc800078e001a */
[----:B------:R-:W-:Y:S02]  /*12a0*/  IMAD.SHL.U32 R19, R19, 0x40, RZ ;  /* 0x0000004013137824 */ /* 0x000fe400078e00ff */
[----:B------:R-:W-:Y:S02]  /*12b0*/  IMAD.SHL.U32 R4, R4, 0x8, RZ ;  /* 0x0000000804047824 */ /* 0x000fe400078e00ff */
[----:B------:R-:W-:Y:S01]  /*12c0*/  IMAD.IADD R13, R27, 0x1, R12 ;  /* 0x000000011b0d7824 */ /* 0x000fe200078e020c */
[----:B------:R-:W-:Y:S01]  /*12d0*/  LOP3.LUT R19, R19, 0x1c0, RZ, 0xc0, !PT ;  /* 0x000001c013137812 */ /* 0x000fe200078ec0ff */
[----:B------:R-:W-:Y:S02]  /*12e0*/  IMAD.MOV.U32 R12, RZ, RZ, R26 ;  /* 0x000000ffff0c7224 */ /* 0x000fe400078e001a */
[----:B------:R-:W-:Y:S01]  /*12f0*/  IMAD.SHL.U32 R21, R21, 0x8, RZ ;  /* 0x0000000815157824 */ /* 0x000fe200078e00ff */
[----:B------:R-:W-:Y:S02]  /*1300*/  LOP3.LUT R4, R19, 0x8, R4, 0xf8, !PT ;  /* 0x0000000813047812 */ /* 0x000fe400078ef804 */
[----:B------:R-:W-:-:S02]  /*1310*/  SHF.R.U32.HI R19, RZ, 0x3, R19 ;  /* 0x00000003ff137819 */ /* 0x000fc40000011613 */
[----:B------:R-:W-:Y:S02]  /*1320*/  LOP3.LUT R202, R202, 0xfffffe00, R21, 0xf8, !PT ;  /* 0xfffffe00caca7812 */ /* 0x000fe400078ef815 */
[----:B------:R-:W-:Y:S02]  /*1330*/  LOP3.LUT R4, R4, R19, RZ, 0x3c, !PT ;  /* 0x0000001304047212 */ /* 0x000fe400078e3cff */
[--C-:B--2---:R-:W-:Y:S01]  /*1340*/  @P0 SHF.R.S32.HI R9, RZ, 0x1f, R6.reuse ;  /* 0x0000001fff090819 */ /* 0x104fe20000011406 */
[----:B------:R-:W-:Y:S02]  /*1350*/  @P0 IMAD.MOV.U32 R8, RZ, RZ, R6 ;  /* 0x000000ffff080224 */ /* 0x000fe400078e0006 */
[----:B------:R-:W-:Y:S01]  /*1360*/  IMAD R6, R5, c[0x0][0x1e8], RZ ;  /* 0x00007a0005067a24 */ /* 0x000fe200078e02ff */
[----:B------:R-:W-:Y:S01]  /*1370*/  SHF.R.S32.HI R5, RZ, 0x1f, R15 ;  /* 0x0000001fff057819 */ /* 0x000fe2000001140f */
[----:B------:R-:W-:Y:S02]  /*1380*/  @!P0 IMAD.MOV.U32 R8, RZ, RZ, R203 ;  /* 0x000000ffff088224 */ /* 0x000fe400078e00cb */
[----:B------:R-:W-:-:S02]  /*1390*/  IMAD R6, R3, c[0x0][0x1ec], R6 ;  /* 0x00007b0003067a24 */ /* 0x000fc400078e0206 */
[----:B------:R-:W-:Y:S01]  /*13a0*/  @!P0 IMAD.MOV.U32 R9, RZ, RZ, R18 ;  /* 0x000000ffff098224 */ /* 0x000fe200078e0012 */
[----:B------:R-:W-:Y:S01]  /*13b0*/  SEL R207, R8, RZ, !P4 ;  /* 0x000000ff08cf7207 */ /* 0x000fe20006000000 */
[----:B------:R-:W-:Y:S02]  /*13c0*/  IMAD.IADD R209, R209, 0x1, R6 ;  /* 0x00000001d1d17824 */ /* 0x000fe400078e0206 */
[----:B------:R-:W-:Y:S01]  /*13d0*/  IMAD R6, R5, c[0x0][0x1a8], RZ ;  /* 0x00006a0005067a24 */ /* 0x000fe200078e02ff */
[----:B------:R-:W-:Y:S01]  /*13e0*/  SEL R8, R9, RZ, !P4 ;  /* 0x000000ff09087207 */ /* 0x000fe20006000000 */
[----:B------:R-:W-:Y:S01]  /*13f0*/  IMAD.SHL.U32 R3, R2, 0x40, RZ ;  /* 0x0000004002037824 */ /* 0x000fe200078e00ff */
[----:B------:R-:W-:Y:S01]  /*1400*/  LEA R9, P0, R24, c[0x0][0x160], 0x1 ;  /* 0x0000580018097a11 */ /* 0x000fe200078008ff */
[----:B------:R-:W-:Y:S01]  /*1410*/  IMAD R6, R15, c[0x0][0x1ac], R6 ;  /* 0x00006b000f067a24 */ /* 0x000fe200078e0206 */
[----:B------:R-:W-:Y:S01]  /*1420*/  LEA.HI R2, R83, R80, RZ, 0x3 ;  /* 0x0000005053027211 */ /* 0x000fe200078f18ff */
[----:B------:R-:W-:Y:S01]  /*1430*/  IMAD.WIDE.U32 R208, R207, c[0x0][0x1f0], R208 ;  /* 0x00007c00cfd07a25 */ /* 0x000fe200078e00d0 */
[----:B------:R-:W-:Y:S01]  /*1440*/  LOP3.LUT R4, R4, 0xfffffe00, R3, 0xf8, !PT ;  /* 0xfffffe0004047812 */ /* 0x000fe200078ef803 */
[----:B------:R1:W2:Y:S01]  /*1450*/  SHFL.IDX PT, R18, R9, RZ, 0x181f ;  /* 0x00181fff09127589 */ /* 0x0002a200000e0000 */
[----:B------:R-:W-:Y:S01]  /*1460*/  LOP3.LUT R5, R2, 0xfffffff8, RZ, 0xc0, !PT ;  /* 0xfffffff802057812 */ /* 0x000fe200078ec0ff */
[----:B------:R-:W-:Y:S01]  /*1470*/  IMAD.IADD R7, R25, 0x1, R6 ;  /* 0x0000000119077824 */ /* 0x000fe200078e0206 */
[----:B------:R-:W-:Y:S01]  /*1480*/  MOV R2, 0x10 ;  /* 0x0000001000027802 */ /* 0x000fe20000000f00 */
[----:B------:R-:W-:Y:S01]  /*1490*/  IMAD R6, R8, c[0x0][0x1f0], RZ ;  /* 0x00007c0008067a24 */ /* 0x000fe200078e02ff */
[----:B------:R-:W-:Y:S01]  /*14a0*/  IADD3 R15, R16, 0x40, RZ ;  /* 0x00000040100f7810 */ /* 0x000fe20007ffe0ff */
[----:B------:R-:W-:Y:S01]  /*14b0*/  IMAD.IADD R10, R80, 0x1, -R5 ;  /* 0x00000001500a7824 */ /* 0x000fe200078e0a05 */
[----:B------:R-:W-:Y:S01]  /*14c0*/  LEA.HI.X R7, R24, c[0x0][0x164], R7, 0x1, P0 ;  /* 0x0000590018077a11 */ /* 0x000fe200000f0c07 */
[----:B------:R-:W-:Y:S01]  /*14d0*/  IMAD R213, R207, c[0x0][0x1f4], R6 ;  /* 0x00007d00cfd57a24 */ /* 0x000fe200078e0206 */
[----:B------:R-:W-:Y:S01]  /*14e0*/  LOP3.LUT P0, RZ, R193, 0x2, RZ, 0xc0, !PT ;  /* 0x00000002c1ff7812 */ /* 0x000fe2000780c0ff */
[----:B------:R-:W-:Y:S01]  /*14f0*/  IMAD R6, R204, c[0x0][0x2c4], RZ ;  /* 0x0000b100cc067a24 */ /* 0x000fe200078e02ff */
[----:B------:R-:W-:Y:S01]  /*1500*/  SEL R2, R2, 0xfffffff0, !P2 ;  /* 0xfffffff002027807 */ /* 0x000fe20005000000 */
[----:B------:R-:W-:Y:S01]  /*1510*/  IMAD.IADD R5, R135, 0x1, R14 ;  /* 0x0000000187057824 */ /* 0x000fe200078e020e */
[----:B------:R1:W3:Y:S01]  /*1520*/  SHFL.IDX PT, R19, R7, RZ, 0x181f ;  /* 0x00181fff07137589 */ /* 0x0002e200000e0000 */
[----:B------:R-:W-:Y:S01]  /*1530*/  IMAD R8, R8, c[0x0][0x218], RZ ;  /* 0x0000860008087a24 */ /* 0x000fe200078e02ff */
[----:B------:R-:W-:Y:S01]  /*1540*/  ISETP.GE.AND P4, PT, R15, c[0x0][0x1d4], PT ;  /* 0x000075000f007a0c */ /* 0x000fe20003f86270 */
[----:B------:R-:W-:-:S02]  /*1550*/  IMAD.MOV.U32 R3, RZ, RZ, 0x20 ;  /* 0x00000020ff037424 */ /* 0x000fc400078e00ff */
[----:B------:R-:W-:Y:S02]  /*1560*/  IMAD R211, R207, c[0x0][0x21c], R8 ;  /* 0x00008700cfd37a24 */ /* 0x000fe400078e0208 */
[----:B------:R-:W-:Y:S01]  /*1570*/  IMAD.SHL.U32 R10, R10, 0x8, RZ ;  /* 0x000000080a0a7824 */ /* 0x000fe200078e00ff */
[----:B------:R-:W-:Y:S01]  /*1580*/  SEL R3, R3, 0xffffffe0, !P3 ;  /* 0xffffffe003037807 */ /* 0x000fe20005800000 */
[----:B------:R-:W-:Y:S01]  /*1590*/  IMAD.WIDE.U32 R206, R207, c[0x0][0x218], R12 ;  /* 0x00008600cfce7a25 */ /* 0x000fe200078e000c */
[----:B------:R-:W-:Y:S02]  /*15a0*/  @P0 LOP3.LUT R0, R0, 0x10, RZ, 0xfc, !PT ;  /* 0x0000001000000812 */ /* 0x000fe400078efcff */
[----:B------:R-:W-:Y:S01]  /*15b0*/  ISETP.GE.AND P0, PT, R5, R6, PT ;  /* 0x000000060500720c */ /* 0x000fe20003f06270 */
[----:B------:R-:W-:Y:S01]  /*15c0*/  IMAD.IADD R213, R209, 0x1, R213 ;  /* 0x00000001d1d57824 */ /* 0x000fe200078e02d5 */
[----:B------:R-:W-:Y:S01]  /*15d0*/  ISETP.GE.AND P2, PT, R10, c[0x0][0x198], PT ;  /* 0x000066000a007a0c */ /* 0x000fe20003f46270 */
[----:B------:R-:W-:Y:S01]  /*15e0*/  IMAD.IADD R211, R207, 0x1, R211 ;  /* 0x00000001cfd37824 */ /* 0x000fe200078e02d3 */
[----:B------:R-:W-:-:S09]  /*15f0*/  ISETP.GE.AND P3, PT, R15, c[0x0][0x198], PT ;  /* 0x000066000f007a0c */ /* 0x000fd20003f66270 */
[----:B------:R-:W-:Y:S05]  /*1600*/  @P0 BRA `(.L_x_865) ;  /* 0x0000011000000947 */ /* 0x000fea0003800000 */
[C---:B-123--:R-:W-:Y:S02]  /*1610*/  IADD3 R0, R10.reuse, 0x80, RZ ;  /* 0x000000800a007810 */ /* 0x04efe40007ffe0ff */
[----:B------:R-:W-:Y:S02]  /*1620*/  SHF.R.S32.HI R8, RZ, 0x1f, R15 ;  /* 0x0000001fff087819 */ /* 0x000fe4000001140f */
[----:B------:R-:W-:Y:S02]  /*1630*/  LEA R20, P0, R10, R18, 0x1 ;  /* 0x000000120a147211 */ /* 0x000fe400078008ff */
[----:B------:R-:W-:Y:S02]  /*1640*/  SHF.R.S32.HI R13, RZ, 0x1f, R0 ;  /* 0x0000001fff0d7819 */ /* 0x000fe40000011400 */
[----:B------:R-:W-:Y:S02]  /*1650*/  LEA.HI R8, R8, R15, RZ, 0x3 ;  /* 0x0000000f08087211 */ /* 0x000fe400078f18ff */
[----:B------:R-:W-:-:S02]  /*1660*/  LEA.HI.X R21, R10, R19, R17, 0x1, P0 ;  /* 0x000000130a157211 */ /* 0x000fc400000f0c11 */
        /* <DEDUP_REMOVED lines=11> */
.L_x_865:
[----:B-123--:R-:W-:Y:S05]  /*1720*/  BSYNC B0 ;  /* 0x0000000000007941 */ /* 0x00efea0003800000 */
.L_x_864:
[----:B------:R-:W-:Y:S01]  /*1730*/  IADD3 R13, R5, 0x20, RZ ;  /* 0x00000020050d7810 */ /* 0x000fe20007ffe0ff */
[----:B------:R1:W2:Y:S01]  /*1740*/  SHFL.IDX PT, R19, R7, 0x1, 0x181f ;  /* 0x00381f0007137f89 */ /* 0x0002a200000e0000 */
[----:B------:R-:W-:Y:S02]  /*1750*/  BSSY B0, `(.L_x_866) ;  /* 0x0000015000007945 */ /* 0x000fe40003800000 */
[----:B------:R-:W-:Y:S01]  /*1760*/  ISETP.GE.AND P0, PT, R13, R6, PT ;  /* 0x000000060d00720c */ /* 0x000fe20003f06270 */
[----:B------:R1:W3:-:S12]  /*1770*/  SHFL.IDX PT, R18, R9, 0x1, 0x181f ;  /* 0x00381f0009127f89 */ /* 0x0002d800000e0000 */
[----:B------:R-:W-:Y:S05]  /*1780*/  @P0 BRA `(.L_x_867) ;  /* 0x0000011000000947 */ /* 0x000fea0003800000 */
[----:B------:R-:W-:Y:S01]  /*1790*/  IADD3 R13, R10, 0x80, RZ ;  /* 0x000000800a0d7810 */ /* 0x000fe20007ffe0ff */
[----:B------:R-:W-:Y:S01]  /*17a0*/  IMAD.SHL.U32 R12, R202, 0x2, RZ ;  /* 0x00000002ca0c7824 */ /* 0x000fe200078e00ff */
[----:B------:R-:W-:Y:S02]  /*17b0*/  SHF.R.S32.HI R8, RZ, 0x1f, R15 ;  /* 0x0000001fff087819 */ /* 0x000fe4000001140f */
[----:B---3--:R-:W-:Y:S02]  /*17c0*/  LEA R20, P0, R10, R18, 0x1 ;  /* 0x000000120a147211 */ /* 0x008fe400078008ff */
[----:B------:R-:W-:Y:S02]  /*17d0*/  SHF.R.S32.HI R0, RZ, 0x1f, R13 ;  /* 0x0000001fff007819 */ /* 0x000fe4000001140d */
[----:B------:R-:W-:Y:S02]  /*17e0*/  LEA.HI R8, R8, R15, RZ, 0x3 ;  /* 0x0000000f08087211 */ /* 0x000fe400078f18ff */
[----:B--2---:R-:W-:-:S02]  /*17f0*/  LEA.HI.X R21, R10, R19, R17, 0x1, P0 ;  /* 0x000000130a157211 */ /* 0x004fc400000f0c11 */
[----:B------:R-:W-:Y:S02]  /*1800*/  LEA.HI R0, R0, R13, RZ, 0x3 ;  /* 0x0000000d00007211 */ /* 0x000fe400078f18ff */
[----:B------:R-:W-:Y:S01]  /*1810*/  ISETP.NE.AND P0, PT, R11, RZ, PT ;  /* 0x000000ff0b00720c */ /* 0x000fe20003f05270 */
[----:B------:R-:W-:Y:S01]  /*1820*/  @!PT LDS RZ, [RZ] ;  /* 0x00000000fffff984 */ /* 0x000fe20000000800 */
[----:B------:R2:W-:Y:S01]  /*1830*/  LDGSTS.E.BYPASS.LTC128B.128 [R12+0x19100], [R20.64], !P2 ;  /* 0x19100000140c7fae */ /* 0x0005e2000d101d48 */
[----:B------:R-:W-:Y:S02]  /*1840*/  LOP3.LUT R8, R8, 0xfffffff8, RZ, 0xc0, !PT ;  /* 0xfffffff808087812 */ /* 0x000fe400078ec0ff */
[----:B------:R-:W-:-:S03]  /*1850*/  LOP3.LUT R0, R0, 0xfffffff8, RZ, 0xc0, !PT ;  /* 0xfffffff800007812 */ /* 0x000fc600078ec0ff */
[----:B------:R-:W-:-:S04]  /*1860*/  IMAD.WIDE R22, R8, 0x2, R18 ;  /* 0x0000000208167825 */ /* 0x000fc800078e0212 */
[----:B------:R-:W-:Y:S01]  /*1870*/  IMAD.WIDE R18, R0, 0x2, R18 ;  /* 0x0000000200127825 */ /* 0x000fe200078e0212 */
[----:B------:R2:W-:Y:S04]  /*1880*/  LDGSTS.E.BYPASS.LTC128B.128 [R12+0x1d100], [R22.64], !P3 ;  /* 0x1d100000160c7fae */ /* 0x0005e8000d901d48 */
[----:B------:R2:W-:Y:S02]  /*1890*/  LDGSTS.E.BYPASS.LTC128B.128 [R12+0x21100], [R18.64], !P0 ;  /* 0x21100000120c7fae */ /* 0x0005e4000c101d48 */
.L_x_867:
[----:B------:R-:W-:Y:S05]  /*18a0*/  BSYNC B0 ;  /* 0x0000000000007941 */ /* 0x000fea0003800000 */
.L_x_866:
[----:B------:R-:W-:Y:S01]  /*18b0*/  IADD3 R13, R5, 0x40, RZ ;  /* 0x00000040050d7810 */ /* 0x000fe20007ffe0ff */
[----:B--2---:R2:W4:Y:S01]  /*18c0*/  SHFL.IDX PT, R19, R7, 0x2, 0x181f ;  /* 0x00581f0007137f89 */ /* 0x00452200000e0000 */
[----:B------:R-:W-:Y:S02]  /*18d0*/  BSSY B0, `(.L_x_868) ;  /* 0x0000015000007945 */ /* 0x000fe40003800000 */
[----:B------:R-:W-:Y:S01]  /*18e0*/  ISETP.GE.AND P0, PT, R13, R6, PT ;  /* 0x000000060d00720c */ /* 0x000fe20003f06270 */
[----:B---3--:R2:W3:-:S12]  /*18f0*/  SHFL.IDX PT, R18, R9, 0x2, 0x181f ;  /* 0x00581f0009127f89 */ /* 0x0084d800000e0000 */
[----:B------:R-:W-:Y:S05]  /*1900*/  @P0 BRA `(.L_x_869) ;  /* 0x0000011000000947 */ /* 0x000fea0003800000 */
[----:B------:R-:W-:Y:S01]  /*1910*/  IADD3 R13, R10, 0x80, RZ ;  /* 0x000000800a0d7810 */ /* 0x000fe20007ffe0ff */
[----:B------:R-:W-:Y:S01]  /*1920*/  IMAD.SHL.U32 R12, R202, 0x2, RZ ;  /* 0x00000002ca0c7824 */ /* 0x000fe200078e00ff */
[----:B------:R-:W-:Y:S02]  /*1930*/  SHF.R.S32.HI R8, RZ, 0x1f, R15 ;  /* 0x0000001fff087819 */ /* 0x000fe4000001140f */
[----:B---3--:R-:W-:Y:S02]  /*1940*/  LEA R20, P0, R10, R18, 0x1 ;  /* 0x000000120a147211 */ /* 0x008fe400078008ff */
[----:B------:R-:W-:Y:S02]  /*1950*/  SHF.R.S32.HI R0, RZ, 0x1f, R13 ;  /* 0x0000001fff007819 */ /* 0x000fe4000001140d */
[----:B------:R-:W-:Y:S02]  /*1960*/  LEA.HI R8, R8, R15, RZ, 0x3 ;  /* 0x0000000f08087211 */ /* 0x000fe400078f18ff */
[----:B----4-:R-:W-:-:S02]  /*1970*/  LEA.HI.X R21, R10, R19, R17, 0x1, P0 ;  /* 0x000000130a157211 */ /* 0x010fc400000f0c11 */
        /* <DEDUP_REMOVED lines=10> */
.L_x_869:
[----:B------:R-:W-:Y:S05]  /*1a20*/  BSYNC B0 ;  /* 0x0000000000007941 */ /* 0x000fea0003800000 */
.L_x_868:
[----:B---3--:R3:W5:Y:S01]  /*1a30*/  SHFL.IDX PT, R18, R9, 0x3, 0x181f ;  /* 0x00781f0009127f89 */ /* 0x00876200000e0000 */
[----:B------:R-:W-:Y:S01]  /*1a40*/  IADD3 R5, R5, 0x60, RZ ;  /* 0x0000006005057810 */ /* 0x000fe20007ffe0ff */
[----:B------:R-:W-:Y:S01]  /*1a50*/  IMAD.SHL.U32 R144, R202, 0x2, RZ ;  /* 0x00000002ca907824 */ /* 0x000fe200078e00ff */
[----:B------:R-:W-:Y:S01]  /*1a60*/  P2R R0, PR, RZ, 0x40 ;  /* 0x00000040ff007803 */ /* 0x000fe20000000000 */
[----:B----4-:R-:W4:Y:S01]  /*1a70*/  SHFL.IDX PT, R19, R7, 0x3, 0x181f ;  /* 0x00781f0007137f89 */ /* 0x010f2200000e0000 */
[----:B------:R-:W-:Y:S01]  /*1a80*/  ISETP.GE.AND P0, PT, R5, R6, PT ;  /* 0x000000060500720c */ /* 0x000fe20003f06270 */
[----:B------:R-:W-:Y:S01]  /*1a90*/  IMAD.MOV.U32 R6, RZ, RZ, 0x6 ;  /* 0x00000006ff067424 */ /* 0x000fe200078e00ff */
[----:B------:R-:W-:Y:S01]  /*1aa0*/  IADD3 R12, R10, 0x80, RZ ;  /* 0x000000800a0c7810 */ /* 0x000fe20007ffe0ff */
[----:B------:R-:W-:Y:S01]  /*1ab0*/  IMAD.MOV.U32 R210, RZ, RZ, R206 ;  /* 0x000000ffffd27224 */ /* 0x000fe200078e00ce */
[----:B------:R-:W-:Y:S01]  /*1ac0*/  P2R R8, PR, RZ, 0x2 ;  /* 0x00000002ff087803 */ /* 0x000fe20000000000 */
[----:B------:R-:W-:Y:S01]  /*1ad0*/  IMAD.MOV.U32 R201, RZ, RZ, c[0x0][0x1e0] ;  /* 0x00007800ffc97624 */ /* 0x000fe200078e00ff */
[----:B------:R-:W-:Y:S01]  /*1ae0*/  ISETP.NE.AND P1, PT, R11, RZ, PT ;  /* 0x000000ff0b00720c */ /* 0x000fe20003f25270 */
[----:B------:R-:W-:Y:S01]  /*1af0*/  IMAD.MOV.U32 R11, RZ, RZ, c[0x0][0x208] ;  /* 0x00008200ff0b7624 */ /* 0x000fe200078e00ff */
[----:B------:R-:W-:Y:S01]  /*1b00*/  IADD3 R21, R133, -0x1, RZ ;  /* 0xffffffff85157810 */ /* 0x000fe20007ffe0ff */
[----:B------:R-:W-:Y:S01]  /*1b10*/  IMAD.MOV.U32 R212, RZ, RZ, R208 ;  /* 0x000000ffffd47224 */ /* 0x000fe200078e00d0 */
[----:B------:R-:W-:Y:S01]  /*1b20*/  ULDC UR6, c[0x0][0x324] ;  /* 0x0000c90000067ab9 */ /* 0x000fe20000000800 */
[----:B------:R-:W-:Y:S01]  /*1b30*/  IMAD.MOV.U32 R198, RZ, RZ, 0x5 ;  /* 0x00000005ffc67424 */ /* 0x000fe200078e00ff */
[----:B------:R-:W-:Y:S01]  /*1b40*/  ULOP3.LUT UR6, URZ, UR6, URZ, 0x33, !UPT ;  /* 0x000000063f067292 */ /* 0x000fe2000f8e333f */
[----:B------:R-:W-:Y:S01]  /*1b50*/  IMAD.SHL.U32 R199, R11, 0x20, RZ ;  /* 0x000000200bc77824 */ /* 0x000fe200078e00ff */
[----:B------:R-:W-:Y:S01]  /*1b60*/  IADD3 R215, R144, 0x100, RZ ;  /* 0x0000010090d77810 */ /* 0x000fe20007ffe0ff */
[----:B------:R-:W-:Y:S01]  /*1b70*/  IMAD.MOV.U32 R134, RZ, RZ, 0x40 ;  /* 0x00000040ff867424 */ /* 0x000fe200078e00ff */
[-C--:B------:R-:W-:Y:S01]  /*1b80*/  SHF.L.U64.HI R200, R201, R198.reuse, c[0x0][0x1e4] ;  /* 0x00007900c9c87619 */ /* 0x080fe200000102c6 */
[----:B------:R-:W-:Y:S01]  /*1b90*/  IMAD.SHL.U32 R77, R199, 0x2, RZ ;  /* 0x00000002c74d7824 */ /* 0x000fe200078e00ff */
[C---:B------:R-:W-:Y:S01]  /*1ba0*/  SHF.L.U64.HI R198, R11.reuse, R198, c[0x0][0x20c] ;  /* 0x000083000bc67619 */ /* 0x040fe200000102c6 */
[----:B-123--:R-:W-:Y:S01]  /*1bb0*/  IMAD.SHL.U32 R9, R11, 0x40, RZ ;  /* 0x000000400b097824 */ /* 0x00efe200078e00ff */
[----:B-----5:R-:W-:Y:S01]  /*1bc0*/  @!P0 LEA R16, P6, R10, R18, 0x1 ;  /* 0x000000120a108211 */ /* 0x020fe200078c08ff */
[----:B------:R-:W-:-:S02]  /*1bd0*/  IMAD.SHL.U32 R190, R190, 0x2, RZ ;  /* 0x00000002bebe7824 */ /* 0x000fc400078e00ff */
[----:B------:R-:W-:Y:S01]  /*1be0*/  IMAD.MOV.U32 R191, RZ, RZ, 0x20 ;  /* 0x00000020ffbf7424 */ /* 0x000fe200078e00ff */
[----:B----4-:R-:W-:Y:S01]  /*1bf0*/  @!P0 LEA.HI.X R17, R10, R19, R17, 0x1, P6 ;  /* 0x000000130a118211 */ /* 0x010fe200030f0c11 */
[----:B------:R-:W-:Y:S01]  /*1c00*/  IMAD.SHL.U32 R189, R2, 0x2, RZ ;  /* 0x0000000202bd7824 */ /* 0x000fe200078e00ff */
[----:B------:R-:W-:Y:S02]  /*1c10*/  ISETP.NE.AND P6, PT, R0, RZ, PT ;  /* 0x000000ff0000720c */ /* 0x000fe40003fc5270 */
[----:B------:R-:W-:Y:S01]  /*1c20*/  @!P0 SHF.R.S32.HI R0, RZ, 0x1f, R15 ;  /* 0x0000001fff008819 */ /* 0x000fe2000001140f */
[----:B------:R-:W-:Y:S01]  /*1c30*/  @!PT LDS RZ, [RZ] ;  /* 0x00000000fffff984 */ /* 0x000fe20000000800 */
[----:B------:R1:W-:Y:S03]  /*1c40*/  @!P0 LDGSTS.E.BYPASS.LTC128B.128 [R144+0x1b100], [R16.64], !P2 ;  /* 0x1b10000010908fae */ /* 0x0003e6000d101d48 */
[----:B------:R-:W-:Y:S02]  /*1c50*/  @!P0 LEA.HI R5, R0, R15, RZ, 0x3 ;  /* 0x0000000f00058211 */ /* 0x000fe400078f18ff */
[----:B------:R-:W-:-:S02]  /*1c60*/  SHF.R.S32.HI R0, RZ, 0x1f, R21 ;  /* 0x0000001fff007819 */ /* 0x000fc40000011415 */
[----:B------:R-:W-:-:S05]  /*1c70*/  @!P0 LOP3.LUT R5, R5, 0xfffffff8, RZ, 0xc0, !PT ;  /* 0xfffffff805058812 */ /* 0x000fca00078ec0ff */
[----:B------:R-:W-:Y:S01]  /*1c80*/  @!P0 IMAD.WIDE R22, R5, 0x2, R18 ;  /* 0x0000000205168825 */ /* 0x000fe200078e0212 */
[----:B------:R-:W-:-:S04]  /*1c90*/  @!P0 SHF.R.S32.HI R5, RZ, 0x1f, R12 ;  /* 0x0000001fff058819 */ /* 0x000fc8000001140c */
[----:B------:R-:W-:Y:S01]  /*1ca0*/  @!P0 LEA.HI R5, R5, R12, RZ, 0x3 ;  /* 0x0000000c05058211 */ /* 0x000fe200078f18ff */
[----:B------:R2:W-:Y:S03]  /*1cb0*/  @!P0 LDGSTS.E.BYPASS.LTC128B.128 [R144+0x1f100], [R22.64], !P3 ;  /* 0x1f10000016908fae */ /* 0x0005e6000d901d48 */
[----:B------:R-:W-:-:S05]  /*1cc0*/  @!P0 LOP3.LUT R5, R5, 0xfffffff8, RZ, 0xc0, !PT ;  /* 0xfffffff805058812 */ /* 0x000fca00078ec0ff */
[----:B------:R-:W-:Y:S01]  /*1cd0*/  @!P0 IMAD.WIDE R18, R5, 0x2, R18 ;  /* 0x0000000205128825 */ /* 0x000fe200078e0212 */
[----:B-1----:R-:W-:Y:S02]  /*1ce0*/  SHF.L.U64.HI R16, R11, R6, c[0x0][0x20c] ;  /* 0x000083000b107619 */ /* 0x002fe40000010206 */
[----:B------:R-:W-:Y:S02]  /*1cf0*/  SHF.L.U64.HI R11, R199, 0x1, R198 ;  /* 0x00000001c70b7819 */ /* 0x000fe400000102c6 */
[----:B------:R1:W-:Y:S01]  /*1d00*/  @!P0 LDGSTS.E.BYPASS.LTC128B.128 [R144+0x23100], [R18.64], !P1 ;  /* 0x2310000012908fae */ /* 0x0003e2000c901d48 */
[----:B------:R-:W-:-:S03]  /*1d10*/  IMAD R5, R16, R21, RZ ;  /* 0x0000001510057224 */ /* 0x000fc600078e02ff */
[----:B------:R-:W0:Y:S01]  /*1d20*/  LDGDEPBAR ;  /* 0x00000000000079af */ /* 0x000e220000000000 */
[-C--:B------:R-:W-:Y:S02]  /*1d30*/  IMAD R5, R0, R9.reuse, R5 ;  /* 0x0000000900057224 */ /* 0x080fe400078e0205 */
[----:B--2---:R-:W-:-:S04]  /*1d40*/  IMAD.WIDE.U32 R22, R21, R9, R210 ;  /* 0x0000000915167225 */ /* 0x004fc800078e00d2 */
[----:B------:R-:W-:Y:S01]  /*1d50*/  IMAD.IADD R5, R23, 0x1, R5 ;  /* 0x0000000117057824 */ /* 0x000fe200078e0205 */
[----:B------:R-:W-:Y:S01]  /*1d60*/  BAR.SYNC.DEFER_BLOCKING 0x0 ;  /* 0x0000000000007b1d */ /* 0x000fe20000010000 */
[----:B-1----:R-:W-:-:S04]  /*1d70*/  LEA R18, P0, R22, c[0x0][0x1f8], 0x1 ;  /* 0x00007e0016127a11 */ /* 0x002fc800078008ff */
[----:B------:R-:W-:Y:S02]  /*1d80*/  LEA.HI.X R19, R22, c[0x0][0x1fc], R5, 0x1, P0 ;  /* 0x00007f0016137a11 */ /* 0x000fe400000f0c05 */
[----:B------:R-:W-:-:S13]  /*1d90*/  ISETP.GT.AND P0, PT, R21, R194, PT ;  /* 0x000000c21500720c */ /* 0x000fda0003f04270 */
[----:B------:R-:W-:-:S04]  /*1da0*/  @P0 IADD3 R7, R133, -0x2, RZ ;  /* 0xfffffffe85070810 */ /* 0x000fc80007ffe0ff */
[----:B------:R-:W-:Y:S01]  /*1db0*/  @P0 SHF.R.S32.HI R5, RZ, 0x1f, R7 ;  /* 0x0000001fff050819 */ /* 0x000fe20000011407 */
[----:B------:R-:W-:Y:S02]  /*1dc0*/  @P0 IMAD R16, R16, R7, RZ ;  /* 0x0000000710100224 */ /* 0x000fe400078e02ff */
[----:B------:R-:W-:-:S04]  /*1dd0*/  @P0 IMAD.WIDE.U32 R22, R7, R9, R210 ;  /* 0x0000000907160225 */ /* 0x000fc800078e00d2 */
[----:B------:R-:W-:Y:S01]  /*1de0*/  @P0 IMAD R5, R5, R9, R16 ;  /* 0x0000000905050224 */ /* 0x000fe200078e0210 */
[----:B------:R-:W-:Y:S01]  /*1df0*/  @P0 LEA R48, P2, R22, c[0x0][0x1f8], 0x1 ;  /* 0x00007e0016300a11 */ /* 0x000fe200078408ff */
[----:B------:R-:W-:Y:S01]  /*1e00*/  IMAD.SHL.U32 R7, R201, 0x40, RZ ;  /* 0x00000040c9077824 */ /* 0x000fe200078e00ff */
[----:B------:R-:W-:Y:S01]  /*1e10*/  @P0 IADD3 R16, R133, -0x2, RZ ;  /* 0xfffffffe85100810 */ /* 0x000fe20007ffe0ff */
[----:B------:R-:W-:-:S03]  /*1e20*/  @P0 IMAD.IADD R5, R23, 0x1, R5 ;  /* 0x0000000117050824 */ /* 0x000fc600078e0205 */
[----:B------:R-:W-:Y:S02]  /*1e30*/  @P0 SHF.R.S32.HI R9, RZ, 0x1f, R16 ;  /* 0x0000001fff090819 */ /* 0x000fe40000011410 */
[----:B------:R-:W-:Y:S01]  /*1e40*/  @P0 LEA.HI.X R49, R22, c[0x0][0x1fc], R5, 0x1, P2 ;  /* 0x00007f0016310a11 */ /* 0x000fe200010f0c05 */
[----:B------:R-:W-:Y:S01]  /*1e50*/  @P0 IMAD.WIDE.U32 R22, R16, R7, R212 ;  /* 0x0000000710160225 */ /* 0x000fe200078e00d4 */
[----:B------:R-:W-:-:S03]  /*1e60*/  SHF.L.U64.HI R5, R201, R6, c[0x0][0x1e4] ;  /* 0x00007900c9057619 */ /* 0x000fc60000010206 */
[----:B------:R-:W-:Y:S02]  /*1e70*/  IMAD.SHL.U32 R201, R201, 0x20, RZ ;  /* 0x00000020c9c97824 */ /* 0x000fe400078e00ff */
[C---:B------:R-:W-:Y:S01]  /*1e80*/  @P0 IMAD R6, R5.reuse, R16, RZ ;  /* 0x0000001005060224 */ /* 0x040fe200078e02ff */
[----:B------:R-:W-:Y:S01]  /*1e90*/  @P0 LEA R16, P2, R22, c[0x0][0x1c8], 0x1 ;  /* 0x0000720016100a11 */ /* 0x000fe200078408ff */
[----:B------:R-:W-:Y:S02]  /*1ea0*/  IMAD R13, R5, R21, RZ ;  /* 0x00000015050d7224 */ /* 0x000fe400078e02ff */
[-C--:B------:R-:W-:Y:S01]  /*1eb0*/  @P0 IMAD R6, R9, R7.reuse, R6 ;  /* 0x0000000709060224 */ /* 0x080fe200078e0206 */
[----:B------:R-:W-:Y:S01]  /*1ec0*/  P2R R9, PR, RZ, 0x1 ;  /* 0x00000001ff097803 */ /* 0x000fe20000000000 */
[----:B------:R-:W-:Y:S02]  /*1ed0*/  IMAD R13, R0, R7, R13 ;  /* 0x00000007000d7224 */ /* 0x000fe400078e020d */
[----:B------:R-:W-:-:S05]  /*1ee0*/  @P0 IMAD.IADD R6, R23, 0x1, R6 ;  /* 0x0000000117060824 */ /* 0x000fca00078e0206 */
[----:B------:R-:W-:Y:S01]  /*1ef0*/  @P0 LEA.HI.X R17, R22, c[0x0][0x1cc], R6, 0x1, P2 ;  /* 0x0000730016110a11 */ /* 0x000fe200010f0c06 */
[C---:B------:R-:W-:Y:S02]  /*1f00*/  IMAD.SHL.U32 R6, R21.reuse, 0x40, RZ ;  /* 0x0000004015067824 */ /* 0x040fe400078e00ff */
[----:B------:R-:W-:-:S03]  /*1f10*/  IMAD.WIDE.U32 R20, R21, R7, R212 ;  /* 0x0000000715147225 */ /* 0x000fc600078e00d4 */
[----:B------:R-:W-:Y:S01]  /*1f20*/  IADD3 R0, -R6, R195, -R14 ;  /* 0x000000c306007210 */ /* 0x000fe20007ffe90e */
[----:B------:R-:W-:-:S03]  /*1f30*/  IMAD.IADD R13, R21, 0x1, R13 ;  /* 0x00000001150d7824 */ /* 0x000fc600078e020d */
[----:B------:R-:W-:-:S13]  /*1f40*/  ISETP.GE.AND P3, PT, R0, 0x1, PT ;  /* 0x000000010000780c */ /* 0x000fda0003f66270 */
[----:B------:R-:W-:-:S04]  /*1f50*/  @P3 LEA R22, P2, R20, c[0x0][0x1c8], 0x1 ;  /* 0x0000720014163a11 */ /* 0x000fc800078408ff */
[----:B------:R-:W-:Y:S02]  /*1f60*/  @P3 LEA.HI.X R23, R20, c[0x0][0x1cc], R13, 0x1, P2 ;  /* 0x0000730014173a11 */ /* 0x000fe400010f0c0d */
[----:B------:R-:W-:-:S03]  /*1f70*/  ISETP.GT.AND P2, PT, R0, 0x20, PT ;  /* 0x000000200000780c */ /* 0x000fc60003f44270 */
[----:B------:R-:W-:Y:S01]  /*1f80*/  @!PT LDS RZ, [RZ] ;  /* 0x00000000fffff984 */ /* 0x000fe20000000800 */
[----:B------:R-:W-:Y:S01]  /*1f90*/  @!PT LDS RZ, [RZ] ;  /* 0x00000000fffff984 */ /* 0x000fe20000000800 */
[----:B------:R-:W-:Y:S01]  /*1fa0*/  @!PT LDS RZ, [RZ] ;  /* 0x00000000fffff984 */ /* 0x000fe20000000800 */
[----:B------:R1:W-:Y:S04]  /*1fb0*/  @P3 LDGSTS.E.BYPASS.LTC128B.128 [R144+0xc100], [R22.64], !P5 ;  /* 0x0c10000016903fae */ /* 0x0003e8000e901d48 */
[----:B------:R1:W-:Y:S04]  /*1fc0*/  @P3 LDGSTS.E.BYPASS.LTC128B.128 [R144+0xe100], [R22.64+0x80], !P4 ;  /* 0x0e10008016903fae */ /* 0x0003e8000e101d48 */
[----:B------:R1:W-:Y:S01]  /*1fd0*/  @P3 LDGSTS.E.BYPASS.LTC128B.128 [R144+0x10100], [R22.64+0x100], !P6 ;  /* 0x1010010016903fae */ /* 0x0003e2000f101d48 */
[----:B------:R-:W-:Y:S02]  /*1fe0*/  ISETP.GE.AND P3, PT, R15, c[0x0][0x1d4], PT ;  /* 0x000075000f007a0c */ /* 0x000fe40003f66270 */
[----:B------:R-:W-:-:S04]  /*1ff0*/  @P2 IADD3 R14, P1, R201, R20, RZ ;  /* 0x00000014c90e2210 */ /* 0x000fc80007f3e0ff */
[----:B------:R-:W-:Y:S01]  /*2000*/  @P2 LEA R20, P0, R14, c[0x0][0x1c8], 0x1 ;  /* 0x000072000e142a11 */ /* 0x000fe200078008ff */
[----:B------:R-:W-:Y:S01]  /*2010*/  @P2 IMAD.X R13, R200, 0x1, R13, P1 ;  /* 0x00000001c80d2824 */ /* 0x000fe200008e060d */
[----:B------:R-:W-:-:S04]  /*2020*/  ISETP.GE.AND P1, PT, R10, c[0x0][0x1d4], PT ;  /* 0x000075000a007a0c */ /* 0x000fc80003f26270 */
[----:B------:R-:W-:-:S05]  /*2030*/  @P2 LEA.HI.X R21, R14, c[0x0][0x1cc], R13, 0x1, P0 ;  /* 0x000073000e152a11 */ /* 0x000fca00000f0c0d */
[----:B------:R1:W-:Y:S04]  /*2040*/  @P2 LDGSTS.E.BYPASS.LTC128B.128 [R144+0xd100], [R20.64], !P5 ;  /* 0x0d10000014902fae */ /* 0x0003e8000e901d48 */
[----:B------:R1:W-:Y:S04]  /*2050*/  @P2 LDGSTS.E.BYPASS.LTC128B.128 [R144+0xf100], [R20.64+0x80], !P4 ;  /* 0x0f10008014902fae */ /* 0x0003e8000e101d48 */
[----:B------:R1:W-:Y:S01]  /*2060*/  @P2 LDGSTS.E.BYPASS.LTC128B.128 [R144+0x11100], [R20.64+0x100], !P6 ;  /* 0x1110010014902fae */ /* 0x0003e2000f101d48 */
[C---:B------:R-:W-:Y:S02]  /*2070*/  ISETP.LT.OR P2, PT, R0.reuse, 0x1, P1 ;  /* 0x000000010000780c */ /* 0x040fe40000f41670 */
[C---:B------:R-:W-:Y:S01]  /*2080*/  ISETP.LT.OR P1, PT, R0.reuse, 0x21, P1 ;  /* 0x000000210000780c */ /* 0x040fe20000f21670 */
[----:B------:R-:W0:Y:S10]  /*2090*/  LDGDEPBAR ;  /* 0x00000000000079af */ /* 0x000e340000000000 */
[----:B------:R2:W-:Y:S01]  /*20a0*/  LDGSTS.E.BYPASS.LTC128B.128 [R144+0x100], [R18.64], !P2 ;  /* 0x0010000012907fae */ /* 0x0005e2000d101d48 */
[----:B------:R-:W-:-:S02]  /*20b0*/  ISETP.LT.OR P2, PT, R0, 0x1, P3 ;  /* 0x000000010000780c */ /* 0x000fc40001f41670 */
[----:B------:R-:W-:-:S11]  /*20c0*/  ISETP.LT.OR P3, PT, R0, 0x21, P3 ;  /* 0x000000210000780c */ /* 0x000fd60001f61670 */
[----:B------:R2:W-:Y:S01]  /*20d0*/  LDGSTS.E.BYPASS.LTC128B.128 [R144+0x2100], [R18.64+0x80], !P2 ;  /* 0x0210008012907fae */ /* 0x0005e2000d101d48 */
[----:B------:R-:W-:-:S04]  /*20e0*/  ISETP.GE.AND P2, PT, R12, c[0x0][0x1d4], PT ;  /* 0x000075000c007a0c */ /* 0x000fc80003f46270 */
[C---:B------:R-:W-:Y:S02]  /*20f0*/  ISETP.LT.OR P0, PT, R0.reuse, 0x1, P2 ;  /* 0x000000010000780c */ /* 0x040fe40001701670 */
[----:B------:R-:W-:Y:S01]  /*2100*/  ISETP.LT.OR P2, PT, R0, 0x21, P2 ;  /* 0x000000210000780c */ /* 0x000fe20001741670 */
[----:B------:R-:W-:-:S04]  /*2110*/  IMAD R0, R81, 0x400, R4 ;  /* 0x0000040051007824 */ /* 0x000fc800078e0204 */
[C---:B------:R-:W-:Y:S01]  /*2120*/  IMAD.SHL.U32 R56, R0.reuse, 0x2, RZ ;  /* 0x0000000200387824 */ /* 0x040fe200078e00ff */
[----:B------:R-:W-:-:S05]  /*2130*/  LEA R192, R0, 0x18100, 0x1 ;  /* 0x0001810000c07811 */ /* 0x000fca00078e08ff */
[----:B------:R2:W-:Y:S01]  /*2140*/  LDGSTS.E.BYPASS.LTC128B.128 [R144+0x4100], [R18.64+0x100], !P0 ;  /* 0x0410010012907fae */ /* 0x0005e2000c101d48 */
[----:B------:R-:W-:Y:S01]  /*2150*/  IADD3 R12, P0, R77, R18, RZ ;  /* 0x000000124d0c7210 */ /* 0x000fe20007f1e0ff */
[----:B------:R-:W-:Y:S02]  /*2160*/  IMAD.IADD R188, R192, 0x1, R189 ;  /* 0x00000001c0bc7824 */ /* 0x000fe400078e02bd */
[----:B------:R-:W-:Y:S02]  /*2170*/  IMAD R187, R3, 0x2, R192 ;  /* 0x0000000203bb7824 */ /* 0x000fe400078e02c0 */
[----:B------:R-:W-:Y:S01]  /*2180*/  IMAD.X R13, R11, 0x1, R19, P0 ;  /* 0x000000010b0d7824 */ /* 0x000fe200000e0613 */
[----:B------:R-:W-:Y:S01]  /*2190*/  ISETP.NE.AND P0, PT, R9, RZ, PT ;  /* 0x000000ff0900720c */ /* 0x000fe20003f05270 */
[----:B------:R-:W-:-:S03]  /*21a0*/  IMAD R186, R3, 0x2, R188 ;  /* 0x0000000203ba7824 */ /* 0x000fc600078e02bc */
[----:B------:R3:W-:Y:S01]  /*21b0*/  LDGSTS.E.BYPASS.LTC128B.128 [R144+0x1100], [R12.64], !P1 ;  /* 0x011000000c907fae */ /* 0x0007e2000c901d48 */
[----:B------:R-:W-:-:S03]  /*21c0*/  ISETP.NE.AND P1, PT, R8, RZ, PT ;  /* 0x000000ff0800720c */ /* 0x000fc60003f25270 */
[----:B------:R3:W-:Y:S01]  /*21d0*/  LDGSTS.E.BYPASS.LTC128B.128 [R144+0x3100], [R12.64+0x80], !P3 ;  /* 0x031000800c907fae */ /* 0x0007e2000d901d48 */
[----:B------:R-:W-:Y:S02]  /*21e0*/  SEL R134, R134, 0xffffffc0, !P1 ;  /* 0xffffffc086867807 */ /* 0x000fe40004800000 */
[----:B------:R-:W-:Y:S01]  /*21f0*/  LOP3.LUT P3, RZ, R193, 0x2, RZ, 0xc0, !PT ;  /* 0x00000002c1ff7812 */ /* 0x000fe2000786c0ff */
[----:B------:R3:W-:Y:S01]  /*2200*/  LDGSTS.E.BYPASS.LTC128B.128 [R144+0x5100], [R12.64+0x100], !P2 ;  /* 0x051001000c907fae */ /* 0x0007e2000d101d48 */
[----:B------:R-:W-:Y:S01]  /*2210*/  @P0 IADD3 R76, P1, R77, R48, RZ ;  /* 0x000000304d4c0210 */ /* 0x000fe20007f3e0ff */
[C---:B------:R-:W-:Y:S01]  /*2220*/  IMAD.IADD R2, R190.reuse, 0x1, R134 ;  /* 0x00000001be027824 */ /* 0x040fe200078e0286 */
[----:B------:R-:W-:Y:S01]  /*2230*/  SEL R191, R191, 0xffffffe0, !P3 ;  /* 0xffffffe0bfbf7807 */ /* 0x000fe20005800000 */
[----:B------:R-:W0:Y:S01]  /*2240*/  LDGDEPBAR ;  /* 0x00000000000079af */ /* 0x000e220000000000 */
[----:B------:R-:W-:Y:S01]  /*2250*/  ISETP.NE.AND P2, PT, R197, 0x1, PT ;  /* 0x00000001c500780c */ /* 0x000fe20003f45270 */
[----:B------:R-:W-:Y:S01]  /*2260*/  @P0 IMAD.X R77, R11, 0x1, R49, P1 ;  /* 0x000000010b4d0824 */ /* 0x000fe200008e0631 */
[----:B------:R-:W-:Y:S01]  /*2270*/  @P0 LEA R8, P1, R201, R16, 0x1 ;  /* 0x00000010c9080211 */ /* 0x000fe200078208ff */
[----:B------:R2:W-:Y:S01]  /*2280*/  @P0 LDGSTS.E.BYPASS.LTC128B.128 [R144+0x12100], [R16.64], !P5 ;  /* 0x1210000010900fae */ /* 0x0005e2000e901d48 */
[----:B------:R-:W-:Y:S01]  /*2290*/  IMAD.IADD R85, R190, 0x1, R191 ;  /* 0x00000001be557824 */ /* 0x000fe200078e02bf */
[----:B------:R-:W-:-:S02]  /*22a0*/  ISETP.GE.AND P3, PT, R196, 0x1, PT ;  /* 0x00000001c400780c */ /* 0x000fc40003f66270 */
[----:B------:R-:W-:Y:S01]  /*22b0*/  @P0 LEA.HI.X R9, R201, R17, R200, 0x1, P1 ;  /* 0x00000011c9090211 */ /* 0x000fe200008f0cc8 */
[----:B------:R2:W-:Y:S01]  /*22c0*/  @P0 LDGSTS.E.BYPASS.LTC128B.128 [R144+0x14100], [R16.64+0x80], !P4 ;  /* 0x1410008010900fae */ /* 0x0005e2000e101d48 */
[----:B------:R-:W-:-:S03]  /*22d0*/  IMAD.IADD R0, R134, 0x1, R85 ;  /* 0x0000000186007824 */ /* 0x000fc600078e0255 */
[----:B------:R2:W-:Y:S04]  /*22e0*/  @P0 LDGSTS.E.BYPASS.LTC128B.128 [R144+0x16100], [R16.64+0x100], !P6 ;  /* 0x1610010010900fae */ /* 0x0005e8000f101d48 */
[----:B------:R4:W-:Y:S04]  /*22f0*/  @P0 LDGSTS.E.BYPASS.LTC128B.128 [R144+0x13100], [R8.64], !P5 ;  /* 0x1310000008900fae */ /* 0x0009e8000e901d48 */
[----:B------:R4:W-:Y:S04]  /*2300*/  @P0 LDGSTS.E.BYPASS.LTC128B.128 [R144+0x15100], [R8.64+0x80], !P4 ;  /* 0x1510008008900fae */ /* 0x0009e8000e101d48 */
[----:B------:R4:W-:Y:S04]  /*2310*/  @P0 LDGSTS.E.BYPASS.LTC128B.128 [R144+0x17100], [R8.64+0x100], !P6 ;  /* 0x1710010008900fae */ /* 0x0009e8000f101d48 */
[----:B------:R-:W0:Y:S01]  /*2320*/  LDGDEPBAR ;  /* 0x00000000000079af */ /* 0x000e220000000000 */
[----:B------:R-:W-:-:S04]  /*2330*/  DEPBAR.LE SB0, 0x3 ;  /* 0x000080c00000791a */ /* 0x000fc80000000000 */
[----:B------:R-:W-:-:S04]  /*2340*/  DEPBAR.LE SB0, 0x2 ;  /* 0x000080800000791a */ /* 0x000fc80000000000 */
[----:B------:R-:W-:Y:S06]  /*2350*/  BAR.SYNC.DEFER_BLOCKING 0x0 ;  /* 0x0000000000007b1d */ /* 0x000fec0000010000 */
[----:B------:R-:W-:Y:S04]  /*2360*/  LDSM.16.M88.4 R56, [R56+0x18100] ;  /* 0x018100003838783b */ /* 0x000fe80000000200 */
[----:B------:R-:W5:Y:S04]  /*2370*/  LDSM.16.M88.4 R28, [R190+0xc100] ;  /* 0x00c10000be1c783b */ /* 0x000f680000000200 */
[----:B-1----:R-:W1:Y:S04]  /*2380*/  LDSM.16.M88.4 R20, [R190+0xc900] ;  /* 0x00c90000be14783b */ /* 0x002e680000000200 */
[----:B------:R-:W2:Y:S04]  /*2390*/  LDSM.16.M88.4 R64, [R190+0xd100] ;  /* 0x00d10000be40783b */ /* 0x000ea80000000200 */
[----:B------:R-:W1:Y:S04]  /*23a0*/  LDSM.16.M88.4 R40, [R190+0xd900] ;  /* 0x00d90000be28783b */ /* 0x000e680000000200 */
[----:B---3--:R-:W-:Y:S04]  /*23b0*/  LDSM.16.M88.4 R12, [R188] ;  /* 0x00000000bc0c783b */ /* 0x008fe80000000200 */
[----:B----4-:R-:W3:Y:S04]  /*23c0*/  LDSM.16.M88.4 R8, [R85+0xc100] ;  /* 0x00c100005508783b */ /* 0x010ee80000000200 */
[----:B------:R-:W4:Y:S04]  /*23d0*/  LDSM.16.M88.4 R44, [R85+0xc900] ;  /* 0x00c90000552c783b */ /* 0x000f280000000200 */
[----:B------:R-:W3:Y:S01]  /*23e0*/  LDSM.16.M88.4 R36, [R85+0xd100] ;  /* 0x00d100005524783b */ /* 0x000ee20000000200 */
[C---:B-----5:R-:W-:Y:S08]  /*23f0*/  HMMA.16816.F32 R32, R56.reuse, R28, RZ ;  /* 0x0000001c3820723c */ /* 0x060ff000000018ff */
[C---:B------:R-:W-:Y:S08]  /*2400*/  HMMA.16816.F32 R28, R56.reuse, R30, RZ ;  /* 0x0000001e381c723c */ /* 0x040ff000000018ff */
[C---:B-1----:R-:W-:Y:S08]  /*2410*/  HMMA.16816.F32 R24, R56.reuse, R20, RZ ;  /* 0x000000143818723c */ /* 0x042ff000000018ff */
[C---:B--2---:R-:W-:Y:S08]  /*2420*/  HMMA.16816.F32 R16, R56.reuse, R64, RZ ;  /* 0x000000403810723c */ /* 0x044ff000000018ff */
[C---:B------:R-:W-:Y:S08]  /*2430*/  HMMA.16816.F32 R20, R56.reuse, R22, RZ ;  /* 0x000000163814723c */ /* 0x040ff000000018ff */
[C---:B------:R-:W-:Y:S08]  /*2440*/  HMMA.16816.F32 R64, R56.reuse, R66, RZ ;  /* 0x000000423840723c */ /* 0x040ff000000018ff */
[C---:B------:R-:W-:Y:S08]  /*2450*/  HMMA.16816.F32 R60, R56.reuse, R40, RZ ;  /* 0x00000028383c723c */ /* 0x040ff000000018ff */
[----:B------:R-:W-:Y:S01]  /*2460*/  HMMA.16816.F32 R56, R56, R42, RZ ;  /* 0x0000002a3838723c */ /* 0x000fe200000018ff */
[----:B------:R-:W1:Y:S04]  /*2470*/  LDSM.16.M88.4 R40, [R85+0xd900] ;  /* 0x00d900005528783b */ /* 0x000e680000000200 */
[----:B------:R-:W-:Y:S01]  /*2480*/  @!PT LDS RZ, [RZ] ;  /* 0x00000000fffff984 */ /* 0x000fe20000000800 */
[----:B------:R-:W-:Y:S01]  /*2490*/  @!PT LDS RZ, [RZ] ;  /* 0x00000000fffff984 */ /* 0x000fe20000000800 */
[----:B------:R-:W-:Y:S01]  /*24a0*/  @!PT LDS RZ, [RZ] ;  /* 0x00000000fffff984 */ /* 0x000fe20000000800 */
[----:B------:R2:W-:Y:S03]  /*24b0*/  @P0 LDGSTS.E.BYPASS.LTC128B.128 [R144+0x6100], [R48.64], !P5 ;  /* 0x0610000030900fae */ /* 0x0005e6000e901d48 */
[C---:B---3--:R-:W-:Y:S01]  /*24c0*/  HMMA.16816.F32 R32, R12.reuse, R8, R32 ;  /* 0x000000080c20723c */ /* 0x048fe20000001820 */
[----:B------:R2:W-:Y:S04]  /*24d0*/  @P0 LDGSTS.E.BYPASS.LTC128B.128 [R144+0x8100], [R48.64+0x80], !P4 ;  /* 0x0810008030900fae */ /* 0x0005e8000e101d48 */
[----:B------:R2:W-:Y:S03]  /*24e0*/  @P0 LDGSTS.E.BYPASS.LTC128B.128 [R144+0xa100], [R48.64+0x100], !P6 ;  /* 0x0a10010030900fae */ /* 0x0005e6000f101d48 */
[C---:B------:R-:W-:Y:S01]  /*24f0*/  HMMA.16816.F32 R28, R12.reuse, R10, R28 ;  /* 0x0000000a0c1c723c */ /* 0x040fe2000000181c */
[----:B------:R3:W-:Y:S04]  /*2500*/  @P0 LDGSTS.E.BYPASS.LTC128B.128 [R144+0x7100], [R76.64], !P5 ;  /* 0x071000004c900fae */ /* 0x0007e8000e901d48 */
[----:B------:R3:W-:Y:S03]  /*2510*/  @P0 LDGSTS.E.BYPASS.LTC128B.128 [R144+0x9100], [R76.64+0x80], !P4 ;  /* 0x091000804c900fae */ /* 0x0007e6000e101d48 */
[C---:B----4-:R-:W-:Y:S01]  /*2520*/  HMMA.16816.F32 R24, R12.reuse, R44, R24 ;  /* 0x0000002c0c18723c */ /* 0x050fe20000001818 */
[----:B------:R3:W-:Y:S04]  /*2530*/  @P0 LDGSTS.E.BYPASS.LTC128B.128 [R144+0xb100], [R76.64+0x100], !P6 ;  /* 0x0b1001004c900fae */ /* 0x0007e8000f101d48 */
[----:B------:R-:W-:Y:S03]  /*2540*/  LDSM.16.M88.4 R8, [R187] ;  /* 0x00000000bb08783b */ /* 0x000fe60000000200 */
[C---:B------:R-:W-:Y:S01]  /*2550*/  HMMA.16816.F32 R20, R12.reuse, R46, R20 ;  /* 0x0000002e0c14723c */ /* 0x040fe20000001814 */
[----:B------:R-:W4:Y:S04]  /*2560*/  LDSM.16.M88.4 R72, [R2+0xc100] ;  /* 0x00c100000248783b */ /* 0x000f280000000200 */
[----:B------:R-:W5:Y:S03]  /*2570*/  LDSM.16.M88.4 R68, [R2+0xc900] ;  /* 0x00c900000244783b */ /* 0x000f660000000200 */
[C---:B------:R-:W-:Y:S01]  /*2580*/  HMMA.16816.F32 R16, R12.reuse, R36, R16 ;  /* 0x000000240c10723c */ /* 0x040fe20000001810 */
[----:B------:R-:W5:Y:S04]  /*2590*/  LDSM.16.M88.4 R52, [R2+0xd100] ;  /* 0x00d100000234783b */ /* 0x000f680000000200 */
[----:B--2---:R-:W2:Y:S03]  /*25a0*/  LDSM.16.M88.4 R48, [R2+0xd900] ;  /* 0x00d900000230783b */ /* 0x004ea60000000200 */
[C---:B------:R-:W-:Y:S01]  /*25b0*/  HMMA.16816.F32 R64, R12.reuse, R38, R64 ;  /* 0x000000260c40723c */ /* 0x040fe20000001840 */
[----:B------:R-:W-:Y:S04]  /*25c0*/  LDSM.16.M88.4 R36, [R186] ;  /* 0x00000000ba24783b */ /* 0x000fe80000000200 */
[----:B------:R-:W2:Y:S03]  /*25d0*/  LDSM.16.M88.4 R44, [R0+0xc100] ;  /* 0x00c10000002c783b */ /* 0x000ea60000000200 */
[C---:B-1----:R-:W-:Y:S01]  /*25e0*/  HMMA.16816.F32 R60, R12.reuse, R40, R60 ;  /* 0x000000280c3c723c */ /* 0x042fe2000000183c */
[----:B---3--:R-:W-:Y:S04]  /*25f0*/  LDSM.16.M88.4 R76, [R85+0x11100] ;  /* 0x01110000554c783b */ /* 0x008fe80000000200 */
[----:B------:R-:W0:Y:S03]  /*2600*/  LDGDEPBAR ;  /* 0x00000000000079af */ /* 0x000e260000000000 */
[----:B------:R-:W-:Y:S01]  /*2610*/  HMMA.16816.F32 R56, R12, R42, R56 ;  /* 0x0000002a0c38723c */ /* 0x000fe20000001838 */
[----:B------:R-:W1:Y:S04]  /*2620*/  LDSM.16.M88.4 R40, [R0+0xc900] ;  /* 0x00c900000028783b */ /* 0x000e680000000200 */
[----:B------:R-:W3:Y:S03]  /*2630*/  LDSM.16.M88.4 R12, [R0+0xd100] ;  /* 0x00d10000000c783b */ /* 0x000ee60000000200 */
[C---:B----4-:R-:W-:Y:S08]  /*2640*/  HMMA.16816.F32 R32, R8.reuse, R72, R32 ;  /* 0x000000480820723c */ /* 0x050ff00000001820 */
[C---:B------:R-:W-:Y:S01]  /*2650*/  HMMA.16816.F32 R28, R8.reuse, R74, R28 ;  /* 0x0000004a081c723c */ /* 0x040fe2000000181c */
[----:B------:R-:W4:Y:S07]  /*2660*/  LDSM.16.M88.4 R72, [R0+0xd900] ;  /* 0x00d900000048783b */ /* 0x000f2e0000000200 */
[C---:B-----5:R-:W-:Y:S08]  /*2670*/  HMMA.16816.F32 R24, R8.reuse, R68, R24 ;  /* 0x000000440818723c */ /* 0x060ff00000001818 */
[C---:B------:R-:W-:Y:S01]  /*2680*/  HMMA.16816.F32 R20, R8.reuse, R70, R20 ;  /* 0x000000460814723c */ /* 0x040fe20000001814 */
[----:B------:R-:W-:Y:S07]  /*2690*/  LDSM.16.M88.4 R68, [R190+0xe900] ;  /* 0x00e90000be44783b */ /* 0x000fee0000000200 */
[C---:B------:R-:W-:Y:S08]  /*26a0*/  HMMA.16816.F32 R16, R8.reuse, R52, R16 ;  /* 0x000000340810723c */ /* 0x040ff00000001810 */
[C---:B------:R-:W-:Y:S01]  /*26b0*/  HMMA.16816.F32 R64, R8.reuse, R54, R64 ;  /* 0x000000360840723c */ /* 0x040fe20000001840 */
[----:B------:R-:W-:Y:S07]  /*26c0*/  LDSM.16.M88.4 R52, [R190+0xf900] ;  /* 0x00f90000be34783b */ /* 0x000fee0000000200 */
[C---:B--2---:R-:W-:Y:S08]  /*26d0*/  HMMA.16816.F32 R60, R8.reuse, R48, R60 ;  /* 0x00000030083c723c */ /* 0x044ff0000000183c */
[----:B------:R-:W-:Y:S01]  /*26e0*/  HMMA.16816.F32 R56, R8, R50, R56 ;  /* 0x000000320838723c */ /* 0x000fe20000001838 */
[----:B------:R-:W-:Y:S04]  /*26f0*/  LDSM.16.M88.4 R48, [R192+0x4000] ;  /* 0x00400000c030783b */ /* 0x000fe80000000200 */
[----:B------:R-:W2:Y:S03]  /*2700*/  LDSM.16.M88.4 R8, [R190+0xe100] ;  /* 0x00e10000be08783b */ /* 0x000ea60000000200 */
[C---:B------:R-:W-:Y:S08]  /*2710*/  HMMA.16816.F32 R32, R36.reuse, R44, R32 ;  /* 0x0000002c2420723c */ /* 0x040ff00000001820 */
[C---:B------:R-:W-:Y:S01]  /*2720*/  HMMA.16816.F32 R28, R36.reuse, R46, R28 ;  /* 0x0000002e241c723c */ /* 0x040fe2000000181c */
[----:B------:R-:W5:Y:S07]  /*2730*/  LDSM.16.M88.4 R44, [R190+0xf100] ;  /* 0x00f10000be2c783b */ /* 0x000f6e0000000200 */
[C---:B-1----:R-:W-:Y:S08]  /*2740*/  HMMA.16816.F32 R24, R36.reuse, R40, R24 ;  /* 0x000000282418723c */ /* 0x042ff00000001818 */
[C---:B------:R-:W-:Y:S01]  /*2750*/  HMMA.16816.F32 R20, R36.reuse, R42, R20 ;  /* 0x0000002a2414723c */ /* 0x040fe20000001814 */
[----:B------:R-:W-:Y:S07]  /*2760*/  LDSM.16.M88.4 R40, [R188+0x4000] ;  /* 0x00400000bc28783b */ /* 0x000fee0000000200 */
[C---:B---3--:R-:W-:Y:S08]  /*2770*/  HMMA.16816.F32 R16, R36.reuse, R12, R16 ;  /* 0x0000000c2410723c */ /* 0x048ff00000001810 */
[C---:B------:R-:W-:Y:S01]  /*2780*/  HMMA.16816.F32 R64, R36.reuse, R14, R64 ;  /* 0x0000000e2440723c */ /* 0x040fe20000001840 */
[----:B------:R-:W1:Y:S07]  /*2790*/  LDSM.16.M88.4 R12, [R85+0xe100] ;  /* 0x00e10000550c783b */ /* 0x000e6e0000000200 */
[C---:B----4-:R-:W-:Y:S08]  /*27a0*/  HMMA.16816.F32 R60, R36.reuse, R72, R60 ;  /* 0x00000048243c723c */ /* 0x050ff0000000183c */
[----:B------:R-:W-:Y:S01]  /*27b0*/  HMMA.16816.F32 R56, R36, R74, R56 ;  /* 0x0000004a2438723c */ /* 0x000fe20000001838 */
[----:B------:R-:W3:Y:S04]  /*27c0*/  LDSM.16.M88.4 R36, [R85+0xe900] ;  /* 0x00e900005524783b */ /* 0x000ee80000000200 */
[----:B------:R-:W-:Y:S03]  /*27d0*/  LDSM.16.M88.4 R72, [R85+0xf900] ;  /* 0x00f900005548783b */ /* 0x000fe60000000200 */
[C---:B--2---:R-:W-:Y:S08]  /*27e0*/  HMMA.16816.F32 R32, R48.reuse, R8, R32 ;  /* 0x000000083020723c */ /* 0x044ff00000001820 */
[C---:B------:R-:W-:Y:S01]  /*27f0*/  HMMA.16816.F32 R28, R48.reuse, R10, R28 ;  /* 0x0000000a301c723c */ /* 0x040fe2000000181c */
[----:B------:R-:W2:Y:S07]  /*2800*/  LDSM.16.M88.4 R8, [R85+0xf100] ;  /* 0x00f100005508783b */ /* 0x000eae0000000200 */
[C---:B------:R-:W-:Y:S08]  /*2810*/  HMMA.16816.F32 R24, R48.reuse, R68, R24 ;  /* 0x000000443018723c */ /* 0x040ff00000001818 */
[C---:B------:R-:W-:Y:S01]  /*2820*/  HMMA.16816.F32 R20, R48.reuse, R70, R20 ;  /* 0x000000463014723c */ /* 0x040fe20000001814 */
[----:B------:R-:W-:Y:S07]  /*2830*/  LDSM.16.M88.4 R68, [R2+0xe100] ;  /* 0x00e100000244783b */ /* 0x000fee0000000200 */
[C---:B-----5:R-:W-:Y:S08]  /*2840*/  HMMA.16816.F32 R16, R48.reuse, R44, R16 ;  /* 0x0000002c3010723c */ /* 0x060ff00000001810 */
[----:B------:R-:W-:Y:S01]  /*2850*/  HMMA.16816.F32 R64, R48, R46, R64 ;  /* 0x0000002e3040723c */ /* 0x000fe20000001840 */
[----:B------:R-:W4:Y:S07]  /*2860*/  LDSM.16.M88.4 R44, [R187+0x4000] ;  /* 0x00400000bb2c783b */ /* 0x000f2e0000000200 */
[C---:B-1----:R-:W-:Y:S08]  /*2870*/  HMMA.16816.F32 R32, R40.reuse, R12, R32 ;  /* 0x0000000c2820723c */ /* 0x042ff00000001820 */
[----:B------:R-:W-:Y:S01]  /*2880*/  HMMA.16816.F32 R28, R40, R14, R28 ;  /* 0x0000000e281c723c */ /* 0x000fe2000000181c */
[----:B------:R-:W1:Y:S07]  /*2890*/  LDSM.16.M88.4 R12, [R2+0xe900] ;  /* 0x00e90000020c783b */ /* 0x000e6e0000000200 */
[C---:B------:R-:W-:Y:S08]  /*28a0*/  HMMA.16816.F32 R60, R48.reuse, R52, R60 ;  /* 0x00000034303c723c */ /* 0x040ff0000000183c */
[----:B------:R-:W-:Y:S01]  /*28b0*/  HMMA.16816.F32 R56, R48, R54, R56 ;  /* 0x000000363038723c */ /* 0x000fe20000001838 */
[----:B------:R-:W5:Y:S04]  /*28c0*/  LDSM.16.M88.4 R52, [R2+0xf100] ;  /* 0x00f100000234783b */ /* 0x000f680000000200 */
[----:B------:R-:W-:Y:S03]  /*28d0*/  LDSM.16.M88.4 R48, [R2+0xf900] ;  /* 0x00f900000230783b */ /* 0x000fe60000000200 */
[C---:B---3--:R-:W-:Y:S08]  /*28e0*/  HMMA.16816.F32 R24, R40.reuse, R36, R24 ;  /* 0x000000242818723c */ /* 0x048ff00000001818 */
[C---:B------:R-:W-:Y:S01]  /*28f0*/  HMMA.16816.F32 R20, R40.reuse, R38, R20 ;  /* 0x000000262814723c */ /* 0x040fe20000001814 */
[----:B------:R-:W-:Y:S07]  /*2900*/  LDSM.16.M88.4 R36, [R0+0xe100] ;  /* 0x00e100000024783b */ /* 0x000fee0000000200 */
[C---:B--2---:R-:W-:Y:S08]  /*2910*/  HMMA.16816.F32 R16, R40.reuse, R8, R16 ;  /* 0x000000082810723c */ /* 0x044ff00000001810 */
[----:B------:R-:W-:Y:S01]  /*2920*/  HMMA.16816.F32 R64, R40, R10, R64 ;  /* 0x0000000a2840723c */ /* 0x000fe20000001840 */
[----:B------:R-:W2:Y:S07]  /*2930*/  LDSM.16.M88.4 R8, [R186+0x4000] ;  /* 0x00400000ba08783b */ /* 0x000eae0000000200 */
[C---:B----4-:R-:W-:Y:S08]  /*2940*/  HMMA.16816.F32 R32, R44.reuse, R68, R32 ;  /* 0x000000442c20723c */ /* 0x050ff00000001820 */
[----:B------:R-:W-:Y:S01]  /*2950*/  HMMA.16816.F32 R28, R44, R70, R28 ;  /* 0x000000462c1c723c */ /* 0x000fe2000000181c */
[----:B------:R-:W-:Y:S07]  /*2960*/  LDSM.16.M88.4 R68, [R0+0xf900] ;  /* 0x00f900000044783b */ /* 0x000fee0000000200 */
[C---:B------:R-:W-:Y:S08]  /*2970*/  HMMA.16816.F32 R60, R40.reuse, R72, R60 ;  /* 0x00000048283c723c */ /* 0x040ff0000000183c */
[----:B------:R-:W-:Y:S01]  /*2980*/  HMMA.16816.F32 R56, R40, R74, R56 ;  /* 0x0000004a2838723c */ /* 0x000fe20000001838 */
[----:B------:R-:W3:Y:S04]  /*2990*/  LDSM.16.M88.4 R40, [R0+0xe900] ;  /* 0x00e900000028783b */ /* 0x000ee80000000200 */
[----:B------:R-:W-:Y:S03]  /*29a0*/  LDSM.16.M88.4 R72, [R188+0x8000] ;  /* 0x00800000bc48783b */ /* 0x000fe60000000200 */
[C---:B-1----:R-:W-:Y:S08]  /*29b0*/  HMMA.16816.F32 R24, R44.reuse, R12, R24 ;  /* 0x0000000c2c18723c */ /* 0x042ff00000001818 */
[C---:B------:R-:W-:Y:S01]  /*29c0*/  HMMA.16816.F32 R20, R44.reuse, R14, R20 ;  /* 0x0000000e2c14723c */ /* 0x040fe20000001814 */
[----:B------:R-:W1:Y:S07]  /*29d0*/  LDSM.16.M88.4 R12, [R0+0xf100] ;  /* 0x00f10000000c783b */ /* 0x000e6e0000000200 */
[C---:B-----5:R-:W-:Y:S08]  /*29e0*/  HMMA.16816.F32 R16, R44.reuse, R52, R16 ;  /* 0x000000342c10723c */ /* 0x060ff00000001810 */
[----:B------:R-:W-:Y:S01]  /*29f0*/  HMMA.16816.F32 R64, R44, R54, R64 ;  /* 0x000000362c40723c */ /* 0x000fe20000001840 */
[----:B------:R-:W-:Y:S07]  /*2a00*/  LDSM.16.M88.4 R52, [R190+0x10100] ;  /* 0x01010000be34783b */ /* 0x000fee0000000200 */
[C---:B--2---:R-:W-:Y:S08]  /*2a10*/  HMMA.16816.F32 R32, R8.reuse, R36, R32 ;  /* 0x000000240820723c */ /* 0x044ff00000001820 */
[----:B------:R-:W-:Y:S01]  /*2a20*/  HMMA.16816.F32 R28, R8, R38, R28 ;  /* 0x00000026081c723c */ /* 0x000fe2000000181c */
[----:B------:R-:W2:Y:S07]  /*2a30*/  LDSM.16.M88.4 R36, [R192+0x8000] ;  /* 0x00800000c024783b */ /* 0x000eae0000000200 */
[C---:B------:R-:W-:Y:S08]  /*2a40*/  HMMA.16816.F32 R60, R44.reuse, R48, R60 ;  /* 0x000000302c3c723c */ /* 0x040ff0000000183c */
[----:B------:R-:W-:Y:S01]  /*2a50*/  HMMA.16816.F32 R56, R44, R50, R56 ;  /* 0x000000322c38723c */ /* 0x000fe20000001838 */
[----:B------:R-:W4:Y:S04]  /*2a60*/  LDSM.16.M88.4 R48, [R190+0x10900] ;  /* 0x01090000be30783b */ /* 0x000f280000000200 */
[----:B------:R-:W-:Y:S03]  /*2a70*/  LDSM.16.M88.4 R44, [R190+0x11100] ;  /* 0x01110000be2c783b */ /* 0x000fe60000000200 */
[C---:B---3--:R-:W-:Y:S08]  /*2a80*/  HMMA.16816.F32 R24, R8.reuse, R40, R24 ;  /* 0x000000280818723c */ /* 0x048ff00000001818 */
[C---:B------:R-:W-:Y:S01]  /*2a90*/  HMMA.16816.F32 R20, R8.reuse, R42, R20 ;  /* 0x0000002a0814723c */ /* 0x040fe20000001814 */
[----:B------:R-:W-:Y:S07]  /*2aa0*/  LDSM.16.M88.4 R40, [R190+0x11900] ;  /* 0x01190000be28783b */ /* 0x000fee0000000200 */
[C---:B-1----:R-:W-:Y:S08]  /*2ab0*/  HMMA.16816.F32 R16, R8.reuse, R12, R16 ;  /* 0x0000000c0810723c */ /* 0x042ff00000001810 */
[C---:B------:R-:W-:Y:S01]  /*2ac0*/  HMMA.16816.F32 R64, R8.reuse, R14, R64 ;  /* 0x0000000e0840723c */ /* 0x040fe20000001840 */
[----:B------:R-:W1:Y:S07]  /*2ad0*/  LDSM.16.M88.4 R12, [R85+0x10100] ;  /* 0x01010000550c783b */ /* 0x000e6e0000000200 */
[C---:B------:R-:W-:Y:S08]  /*2ae0*/  HMMA.16816.F32 R60, R8.reuse, R68, R60 ;  /* 0x00000044083c723c */ /* 0x040ff0000000183c */
[----:B------:R-:W-:Y:S01]  /*2af0*/  HMMA.16816.F32 R56, R8, R70, R56 ;  /* 0x000000460838723c */ /* 0x000fe20000001838 */
[----:B------:R-:W3:Y:S04]  /*2b00*/  LDSM.16.M88.4 R8, [R85+0x10900] ;  /* 0x010900005508783b */ /* 0x000ee80000000200 */
[----:B------:R-:W-:Y:S03]  /*2b10*/  LDSM.16.M88.4 R68, [R85+0x11900] ;  /* 0x011900005544783b */ /* 0x000fe60000000200 */
[C---:B--2---:R-:W-:Y:S08]  /*2b20*/  HMMA.16816.F32 R32, R36.reuse, R52, R32 ;  /* 0x000000342420723c */ /* 0x044ff00000001820 */
[C---:B------:R-:W-:Y:S01]  /*2b30*/  HMMA.16816.F32 R28, R36.reuse, R54, R28 ;  /* 0x00000036241c723c */ /* 0x040fe2000000181c */
[----:B------:R-:W-:Y:S07]  /*2b40*/  LDSM.16.M88.4 R52, [R187+0x8000] ;  /* 0x00800000bb34783b */ /* 0x000fee0000000200 */
[C---:B----4-:R-:W-:Y:S08]  /*2b50*/  HMMA.16816.F32 R24, R36.reuse, R48, R24 ;  /* 0x000000302418723c */ /* 0x050ff00000001818 */
[----:B------:R-:W-:Y:S01]  /*2b60*/  HMMA.16816.F32 R20, R36, R50, R20 ;  /* 0x000000322414723c */ /* 0x000fe20000001814 */
[----:B------:R-:W2:Y:S07]  /*2b70*/  LDSM.16.M88.4 R48, [R2+0x10100] ;  /* 0x010100000230783b */ /* 0x000eae0000000200 */
[----:B-1----:R-:W-:Y:S08]  /*2b80*/  HMMA.16816.F32 R32, R72, R12, R32 ;  /* 0x0000000c4820723c */ /* 0x002ff00000001820 */
[C---:B------:R-:W-:Y:S08]  /*2b90*/  HMMA.16816.F32 R16, R36.reuse, R44, R16 ;  /* 0x0000002c2410723c */ /* 0x040ff00000001810 */
[----:B------:R-:W-:Y:S01]  /*2ba0*/  HMMA.16816.F32 R64, R36, R46, R64 ;  /* 0x0000002e2440723c */ /* 0x000fe20000001840 */
[----:B------:R-:W1:Y:S07]  /*2bb0*/  LDSM.16.M88.4 R44, [R2+0x10900] ;  /* 0x01090000022c783b */ /* 0x000e6e0000000200 */
[C---:B------:R-:W-:Y:S01]  /*2bc0*/  HMMA.16816.F32 R28, R72.reuse, R14, R28 ;  /* 0x0000000e481c723c */ /* 0x040fe2000000181c */
[----:B------:R-:W-:Y:S07]  /*2bd0*/  LDSM.16.M88.4 R12, [R0+0x10100] ;  /* 0x01010000000c783b */ /* 0x000fee0000000200 */
[C---:B---3--:R-:W-:Y:S08]  /*2be0*/  HMMA.16816.F32 R24, R72.reuse, R8, R24 ;  /* 0x000000084818723c */ /* 0x048ff00000001818 */
[----:B------:R-:W-:Y:S01]  /*2bf0*/  HMMA.16816.F32 R20, R72, R10, R20 ;  /* 0x0000000a4814723c */ /* 0x000fe20000001814 */
[----:B------:R-:W3:Y:S07]  /*2c00*/  LDSM.16.M88.4 R8, [R186+0x8000] ;  /* 0x00800000ba08783b */ /* 0x000eee0000000200 */
[C---:B------:R-:W-:Y:S08]  /*2c10*/  HMMA.16816.F32 R60, R36.reuse, R40, R60 ;  /* 0x00000028243c723c */ /* 0x040ff0000000183c */
[----:B------:R-:W-:Y:S01]  /*2c20*/  HMMA.16816.F32 R56, R36, R42, R56 ;  /* 0x0000002a2438723c */ /* 0x000fe20000001838 */
[----:B------:R-:W4:Y:S04]  /*2c30*/  LDSM.16.M88.4 R40, [R2+0x11100] ;  /* 0x011100000228783b */ /* 0x000f280000000200 */
[----:B------:R5:W1:Y:S03]  /*2c40*/  LDSM.16.M88.4 R36, [R2+0x11900] ;  /* 0x011900000224783b */ /* 0x000a660000000200 */
[C---:B--2---:R-:W-:Y:S08]  /*2c50*/  HMMA.16816.F32 R32, R52.reuse, R48, R32 ;  /* 0x000000303420723c */ /* 0x044ff00000001820 */
[----:B------:R-:W-:Y:S08]  /*2c60*/  HMMA.16816.F32 R28, R52, R50, R28 ;  /* 0x00000032341c723c */ /* 0x000ff0000000181c */
[C---:B------:R-:W-:Y:S08]  /*2c70*/  HMMA.16816.F32 R16, R72.reuse, R76, R16 ;  /* 0x0000004c4810723c */ /* 0x040ff00000001810 */
[C---:B------:R-:W-:Y:S08]  /*2c80*/  HMMA.16816.F32 R64, R72.reuse, R78, R64 ;  /* 0x0000004e4840723c */ /* 0x040ff00000001840 */
[C---:B------:R-:W-:Y:S08]  /*2c90*/  HMMA.16816.F32 R60, R72.reuse, R68, R60 ;  /* 0x00000044483c723c */ /* 0x040ff0000000183c */
[----:B------:R-:W-:Y:S01]  /*2ca0*/  HMMA.16816.F32 R56, R72, R70, R56 ;  /* 0x000000464838723c */ /* 0x000fe20000001838 */
[----:B------:R-:W2:Y:S07]  /*2cb0*/  LDSM.16.M88.4 R68, [R0+0x10900] ;  /* 0x010900000044783b */ /* 0x000eae0000000200 */
[----:B-1----:R-:W-:Y:S07]  /*2cc0*/  HMMA.16816.F32 R24, R52, R44, R24 ;  /* 0x0000002c3418723c */ /* 0x002fee0000001818 */
[----:B------:R-:W-:Y:S01]  /*2cd0*/  LOP3.LUT R45, R82, 0xffffffe0, RZ, 0xc0, !PT ;  /* 0xffffffe0522d7812 */ /* 0x000fe200078ec0ff */
[----:B---3--:R-:W-:Y:S04]  /*2ce0*/  HMMA.16816.F32 R32, R8, R12, R32 ;  /* 0x0000000c0820723c */ /* 0x008fe80000001820 */
[----:B-----5:R-:W-:-:S03]  /*2cf0*/  IMAD.IADD R2, R80, 0x1, -R45 ;  /* 0x0000000150027824 */ /* 0x020fc600078e0a2d */
[----:B------:R-:W-:Y:S01]  /*2d00*/  LEA.HI R13, R83, R80, RZ, 0x2 ;  /* 0x00000050530d7211 */ /* 0x000fe200078f10ff */
[----:B------:R-:W-:Y:S01]  /*2d10*/  HMMA.16816.F32 R28, R8, R14, R28 ;  /* 0x0000000e081c723c */ /* 0x000fe2000000181c */
[----:B------:R-:W-:Y:S02]  /*2d20*/  SHF.R.S32.HI R12, RZ, 0x1f, R81 ;  /* 0x0000001fff0c7819 */ /* 0x000fe40000011451 */
[----:B------:R-:W-:Y:S02]  /*2d30*/  LOP3.LUT R13, R13, 0xfffffffc, RZ, 0xc0, !PT ;  /* 0xfffffffc0d0d7812 */ /* 0x000fe400078ec0ff */
[----:B------:R-:W-:Y:S02]  /*2d40*/  LEA.HI R12, R12, R81, RZ, 0x3 ;  /* 0x000000510c0c7211 */ /* 0x000fe400078f18ff */
[----:B------:R-:W-:Y:S01]  /*2d50*/  SHF.R.S32.HI R15, RZ, 0x1f, R2 ;  /* 0x0000001fff0f7819 */ /* 0x000fe20000011402 */
[----:B------:R-:W-:Y:S01]  /*2d60*/  IMAD.IADD R13, R80, 0x1, -R13 ;  /* 0x00000001500d7824 */ /* 0x000fe200078e0a0d */
[----:B----4-:R-:W-:Y:S01]  /*2d70*/  HMMA.16816.F32 R16, R52, R40, R16 ;  /* 0x000000283410723c */ /* 0x010fe20000001810 */
[----:B------:R-:W-:-:S02]  /*2d80*/  LOP3.LUT R44, R12, 0xffffff8, RZ, 0xc0, !PT ;  /* 0x0ffffff80c2c7812 */ /* 0x000fc400078ec0ff */
[----:B------:R-:W-:Y:S02]  /*2d90*/  LEA.HI R12, R15, R2, RZ, 0x2 ;  /* 0x000000020f0c7211 */ /* 0x000fe400078f10ff */
[----:B------:R-:W-:Y:S01]  /*2da0*/  LEA.HI R14, R13, R13, RZ, 0x1 ;  /* 0x0000000d0d0e7211 */ /* 0x000fe200078f08ff */
[----:B------:R-:W-:Y:S01]  /*2db0*/  IMAD.IADD R81, R81, 0x1, -R44 ;  /* 0x0000000151517824 */ /* 0x000fe200078e0a2c */
[----:B------:R-:W-:Y:S01]  /*2dc0*/  LOP3.LUT R15, R12, 0x7ffffffc, RZ, 0xc0, !PT ;  /* 0x7ffffffc0c0f7812 */ /* 0x000fe200078ec0ff */
[----:B------:R-:W-:Y:S01]  /*2dd0*/  HMMA.16816.F32 R64, R52, R42, R64 ;  /* 0x0000002a3440723c */ /* 0x000fe20000001840 */
[----:B------:R-:W1:Y:S01]  /*2de0*/  LDSM.16.M88.4 R40, [R0+0x11100] ;  /* 0x011100000028783b */ /* 0x000e620000000200 */
[----:B------:R-:W-:Y:S02]  /*2df0*/  LOP3.LUT R14, R14, 0x1ffffffe, RZ, 0xc0, !PT ;  /* 0x1ffffffe0e0e7812 */ /* 0x000fe400078ec0ff */
[----:B------:R-:W-:-:S04]  /*2e00*/  IMAD.IADD R214, R2, 0x1, -R15 ;  /* 0x0000000102d67824 */ /* 0x000fc800078e0a0f */
[----:B------:R-:W-:Y:S01]  /*2e10*/  HMMA.16816.F32 R60, R52, R36, R60 ;  /* 0x00000024343c723c */ /* 0x000fe2000000183c */
[----:B------:R-:W-:-:S05]  /*2e20*/  IMAD.SHL.U32 R214, R214, 0x2, RZ ;  /* 0x00000002d6d67824 */ /* 0x000fca00078e00ff */
[----:B------:R-:W-:Y:S02]  /*2e30*/  IADD3 R2, -R214, R195, -R6 ;  /* 0x000000c3d6027210 */ /* 0x000fe40007ffe906 */
[C---:B------:R-:W-:Y:S01]  /*2e40*/  HMMA.16816.F32 R56, R52.reuse, R38, R56 ;  /* 0x000000263438723c */ /* 0x040fe20000001838 */
[----:B------:R3:W4:Y:S07]  /*2e50*/  LDSM.16.M88.4 R36, [R0+0x11900] ;  /* 0x011900000024783b */ /* 0x00072e0000000200 */
[----:B------:R-:W-:Y:S08]  /*2e60*/  HMMA.16816.F32 R20, R52, R46, R20 ;  /* 0x0000002e3414723c */ /* 0x000ff00000001814 */
[----:B--2---:R-:W-:Y:S01]  /*2e70*/  HMMA.16816.F32 R24, R8, R68, R24 ;  /* 0x000000440818723c */ /* 0x004fe20000001818 */
[----:B---3--:R-:W-:-:S07]  /*2e80*/  LEA.HI.SX32 R0, R12, R135, 0x1e ;  /* 0x000000870c007211 */ /* 0x008fce00078ff2ff */
[----:B-1----:R-:W-:Y:S01]  /*2e90*/  HMMA.16816.F32 R16, R8, R40, R16 ;  /* 0x000000280810723c */ /* 0x002fe20000001810 */
[----:B------:R-:W-:Y:S02]  /*2ea0*/  IMAD R81, R81, 0x10, R0 ;  /* 0x0000001051517824 */ /* 0x000fe400078e0200 */
[----:B------:R-:W-:-:S05]  /*2eb0*/  IMAD.IADD R0, R13, 0x1, -R14 ;  /* 0x000000010d007824 */ /* 0x000fca00078e0a0e */
[----:B------:R-:W-:Y:S01]  /*2ec0*/  HMMA.16816.F32 R20, R8, R70, R20 ;  /* 0x000000460814723c */ /* 0x000fe20000001814 */
[----:B------:R-:W-:-:S04]  /*2ed0*/  IMAD R205, R0, 0x8, R81 ;  /* 0x0000000800cd7824 */ /* 0x000fc800078e0251 */
[----:B------:R-:W-:-:S03]  /*2ee0*/  @P2 IMAD.HI.U32 R13, R205, c[0x0][0x2c8], RZ ;  /* 0x0000b200cd0d2a27 */ /* 0x000fc600078e00ff */
[----:B------:R-:W-:Y:S01]  /*2ef0*/  HMMA.16816.F32 R64, R8, R42, R64 ;  /* 0x0000002a0840723c */ /* 0x000fe20000001840 */
[----:B------:R-:W-:Y:S01]  /*2f00*/  IMAD.MOV.U32 R0, RZ, RZ, R205 ;  /* 0x000000ffff007224 */ /* 0x000fe200078e00cd */
[----:B------:R-:W-:-:S05]  /*2f10*/  @P2 SHF.R.U32.HI R0, RZ, c[0x0][0x2cc], R13 ;  /* 0x0000b300ff002a19 */ /* 0x000fca000001160d */
[----:B------:R-:W1:Y:S01]  /*2f20*/  SHFL.IDX PT, R13, R0, RZ, 0x1c1f ;  /* 0x001c1fff000d7589 */ /* 0x000e6200000e0000 */
[C---:B----4-:R-:W-:Y:S08]  /*2f30*/  HMMA.16816.F32 R60, R8.reuse, R36, R60 ;  /* 0x00000024083c723c */ /* 0x050ff0000000183c */
[----:B------:R-:W-:Y:S07]  /*2f40*/  HMMA.16816.F32 R56, R8, R38, R56 ;  /* 0x000000260838723c */ /* 0x000fee0000001838 */
[----:B------:R-:W-:-:S04]  /*2f50*/  IADD3 R9, R195, 0x1, -R6 ;  /* 0x00000001c3097810 */ /* 0x000fc80007ffe806 */
[----:B------:R-:W-:-:S04]  /*2f60*/  IADD3 R8, -R204, R9, -R214 ;  /* 0x00000009cc087210 */ /* 0x000fc80007ffe9d6 */
[C---:B------:R-:W-:Y:S02]  /*2f70*/  IADD3 R10, R8.reuse, c[0x0][0x328], RZ ;  /* 0x0000ca00080a7a10 */ /* 0x040fe40007ffe0ff */
[----:B------:R-:W-:-:S03]  /*2f80*/  IADD3 R8, R8, UR6, RZ ;  /* 0x0000000608087c10 */ /* 0x000fc6000fffe0ff */
[--C-:B-1----:R-:W-:Y:S02]  /*2f90*/  IMAD.IADD R9, R10, 0x1, R13.reuse ;  /* 0x000000010a097824 */ /* 0x102fe400078e020d */
[----:B------:R-:W-:-:S03]  /*2fa0*/  IMAD.IADD R12, R8, 0x1, R13 ;  /* 0x00000001080c7824 */ /* 0x000fc600078e020d */
[----:B------:R-:W-:Y:S01]  /*2fb0*/  IMNMX R14, R9, R2, PT ;  /* 0x00000002090e7217 */ /* 0x000fe20003800200 */
[----:B------:R-:W-:Y:S05]  /*2fc0*/  @!P3 BRA `(.L_x_870) ;  /* 0x000001500000b947 */ /* 0x000fea0003800000 */
[----:B------:R-:W-:Y:S01]  /*2fd0*/  IADD3 R13, -R204, R195, R13 ;  /* 0x000000c3cc0d7210 */ /* 0x000fe20007ffe10d */
[----:B------:R-:W-:Y:S03]  /*2fe0*/  BSSY B0, `(.L_x_871) ;  /* 0x000000e000007945 */ /* 0x000fe60003800000 */
        /* <DEDUP_REMOVED lines=9> */
.L_x_872:
[----:B------:R-:W-:-:S04]  /*3080*/  MOV R9, c[0x0][0x32c] ;  /* 0x0000cb0000097a02 */ /* 0x000fc80000000f00 */
[----:B------:R-:W-:-:S13]  /*3090*/  ISETP.NE.AND P0, PT, R9, 0x1, PT ;  /* 0x000000010900780c */ /* 0x000fda0003f05270 */
[----:B------:R-:W-:-:S05]  /*30a0*/  @P0 IMAD.HI.U32 R9, R13, c[0x0][0x330], RZ ;  /* 0x0000cc000d090a27 */ /* 0x000fca00078e00ff */
[----:B------:R-:W-:Y:S02]  /*30b0*/  @P0 SHF.R.U32.HI R13, RZ, c[0x0][0x334], R9 ;  /* 0x0000cd00ff0d0a19 */ /* 0x000fe40000011609 */
.L_x_873:
[----:B------:R-:W-:Y:S05]  /*30c0*/  BSYNC B0 ;  /* 0x0000000000007941 */ /* 0x000fea0003800000 */
.L_x_871:
[----:B------:R-:W-:-:S04]  /*30d0*/  IMAD R11, R13, c[0x0][0x32c], -R6 ;  /* 0x0000cb000d0b7a24 */ /* 0x000fc800078e0a06 */
[----:B------:R-:W-:-:S05]  /*30e0*/  IMAD.IADD R11, R11, 0x1, -R214 ;  /* 0x000000010b0b7824 */ /* 0x000fca00078e0ad6 */
[----:B------:R-:W-:Y:S02]  /*30f0*/  IADD3 R9, R11, c[0x0][0x32c], RZ ;  /* 0x0000cb000b097a10 */ /* 0x000fe40007ffe0ff */
[----:B------:R-:W-:Y:S02]  /*3100*/  IMNMX R12, R12, R11, !PT ;  /* 0x0000000b0c0c7217 */ /* 0x000fe40007800200 */
[----:B------:R-:W-:Y:S02]  /*3110*/  IMNMX R14, R14, R9, PT ;  /* 0x000000090e0e7217 */ /* 0x000fe40003800200 */
.L_x_870:
[----:B------:R-:W-:-:S04]  /*3120*/  ISETP.GT.AND P1, PT, R133, RZ, PT ;  /* 0x000000ff8500720c */ /* 0x000fc80003f24270 */
[----:B------:R-:W-:-:S04]  /*3130*/  ISETP.GT.AND P0, PT, R12, RZ, P1 ;  /* 0x000000ff0c00720c */ /* 0x000fc80000f04270 */
[----:B------:R-:W-:-:S04]  /*3140*/  ISETP.LT.OR P0, PT, R14, 0x1, P0 ;  /* 0x000000010e00780c */ /* 0x000fc80000701670 */
[----:B------:R-:W-:Y:S02]  /*3150*/  FSEL R32, R32, -INF , !P0 ;  /* 0xff80000020207808 */ /* 0x000fe40004000000 */
[----:B------:R-:W-:-:S04]  /*3160*/  ISETP.GT.AND P0, PT, R12, 0x1, P1 ;  /* 0x000000010c00780c */ /* 0x000fc80000f04270 */
        /* <DEDUP_REMOVED lines=26> */
[----:B------:R-:W-:Y:S01]  /*3310*/  ISETP.GT.AND P0, PT, R12, 0x28, P1 ;  /* 0x000000280c00780c */ /* 0x000fe20000f04270 */
[----:B------:R-:W1:Y:S03]  /*3320*/  SHFL.IDX PT, R17, R0, 0x1, 0x1c1f ;  /* 0x003c1f0000117f89 */ /* 0x000e6600000e0000 */
[----:B------:R-:W-:-:S04]  /*3330*/  ISETP.LT.OR P0, PT, R14, 0x29, P0 ;  /* 0x000000290e00780c */ /* 0x000fc80000701670 */
[----:B------:R-:W-:Y:S02]  /*3340*/  FSEL R171, R64, -INF , !P0 ;  /* 0xff80000040ab7808 */ /* 0x000fe40004000000 */
[----:B------:R-:W-:-:S04]  /*3350*/  ISETP.GT.AND P0, PT, R12, 0x29, P1 ;  /* 0x000000290c00780c */ /* 0x000fc80000f04270 */
[----:B------:R-:W-:-:S04]  /*3360*/  ISETP.LT.OR P0, PT, R14, 0x2a, P0 ;  /* 0x0000002a0e00780c */ /* 0x000fc80000701670 */
[----:B------:R-:W-:Y:S02]  /*3370*/  FSEL R167, R65, -INF , !P0 ;  /* 0xff80000041a77808 */ /* 0x000fe40004000000 */
[----:B------:R-:W-:-:S04]  /*3380*/  ISETP.GT.AND P0, PT, R12, 0x30, P1 ;  /* 0x000000300c00780c */ /* 0x000fc80000f04270 */
[----:B------:R-:W-:Y:S01]  /*3390*/  ISETP.LT.OR P0, PT, R14, 0x31, P0 ;  /* 0x000000310e00780c */ /* 0x000fe20000701670 */
[----:B-1----:R-:W-:-:S03]  /*33a0*/  IMAD.IADD R15, R10, 0x1, R17 ;  /* 0x000000010a0f7824 */ /* 0x002fc600078e0211 */
[----:B------:R-:W-:Y:S02]  /*33b0*/  FSEL R177, R60, -INF , !P0 ;  /* 0xff8000003cb17808 */ /* 0x000fe40004000000 */
[----:B------:R-:W-:Y:S02]  /*33c0*/  ISETP.GT.AND P0, PT, R12, 0x31, P1 ;  /* 0x000000310c00780c */ /* 0x000fe40000f04270 */
[----:B------:R-:W-:Y:S01]  /*33d0*/  IMNMX R2, R15, R2, PT ;  /* 0x000000020f027217 */ /* 0x000fe20003800200 */
[----:B------:R-:W-:Y:S01]  /*33e0*/  IMAD.IADD R15, R8, 0x1, R17 ;  /* 0x00000001080f7824 */ /* 0x000fe200078e0211 */
[----:B------:R-:W-:-:S04]  /*33f0*/  ISETP.LT.OR P0, PT, R14, 0x32, P0 ;  /* 0x000000320e00780c */ /* 0x000fc80000701670 */
[----:B------:R-:W-:Y:S02]  /*3400*/  FSEL R175, R61, -INF , !P0 ;  /* 0xff8000003daf7808 */ /* 0x000fe40004000000 */
[----:B------:R-:W-:-:S04]  /*3410*/  ISETP.GT.AND P0, PT, R12, 0x38, P1 ;  /* 0x000000380c00780c */ /* 0x000fc80000f04270 */
[----:B------:R-:W-:-:S04]  /*3420*/  ISETP.LT.OR P0, PT, R14, 0x39, P0 ;  /* 0x000000390e00780c */ /* 0x000fc80000701670 */
[----:B------:R-:W-:Y:S02]  /*3430*/  FSEL R143, R56, -INF , !P0 ;  /* 0xff800000388f7808 */ /* 0x000fe40004000000 */
[----:B------:R-:W-:-:S04]  /*3440*/  ISETP.GT.AND P0, PT, R12, 0x39, P1 ;  /* 0x000000390c00780c */ /* 0x000fc80000f04270 */
[----:B------:R-:W-:-:S04]  /*3450*/  ISETP.LT.OR P0, PT, R14, 0x3a, P0 ;  /* 0x0000003a0e00780c */ /* 0x000fc80000701670 */
[----:B------:R-:W-:Y:S01]  /*3460*/  FSEL R141, R57, -INF , !P0 ;  /* 0xff800000398d7808 */ /* 0x000fe20004000000 */
        /* <DEDUP_REMOVED lines=12> */
.L_x_876:
[----:B------:R-:W-:-:S04]  /*3530*/  MOV R0, c[0x0][0x32c] ;  /* 0x0000cb0000007a02 */ /* 0x000fc80000000f00 */
[----:B------:R-:W-:-:S13]  /*3540*/  ISETP.NE.AND P0, PT, R0, 0x1, PT ;  /* 0x000000010000780c */ /* 0x000fda0003f05270 */
[----:B------:R-:W-:-:S05]  /*3550*/  @P0 IMAD.HI.U32 R0, R17, c[0x0][0x330], RZ ;  /* 0x0000cc0011000a27 */ /* 0x000fca00078e00ff */
[----:B------:R-:W-:Y:S02]  /*3560*/  @P0 SHF.R.U32.HI R17, RZ, c[0x0][0x334], R0 ;  /* 0x0000cd00ff110a19 */ /* 0x000fe40000011600 */
.L_x_877:
[----:B------:R-:W-:Y:S05]  /*3570*/  BSYNC B0 ;  /* 0x0000000000007941 */ /* 0x000fea0003800000 */
.L_x_875:
[----:B------:R-:W-:-:S04]  /*3580*/  IMAD R17, R17, c[0x0][0x32c], -R6 ;  /* 0x0000cb0011117a24 */ /* 0x000fc800078e0a06 */
[----:B------:R-:W-:-:S05]  /*3590*/  IMAD.IADD R0, R17, 0x1, -R214 ;  /* 0x0000000111007824 */ /* 0x000fca00078e0ad6 */
[----:B------:R-:W-:Y:S02]  /*35a0*/  IADD3 R17, R0, c[0x0][0x32c], RZ ;  /* 0x0000cb0000117a10 */ /* 0x000fe40007ffe0ff */
[----:B------:R-:W-:Y:S02]  /*35b0*/  IMNMX R15, R15, R0, !PT ;  /* 0x000000000f0f7217 */ /* 0x000fe40007800200 */
[----:B------:R-:W-:Y:S02]  /*35c0*/  IMNMX R2, R2, R17, PT ;  /* 0x0000001102027217 */ /* 0x000fe40003800200 */
.L_x_874:
[----:B------:R-:W-:Y:S01]  /*35d0*/  ISETP.GT.AND P0, PT, R15, 0x8, P1 ;  /* 0x000000080f00780c */ /* 0x000fe20000f04270 */
[----:B------:R-:W-:-:S04]  /*35e0*/  DEPBAR.LE SB0, 0x2 ;  /* 0x000080800000791a */ /* 0x000fc80000000000 */
[----:B------:R-:W-:Y:S01]  /*35f0*/  BAR.SYNC.DEFER_BLOCKING 0x0 ;  /* 0x0000000000007b1d */ /* 0x000fe20000010000 */
[----:B------:R-:W-:Y:S01]  /*3600*/  ISETP.LT.OR P0, PT, R2, 0x9, P0 ;  /* 0x000000090200780c */ /* 0x000fe20000701670 */
[----:B------:R-:W-:Y:S01]  /*3610*/  IMAD.SHL.U32 R185, R4, 0x2, RZ ;  /* 0x0000000204b97824 */ /* 0x000fe200078e00ff */
[----:B------:R-:W-:Y:S02]  /*3620*/  IADD3 R0, R133, -0x3, RZ ;  /* 0xfffffffd85007810 */ /* 0x000fe40007ffe0ff */
[----:B------:R-:W-:Y:S01]  /*3630*/  FSEL R30, R30, -INF , !P0 ;  /* 0xff8000001e1e7808 */ /* 0x000fe20004000000 */
[--C-:B------:R-:W-:Y:S01]  /*3640*/  IMAD R184, R3, 0x2, R185.reuse ;  /* 0x0000000203b87824 */ /* 0x100fe200078e02b9 */
[----:B------:R-:W-:Y:S01]  /*3650*/  ISETP.GT.AND P0, PT, R15, 0x9, P1 ;  /* 0x000000090f00780c */ /* 0x000fe20000f04270 */
[----:B------:R-:W-:Y:S01]  /*3660*/  IMAD.IADD R172, R189, 0x1, R185 ;  /* 0x00000001bdac7824 */ /* 0x000fe200078e02b9 */
[----:B------:R-:W-:Y:S01]  /*3670*/  IADD3 R219, R133, -0x2, RZ ;  /* 0xfffffffe85db7810 */ /* 0x000fe20007ffe0ff */
[----:B------:R-:W-:Y:S01]  /*3680*/  IMAD.IADD R163, R189, 0x1, R184 ;  /* 0x00000001bda37824 */ /* 0x000fe200078e02b8 */
[----:B------:R-:W-:Y:S01]  /*3690*/  ISETP.LT.OR P0, PT, R2, 0xa, P0 ;  /* 0x0000000a0200780c */ /* 0x000fe20000701670 */
[----:B------:R-:W-:-:S03]  /*36a0*/  IMAD R3, R3, 0x2, R172 ;  /* 0x0000000203037824 */ /* 0x000fc600078e02ac */
[----:B------:R-:W-:Y:S02]  /*36b0*/  FSEL R6, R31, -INF , !P0 ;  /* 0xff8000001f067808 */ /* 0x000fe40004000000 */
[----:B------:R-:W-:-:S04]  /*36c0*/  ISETP.GT.AND P0, PT, R15, 0x10, P1 ;  /* 0x000000100f00780c */ /* 0x000fc80000f04270 */
[----:B------:R-:W-:Y:S01]  /*36d0*/  ISETP.LT.OR P0, PT, R2, 0x11, P0 ;  /* 0x000000110200780c */ /* 0x000fe20000701670 */
[----:B------:R-:W-:Y:S03]  /*36e0*/  LDSM.16.MT88.4 R40, [R185+0x2100] ;  /* 0x00210000b928783b */ /* 0x000fe60000004200 */
[----:B------:R-:W-:Y:S02]  /*36f0*/  FSEL R26, R26, -INF , !P0 ;  /* 0xff8000001a1a7808 */ /* 0x000fe40004000000 */
[----:B------:R-:W-:Y:S01]  /*3700*/  ISETP.GT.AND P0, PT, R15, 0x11, P1 ;  /* 0x000000110f00780c */ /* 0x000fe20000f04270 */
[----:B------:R-:W-:Y:S03]  /*3710*/  LDSM.16.MT88.4 R124, [R185+0x100] ;  /* 0x00010000b97c783b */ /* 0x000fe60000004200 */
[----:B------:R-:W-:Y:S01]  /*3720*/  ISETP.LT.OR P0, PT, R2, 0x12, P0 ;  /* 0x000000120200780c */ /* 0x000fe20000701670 */
[----:B------:R-:W-:Y:S03]  /*3730*/  LDSM.16.MT88.4 R104, [R172+0x100] ;  /* 0x00010000ac68783b */ /* 0x000fe60000004200 */
[----:B------:R-:W-:Y:S01]  /*3740*/  FSEL R12, R27, -INF , !P0 ;  /* 0xff8000001b0c7808 */ /* 0x000fe20004000000 */
[----:B------:R-:W-:Y:S01]  /*3750*/  LDSM.16.MT88.4 R112, [R184+0x100] ;  /* 0x00010000b870783b */ /* 0x000fe20000004200 */
[----:B------:R-:W-:-:S03]  /*3760*/  ISETP.GT.AND P0, PT, R15, 0x18, P1 ;  /* 0x000000180f00780c */ /* 0x000fc60000f04270 */
[----:B------:R-:W-:Y:S01]  /*3770*/  LDSM.16.MT88.4 R120, [R3+0x100] ;  /* 0x000100000378783b */ /* 0x000fe20000004200 */
[----:B------:R-:W-:-:S03]  /*3780*/  ISETP.LT.OR P0, PT, R2, 0x19, P0 ;  /* 0x000000190200780c */ /* 0x000fc60000701670 */
[----:B------:R-:W-:Y:S01]  /*3790*/  LDSM.16.MT88.4 R48, [R172+0x2100] ;  /* 0x00210000ac30783b */ /* 0x000fe20000004200 */
        /* <DEDUP_REMOVED lines=21> */
[----:B------:R-:W-:Y:S03]  /*38f0*/  LDSM.16.MT88.4 R64, [R163+0x2100] ;  /* 0x00210000a340783b */ /* 0x000fe60000004200 */
        /* <DEDUP_REMOVED lines=17> */
[----:B------:R-:W-:Y:S01]  /*3a10*/  ISETP.GE.AND P0, PT, R0, R194, PT ;  /* 0x000000c20000720c */ /* 0x000fe20003f06270 */
[----:B------:R-:W-:-:S12]  /*3a20*/  LDSM.16.MT88.4 R56, [R184+0x2100] ;  /* 0x00210000b838783b */ /* 0x000fd80000004200 */
[----:B------:R-:W-:Y:S01]  /*3a30*/  @P0 SHF.R.S32.HI R2, RZ, 0x1f, R0 ;  /* 0x0000001fff020819 */ /* 0x000fe20000011400 */
[----:B------:R-:W-:Y:S02]  /*3a40*/  @P0 IMAD R5, R5, R0, RZ ;  /* 0x0000000005050224 */ /* 0x000fe400078e02ff */
[----:B------:R-:W-:-:S04]  /*3a50*/  @P0 IMAD.WIDE.U32 R16, R0, R7, R212 ;  /* 0x0000000700100225 */ /* 0x000fc800078e00d4 */
[----:B------:R-:W-:Y:S01]  /*3a60*/  @P0 IMAD R0, R2, R7, R5 ;  /* 0x0000000702000224 */ /* 0x000fe200078e0205 */
[----:B------:R-:W-:Y:S02]  /*3a70*/  @P0 LEA R148, P1, R16, c[0x0][0x1c8], 0x1 ;  /* 0x0000720010940a11 */ /* 0x000fe400078208ff */
[----:B------:R-:W-:Y:S01]  /*3a80*/  FMNMX.FTZ R5, R34, R14, !PT ;  /* 0x0000000e22057209 */ /* 0x000fe20007810000 */
[----:B------:R-:W-:-:S03]  /*3a90*/  @P0 IMAD.IADD R0, R17, 0x1, R0 ;  /* 0x0000000111000824 */ /* 0x000fc600078e0200 */
[----:B------:R-:W-:Y:S02]  /*3aa0*/  FMNMX.FTZ R5, R30, R5, !PT ;  /* 0x000000051e057209 */ /* 0x000fe40007810000 */
[----:B------:R-:W-:Y:S02]  /*3ab0*/  @P0 LEA.HI.X R149, R16, c[0x0][0x1cc], R0, 0x1, P1 ;  /* 0x0000730010950a11 */ /* 0x000fe400008f0c00 */
[----:B------:R-:W-:Y:S02]  /*3ac0*/  FMNMX.FTZ R0, R32, R33, !PT ;  /* 0x0000002120007209 */ /* 0x000fe40007810000 */
[----:B------:R-:W-:Y:S02]  /*3ad0*/  FMNMX.FTZ R5, R6, R5, !PT ;  /* 0x0000000506057209 */ /* 0x000fe40007810000 */
[----:B------:R-:W-:Y:S02]  /*3ae0*/  FMNMX.FTZ R0, R13, R0, !PT ;  /* 0x000000000d007209 */ /* 0x000fe40007810000 */
[----:B------:R-:W-:-:S02]  /*3af0*/  FMNMX.FTZ R5, R26, R5, !PT ;  /* 0x000000051a057209 */ /* 0x000fc40007810000 */
[----:B------:R-:W-:Y:S02]  /*3b00*/  FMNMX.FTZ R0, R29, R0, !PT ;  /* 0x000000001d007209 */ /* 0x000fe40007810000 */
[----:B------:R-:W-:Y:S02]  /*3b10*/  FMNMX.FTZ R5, R12, R5, !PT ;  /* 0x000000050c057209 */ /* 0x000fe40007810000 */
        /* <DEDUP_REMOVED lines=21> */
[----:B------:R-:W-:Y:S01]  /*3c70*/  @P0 LEA R146, P1, R201, R148, 0x1 ;  /* 0x00000094c9920211 */ /* 0x000fe200078208ff */
[----:B------:R-:W1:Y:S01]  /*3c80*/  SHFL.BFLY PT, R5, R16, 0x2, 0x1f ;  /* 0x0c401f0010057f89 */ /* 0x000e6200000e0000 */
[----:B------:R-:W-:-:S02]  /*3c90*/  FMNMX.FTZ R0, R141, R0, !PT ;  /* 0x000000008d007209 */ /* 0x000fc40007810000 */
[----:B------:R-:W-:-:S03]  /*3ca0*/  @P0 LEA.HI.X R147, R201, R149, R200, 0x1, P1 ;  /* 0x00000095c9930211 */ /* 0x000fc600008f0cc8 */
[----:B------:R-:W2:Y:S01]  /*3cb0*/  SHFL.BFLY PT, R7, R0, 0x2, 0x1f ;  /* 0x0c401f0000077f89 */ /* 0x000ea200000e0000 */
[----:B-1----:R-:W-:-:S03]  /*3cc0*/  FMNMX.FTZ R5, R16, R5, !PT ;  /* 0x0000000510057209 */ /* 0x002fc60007810000 */
[----:B------:R-:W-:Y:S01]  /*3cd0*/  LDSM.16.MT88.4 R16, [R184+0x2900] ;  /* 0x00290000b810783b */ /* 0x000fe20000004200 */
[----:B--2---:R-:W-:-:S03]  /*3ce0*/  FMNMX.FTZ R7, R0, R7, !PT ;  /* 0x0000000700077209 */ /* 0x004fc60007810000 */
[----:B------:R-:W1:Y:S04]  /*3cf0*/  SHFL.BFLY PT, R0, R5, 0x1, 0x1f ;  /* 0x0c201f0005007f89 */ /* 0x000e6800000e0000 */
[----:B------:R-:W2:Y:S01]  /*3d00*/  SHFL.BFLY PT, R2, R7, 0x1, 0x1f ;  /* 0x0c201f0007027f89 */ /* 0x000ea200000e0000 */
[----:B-1----:R-:W-:Y:S02]  /*3d10*/  FMNMX.FTZ R0, R5, R0, !PT ;  /* 0x0000000005007209 */ /* 0x002fe40007810000 */
[----:B--2---:R-:W-:-:S03]  /*3d20*/  FMNMX.FTZ R2, R7, R2, !PT ;  /* 0x0000000207027209 */ /* 0x004fc60007810000 */
[----:B------:R-:W-:Y:S01]  /*3d30*/  FMUL.FTZ R169, R0, c[0x0][0x2d0] ;  /* 0x0000b40000a97a20 */ /* 0x000fe20000410000 */
[C---:B------:R-:W-:Y:S01]  /*3d40*/  FSETP.NEU.FTZ.AND P1, PT, R2.reuse, -INF , PT ;  /* 0xff8000000200780b */ /* 0x040fe20003f3d000 */
[----:B------:R-:W-:-:S05]  /*3d50*/  FMUL.FTZ R180, R2, c[0x0][0x2d0] ;  /* 0x0000b40002b47a20 */ /* 0x000fca0000410000 */
[----:B------:R-:W-:Y:S02]  /*3d60*/  FSEL R180, R180, RZ, P1 ;  /* 0x000000ffb4b47208 */ /* 0x000fe40000800000 */
[----:B------:R-:W-:-:S03]  /*3d70*/  FSETP.NEU.FTZ.AND P1, PT, R0, -INF , PT ;  /* 0xff8000000000780b */ /* 0x000fc60003f3d000 */
[--C-:B------:R-:W-:Y:S01]  /*3d80*/  FFMA.FTZ R160, R32, c[0x0][0x2d0], -R180.reuse ;  /* 0x0000b40020a07a23 */ /* 0x100fe200000108b4 */
[----:B------:R-:W-:Y:S01]  /*3d90*/  FSEL R169, R169, RZ, P1 ;  /* 0x000000ffa9a97208 */ /* 0x000fe20000800000 */
[--C-:B------:R-:W-:Y:S02]  /*3da0*/  FFMA.FTZ R159, R33, c[0x0][0x2d0], -R180.reuse ;  /* 0x0000b400219f7a23 */ /* 0x100fe400000108b4 */
[--C-:B------:R-:W-:Y:S02]  /*3db0*/  FFMA.FTZ R157, R13, c[0x0][0x2d0], -R180.reuse ;  /* 0x0000b4000d9d7a23 */ /* 0x100fe400000108b4 */
[----:B------:R-:W-:Y:S01]  /*3dc0*/  FFMA.FTZ R154, R29, c[0x0][0x2d0], -R180 ;  /* 0x0000b4001d9a7a23 */ /* 0x000fe200000108b4 */
[----:B------:R-:W-:Y:S01]  /*3dd0*/  MUFU.EX2 R160, R160 ;  /* 0x000000a000a07308 */ /* 0x000fe20000000800 */
[--C-:B------:R-:W-:Y:S02]  /*3de0*/  FFMA.FTZ R162, R34, c[0x0][0x2d0], -R169.reuse ;  /* 0x0000b40022a27a23 */ /* 0x100fe400000108a9 */
[--C-:B------:R-:W-:Y:S01]  /*3df0*/  FFMA.FTZ R161, R14, c[0x0][0x2d0], -R169.reuse ;  /* 0x0000b4000ea17a23 */ /* 0x100fe200000108a9 */
[----:B------:R-:W-:Y:S01]  /*3e00*/  LDSM.16.MT88.4 R32, [R184+0x900] ;  /* 0x00090000b820783b */ /* 0x000fe20000004200 */
[----:B------:R-:W-:-:S02]  /*3e10*/  FFMA.FTZ R164, R30, c[0x0][0x2d0], -R169 ;  /* 0x0000b4001ea47a23 */ /* 0x000fc400000108a9 */
[--C-:B------:R-:W-:Y:S01]  /*3e20*/  FFMA.FTZ R155, R6, c[0x0][0x2d0], -R169.reuse ;  /* 0x0000b400069b7a23 */ /* 0x100fe200000108a9 */
[----:B------:R-:W1:Y:S01]  /*3e30*/  MUFU.EX2 R159, R159 ;  /* 0x0000009f009f7308 */ /* 0x000e620000000800 */
[----:B------:R2:W3:Y:S01]  /*3e40*/  LDSM.16.MT88.4 R4, [R3+0x4100] ;  /* 0x004100000304783b */ /* 0x0004e20000004200 */
[--C-:B------:R-:W-:Y:S02]  /*3e50*/  FFMA.FTZ R158, R11, c[0x0][0x2d0], -R180.reuse ;  /* 0x0000b4000b9e7a23 */ /* 0x100fe400000108b4 */
[--C-:B------:R-:W-:Y:S01]  /*3e60*/  FFMA.FTZ R152, R9, c[0x0][0x2d0], -R180.reuse ;  /* 0x0000b40009987a23 */ /* 0x100fe200000108b4 */
[----:B------:R-:W-:Y:S01]  /*3e70*/  LDSM.16.MT88.4 R28, [R163+0x900] ;  /* 0x00090000a31c783b */ /* 0x000fe20000004200 */
[----:B------:R-:W-:Y:S02]  /*3e80*/  FFMA.FTZ R150, R10, c[0x0][0x2d0], -R169 ;  /* 0x0000b4000a967a23 */ /* 0x000fe400000108a9 */
[----:B------:R-:W-:Y:S01]  /*3e90*/  MUFU.EX2 R157, R157 ;  /* 0x0000009d009d7308 */ /* 0x000fe20000000800 */
[----:B------:R-:W-:-:S02]  /*3ea0*/  FFMA.FTZ R153, R25, c[0x0][0x2d0], -R180 ;  /* 0x0000b40019997a23 */ /* 0x000fc400000108b4 */
[--C-:B------:R-:W-:Y:S02]  /*3eb0*/  FFMA.FTZ R145, R21, c[0x0][0x2d0], -R180.reuse ;  /* 0x0000b40015917a23 */ /* 0x100fe400000108b4 */
[--C-:B------:R-:W-:Y:S01]  /*3ec0*/  FFMA.FTZ R156, R26, c[0x0][0x2d0], -R169.reuse ;  /* 0x0000b4001a9c7a23 */ /* 0x100fe200000108a9 */
[----:B------:R-:W-:Y:S01]  /*3ed0*/  LDSM.16.MT88.4 R20, [R185+0x900] ;  /* 0x00090000b914783b */ /* 0x000fe20000004200 */
[--C-:B------:R-:W-:Y:S01]  /*3ee0*/  FFMA.FTZ R151, R12, c[0x0][0x2d0], -R169.reuse ;  /* 0x0000b4000c977a23 */ /* 0x100fe200000108a9 */
[----:B------:R-:W4:Y:S01]  /*3ef0*/  MUFU.EX2 R154, R154 ;  /* 0x0000009a009a7308 */ /* 0x000f220000000800 */
[----:B-1----:R-:W-:Y:S01]  /*3f00*/  F2FP.PACK_AB R96, R159, R160 ;  /* 0x000000a09f60723e */ /* 0x002fe200000000ff */
[----:B------:R-:W-:Y:S01]  /*3f10*/  LDSM.16.MT88.4 R12, [R163+0x2900] ;  /* 0x00290000a30c783b */ /* 0x000fe20000004200 */
[--C-:B------:R-:W-:Y:S02]  /*3f20*/  FFMA.FTZ R168, R173, c[0x0][0x2d0], -R180.reuse ;  /* 0x0000b400ada87a23 */ /* 0x100fe400000108b4 */
[--C-:B------:R-:W-:Y:S01]  /*3f30*/  FFMA.FTZ R166, R171, c[0x0][0x2d0], -R180.reuse ;  /* 0x0000b400aba67a23 */ /* 0x100fe200000108b4 */
[----:B------:R-:W-:Y:S01]  /*3f40*/  LDSM.16.MT88.4 R24, [R172+0x2900] ;  /* 0x00290000ac18783b */ /* 0x000fe20000004200 */
[----:B------:R-:W-:Y:S01]  /*3f50*/  FFMA.FTZ R165, R165, c[0x0][0x2d0], -R180 ;  /* 0x0000b400a5a57a23 */ /* 0x000fe200000108b4 */
[----:B------:R-:W-:Y:S01]  /*3f60*/  MUFU.EX2 R162, R162 ;  /* 0x000000a200a27308 */ /* 0x000fe20000000800 */
[----:B--2---:R-:W-:-:S02]  /*3f70*/  FFMA.FTZ R3, R8, c[0x0][0x2d0], -R169 ;  /* 0x0000b40008037a23 */ /* 0x004fc400000108a9 */
[----:B------:R-:W1:Y:S01]  /*3f80*/  LDSM.16.MT88.4 R8, [R185+0x2900] ;  /* 0x00290000b908783b */ /* 0x000e620000004200 */
[----:B------:R-:W-:Y:S02]  /*3f90*/  FFMA.FTZ R167, R167, c[0x0][0x2d0], -R180 ;  /* 0x0000b400a7a77a23 */ /* 0x000fe400000108b4 */
[--C-:B------:R-:W-:Y:S02]  /*3fa0*/  FFMA.FTZ R171, R216, c[0x0][0x2d0], -R169.reuse ;  /* 0x0000b400d8ab7a23 */ /* 0x100fe400000108a9 */
[----:B------:R-:W2:Y:S01]  /*3fb0*/  MUFU.EX2 R161, R161 ;  /* 0x000000a100a17308 */ /* 0x000ea20000000800 */
[----:B----4-:R-:W-:Y:S01]  /*3fc0*/  F2FP.PACK_AB R98, R154, R157 ;  /* 0x0000009d9a62723e */ /* 0x010fe200000000ff */
[--C-:B------:R-:W-:Y:S02]  /*3fd0*/  FFMA.FTZ R174, R174, c[0x0][0x2d0], -R169.reuse ;  /* 0x0000b400aeae7a23 */ /* 0x100fe400000108a9 */
[--C-:B------:R-:W-:Y:S02]  /*3fe0*/  FFMA.FTZ R173, R182, c[0x0][0x2d0], -R169.reuse ;  /* 0x0000b400b6ad7a23 */ /* 0x100fe400000108a9 */
[----:B------:R-:W-:-:S02]  /*3ff0*/  FFMA.FTZ R178, R178, c[0x0][0x2d0], -R169 ;  /* 0x0000b400b2b27a23 */ /* 0x000fc400000108a9 */
        /* <DEDUP_REMOVED lines=65> */
[C---:B---3--:R-:W-:Y:S07]  /*4410*/  HMMA.16816.F32 R92, R96.reuse, R4, RZ ;  /* 0x00000004605c723c */ /* 0x048fee00000018ff */
        /* <DEDUP_REMOVED lines=8> */
[----:B-----5:R-:W-:Y:S01]  /*44a0*/  F2FP.PACK_AB R7, R3, R150 ;  /* 0x000000960307723e */ /* 0x020fe200000000ff */
[----:B------:R-:W-:Y:S02]  /*44b0*/  FADD.FTZ R152, R152, R153 ;  /* 0x0000009998987221 */ /* 0x000fe40000010000 */
[----:B------:R-:W-:Y:S02]  /*44c0*/  FADD.FTZ R150, R150, R151 ;  /* 0x0000009796967221 */ /* 0x000fe40000010000 */
[----:B------:R-:W-:-:S02]  /*44d0*/  FADD.FTZ R152, R145, R152 ;  /* 0x0000009891987221 */ /* 0x000fc40000010000 */
[----:B-1----:R-:W-:Y:S01]  /*44e0*/  HMMA.16816.F32 R36, R4, R8, R36 ;  /* 0x000000080424723c */ /* 0x002fe20000001824 */
[----:B------:R-:W-:Y:S02]  /*44f0*/  FADD.FTZ R150, R3, R150 ;  /* 0x0000009603967221 */ /* 0x000fe40000010000 */
[----:B------:R-:W-:-:S05]  /*4500*/  @P2 IMAD.HI.U32 R3, R135, c[0x0][0x2c8], RZ ;  /* 0x0000b20087032a27 */ /* 0x000fca00078e00ff */
[----:B------:R-:W-:Y:S01]  /*4510*/  HMMA.16816.F32 R40, R4, R10, R40 ;  /* 0x0000000a0428723c */ /* 0x000fe20000001828 */
[----:B------:R-:W1:Y:S01]  /*4520*/  LDSM.16.MT88.4 R8, [R172+0x4900] ;  /* 0x00490000ac08783b */ /* 0x000e620000004200 */
[----:B------:R-:W-:-:S05]  /*4530*/  @P2 SHF.R.U32.HI R135, RZ, c[0x0][0x2cc], R3 ;  /* 0x0000b300ff872a19 */ /* 0x000fca0000011603 */
[----:B------:R-:W-:Y:S01]  /*4540*/  IMAD.IADD R132, R132, 0x1, R135 ;  /* 0x0000000184847824 */ /* 0x000fe200078e0287 */
        /* <DEDUP_REMOVED lines=84> */
[C---:B------:R-:W-:Y:S01]  /*4a90*/  F2FP.PACK_AB R5, R179.reuse, R176 ;  /* 0x000000b0b305723e */ /* 0x040fe200000000ff */
        /* <DEDUP_REMOVED lines=16> */
[----:B------:R-:W2:Y:S04]  /*4ba0*/  LDSM.16.MT88.4 R16, [R163+0x5900] ;  /* 0x00590000a310783b */ /* 0x000ea80000004200 */
[----:B------:R-:W-:Y:S01]  /*4bb0*/  @!PT LDS RZ, [RZ] ;  /* 0x00000000fffff984 */ /* 0x000fe20000000800 */
[----:B------:R-:W-:Y:S01]  /*4bc0*/  @!PT LDS RZ, [RZ] ;  /* 0x00000000fffff984 */ /* 0x000fe20000000800 */
[----:B------:R-:W-:Y:S01]  /*4bd0*/  @!PT LDS RZ, [RZ] ;  /* 0x00000000fffff984 */ /* 0x000fe20000000800 */
[----:B------:R1:W-:Y:S03]  /*4be0*/  @P0 LDGSTS.E.BYPASS.LTC128B.128 [R144+0xc100], [R148.64], !P5 ;  /* 0x0c10000094900fae */ /* 0x0003e6000e901d48 */
[C---:B------:R-:W-:Y:S01]  /*4bf0*/  HMMA.16816.F32 R44, R4.reuse, R140, R44 ;  /* 0x0000008c042c723c */ /* 0x040fe2000000182c */
[----:B------:R1:W-:Y:S04]  /*4c00*/  @P0 LDGSTS.E.BYPASS.LTC128B.128 [R144+0xe100], [R148.64+0x80], !P4 ;  /* 0x0e10008094900fae */ /* 0x0003e8000e101d48 */
[----:B------:R1:W-:Y:S03]  /*4c10*/  @P0 LDGSTS.E.BYPASS.LTC128B.128 [R144+0x10100], [R148.64+0x100], !P6 ;  /* 0x1010010094900fae */ /* 0x0003e6000f101d48 */
[C---:B------:R-:W-:Y:S01]  /*4c20*/  HMMA.16816.F32 R48, R4.reuse, R142, R48 ;  /* 0x0000008e0430723c */ /* 0x040fe20000001830 */
[----:B------:R1:W-:Y:S04]  /*4c30*/  @P0 LDGSTS.E.BYPASS.LTC128B.128 [R144+0xd100], [R146.64], !P5 ;  /* 0x0d10000092900fae */ /* 0x0003e8000e901d48 */
[----:B------:R1:W-:Y:S03]  /*4c40*/  @P0 LDGSTS.E.BYPASS.LTC128B.128 [R144+0xf100], [R146.64+0x80], !P4 ;  /* 0x0f10008092900fae */ /* 0x0003e6000e101d48 */
[C---:B------:R-:W-:Y:S01]  /*4c50*/  HMMA.16816.F32 R76, R4.reuse, R136, R76 ;  /* 0x00000088044c723c */ /* 0x040fe2000000184c */
[----:B------:R1:W-:Y:S04]  /*4c60*/  @P0 LDGSTS.E.BYPASS.LTC128B.128 [R144+0x11100], [R146.64+0x100], !P6 ;  /* 0x1110010092900fae */ /* 0x0003e8000f101d48 */
[----:B------:R-:W0:Y:S03]  /*4c70*/  LDGDEPBAR ;  /* 0x00000000000079af */ /* 0x000e260000000000 */
        /* <DEDUP_REMOVED lines=14> */
[----:B------:R-:W-:Y:S07]  /*4d60*/  HMMA.16816.F32 R96, R4, R18, R96 ;  /* 0x000000120460723c */ /* 0x000fee0000001860 */
[----:B------:R-:W-:Y:S01]  /*4d70*/  IADD3 R4, R132, c[0x0][0x328], RZ ;  /* 0x0000ca0084047a10 */ /* 0x000fe20007ffe0ff */
[----:B------:R-:W-:Y:S05]  /*4d80*/  @!P3 BRA `(.L_x_878) ;  /* 0x000000f00000b947 */ /* 0x000fea0003800000 */
[C---:B------:R-:W-:Y:S01]  /*4d90*/  ISETP.GT.AND P0, PT, R132.reuse, RZ, PT ;  /* 0x000000ff8400720c */ /* 0x040fe20003f04270 */
[----:B------:R-:W-:Y:S01]  /*4da0*/  IMAD.MOV.U32 R3, RZ, RZ, c[0x0][0x32c] ;  /* 0x0000cb00ff037624 */ /* 0x000fe200078e00ff */
        /* <DEDUP_REMOVED lines=8> */
.L_x_879:
[----:B------:R-:W-:-:S13]  /*4e30*/  ISETP.NE.AND P0, PT, R3, 0x1, PT ;  /* 0x000000010300780c */ /* 0x000fda0003f05270 */
[----:B------:R-:W-:-:S05]  /*4e40*/  @P0 IMAD.HI.U32 R5, R6, c[0x0][0x330], RZ ;  /* 0x0000cc0006050a27 */ /* 0x000fca00078e00ff */
[----:B------:R-:W-:-:S05]  /*4e50*/  @P0 SHF.R.U32.HI R6, RZ, c[0x0][0x334], R5 ;  /* 0x0000cd00ff060a19 */ /* 0x000fca0000011605 */
.L_x_880:
[----:B------:R-:W-:-:S05]  /*4e60*/  IMAD R3, R6, R3, c[0x0][0x32c] ;  /* 0x0000cb0006037624 */ /* 0x000fca00078e0203 */
[----:B------:R-:W-:-:S04]  /*4e70*/  IMNMX R4, R4, R3, PT ;  /* 0x0000000304047217 */ /* 0x000fc80003800200 */
.L_x_878:
[----:B------:R-:W-:Y:S01]  /*4e80*/  SHF.R.S32.HI R3, RZ, 0x1f, R4 ;  /* 0x0000001fff037819 */ /* 0x000fe20000011404 */
[----:B------:R-:W-:Y:S01]  /*4e90*/  UMOV UR5, 0x1 ;  /* 0x0000000100057882 */ /* 0x000fe20000000000 */
[----:B------:R-:W-:Y:S02]  /*4ea0*/  IMAD.MOV.U32 R216, RZ, RZ, RZ ;  /* 0x000000ffffd87224 */ /* 0x000fe400078e00ff */
[----:B------:R-:W-:-:S04]  /*4eb0*/  LEA.HI R3, R3, R4, RZ, 0x6 ;  /* 0x0000000403037211 */ /* 0x000fc800078f30ff */
[----:B------:R-:W-:-:S04]  /*4ec0*/  SHF.R.S32.HI R3, RZ, 0x6, R3 ;  /* 0x00000006ff037819 */ /* 0x000fc80000011403 */
[----:B------:R-:W-:-:S04]  /*4ed0*/  IMNMX R230, R194, R3, !PT ;  /* 0x00000003c2e67217 */ /* 0x000fc80007800200 */
[----:B------:R-:W-:-:S13]  /*4ee0*/  ISETP.GE.AND P0, PT, R219, R230, PT ;  /* 0x000000e6db00720c */ /* 0x000fda0003f06270 */
[----:B------:R-:W-:Y:S05]  /*4ef0*/  @!P0 BRA `(.L_x_881) ;  /* 0x000035c000008947 */ /* 0x000fea0003800000 */
[----:B------:R-:W-:Y:S01]  /*4f00*/  ISETP.NE.AND P3, PT, R197, 0x1, PT ;  /* 0x00000001c500780c */ /* 0x000fe20003f65270 */
[----:B------:R-:W-:Y:S01]  /*4f10*/  IMAD.MOV.U32 R191, RZ, RZ, 0x20 ;  /* 0x00000020ffbf7424 */ /* 0x000fe200078e00ff */
[----:B------:R-:W-:Y:S01]  /*4f20*/  LOP3.LUT P1, RZ, R193, 0x2, RZ, 0xc0, !PT ;  /* 0x00000002c1ff7812 */ /* 0x000fe2000782c0ff */
[----:B------:R-:W-:Y:S01]  /*4f30*/  IMAD.MOV.U32 R3, RZ, RZ, R0 ;  /* 0x000000ffff037224 */ /* 0x000fe200078e0000 */
[C---:B------:R-:W-:Y:S01]  /*4f40*/  IADD3 R229, P0, R206.reuse, 0x40, RZ ;  /* 0x00000040cee57810 */ /* 0x040fe20007f1e0ff */
[----:B------:R-:W-:Y:S01]  /*4f50*/  IMAD.MOV.U32 R216, RZ, RZ, RZ ;  /* 0x000000ffffd87224 */ /* 0x000fe200078e00ff */
[----:B------:R-:W-:Y:S01]  /*4f60*/  SEL R191, R191, 0xffffffe0, !P1 ;  /* 0xffffffe0bfbf7807 */ /* 0x000fe20004800000 */
[----:B------:R-:W-:Y:S01]  /*4f70*/  UMOV UR5, 0x1 ;  /* 0x0000000100057882 */ /* 0x000fe20000000000 */
[----:B------:R-:W-:Y:S01]  /*4f80*/  IADD3 R227, P2, R206, 0x80, RZ ;  /* 0x00000080cee37810 */ /* 0x000fe20007f5e0ff */
[----:B------:R-:W-:Y:S01]  /*4f90*/  IMAD.X R228, RZ, RZ, R211, P0 ;  /* 0x000000ffffe47224 */ /* 0x000fe200000e06d3 */
[----:B------:R-:W-:-:S02]  /*4fa0*/  IADD3 R225, P1, R208, 0x40, RZ ;  /* 0x00000040d0e17810 */ /* 0x000fc40007f3e0ff */
[----:B------:R-:W-:Y:S01]  /*4fb0*/  IADD3 R223, P0, R208, 0x80, RZ ;  /* 0x00000080d0df7810 */ /* 0x000fe20007f1e0ff */
[----:B------:R-:W-:Y:S01]  /*4fc0*/  @P3 IMAD.HI.U32 R221, R205, c[0x0][0x2c8], RZ ;  /* 0x0000b200cddd3a27 */ /* 0x000fe200078e00ff */
[----:B------:R-:W-:Y:S02]  /*4fd0*/  MOV R132, R2 ;  /* 0x0000000200847202 */ /* 0x000fe40000000f00 */
[----:B------:R-:W-:Y:S01]  /*4fe0*/  IADD3.X R222, RZ, R213, RZ, P0, !PT ;  /* 0x000000d5ffde7210 */ /* 0x000fe200007fe4ff */
[----:B------:R-:W-:Y:S01]  /*4ff0*/  IMAD.X R226, RZ, RZ, R211, P2 ;  /* 0x000000ffffe27224 */ /* 0x000fe200010e06d3 */
[----:B------:R-:W-:Y:S01]  /*5000*/  @P3 SHF.R.U32.HI R221, RZ, c[0x0][0x2cc], R221 ;  /* 0x0000b300ffdd3a19 */ /* 0x000fe200000116dd */
[----:B------:R-:W-:Y:S02]  /*5010*/  IMAD.X R224, RZ, RZ, R213, P1 ;  /* 0x000000ffffe07224 */ /* 0x000fe400008e06d5 */
.L_x_890:
[----:B------:R-:W-:Y:S04]  /*5020*/  DEPBAR.LE SB0, 0x2 ;  /* 0x000080800000791a */ /* 0x000fe80000000000 */
[----:B------:R-:W-:Y:S01]  /*5030*/  BAR.SYNC.DEFER_BLOCKING 0x0 ;  /* 0x0000000000007b1d */ /* 0x000fe20000010000 */
[----:B------:R-:W-:Y:S01]  /*5040*/  UIMAD UR4, UR5, 0x6000, URZ ;  /* 0x00006000050478a4 */ /* 0x000fe2000f8e023f */
[----:B------:R-:W-:Y:S02]  /*5050*/  ISETP.GE.AND P0, PT, R194, R219, PT ;  /* 0x000000dbc200720c */ /* 0x000fe40003f06270 */
[----:B------:R-:W-:Y:S02]  /*5060*/  ISETP.NE.AND P2, PT, R197, 0x1, PT ;  /* 0x00000001c500780c */ /* 0x000fe40003f45270 */
[----:B------:R-:W-:Y:S02]  /*5070*/  ISETP.GE.AND P3, PT, R196, 0x1, PT ;  /* 0x00000001c400780c */ /* 0x000fe40003f66270 */
[----:B------:R-:W-:Y:S05]  /*5080*/  IADD3 R135, R190, UR4, RZ ;  /* 0x00000004be877c10 */ /* 0x000fea000fffe0ff */
[--C-:B------:R-:W-:Y:S02]  /*5090*/  IMAD.IADD R133, R191, 0x1, R135.reuse ;  /* 0x00000001bf857824 */ /* 0x100fe400078e0287 */
[----:B------:R-:W-:Y:S01]  /*50a0*/  @!P0 IADD3 R176, R219, -0x1, RZ ;  /* 0xffffffffdbb08810 */ /* 0x000fe20007ffe0ff */
[C---:B------:R-:W-:Y:S01]  /*50b0*/  IMAD.IADD R0, R134.reuse, 0x1, R135 ;  /* 0x0000000186007824 */ /* 0x040fe200078e0287 */
[----:B------:R-:W-:Y:S01]  /*50c0*/  IADD3 R135, R191, R135, R134 ;  /* 0x00000087bf877210 */ /* 0x000fe20007ffe086 */
[----:B------:R-:W-:Y:S01]  /*50d0*/  IMAD.IADD R2, R134, 0x1, R133 ;  /* 0x0000000186027824 */ /* 0x000fe200078e0285 */
[----:B------:R-:W-:Y:S01]  /*50e0*/  @!P0 SHF.R.S32.HI R183, RZ, 0x1f, R176 ;  /* 0x0000001fffb78819 */ /* 0x000fe200000114b0 */
[----:B------:R-:W-:Y:S04]  /*50f0*/  LDSM.16.M88.4 R136, [R192] ;  /* 0x00000000c088783b */ /* 0x000fe80000000200 */
[----:B------:R-:W-:Y:S01]  /*5100*/  @!P0 IMAD R183, R183, c[0x0][0x208], RZ ;  /* 0x00008200b7b78a24 */ /* 0x000fe200078e02ff */
[----:B------:R-:W1:Y:S03]  /*5110*/  LDSM.16.M88.4 R140, [R190+UR4+0xc100] ;  /* 0x00c10004be8c783b */ /* 0x000e660008000200 */
[C---:B------:R-:W-:Y:S02]  /*5120*/  @!P0 IMAD R183, R176.reuse, c[0x0][0x20c], R183 ;  /* 0x00008300b0b78a24 */ /* 0x040fe400078e02b7 */
[----:B------:R-:W-:Y:S01]  /*5130*/  @!P0 IMAD.WIDE.U32 R176, R176, c[0x0][0x208], RZ ;  /* 0x00008200b0b08a25 */ /* 0x000fe200078e00ff */
[----:B------:R-:W2:Y:S03]  /*5140*/  LDSM.16.M88.4 R144, [R190+UR4+0xc900] ;  /* 0x00c90004be90783b */ /* 0x000ea60008000200 */
[----:B------:R-:W-:Y:S02]  /*5150*/  @!P0 IMAD.SHL.U32 R182, R176, 0x40, RZ ;  /* 0x00000040b0b68824 */ /* 0x000fe400078e00ff */
[----:B------:R-:W-:Y:S01]  /*5160*/  @!P0 IMAD.IADD R183, R177, 0x1, R183 ;  /* 0x00000001b1b78824 */ /* 0x000fe200078e02b7 */
[----:B------:R-:W3:Y:S02]  /*5170*/  LDSM.16.M88.4 R148, [R190+UR4+0xd100] ;  /* 0x00d10004be94783b */ /* 0x000ee40008000200 */
[----:B------:R-:W-:Y:S02]  /*5180*/  @!P0 IADD3 R178, P1, R182, R206, RZ ;  /* 0x000000ceb6b28210 */ /* 0x000fe40007f3e0ff */
[----:B------:R-:W-:Y:S01]  /*5190*/  @!P0 SHF.L.U64.HI R183, R176, 0x6, R183 ;  /* 0x00000006b0b78819 */ /* 0x000fe200000102b7 */
[----:B------:R-:W4:Y:S04]  /*51a0*/  LDSM.16.M88.4 R152, [R190+UR4+0xd900] ;  /* 0x00d90004be98783b */ /* 0x000f280008000200 */
[C---:B------:R-:W-:Y:S01]  /*51b0*/  @!P0 IMAD.X R177, R183.reuse, 0x1, R211, P1 ;  /* 0x00000001b7b18824 */ /* 0x040fe200008e06d3 */
[C---:B------:R-:W-:Y:S01]  /*51c0*/  @!P0 LEA R176, P1, R178.reuse, c[0x0][0x1f8], 0x1 ;  /* 0x00007e00b2b08a11 */ /* 0x040fe200078208ff */
[----:B------:R-:W-:Y:S03]  /*51d0*/  LDSM.16.M88.4 R156, [R133+0xd100] ;  /* 0x00d10000859c783b */ /* 0x000fe60000000200 */
[----:B------:R-:W-:Y:S02]  /*51e0*/  @!P0 LEA.HI.X R177, R178, c[0x0][0x1fc], R177, 0x1, P1 ;  /* 0x00007f00b2b18a11 */ /* 0x000fe400008f0cb1 */
[----:B------:R-:W-:Y:S01]  /*51f0*/  LDSM.16.M88.4 R160, [R133+0xd900] ;  /* 0x00d9000085a0783b */ /* 0x000fe20000000200 */
[C---:B------:R-:W-:Y:S05]  /*5200*/  @!P0 IADD3 R179, P1, R182.reuse, R229, RZ ;  /* 0x000000e5b6b38210 */ /* 0x040fea0007f3e0ff */
[----:B------:R-:W-:Y:S01]  /*5210*/  @!P0 IMAD.X R180, R183, 0x1, R228, P1 ;  /* 0x00000001b7b48824 */ /* 0x000fe200008e06e4 */
[C---:B------:R-:W-:Y:S04]  /*5220*/  @!P0 LEA R178, P1, R179.reuse, c[0x0][0x1f8], 0x1 ;  /* 0x00007e00b3b28a11 */ /* 0x040fe800078208ff */
[----:B------:R-:W-:Y:S02]  /*5230*/  @!P0 LEA.HI.X R179, R179, c[0x0][0x1fc], R180, 0x1, P1 ;  /* 0x00007f00b3b38a11 */ /* 0x000fe400008f0cb4 */
[----:B------:R-:W-:Y:S01]  /*5240*/  @!P0 IADD3 R181, P1, R182, R227, RZ ;  /* 0x000000e3b6b58210 */ /* 0x000fe20007f3e0ff */
[C---:B-1----:R-:W-:Y:S04]  /*5250*/  HMMA.16816.F32 R4, R136.reuse, R140, RZ ;  /* 0x0000008c8804723c */ /* 0x042fe800000018ff */
[----:B------:R-:W-:Y:S01]  /*5260*/  @!P0 IMAD.X R232, R183, 0x1, R226, P1 ;  /* 0x00000001b7e88824 */ /* 0x000fe200008e06e2 */
[C---:B------:R-:W-:Y:S03]  /*5270*/  @!P0 LEA R180, P1, R181.reuse, c[0x0][0x1f8], 0x1 ;  /* 0x00007e00b5b48a11 */ /* 0x040fe600078208ff */
[C---:B------:R-:W-:Y:S01]  /*5280*/  HMMA.16816.F32 R8, R136.reuse, R142, RZ ;  /* 0x0000008e8808723c */ /* 0x040fe200000018ff */
[----:B------:R-:W-:Y:S03]  /*5290*/  LDSM.16.M88.4 R140, [R188] ;  /* 0x00000000bc8c783b */ /* 0x000fe60000000200 */
[----:B------:R-:W-:Y:S02]  /*52a0*/  @!P0 LEA.HI.X R181, R181, c[0x0][0x1fc], R232, 0x1, P1 ;  /* 0x00007f00b5b58a11 */ /* 0x000fe400008f0ce8 */
[----:B------:R-:W-:Y:S02]  /*52b0*/  @!P0 IADD3 R182, P1, R199, R182, RZ ;  /* 0x000000b6c7b68210 */ /* 0x000fe40007f3e0ff */
[C---:B--2---:R-:W-:Y:S04]  /*52c0*/  HMMA.16816.F32 R12, R136.reuse, R144, RZ ;  /* 0x00000090880c723c */ /* 0x044fe800000018ff */
[----:B------:R-:W-:Y:S01]  /*52d0*/  @!P0 IMAD.X R183, R198, 0x1, R183, P1 ;  /* 0x00000001c6b78824 */ /* 0x000fe200008e06b7 */
[C---:B------:R-:W-:Y:S03]  /*52e0*/  @!P0 IADD3 R231, P1, R182.reuse, R206, RZ ;  /* 0x000000ceb6e78210 */ /* 0x040fe60007f3e0ff */
[C---:B------:R-:W-:Y:S01]  /*52f0*/  HMMA.16816.F32 R16, R136.reuse, R146, RZ ;  /* 0x000000928810723c */ /* 0x040fe200000018ff */
[----:B------:R-:W1:Y:S03]  /*5300*/  LDSM.16.M88.4 R144, [R133+0xc100] ;  /* 0x00c100008590783b */ /* 0x000e660000000200 */
[----:B------:R-:W-:Y:S01]  /*5310*/  @!P0 IMAD.X R234, R183, 0x1, R211, P1 ;  /* 0x00000001b7ea8824 */ /* 0x000fe200008e06d3 */
[C---:B------:R-:W-:Y:S03]  /*5320*/  @!P0 LEA R232, P1, R231.reuse, c[0x0][0x1f8], 0x1 ;  /* 0x00007e00e7e88a11 */ /* 0x040fe600078208ff */
[C---:B---3--:R-:W-:Y:S01]  /*5330*/  HMMA.16816.F32 R20, R136.reuse, R148, RZ ;  /* 0x000000948814723c */ /* 0x048fe200000018ff */
[----:B------:R-:W-:Y:S03]  /*5340*/  @!P0 LEA.HI.X R233, R231, c[0x0][0x1fc], R234, 0x1, P1 ;  /* 0x00007f00e7e98a11 */ /* 0x000fe600008f0cea */
[C---:B------:R-:W-:Y:S04]  /*5350*/  @!P0 IADD3 R231, P1, R182.reuse, R229, RZ ;  /* 0x000000e5b6e78210 */ /* 0x040fe80007f3e0ff */
[C---:B------:R-:W-:Y:S01]  /*5360*/  HMMA.16816.F32 R24, R136.reuse, R150, RZ ;  /* 0x000000968818723c */ /* 0x040fe200000018ff */
[----:B------:R-:W2:Y:S03]  /*5370*/  LDSM.16.M88.4 R148, [R133+0xc900] ;  /* 0x00c900008594783b */ /* 0x000ea60000000200 */
[----:B------:R-:W-:Y:S01]  /*5380*/  @!P0 IMAD.X R236, R183, 0x1, R228, P1 ;  /* 0x00000001b7ec8824 */ /* 0x000fe200008e06e4 */
[C---:B------:R-:W-:Y:S03]  /*5390*/  @!P0 LEA R234, P1, R231.reuse, c[0x0][0x1f8], 0x1 ;  /* 0x00007e00e7ea8a11 */ /* 0x040fe600078208ff */
[C---:B----4-:R-:W-:Y:S01]  /*53a0*/  HMMA.16816.F32 R28, R136.reuse, R152, RZ ;  /* 0x00000098881c723c */ /* 0x050fe200000018ff */
[----:B------:R-:W-:Y:S03]  /*53b0*/  @!P0 LEA.HI.X R235, R231, c[0x0][0x1fc], R236, 0x1, P1 ;  /* 0x00007f00e7eb8a11 */ /* 0x000fe600008f0cec */
[----:B------:R-:W-:Y:S04]  /*53c0*/  @!P0 IADD3 R182, P1, R182, R227, RZ ;  /* 0x000000e3b6b68210 */ /* 0x000fe80007f3e0ff */
[----:B------:R-:W-:Y:S01]  /*53d0*/  HMMA.16816.F32 R32, R136, R154, RZ ;  /* 0x0000009a8820723c */ /* 0x000fe200000018ff */
[----:B------:R-:W-:Y:S03]  /*53e0*/  @!P0 IMAD.X R231, R183, 0x1, R226, P1 ;  /* 0x00000001b7e78824 */ /* 0x000fe600008e06e2 */
[----:B------:R-:W-:Y:S01]  /*53f0*/  @!P0 IMAD R183, R216, 0x6000, R215 ;  /* 0x00006000d8b78824 */ /* 0x000fe200078e02d7 */
[C---:B------:R-:W-:Y:S03]  /*5400*/  @!P0 LEA R236, P1, R182.reuse, c[0x0][0x1f8], 0x1 ;  /* 0x00007e00b6ec8a11 */ /* 0x040fe600078208ff */
[C---:B-1----:R-:W-:Y:S01]  /*5410*/  HMMA.16816.F32 R4, R140.reuse, R144, R4 ;  /* 0x000000908c04723c */ /* 0x042fe20000001804 */
[----:B------:R-:W-:Y:S01]  /*5420*/  @!PT LDS RZ, [RZ] ;  /* 0x00000000fffff984 */ /* 0x000fe20000000800 */
[----:B------:R-:W-:Y:S01]  /*5430*/  @!PT LDS RZ, [RZ] ;  /* 0x00000000fffff984 */ /* 0x000fe20000000800 */
[----:B------:R-:W-:Y:S01]  /*5440*/  @!PT LDS RZ, [RZ] ;  /* 0x00000000fffff984 */ /* 0x000fe20000000800 */
[----:B------:R1:W-:Y:S04]  /*5450*/  @!P0 LDGSTS.E.BYPASS.LTC128B.128 [R183], [R176.64], !P5 ;  /* 0x00000000b0b78fae */ /* 0x0003e8000e901d48 */
[----:B------:R-:W-:Y:S01]  /*5460*/  @!P0 LEA.HI.X R237, R182, c[0x0][0x1fc], R231, 0x1, P1 ;  /* 0x00007f00b6ed8a11 */ /* 0x000fe200008f0ce7 */
[----:B------:R1:W-:Y:S02]  /*5470*/  @!P0 LDGSTS.E.BYPASS.LTC128B.128 [R183+0x2000], [R178.64], !P4 ;  /* 0x02000000b2b78fae */ /* 0x0003e4000e101d48 */
[C---:B------:R-:W-:Y:S03]  /*5480*/  HMMA.16816.F32 R8, R140.reuse, R146, R8 ;  /* 0x000000928c08723c */ /* 0x040fe60000001808 */
[----:B------:R3:W-:Y:S05]  /*5490*/  @!P0 LDGSTS.E.BYPASS.LTC128B.128 [R183+0x4000], [R180.64], !P6 ;  /* 0x04000000b4b78fae */ /* 0x0007ea000f101d48 */
[C---:B--2---:R-:W-:Y:S01]  /*54a0*/  HMMA.16816.F32 R12, R140.reuse, R148, R12 ;  /* 0x000000948c0c723c */ /* 0x044fe2000000180c */
[----:B------:R3:W-:Y:S05]  /*54b0*/  @!P0 LDGSTS.E.BYPASS.LTC128B.128 [R183+0x1000], [R232.64], !P5 ;  /* 0x01000000e8b78fae */ /* 0x0007ea000e901d48 */
[----:B------:R3:W-:Y:S02]  /*54c0*/  @!P0 LDGSTS.E.BYPASS.LTC128B.128 [R183+0x3000], [R234.64], !P4 ;  /* 0x03000000eab78fae */ /* 0x0007e4000e101d48 */
[C---:B------:R-:W-:Y:S03]  /*54d0*/  HMMA.16816.F32 R16, R140.reuse, R150, R16 ;  /* 0x000000968c10723c */ /* 0x040fe60000001810 */
[----:B------:R3:W-:Y:S01]  /*54e0*/  @!P0 LDGSTS.E.BYPASS.LTC128B.128 [R183+0x5000], [R236.64], !P6 ;  /* 0x05000000ecb78fae */ /* 0x0007e2000f101d48 */
[C---:B------:R-:W-:Y:S02]  /*54f0*/  ISETP.GE.AND P0, PT, R216.reuse, 0x1, PT ;  /* 0x00000001d800780c */ /* 0x040fe40003f06270 */
[----:B------:R-:W-:Y:S02]  /*5500*/  IADD3 R216, R216, 0x1, RZ ;  /* 0x00000001d8d87810 */ /* 0x000fe40007ffe0ff */
[C---:B------:R-:W-:Y:S01]  /*5510*/  HMMA.16816.F32 R20, R140.reuse, R156, R20 ;  /* 0x0000009c8c14723c */ /* 0x040fe20000001814 */
[----:B------:R-:W-:Y:S03]  /*5520*/  LDSM.16.M88.4 R136, [R187] ;  /* 0x00000000bb88783b */ /* 0x000fe60000000200 */
[----:B------:R-:W-:Y:S02]  /*5530*/  SEL R216, R216, RZ, !P0 ;  /* 0x000000ffd8d87207 */ /* 0x000fe40004000000 */
[----:B------:R-:W2:Y:S02]  /*5540*/  LDSM.16.M88.4 R152, [R0+0xc100] ;  /* 0x00c100000098783b */ /* 0x000ea40000000200 */
[C---:B------:R-:W-:Y:S03]  /*5550*/  HMMA.16816.F32 R24, R140.reuse, R158, R24 ;  /* 0x0000009e8c18723c */ /* 0x040fe60000001818 */
[----:B------:R-:W4:Y:S05]  /*5560*/  LDSM.16.M88.4 R164, [R0+0xc900] ;  /* 0x00c9000000a4783b */ /* 0x000f2a0000000200 */
[C---:B------:R-:W-:Y:S01]  /*5570*/  HMMA.16816.F32 R28, R140.reuse, R160, R28 ;  /* 0x000000a08c1c723c */ /* 0x040fe2000000181c */
[----:B------:R-:W5:Y:S05]  /*5580*/  LDSM.16.M88.4 R168, [R0+0xd100] ;  /* 0x00d1000000a8783b */ /* 0x000f6a0000000200 */
[----:B------:R-:W4:Y:S02]  /*5590*/  LDSM.16.M88.4 R172, [R0+0xd900] ;  /* 0x00d9000000ac783b */ /* 0x000f240000000200 */
[----:B------:R-:W-:Y:S03]  /*55a0*/  HMMA.16816.F32 R32, R140, R162, R32 ;  /* 0x000000a28c20723c */ /* 0x000fe60000001820 */
[----:B------:R-:W-:Y:S05]  /*55b0*/  LDSM.16.M88.4 R144, [R186] ;  /* 0x00000000ba90783b */ /* 0x000fea0000000200 */
[----:B------:R-:W5:Y:S05]  /*55c0*/  LDSM.16.M88.4 R148, [R2+0xc100] ;  /* 0x00c100000294783b */ /* 0x000f6a0000000200 */
[----:B------:R-:W5:Y:S05]  /*55d0*/  LDSM.16.M88.4 R156, [R2+0xc900] ;  /* 0x00c90000029c783b */ /* 0x000f6a0000000200 */
[----:B-1----:R-:W1:Y:S01]  /*55e0*/  LDSM.16.M88.4 R176, [R2+0xd100] ;  /* 0x00d1000002b0783b */ /* 0x002e620000000200 */
[C---:B--2---:R-:W-:Y:S04]  /*55f0*/  HMMA.16816.F32 R4, R136.reuse, R152, R4 ;  /* 0x000000988804723c */ /* 0x044fe80000001804 */
[----:B---3--:R-:W2:Y:S05]  /*5600*/  LDSM.16.M88.4 R180, [R2+0xd900] ;  /* 0x00d9000002b4783b */ /* 0x008eaa0000000200 */
[----:B------:R-:W-:Y:S01]  /*5610*/  LDSM.16.M88.4 R140, [R192+0x4000] ;  /* 0x00400000c08c783b */ /* 0x000fe20000000200 */
[C---:B------:R-:W-:Y:S04]  /*5620*/  HMMA.16816.F32 R8, R136.reuse, R154, R8 ;  /* 0x0000009a8808723c */ /* 0x040fe80000001808 */
[----:B------:R-:W3:Y:S04]  /*5630*/  LDSM.16.M88.4 R152, [R190+UR4+0xe100] ;  /* 0x00e10004be98783b */ /* 0x000ee80008000200 */
[C---:B----4-:R-:W-:Y:S01]  /*5640*/  HMMA.16816.F32 R12, R136.reuse, R164, R12 ;  /* 0x000000a4880c723c */ /* 0x050fe2000000180c */
[----:B------:R-:W4:Y:S05]  /*5650*/  LDSM.16.M88.4 R160, [R190+UR4+0xe900] ;  /* 0x00e90004bea0783b */ /* 0x000f2a0008000200 */
[----:B------:R-:W0:Y:S02]  /*5660*/  LDGDEPBAR ;  /* 0x00000000000079af */ /* 0x000e240000000000 */
[C---:B------:R-:W-:Y:S03]  /*5670*/  HMMA.16816.F32 R16, R136.reuse, R166, R16 ;  /* 0x000000a68810723c */ /* 0x040fe60000001810 */
[----:B------:R-:W1:Y:S05]  /*5680*/  LDSM.16.M88.4 R164, [R190+UR4+0xf100] ;  /* 0x00f10004bea4783b */ /* 0x000e6a0008000200 */
[C---:B-----5:R-:W-:Y:S08]  /*5690*/  HMMA.16816.F32 R20, R136.reuse, R168, R20 ;  /* 0x000000a88814723c */ /* 0x060ff00000001814 */
[C---:B------:R-:W-:Y:S01]  /*56a0*/  HMMA.16816.F32 R24, R136.reuse, R170, R24 ;  /* 0x000000aa8818723c */ /* 0x040fe20000001818 */
[----:B------:R-:W5:Y:S07]  /*56b0*/  LDSM.16.M88.4 R168, [R190+UR4+0xf900] ;  /* 0x00f90004bea8783b */ /* 0x000f6e0008000200 */
[C---:B------:R-:W-:Y:S08]  /*56c0*/  HMMA.16816.F32 R28, R136.reuse, R172, R28 ;  /* 0x000000ac881c723c */ /* 0x040ff0000000181c */
[----:B------:R-:W-:Y:S01]  /*56d0*/  HMMA.16816.F32 R32, R136, R174, R32 ;  /* 0x000000ae8820723c */ /* 0x000fe20000001820 */
[----:B------:R-:W-:Y:S05]  /*56e0*/  LDSM.16.M88.4 R136, [R188+0x4000] ;  /* 0x00400000bc88783b */ /* 0x000fea0000000200 */
[----:B------:R-:W-:Y:S02]  /*56f0*/  LDSM.16.M88.4 R172, [R133+0xf100] ;  /* 0x00f1000085ac783b */ /* 0x000fe40000000200 */
[C---:B------:R-:W-:Y:S08]  /*5700*/  HMMA.16816.F32 R4, R144.reuse, R148, R4 ;  /* 0x000000949004723c */ /* 0x040ff00000001804 */
[C---:B------:R-:W-:Y:S01]  /*5710*/  HMMA.16816.F32 R8, R144.reuse, R150, R8 ;  /* 0x000000969008723c */ /* 0x040fe20000001808 */
[----:B------:R-:W3:Y:S07]  /*5720*/  LDSM.16.M88.4 R148, [R133+0xe100] ;  /* 0x00e100008594783b */ /* 0x000eee0000000200 */
[C---:B------:R-:W-:Y:S08]  /*5730*/  HMMA.16816.F32 R12, R144.reuse, R156, R12 ;  /* 0x0000009c900c723c */ /* 0x040ff0000000180c */
[C---:B------:R-:W-:Y:S01]  /*5740*/  HMMA.16816.F32 R16, R144.reuse, R158, R16 ;  /* 0x0000009e9010723c */ /* 0x040fe20000001810 */
[----:B------:R-:W4:Y:S07]  /*5750*/  LDSM.16.M88.4 R156, [R133+0xe900] ;  /* 0x00e90000859c783b */ /* 0x000f2e0000000200 */
[C---:B-1----:R-:W-:Y:S08]  /*5760*/  HMMA.16816.F32 R20, R144.reuse, R176, R20 ;  /* 0x000000b09014723c */ /* 0x042ff00000001814 */
[C---:B------:R-:W-:Y:S01]  /*5770*/  HMMA.16816.F32 R24, R144.reuse, R178, R24 ;  /* 0x000000b29018723c */ /* 0x040fe20000001818 */
[----:B------:R-:W1:Y:S07]  /*5780*/  LDSM.16.M88.4 R176, [R133+0xf900] ;  /* 0x00f9000085b0783b */ /* 0x000e6e0000000200 */
[C---:B--2---:R-:W-:Y:S08]  /*5790*/  HMMA.16816.F32 R28, R144.reuse, R180, R28 ;  /* 0x000000b4901c723c */ /* 0x044ff0000000181c */
[----:B------:R-:W-:Y:S01]  /*57a0*/  HMMA.16816.F32 R32, R144, R182, R32 ;  /* 0x000000b69020723c */ /* 0x000fe20000001820 */
[----:B------:R-:W-:Y:S05]  /*57b0*/  LDSM.16.M88.4 R144, [R187+0x4000] ;  /* 0x00400000bb90783b */ /* 0x000fea0000000200 */
[----:B------:R-:W-:Y:S02]  /*57c0*/  LDSM.16.M88.4 R180, [R0+0xf900] ;  /* 0x00f9000000b4783b */ /* 0x000fe40000000200 */
[C---:B---3--:R-:W-:Y:S08]  /*57d0*/  HMMA.16816.F32 R4, R140.reuse, R152, R4 ;  /* 0x000000988c04723c */ /* 0x048ff00000001804 */
[C---:B------:R-:W-:Y:S01]  /*57e0*/  HMMA.16816.F32 R8, R140.reuse, R154, R8 ;  /* 0x0000009a8c08723c */ /* 0x040fe20000001808 */
[----:B------:R-:W2:Y:S07]  /*57f0*/  LDSM.16.M88.4 R152, [R0+0xe100] ;  /* 0x00e100000098783b */ /* 0x000eae0000000200 */
[C---:B----4-:R-:W-:Y:S08]  /*5800*/  HMMA.16816.F32 R12, R140.reuse, R160, R12 ;  /* 0x000000a08c0c723c */ /* 0x050ff0000000180c */
[C---:B------:R-:W-:Y:S01]  /*5810*/  HMMA.16816.F32 R16, R140.reuse, R162, R16 ;  /* 0x000000a28c10723c */ /* 0x040fe20000001810 */
[----:B------:R-:W3:Y:S07]  /*5820*/  LDSM.16.M88.4 R160, [R0+0xe900] ;  /* 0x00e9000000a0783b */ /* 0x000eee0000000200 */
[C---:B------:R-:W-:Y:S08]  /*5830*/  HMMA.16816.F32 R20, R140.reuse, R164, R20 ;  /* 0x000000a48c14723c */ /* 0x040ff00000001814 */
[C---:B------:R-:W-:Y:S01]  /*5840*/  HMMA.16816.F32 R24, R140.reuse, R166, R24 ;  /* 0x000000a68c18723c */ /* 0x040fe20000001818 */
[----:B------:R-:W4:Y:S07]  /*5850*/  LDSM.16.M88.4 R164, [R0+0xf100] ;  /* 0x00f1000000a4783b */ /* 0x000f2e0000000200 */
[C---:B-----5:R-:W-:Y:S08]  /*5860*/  HMMA.16816.F32 R28, R140.reuse, R168, R28 ;  /* 0x000000a88c1c723c */ /* 0x060ff0000000181c */
[----:B------:R-:W-:Y:S01]  /*5870*/  HMMA.16816.F32 R32, R140, R170, R32 ;  /* 0x000000aa8c20723c */ /* 0x000fe20000001820 */
[----:B------:R-:W-:Y:S05]  /*5880*/  LDSM.16.M88.4 R140, [R186+0x4000] ;  /* 0x00400000ba8c783b */ /* 0x000fea0000000200 */
[----:B------:R-:W-:Y:S02]  /*5890*/  LDSM.16.M88.4 R168, [R135+0xf100] ;  /* 0x00f1000087a8783b */ /* 0x000fe40000000200 */
[C---:B------:R-:W-:Y:S08]  /*58a0*/  HMMA.16816.F32 R4, R136.reuse, R148, R4 ;  /* 0x000000948804723c */ /* 0x040ff00000001804 */
[C---:B------:R-:W-:Y:S01]  /*58b0*/  HMMA.16816.F32 R8, R136.reuse, R150, R8 ;  /* 0x000000968808723c */ /* 0x040fe20000001808 */
[----:B------:R-:W5:Y:S07]  /*58c0*/  LDSM.16.M88.4 R148, [R2+0xe100] ;  /* 0x00e100000294783b */ /* 0x000f6e0000000200 */
        /* <DEDUP_REMOVED lines=8> */
[----:B------:R-:W-:Y:S05]  /*5950*/  LDSM.16.M88.4 R136, [R192+0x8000] ;  /* 0x00800000c088783b */ /* 0x000fea0000000200 */
[----:B------:R-:W-:Y:S02]  /*5960*/  LDSM.16.M88.4 R176, [R190+UR4+0x11900] ;  /* 0x01190004beb0783b */ /* 0x000fe40008000200 */
[C---:B--2---:R-:W-:Y:S08]  /*5970*/  HMMA.16816.F32 R4, R144.reuse, R152, R4 ;  /* 0x000000989004723c */ /* 0x044ff00000001804 */
[C---:B------:R-:W-:Y:S01]  /*5980*/  HMMA.16816.F32 R8, R144.reuse, R154, R8 ;  /* 0x0000009a9008723c */ /* 0x040fe20000001808 */
[----:B------:R-:W1:Y:S07]  /*5990*/  LDSM.16.M88.4 R152, [R190+UR4+0x10100] ;  /* 0x01010004be98783b */ /* 0x000e6e0008000200 */
[C---:B---3--:R-:W-:Y:S08]  /*59a0*/  HMMA.16816.F32 R12, R144.reuse, R160, R12 ;  /* 0x000000a0900c723c */ /* 0x048ff0000000180c */
[C---:B------:R-:W-:Y:S01]  /*59b0*/  HMMA.16816.F32 R16, R144.reuse, R162, R16 ;  /* 0x000000a29010723c */ /* 0x040fe20000001810 */
[----:B------:R-:W2:Y:S07]  /*59c0*/  LDSM.16.M88.4 R160, [R190+UR4+0x10900] ;  /* 0x01090004bea0783b */ /* 0x000eae0008000200 */
[C---:B----4-:R-:W-:Y:S08]  /*59d0*/  HMMA.16816.F32 R20, R144.reuse, R164, R20 ;  /* 0x000000a49014723c */ /* 0x050ff00000001814 */
[C---:B------:R-:W-:Y:S01]  /*59e0*/  HMMA.16816.F32 R24, R144.reuse, R166, R24 ;  /* 0x000000a69018723c */ /* 0x040fe20000001818 */
[----:B------:R-:W3:Y:S07]  /*59f0*/  LDSM.16.M88.4 R164, [R190+UR4+0x11100] ;  /* 0x01110004bea4783b */ /* 0x000eee0008000200 */
[C---:B------:R-:W-:Y:S08]  /*5a00*/  HMMA.16816.F32 R28, R144.reuse, R180, R28 ;  /* 0x000000b4901c723c */ /* 0x040ff0000000181c */
[----:B------:R-:W-:Y:S01]  /*5a10*/  HMMA.16816.F32 R32, R144, R182, R32 ;  /* 0x000000b69020723c */ /* 0x000fe20000001820 */
[----:B------:R-:W-:Y:S05]  /*5a20*/  LDSM.16.M88.4 R144, [R188+0x8000] ;  /* 0x00800000bc90783b */ /* 0x000fea0000000200 */
[----:B------:R-:W-:Y:S02]  /*5a30*/  LDSM.16.M88.4 R180, [R133+0x11900] ;  /* 0x0119000085b4783b */ /* 0x000fe40000000200 */
[C---:B-----5:R-:W-:Y:S08]  /*5a40*/  HMMA.16816.F32 R4, R140.reuse, R148, R4 ;  /* 0x000000948c04723c */ /* 0x060ff00000001804 */
[C---:B------:R-:W-:Y:S01]  /*5a50*/  HMMA.16816.F32 R8, R140.reuse, R150, R8 ;  /* 0x000000968c08723c */ /* 0x040fe20000001808 */
[----:B------:R-:W4:Y:S07]  /*5a60*/  LDSM.16.M88.4 R148, [R133+0x10100] ;  /* 0x010100008594783b */ /* 0x000f2e0000000200 */
[C---:B------:R-:W-:Y:S08]  /*5a70*/  HMMA.16816.F32 R12, R140.reuse, R156, R12 ;  /* 0x0000009c8c0c723c */ /* 0x040ff0000000180c */
[C---:B------:R-:W-:Y:S01]  /*5a80*/  HMMA.16816.F32 R16, R140.reuse, R158, R16 ;  /* 0x0000009e8c10723c */ /* 0x040fe20000001810 */
[----:B------:R-:W5:Y:S07]  /*5a90*/  LDSM.16.M88.4 R156, [R133+0x10900] ;  /* 0x01090000859c783b */ /* 0x000f6e0000000200 */
        /* <DEDUP_REMOVED lines=15> */
[C---:B------:R-:W-:Y:S07]  /*5b90*/  HMMA.16816.F32 R28, R136.reuse, R176, R28 ;  /* 0x000000b0881c723c */ /* 0x040fee000000181c */
[----:B------:R-:W-:Y:S01]  /*5ba0*/  IMAD.MOV.U32 R176, RZ, RZ, R205 ;  /* 0x000000ffffb07224 */ /* 0x000fe200078e00cd */
[----:B------:R-:W-:Y:S01]  /*5bb0*/  HMMA.16816.F32 R32, R136, R178, R32 ;  /* 0x000000b28820723c */ /* 0x000fe20000001820 */
[----:B------:R-:W-:Y:S03]  /*5bc0*/  LDSM.16.M88.4 R136, [R0+0x11100] ;  /* 0x011100000088783b */ /* 0x000fe60000000200 */
[----:B------:R-:W-:Y:S02]  /*5bd0*/  @P2 IMAD.MOV.U32 R176, RZ, RZ, R221 ;  /* 0x000000ffffb02224 */ /* 0x000fe400078e00dd */
[----:B------:R-:W-:Y:S02]  /*5be0*/  IMAD.SHL.U32 R177, R219, 0x40, RZ ;  /* 0x00000040dbb17824 */ /* 0x000fe400078e00ff */
[C---:B----4-:R-:W-:Y:S05]  /*5bf0*/  HMMA.16816.F32 R4, R144.reuse, R148, R4 ;  /* 0x000000949004723c */ /* 0x050fea0000001804 */
[----:B------:R-:W-:Y:S03]  /*5c00*/  IADD3 R178, -R214, 0x1, -R177 ;  /* 0x00000001d6b27810 */ /* 0x000fe60007ffe9b1 */
[C---:B------:R-:W-:Y:S01]  /*5c10*/  HMMA.16816.F32 R8, R144.reuse, R150, R8 ;  /* 0x000000969008723c */ /* 0x040fe20000001808 */
[----:B------:R-:W-:Y:S03]  /*5c20*/  LDSM.16.M88.4 R148, [R186+0x8000] ;  /* 0x00800000ba94783b */ /* 0x000fe60000000200 */
[----:B------:R-:W-:Y:S04]  /*5c30*/  IADD3 R178, -R204, R178, R195 ;  /* 0x000000b2ccb27210 */ /* 0x000fe80007ffe1c3 */
[C---:B-----5:R-:W-:Y:S04]  /*5c40*/  HMMA.16816.F32 R12, R144.reuse, R156, R12 ;  /* 0x0000009c900c723c */ /* 0x060fe8000000180c */
[C---:B------:R-:W-:Y:S02]  /*5c50*/  IADD3 R179, R178.reuse, c[0x0][0x328], RZ ;  /* 0x0000ca00b2b37a10 */ /* 0x040fe40007ffe0ff */
[----:B------:R-:W-:Y:S02]  /*5c60*/  IADD3 R178, R178, UR6, RZ ;  /* 0x00000006b2b27c10 */ /* 0x000fe4000fffe0ff */
[C---:B------:R-:W-:Y:S01]  /*5c70*/  HMMA.16816.F32 R16, R144.reuse, R158, R16 ;  /* 0x0000009e9010723c */ /* 0x040fe20000001810 */
[----:B------:R-:W-:Y:S07]  /*5c80*/  LDSM.16.M88.4 R156, [R135+0x10900] ;  /* 0x01090000879c783b */ /* 0x000fee0000000200 */
[C---:B------:R-:W-:Y:S08]  /*5c90*/  HMMA.16816.F32 R20, R144.reuse, R168, R20 ;  /* 0x000000a89014723c */ /* 0x040ff00000001814 */
[C---:B------:R-:W-:Y:S08]  /*5ca0*/  HMMA.16816.F32 R24, R144.reuse, R170, R24 ;  /* 0x000000aa9018723c */ /* 0x040ff00000001818 */
[C---:B------:R-:W-:Y:S08]  /*5cb0*/  HMMA.16816.F32 R28, R144.reuse, R180, R28 ;  /* 0x000000b4901c723c */ /* 0x040ff0000000181c */
[----:B------:R-:W-:Y:S01]  /*5cc0*/  HMMA.16816.F32 R32, R144, R182, R32 ;  /* 0x000000b69020723c */ /* 0x000fe20000001820 */
[----:B------:R-:W-:Y:S05]  /*5cd0*/  LDSM.16.M88.4 R144, [R0+0x11900] ;  /* 0x011900000090783b */ /* 0x000fea0000000200 */
[----:B------:R-:W3:Y:S02]  /*5ce0*/  SHFL.IDX PT, R182, R176, RZ, 0x1c1f ;  /* 0x001c1fffb0b67589 */ /* 0x000ee400000e0000 */
[C---:B-1----:R-:W-:Y:S08]  /*5cf0*/  HMMA.16816.F32 R4, R140.reuse, R152, R4 ;  /* 0x000000988c04723c */ /* 0x042ff00000001804 */
[C---:B------:R-:W-:Y:S01]  /*5d00*/  HMMA.16816.F32 R8, R140.reuse, R154, R8 ;  /* 0x0000009a8c08723c */ /* 0x040fe20000001808 */
[----:B------:R-:W1:Y:S07]  /*5d10*/  LDSM.16.M88.4 R152, [R2+0x10100] ;  /* 0x010100000298783b */ /* 0x000e6e0000000200 */
[C---:B--2---:R-:W-:Y:S04]  /*5d20*/  HMMA.16816.F32 R12, R140.reuse, R160, R12 ;  /* 0x000000a08c0c723c */ /* 0x044fe8000000180c */
[--C-:B---3--:R-:W-:Y:S04]  /*5d30*/  IMAD.IADD R181, R179, 0x1, R182.reuse ;  /* 0x00000001b3b57824 */ /* 0x108fe800078e02b6 */
[C---:B------:R-:W-:Y:S01]  /*5d40*/  HMMA.16816.F32 R16, R140.reuse, R162, R16 ;  /* 0x000000a28c10723c */ /* 0x040fe20000001810 */
[----:B------:R-:W2:Y:S03]  /*5d50*/  LDSM.16.M88.4 R160, [R135+0x11900] ;  /* 0x0119000087a0783b */ /* 0x000ea60000000200 */
[----:B------:R-:W-:Y:S04]  /*5d60*/  IMAD.IADD R180, R178, 0x1, R182 ;  /* 0x00000001b2b47824 */ /* 0x000fe800078e02b6 */
[C---:B------:R-:W-:Y:S08]  /*5d70*/  HMMA.16816.F32 R20, R140.reuse, R136, R20 ;  /* 0x000000888c14723c */ /* 0x040ff00000001814 */
[C---:B------:R-:W-:Y:S08]  /*5d80*/  HMMA.16816.F32 R24, R140.reuse, R138, R24 ;  /* 0x0000008a8c18723c */ /* 0x040ff00000001818 */
[C---:B------:R-:W-:Y:S08]  /*5d90*/  HMMA.16816.F32 R28, R140.reuse, R144, R28 ;  /* 0x000000908c1c723c */ /* 0x040ff0000000181c */
[----:B------:R-:W-:Y:S08]  /*5da0*/  HMMA.16816.F32 R32, R140, R146, R32 ;  /* 0x000000928c20723c */ /* 0x000ff00000001820 */
[C---:B-1----:R-:W-:Y:S08]  /*5db0*/  HMMA.16816.F32 R4, R148.reuse, R152, R4 ;  /* 0x000000989404723c */ /* 0x042ff00000001804 */
[C---:B------:R-:W-:Y:S08]  /*5dc0*/  HMMA.16816.F32 R8, R148.reuse, R154, R8 ;  /* 0x0000009a9408723c */ /* 0x040ff00000001808 */
[C---:B------:R-:W-:Y:S08]  /*5dd0*/  HMMA.16816.F32 R12, R148.reuse, R156, R12 ;  /* 0x0000009c940c723c */ /* 0x040ff0000000180c */
[C---:B------:R-:W-:Y:S08]  /*5de0*/  HMMA.16816.F32 R16, R148.reuse, R158, R16 ;  /* 0x0000009e9410723c */ /* 0x040ff00000001810 */
[C---:B------:R-:W-:Y:S08]  /*5df0*/  HMMA.16816.F32 R20, R148.reuse, R164, R20 ;  /* 0x000000a49414723c */ /* 0x040ff00000001814 */
[C---:B------:R-:W-:Y:S08]  /*5e00*/  HMMA.16816.F32 R24, R148.reuse, R166, R24 ;  /* 0x000000a69418723c */ /* 0x040ff00000001818 */
[C---:B--2---:R-:W-:Y:S08]  /*5e10*/  HMMA.16816.F32 R28, R148.reuse, R160, R28 ;  /* 0x000000a0941c723c */ /* 0x044ff0000000181c */
[----:B------:R-:W-:Y:S01]  /*5e20*/  HMMA.16816.F32 R32, R148, R162, R32 ;  /* 0x000000a29420723c */ /* 0x000fe20000001820 */
[----:B------:R-:W-:-:S07]  /*5e30*/  @!P3 BRA `(.L_x_882) ;  /* 0x000001800000b947 */ /* 0x000fce0003800000 */
[----:B------:R-:W-:Y:S01]  /*5e40*/  IADD3 R182, -R204, R195, R182 ;  /* 0x000000c3ccb67210 */ /* 0x000fe20007ffe1b6 */
[----:B------:R-:W-:Y:S03]  /*5e50*/  BSSY B0, `(.L_x_883) ;  /* 0x0000011000007945 */ /* 0x000fe60003800000 */
        /* <DEDUP_REMOVED lines=11> */
.L_x_884:
[----:B------:R-:W-:Y:S04]  /*5f10*/  MOV R0, c[0x0][0x32c] ;  /* 0x0000cb0000007a02 */ /* 0x000fe80000000f00 */
[----:B------:R-:W-:Y:S11]  /*5f20*/  ISETP.NE.AND P0, PT, R0, 0x1, PT ;  /* 0x000000010000780c */ /* 0x000ff60003f05270 */
[----:B------:R-:W-:Y:S02]  /*5f30*/  @!UPT UIADD3 URZ, URZ, URZ, URZ ;  /* 0x0000003f3f3ff290 */ /* 0x000fe4000fffe03f */
[----:B------:R-:W-:Y:S05]  /*5f40*/  @P0 IMAD.HI.U32 R0, R182, c[0x0][0x330], RZ ;  /* 0x0000cc00b6000a27 */ /* 0x000fea00078e00ff */
[----:B------:R-:W-:Y:S02]  /*5f50*/  @P0 SHF.R.U32.HI R182, RZ, c[0x0][0x334], R0 ;  /* 0x0000cd00ffb60a19 */ /* 0x000fe40000011600 */
.L_x_885:
[----:B------:R-:W-:Y:S05]  /*5f60*/  BSYNC B0 ;  /* 0x0000000000007941 */ /* 0x000fea0003800000 */
.L_x_883:
[----:B------:R-:W-:Y:S04]  /*5f70*/  IMAD R133, R182, c[0x0][0x32c], -R177 ;  /* 0x0000cb00b6857a24 */ /* 0x000fe800078e0ab1 */
[----:B------:R-:W-:Y:S05]  /*5f80*/  IMAD.IADD R133, R133, 0x1, -R214 ;  /* 0x0000000185857824 */ /* 0x000fea00078e0ad6 */
[----:B------:R-:W-:Y:S02]  /*5f90*/  IADD3 R0, R133, c[0x0][0x32c], RZ ;  /* 0x0000cb0085007a10 */ /* 0x000fe40007ffe0ff */
[----:B------:R-:W-:Y:S02]  /*5fa0*/  IMNMX R180, R180, R133, !PT ;  /* 0x00000085b4b47217 */ /* 0x000fe40007800200 */
[----:B------:R-:W-:Y:S02]  /*5fb0*/  IMNMX R181, R181, R0, PT ;  /* 0x00000000b5b57217 */ /* 0x000fe40003800200 */
.L_x_882:
[----:B------:R-:W-:Y:S01]  /*5fc0*/  ISETP.GT.AND P2, PT, R219, -0x1, PT ;  /* 0xffffffffdb00780c */ /* 0x000fe20003f44270 */
[----:B------:R-:W1:Y:S03]  /*5fd0*/  SHFL.IDX PT, R2, R176, 0x1, 0x1c1f ;  /* 0x003c1f00b0027f89 */ /* 0x000e6600000e0000 */
[----:B------:R-:W-:Y:S04]  /*5fe0*/  ISETP.GT.AND P0, PT, R180, RZ, P2 ;  /* 0x000000ffb400720c */ /* 0x000fe80001704270 */
[C---:B------:R-:W-:Y:S04]  /*5ff0*/  ISETP.LT.OR P0, PT, R181.reuse, 0x1, P0 ;  /* 0x00000001b500780c */ /* 0x040fe80000701670 */
[----:B------:R-:W-:Y:S02]  /*6000*/  FSEL R135, R4, -INF , !P0 ;  /* 0xff80000004877808 */ /* 0x000fe40004000000 */
[C---:B------:R-:W-:Y:S04]  /*6010*/  ISETP.GT.AND P0, PT, R180.reuse, 0x1, P2 ;  /* 0x00000001b400780c */ /* 0x040fe80001704270 */
[----:B------:R-:W-:Y:S04]  /*6020*/  ISETP.LT.OR P0, PT, R181, 0x2, P0 ;  /* 0x00000002b500780c */ /* 0x000fe80000701670 */
[----:B------:R-:W-:Y:S02]  /*6030*/  FSEL R133, R5, -INF , !P0 ;  /* 0xff80000005857808 */ /* 0x000fe40004000000 */
[----:B------:R-:W-:Y:S01]  /*6040*/  ISETP.GT.AND P0, PT, R180, 0x8, P2 ;  /* 0x00000008b400780c */ /* 0x000fe20001704270 */
[--C-:B-1----:R-:W-:Y:S02]  /*6050*/  IMAD.IADD R179, R179, 0x1, R2.reuse ;  /* 0x00000001b3b37824 */ /* 0x102fe400078e0202 */
[----:B------:R-:W-:Y:S01]  /*6060*/  IMAD.IADD R0, R178, 0x1, R2 ;  /* 0x00000001b2007824 */ /* 0x000fe200078e0202 */
[C---:B------:R-:W-:Y:S04]  /*6070*/  ISETP.LT.OR P0, PT, R181.reuse, 0x9, P0 ;  /* 0x00000009b500780c */ /* 0x040fe80000701670 */
[----:B------:R-:W-:Y:S02]  /*6080*/  FSEL R5, R8, -INF , !P0 ;  /* 0xff80000008057808 */ /* 0x000fe40004000000 */
[C---:B------:R-:W-:Y:S04]  /*6090*/  ISETP.GT.AND P0, PT, R180.reuse, 0x9, P2 ;  /* 0x00000009b400780c */ /* 0x040fe80001704270 */
[----:B------:R-:W-:Y:S04]  /*60a0*/  ISETP.LT.OR P0, PT, R181, 0xa, P0 ;  /* 0x0000000ab500780c */ /* 0x000fe80000701670 */
[----:B------:R-:W-:Y:S02]  /*60b0*/  FSEL R9, R9, -INF , !P0 ;  /* 0xff80000009097808 */ /* 0x000fe40004000000 */
[----:B------:R-:W-:Y:S04]  /*60c0*/  ISETP.GT.AND P0, PT, R180, 0x10, P2 ;  /* 0x00000010b400780c */ /* 0x000fe80001704270 */
        /* <DEDUP_REMOVED lines=32> */
[----:B------:R-:W-:Y:S04]  /*62d0*/  ISETP.GT.AND P0, PT, R180, 0x39, P2 ;  /* 0x00000039b400780c */ /* 0x000fe80001704270 */
[----:B------:R-:W-:Y:S04]  /*62e0*/  ISETP.LT.OR P0, PT, R181, 0x3a, P0 ;  /* 0x0000003ab500780c */ /* 0x000fe80000701670 */
[----:B------:R-:W-:Y:S01]  /*62f0*/  FSEL R147, R33, -INF , !P0 ;  /* 0xff80000021937808 */ /* 0x000fe20004000000 */
[----:B------:R-:W-:-:S05]  /*6300*/  @!P3 BRA `(.L_x_886) ;  /* 0x000001800000b947 */ /* 0x000fca0003800000 */
        /* <DEDUP_REMOVED lines=13> */
.L_x_888:
[----:B------:R-:W-:Y:S04]  /*63e0*/  MOV R2, c[0x0][0x32c] ;  /* 0x0000cb0000027a02 */ /* 0x000fe80000000f00 */
[----:B------:R-:W-:Y:S11]  /*63f0*/  ISETP.NE.AND P0, PT, R2, 0x1, PT ;  /* 0x000000010200780c */ /* 0x000ff60003f05270 */
[----:B------:R-:W-:Y:S02]  /*6400*/  @!UPT UIADD3 URZ, URZ, URZ, URZ ;  /* 0x0000003f3f3ff290 */ /* 0x000fe4000fffe03f */
[----:B------:R-:W-:Y:S05]  /*6410*/  @P0 IMAD.HI.U32 R2, R4, c[0x0][0x330], RZ ;  /* 0x0000cc0004020a27 */ /* 0x000fea00078e00ff */
[----:B------:R-:W-:Y:S02]  /*6420*/  @P0 SHF.R.U32.HI R4, RZ, c[0x0][0x334], R2 ;  /* 0x0000cd00ff040a19 */ /* 0x000fe40000011602 */
.L_x_889:
[----:B------:R-:W-:Y:S05]  /*6430*/  BSYNC B0 ;  /* 0x0000000000007941 */ /* 0x000fea0003800000 */
.L_x_887:
[----:B------:R-:W-:Y:S04]  /*6440*/  IMAD R177, R4, c[0x0][0x32c], -R177 ;  /* 0x0000cb0004b17a24 */ /* 0x000fe800078e0ab1 */
[----:B------:R-:W-:Y:S05]  /*6450*/  IMAD.IADD R177, R177, 0x1, -R214 ;  /* 0x00000001b1b17824 */ /* 0x000fea00078e0ad6 */
[----:B------:R-:W-:Y:S02]  /*6460*/  IADD3 R2, R177, c[0x0][0x32c], RZ ;  /* 0x0000cb00b1027a10 */ /* 0x000fe40007ffe0ff */
[----:B------:R-:W-:Y:S02]  /*6470*/  IMNMX R0, R0, R177, !PT ;  /* 0x000000b100007217 */ /* 0x000fe40007800200 */
[----:B------:R-:W-:Y:S02]  /*6480*/  IMNMX R179, R179, R2, PT ;  /* 0x00000002b3b37217 */ /* 0x000fe40003800200 */
.L_x_886:
[----:B------:R-:W-:Y:S01]  /*6490*/  ISETP.GT.AND P0, PT, R0, RZ, P2 ;  /* 0x000000ff0000720c */ /* 0x000fe20001704270 */
[----:B------:R-:W-:Y:S04]  /*64a0*/  DEPBAR.LE SB0, 0x2 ;  /* 0x000080800000791a */ /* 0x000fe80000000000 */
[----:B------:R-:W-:Y:S01]  /*64b0*/  BAR.SYNC.DEFER_BLOCKING 0x0 ;  /* 0x0000000000007b1d */ /* 0x000fe20000010000 */
[----:B------:R-:W-:Y:S01]  /*64c0*/  ISETP.LT.OR P0, PT, R179, 0x1, P0 ;  /* 0x00000001b300780c */ /* 0x000fe20000701670 */
[----:B------:R-:W-:Y:S01]  /*64d0*/  UIADD3 UR7, UR5, 0x1, URZ ;  /* 0x0000000105077890 */ /* 0x000fe2000fffe03f */
[----:B------:R-:W-:Y:S01]  /*64e0*/  FMNMX.FTZ R2, R135, R132, !PT ;  /* 0x0000008487027209 */ /* 0x000fe20007810000 */
[----:B------:R-:W-:Y:S01]  /*64f0*/  UISETP.GE.AND UP0, UPT, UR5, 0x1, UPT ;  /* 0x000000010500788c */ /* 0x000fe2000bf06270 */
[----:B------:R-:W-:Y:S02]  /*6500*/  FSEL R12, R6, -INF , !P0 ;  /* 0xff800000060c7808 */ /* 0x000fe40004000000 */
[C---:B------:R-:W-:Y:S01]  /*6510*/  ISETP.GT.AND P0, PT, R0.reuse, 0x1, P2 ;  /* 0x000000010000780c */ /* 0x040fe20001704270 */
[----:B------:R-:W-:Y:S01]  /*6520*/  USEL UR5, UR7, URZ, !UP0 ;  /* 0x0000003f07057287 */ /* 0x000fe2000c000000 */
[----:B------:R-:W-:Y:S02]  /*6530*/  FMNMX.FTZ R2, R133, R2, !PT ;  /* 0x0000000285027209 */ /* 0x000fe40007810000 */
[----:B------:R-:W-:Y:S02]  /*6540*/  ISETP.LT.OR P0, PT, R179, 0x2, P0 ;  /* 0x00000002b300780c */ /* 0x000fe40000701670 */
[----:B------:R-:W-:Y:S02]  /*6550*/  FMNMX.FTZ R2, R5, R2, !PT ;  /* 0x0000000205027209 */ /* 0x000fe40007810000 */
[----:B------:R-:W-:Y:S02]  /*6560*/  FSEL R8, R7, -INF , !P0 ;  /* 0xff80000007087808 */ /* 0x000fe40004000000 */
[----:B------:R-:W-:Y:S02]  /*6570*/  ISETP.GT.AND P0, PT, R0, 0x8, P2 ;  /* 0x000000080000780c */ /* 0x000fe40001704270 */
[----:B------:R-:W-:Y:S02]  /*6580*/  FMNMX.FTZ R2, R9, R2, !PT ;  /* 0x0000000209027209 */ /* 0x000fe40007810000 */
[----:B------:R-:W-:Y:S02]  /*6590*/  ISETP.LT.OR P0, PT, R179, 0x9, P0 ;  /* 0x00000009b300780c */ /* 0x000fe40000701670 */
[----:B------:R-:W-:Y:S02]  /*65a0*/  FMNMX.FTZ R2, R161, R2, !PT ;  /* 0x00000002a1027209 */ /* 0x000fe40007810000 */
[----:B------:R-:W-:Y:S02]  /*65b0*/  FSEL R10, R10, -INF , !P0 ;  /* 0xff8000000a0a7808 */ /* 0x000fe40004000000 */
[C---:B------:R-:W-:Y:S02]  /*65c0*/  ISETP.GT.AND P0, PT, R0.reuse, 0x9, P2 ;  /* 0x000000090000780c */ /* 0x040fe40001704270 */
[----:B------:R-:W-:Y:S02]  /*65d0*/  FMNMX.FTZ R2, R163, R2, !PT ;  /* 0x00000002a3027209 */ /* 0x000fe40007810000 */
[----:B------:R-:W-:Y:S02]  /*65e0*/  ISETP.LT.OR P0, PT, R179, 0xa, P0 ;  /* 0x0000000ab300780c */ /* 0x000fe40000701670 */
[----:B------:R-:W-:Y:S02]  /*65f0*/  FMNMX.FTZ R2, R143, R2, !PT ;  /* 0x000000028f027209 */ /* 0x000fe40007810000 */
[----:B------:R-:W-:Y:S02]  /*6600*/  FSEL R6, R11, -INF , !P0 ;  /* 0xff8000000b067808 */ /* 0x000fe40004000000 */
[----:B------:R-:W-:Y:S02]  /*6610*/  ISETP.GT.AND P0, PT, R0, 0x10, P2 ;  /* 0x000000100000780c */ /* 0x000fe40001704270 */
[----:B------:R-:W-:Y:S02]  /*6620*/  FMNMX.FTZ R11, R12, R3, !PT ;  /* 0x000000030c0b7209 */ /* 0x000fe40007810000 */
[C---:B------:R-:W-:Y:S02]  /*6630*/  ISETP.LT.OR P0, PT, R179.reuse, 0x11, P0 ;  /* 0x00000011b300780c */ /* 0x040fe40000701670 */
[----:B------:R-:W-:Y:S02]  /*6640*/  FMNMX.FTZ R11, R8, R11, !PT ;  /* 0x0000000b080b7209 */ /* 0x000fe40007810000 */
[----:B------:R-:W-:Y:S02]  /*6650*/  FSEL R170, R14, -INF , !P0 ;  /* 0xff8000000eaa7808 */ /* 0x000fe40004000000 */
[----:B------:R-:W-:Y:S02]  /*6660*/  ISETP.GT.AND P0, PT, R0, 0x11, P2 ;  /* 0x000000110000780c */ /* 0x000fe40001704270 */
        /* <DEDUP_REMOVED lines=42> */
[----:B------:R-:W-:Y:S02]  /*6910*/  ISETP.GT.AND P1, PT, R0, 0x38, P2 ;  /* 0x000000380000780c */ /* 0x000fe40001724270 */
[----:B------:R-:W-:Y:S02]  /*6920*/  FMNMX.FTZ R11, R172, R11, !PT ;  /* 0x0000000bac0b7209 */ /* 0x000fe40007810000 */
[----:B------:R-:W-:Y:S02]  /*6930*/  FMNMX.FTZ R2, R147, R4, !PT ;  /* 0x0000000493027209 */ /* 0x000fe40007810000 */
[----:B------:R-:W-:Y:S02]  /*6940*/  FSEL R156, R31, -INF , !P0 ;  /* 0xff8000001f9c7808 */ /* 0x000fe40004000000 */
[----:B------:R-:W-:Y:S01]  /*6950*/  ISETP.GT.AND P0, PT, R0, 0x39, P2 ;  /* 0x000000390000780c */ /* 0x000fe20001704270 */
[----:B------:R-:W1:Y:S01]  /*6960*/  SHFL.BFLY PT, R7, R2, 0x2, 0x1f ;  /* 0x0c401f0002077f89 */ /* 0x000e6200000e0000 */
[C---:B------:R-:W-:Y:S02]  /*6970*/  ISETP.LT.OR P1, PT, R179.reuse, 0x39, P1 ;  /* 0x00000039b300780c */ /* 0x040fe40000f21670 */
[----:B------:R-:W-:Y:S02]  /*6980*/  FMNMX.FTZ R11, R158, R11, !PT ;  /* 0x0000000b9e0b7209 */ /* 0x000fe40007810000 */
[----:B------:R-:W-:Y:S02]  /*6990*/  FSEL R146, R34, -INF , !P1 ;  /* 0xff80000022927808 */ /* 0x000fe40004800000 */
[----:B------:R-:W-:Y:S01]  /*69a0*/  ISETP.LT.OR P0, PT, R179, 0x3a, P0 ;  /* 0x0000003ab300780c */ /* 0x000fe20000701670 */
[----:B------:R-:W-:Y:S01]  /*69b0*/  LDSM.16.MT88.4 R28, [R184+UR4+0x100] ;  /* 0x00010004b81c783b */ /* 0x000fe20008004200 */
[----:B------:R-:W-:Y:S02]  /*69c0*/  FMNMX.FTZ R11, R156, R11, !PT ;  /* 0x0000000b9c0b7209 */ /* 0x000fe40007810000 */
[----:B------:R-:W-:Y:S02]  /*69d0*/  FSEL R144, R35, -INF , !P0 ;  /* 0xff80000023907808 */ /* 0x000fe40004000000 */
[----:B------:R-:W-:Y:S02]  /*69e0*/  FMNMX.FTZ R15, R146, R11, !PT ;  /* 0x0000000b920f7209 */ /* 0x000fe40007810000 */
[----:B------:R-:W-:Y:S02]  /*69f0*/  IADD3 R16, R184, UR4, RZ ;  /* 0x00000004b8107c10 */ /* 0x000fe4000fffe0ff */
        /* <DEDUP_REMOVED lines=12> */
[--C-:B------:R-:W-:Y:S01]  /*6ac0*/  FFMA.FTZ R153, R135, c[0x0][0x2d0], -R162.reuse ;  /* 0x0000b40087997a23 */ /* 0x100fe200000108a2 */
[----:B------:R-:W-:Y:S01]  /*6ad0*/  IADD3 R135, R189, R16, RZ ;  /* 0x00000010bd877210 */ /* 0x000fe20007ffe0ff */
        /* <DEDUP_REMOVED lines=13> */
[----:B------:R-:W-:Y:S02]  /*6bb0*/  FADD.FTZ R4, -R4, R3 ;  /* 0x0000000304047221 */ /* 0x000fe40000010100 */
[--C-:B------:R-:W-:Y:S02]  /*6bc0*/  FFMA.FTZ R155, R12, c[0x0][0x2d0], -R145.reuse ;  /* 0x0000b4000c9b7a23 */ /* 0x100fe40000010891 */
[----:B------:R-:W2:Y:S01]  /*6bd0*/  LDSM.16.MT88.4 R12, [R185+UR4+0x100] ;  /* 0x00010004b90c783b */ /* 0x000ea20008004200 */
        /* <DEDUP_REMOVED lines=9> */
[--C-:B------:R-:W-:Y:S02]  /*6c70*/  FFMA.FTZ R163, R143, c[0x0][0x2d0], -R162.reuse ;  /* 0x0000b4008fa37a23 */ /* 0x100fe400000108a2 */
[--C-:B------:R-:W-:Y:S01]  /*6c80*/  FFMA.FTZ R165, R170, c[0x0][0x2d0], -R145.reuse ;  /* 0x0000b400aaa57a23 */ /* 0x100fe20000010891 */
[----:B------:R-:W3:Y:S01]  /*6c90*/  MUFU.EX2 R148, R148 ;  /* 0x0000009400947308 */ /* 0x000ee20000000800 */
[----:B------:R-:W4:Y:S01]  /*6ca0*/  LDSM.16.MT88.4 R20, [R133+0x100] ;  /* 0x000100008514783b */ /* 0x000f220000004200 */
[--C-:B------:R-:W-:Y:S01]  /*6cb0*/  FFMA.FTZ R170, R140, c[0x0][0x2d0], -R145.reuse ;  /* 0x0000b4008caa7a23 */ /* 0x100fe20000010891 */
[----:B-1----:R-:W-:Y:S01]  /*6cc0*/  F2FP.PACK_AB R136, R150, R153 ;  /* 0x000000999688723e */ /* 0x002fe200000000ff */
[--C-:B------:R-:W-:Y:S02]  /*6cd0*/  FFMA.FTZ R168, R168, c[0x0][0x2d0], -R145.reuse ;  /* 0x0000b400a8a87a23 */ /* 0x100fe40000010891 */
[--C-:B------:R-:W-:Y:S02]  /*6ce0*/  FFMA.FTZ R175, R175, c[0x0][0x2d0], -R162.reuse ;  /* 0x0000b400afaf7a23 */ /* 0x100fe400000108a2 */
[--C-:B------:R-:W-:Y:S01]  /*6cf0*/  FFMA.FTZ R180, R173, c[0x0][0x2d0], -R162.reuse ;  /* 0x0000b400adb47a23 */ /* 0x100fe200000108a2 */
[----:B------:R-:W-:Y:S01]  /*6d00*/  LDSM.16.MT88.4 R140, [R184+UR4+0x2900] ;  /* 0x00290004b88c783b */ /* 0x000fe20008004200 */
[----:B------:R-:W1:Y:S01]  /*6d10*/  MUFU.EX2 R132, R132 ;  /* 0x0000008400847308 */ /* 0x000e620000000800 */
[--C-:B------:R-:W-:Y:S02]  /*6d20*/  FFMA.FTZ R171, R171, c[0x0][0x2d0], -R162.reuse ;  /* 0x0000b400abab7a23 */ /* 0x100fe400000108a2 */
[--C-:B------:R-:W-:Y:S02]  /*6d30*/  FFMA.FTZ R182, R169, c[0x0][0x2d0], -R162.reuse ;  /* 0x0000b400a9b67a23 */ /* 0x100fe400000108a2 */
[--C-:B------:R-:W-:Y:S02]  /*6d40*/  FFMA.FTZ R169, R178, c[0x0][0x2d0], -R145.reuse ;  /* 0x0000b400b2a97a23 */ /* 0x100fe40000010891 */
[--C-:B------:R-:W-:Y:S02]  /*6d50*/  FFMA.FTZ R176, R176, c[0x0][0x2d0], -R145.reuse ;  /* 0x0000b400b0b07a23 */ /* 0x100fe40000010891 */
[--C-:B------:R-:W-:Y:S01]  /*6d60*/  FFMA.FTZ R173, R174, c[0x0][0x2d0], -R145.reuse ;  /* 0x0000b400aead7a23 */ /* 0x100fe20000010891 */
[----:B------:R-:W-:Y:S01]  /*6d70*/  MUFU.EX2 R155, R155 ;  /* 0x0000009b009b7308 */ /* 0x000fe20000000800 */
[--C-:B------:R-:W-:Y:S02]  /*6d80*/  FFMA.FTZ R172, R172, c[0x0][0x2d0], -R145.reuse ;  /* 0x0000b400acac7a23 */ /* 0x100fe40000010891 */
[--C-:B------:R-:W-:Y:S01]  /*6d90*/  FFMA.FTZ R160, R160, c[0x0][0x2d0], -R162.reuse ;  /* 0x0000b400a0a07a23 */ /* 0x100fe200000108a2 */
[----:B---3--:R-:W-:Y:S01]  /*6da0*/  F2FP.PACK_AB R138, R148, R151 ;  /* 0x00000097948a723e */ /* 0x008fe200000000ff */
[--C-:B------:R-:W-:Y:S02]  /*6db0*/  FFMA.FTZ R159, R159, c[0x0][0x2d0], -R162.reuse ;  /* 0x0000b4009f9f7a23 */ /* 0x100fe400000108a2 */
[--C-:B------:R-:W-:Y:S02]  /*6dc0*/  FFMA.FTZ R157, R157, c[0x0][0x2d0], -R162.reuse ;  /* 0x0000b4009d9d7a23 */ /* 0x100fe400000108a2 */
[----:B------:R-:W-:Y:S01]  /*6dd0*/  FFMA.FTZ R162, R147, c[0x0][0x2d0], -R162 ;  /* 0x0000b40093a27a23 */ /* 0x000fe200000108a2 */
[----:B------:R-:W3:Y:S01]  /*6de0*/  MUFU.EX2 R154, R154 ;  /* 0x0000009a009a7308 */ /* 0x000ee20000000800 */
[--C-:B------:R-:W-:Y:S02]  /*6df0*/  FFMA.FTZ R158, R158, c[0x0][0x2d0], -R145.reuse ;  /* 0x0000b4009e9e7a23 */ /* 0x100fe40000010891 */
[--C-:B------:R-:W-:Y:S02]  /*6e00*/  FFMA.FTZ R177, R156, c[0x0][0x2d0], -R145.reuse ;  /* 0x0000b4009cb17a23 */ /* 0x100fe40000010891 */
[C---:B-1----:R-:W-:Y:S02]  /*6e10*/  FMUL.FTZ R4, R132.reuse, R128 ;  /* 0x0000008084047220 */ /* 0x042fe40000410000 */
        /* <DEDUP_REMOVED lines=10> */
[----:B------:R-:W-:Y:S01]  /*6ec0*/  FMUL.FTZ R33, R132, R121 ;  /* 0x0000007984217220 */ /* 0x000fe20000410000 */
[----:B---3--:R-:W-:Y:S01]  /*6ed0*/  F2FP.PACK_AB R137, R154, R155 ;  /* 0x0000009b9a89723e */ /* 0x008fe200000000ff */
[C---:B------:R-:W-:Y:S02]  /*6ee0*/  FMUL.FTZ R36, R132.reuse, R36 ;  /* 0x0000002484247220 */ /* 0x040fe40000410000 */
[----:B------:R-:W-:Y:S02]  /*6ef0*/  FMUL.FTZ R37, R132, R37 ;  /* 0x0000002584257220 */ /* 0x000fe40000410000 */
[--C-:B------:R-:W-:Y:S01]  /*6f00*/  FFMA.FTZ R156, R146, c[0x0][0x2d0], -R145.reuse ;  /* 0x0000b400929c7a23 */ /* 0x100fe20000010891 */
[----:B------:R-:W3:Y:S01]  /*6f10*/  MUFU.EX2 R3, R3 ;  /* 0x0000000300037308 */ /* 0x000ee20000000800 */
[----:B------:R-:W-:Y:S02]  /*6f20*/  FFMA.FTZ R145, R144, c[0x0][0x2d0], -R145 ;  /* 0x0000b40090917a23 */ /* 0x000fe40000010891 */
[C---:B------:R-:W-:Y:S02]  /*6f30*/  FMUL.FTZ R40, R132.reuse, R40 ;  /* 0x0000002884287220 */ /* 0x040fe40000410000 */
[C---:B------:R-:W-:Y:S02]  /*6f40*/  FMUL.FTZ R41, R132.reuse, R41 ;  /* 0x0000002984297220 */ /* 0x040fe40000410000 */
[C---:B------:R-:W-:Y:S02]  /*6f50*/  FMUL.FTZ R44, R132.reuse, R44 ;  /* 0x0000002c842c7220 */ /* 0x040fe40000410000 */
[C---:B------:R-:W-:Y:S01]  /*6f60*/  FMUL.FTZ R45, R132.reuse, R45 ;  /* 0x0000002d842d7220 */ /* 0x040fe20000410000 */
[----:B------:R5:W-:Y:S01]  /*6f70*/  MUFU.EX2 R179, R145 ;  /* 0x0000009100b37308 */ /* 0x000be20000000800 */
        /* <DEDUP_REMOVED lines=16> */
[----:B------:R-:W-:Y:S02]  /*7080*/  LDSM.16.MT88.4 R124, [R185+UR4+0x2900] ;  /* 0x00290004b97c783b */ /* 0x000fe40008004200 */
[C---:B------:R-:W-:Y:S02]  /*7090*/  FMUL.FTZ R18, R3.reuse, R106 ;  /* 0x0000006a03127220 */ /* 0x040fe40000410000 */
[C---:B------:R-:W-:Y:S01]  /*70a0*/  FMUL.FTZ R12, R132.reuse, R100 ;  /* 0x00000064840c7220 */ /* 0x040fe20000410000 */
[C---:B------:R-:W-:Y:S01]  /*70b0*/  HMMA.16816.F32 R8, R136.reuse, R14, R8 ;  /* 0x0000000e8808723c */ /* 0x040fe20000001808 */
[----:B------:R-:W-:Y:S02]  /*70c0*/  MUFU.EX2 R163, R163 ;  /* 0x000000a300a37308 */ /* 0x000fe40000000800 */
[----:B-----5:R-:W-:Y:S01]  /*70d0*/  LDSM.16.MT88.4 R144, [R133+0x3900] ;  /* 0x003900008590783b */ /* 0x020fe20000004200 */
[C---:B------:R-:W-:Y:S02]  /*70e0*/  FMUL.FTZ R13, R132.reuse, R101 ;  /* 0x00000065840d7220 */ /* 0x040fe40000410000 */
[C---:B------:R-:W-:Y:S02]  /*70f0*/  FMUL.FTZ R19, R3.reuse, R107 ;  /* 0x0000006b03137220 */ /* 0x040fe40000410000 */
[C---:B------:R-:W-:Y:S03]  /*7100*/  FMUL.FTZ R14, R3.reuse, R102 ;  /* 0x00000066030e7220 */ /* 0x040fe60000410000 */
[----:B------:R-:W-:Y:S01]  /*7110*/  LDSM.16.MT88.4 R104, [R185+UR4+0x2100] ;  /* 0x00210004b968783b */ /* 0x000fe20008004200 */
[C---:B------:R-:W-:Y:S01]  /*7120*/  FMUL.FTZ R15, R3.reuse, R103 ;  /* 0x00000067030f7220 */ /* 0x040fe20000410000 */
[----:B------:R-:W2:Y:S01]  /*7130*/  MUFU.EX2 R166, R166 ;  /* 0x000000a600a67308 */ /* 0x000ea20000000800 */
[C---:B------:R-:W-:Y:S02]  /*7140*/  FMUL.FTZ R26, R3.reuse, R114 ;  /* 0x00000072031a7220 */ /* 0x040fe40000410000 */
[C---:B------:R-:W-:Y:S02]  /*7150*/  FMUL.FTZ R27, R3.reuse, R115 ;  /* 0x00000073031b7220 */ /* 0x040fe40000410000 */
[C---:B------:R-:W-:Y:S01]  /*7160*/  FMUL.FTZ R34, R3.reuse, R122 ;  /* 0x0000007a03227220 */ /* 0x040fe20000410000 */
[C---:B----4-:R-:W-:Y:S01]  /*7170*/  HMMA.16816.F32 R12, R136.reuse, R20, R12 ;  /* 0x00000014880c723c */ /* 0x050fe2000000180c */
[----:B------:R-:W3:Y:S02]  /*7180*/  LDSM.16.MT88.4 R100, [R135+0x100] ;  /* 0x000100008764783b */ /* 0x000ee40000004200 */
[C---:B------:R-:W-:Y:S01]  /*7190*/  FMUL.FTZ R35, R3.reuse, R123 ;  /* 0x0000007b03237220 */ /* 0x040fe20000410000 */
[----:B------:R-:W-:Y:S01]  /*71a0*/  MUFU.EX2 R165, R165 ;  /* 0x000000a500a57308 */ /* 0x000fe20000000800 */
[C---:B------:R-:W-:Y:S02]  /*71b0*/  FMUL.FTZ R38, R3.reuse, R38 ;  /* 0x0000002603267220 */ /* 0x040fe40000410000 */
[C---:B------:R-:W-:Y:S01]  /*71c0*/  FMUL.FTZ R20, R132.reuse, R108 ;  /* 0x0000006c84147220 */ /* 0x040fe20000410000 */
[C---:B------:R-:W-:Y:S01]  /*71d0*/  HMMA.16816.F32 R16, R136.reuse, R22, R16 ;  /* 0x000000168810723c */ /* 0x040fe20000001810 */
[----:B------:R-:W-:Y:S03]  /*71e0*/  LDSM.16.MT88.4 R112, [R185+UR4+0x900] ;  /* 0x00090004b970783b */ /* 0x000fe60008004200 */
[C---:B------:R-:W-:Y:S02]  /*71f0*/  FMUL.FTZ R21, R132.reuse, R109 ;  /* 0x0000006d84157220 */ /* 0x040fe40000410000 */
[C---:B------:R-:W-:Y:S01]  /*7200*/  FMUL.FTZ R39, R3.reuse, R39 ;  /* 0x0000002703277220 */ /* 0x040fe20000410000 */
[----:B------:R-:W4:Y:S01]  /*7210*/  MUFU.EX2 R168, R168 ;  /* 0x000000a800a87308 */ /* 0x000f220000000800 */
[C---:B------:R-:W-:Y:S01]  /*7220*/  FMUL.FTZ R22, R3.reuse, R110 ;  /* 0x0000006e03167220 */ /* 0x040fe20000410000 */
[----:B------:R-:W-:Y:S03]  /*7230*/  LDSM.16.MT88.4 R120, [R184+UR4+0x900] ;  /* 0x00090004b878783b */ /* 0x000fe60008004200 */
[C---:B------:R-:W-:Y:S02]  /*7240*/  FMUL.FTZ R23, R3.reuse, R111 ;  /* 0x0000006f03177220 */ /* 0x040fe40000410000 */
[C---:B------:R-:W-:Y:S02]  /*7250*/  FMUL.FTZ R42, R3.reuse, R42 ;  /* 0x0000002a032a7220 */ /* 0x040fe40000410000 */
[C---:B------:R-:W-:Y:S01]  /*7260*/  FMUL.FTZ R43, R3.reuse, R43 ;  /* 0x0000002b032b7220 */ /* 0x040fe20000410000 */
[----:B------:R-:W5:Y:S01]  /*7270*/  LDSM.16.MT88.4 R108, [R133+0x2100] ;  /* 0x00210000856c783b */ /* 0x000f620000004200 */
[C---:B------:R-:W-:Y:S01]  /*7280*/  FMUL.FTZ R46, R3.reuse, R46 ;  /* 0x0000002e032e7220 */ /* 0x040fe20000410000 */
[C---:B------:R-:W-:Y:S01]  /*7290*/  HMMA.16816.F32 R20, R136.reuse, R28, R20 ;  /* 0x0000001c8814723c */ /* 0x040fe20000001814 */
[----:B------:R-:W-:Y:S02]  /*72a0*/  MUFU.EX2 R167, R167 ;  /* 0x000000a700a77308 */ /* 0x000fe40000000800 */
[C---:B------:R-:W-:Y:S02]  /*72b0*/  FMUL.FTZ R47, R3.reuse, R47 ;  /* 0x0000002f032f7220 */ /* 0x040fe40000410000 */
[C---:B------:R-:W-:Y:S02]  /*72c0*/  FMUL.FTZ R50, R3.reuse, R50 ;  /* 0x0000003203327220 */ /* 0x040fe40000410000 */
[C---:B------:R-:W-:Y:S01]  /*72d0*/  FMUL.FTZ R28, R132.reuse, R116 ;  /* 0x00000074841c7220 */ /* 0x040fe20000410000 */
[C---:B------:R-:W-:Y:S03]  /*72e0*/  HMMA.16816.F32 R24, R136.reuse, R30, R24 ;  /* 0x0000001e8818723c */ /* 0x040fe60000001818 */
[----:B------:R-:W1:Y:S01]  /*72f0*/  MUFU.EX2 R170, R170 ;  /* 0x000000aa00aa7308 */ /* 0x000e620000000800 */
        /* <DEDUP_REMOVED lines=10> */
[----:B------:R-:W3:Y:S01]  /*73a0*/  MUFU.EX2 R180, R180 ;  /* 0x000000b400b47308 */ /* 0x000ee20000000800 */
[C---:B------:R-:W-:Y:S02]  /*73b0*/  FMUL.FTZ R59, R3.reuse, R59 ;  /* 0x0000003b033b7220 */ /* 0x040fe40000410000 */
[C---:B------:R-:W-:Y:S01]  /*73c0*/  FMUL.FTZ R61, R132.reuse, R61 ;  /* 0x0000003d843d7220 */ /* 0x040fe20000410000 */
[C---:B------:R-:W-:Y:S01]  /*73d0*/  HMMA.16816.F32 R32, R136.reuse, R102, R32 ;  /* 0x000000668820723c */ /* 0x040fe20000001820 */
[----:B------:R-:W1:Y:S03]  /*73e0*/  LDSM.16.MT88.4 R100, [R184+UR4+0x2100] ;  /* 0x00210004b864783b */ /* 0x000e660008004200 */
[C---:B------:R-:W-:Y:S02]  /*73f0*/  FMUL.FTZ R62, R3.reuse, R62 ;  /* 0x0000003e033e7220 */ /* 0x040fe40000410000 */
[C---:B------:R-:W-:Y:S01]  /*7400*/  FMUL.FTZ R63, R3.reuse, R63 ;  /* 0x0000003f033f7220 */ /* 0x040fe20000410000 */
[----:B------:R-:W-:Y:S01]  /*7410*/  MUFU.EX2 R171, R171 ;  /* 0x000000ab00ab7308 */ /* 0x000fe20000000800 */
[C---:B------:R-:W-:Y:S04]  /*7420*/  HMMA.16816.F32 R36, R136.reuse, R104, R36 ;  /* 0x000000688824723c */ /* 0x040fe80000001824 */
[C---:B------:R-:W-:Y:S02]  /*7430*/  FMUL.FTZ R64, R132.reuse, R64 ;  /* 0x0000004084407220 */ /* 0x040fe40000410000 */
[C---:B------:R-:W-:Y:S02]  /*7440*/  FMUL.FTZ R65, R132.reuse, R65 ;  /* 0x0000004184417220 */ /* 0x040fe40000410000 */
[C---:B------:R-:W-:Y:S01]  /*7450*/  HMMA.16816.F32 R40, R136.reuse, R106, R40 ;  /* 0x0000006a8828723c */ /* 0x040fe20000001828 */
[----:B------:R-:W2:Y:S01]  /*7460*/  LDSM.16.MT88.4 R104, [R135+0x2100] ;  /* 0x002100008768783b */ /* 0x000ea20000004200 */
[----:B------:R-:W2:Y:S02]  /*7470*/  MUFU.EX2 R182, R182 ;  /* 0x000000b600b67308 */ /* 0x000ea40000000800 */
[C---:B------:R-:W-:Y:S02]  /*7480*/  FMUL.FTZ R66, R3.reuse, R66 ;  /* 0x0000004203427220 */ /* 0x040fe40000410000 */
[C---:B------:R-:W-:Y:S02]  /*7490*/  FMUL.FTZ R67, R3.reuse, R67 ;  /* 0x0000004303437220 */ /* 0x040fe40000410000 */
[C---:B-----5:R-:W-:Y:S04]  /*74a0*/  HMMA.16816.F32 R44, R136.reuse, R108, R44 ;  /* 0x0000006c882c723c */ /* 0x060fe8000000182c */
[C---:B------:R-:W-:Y:S01]  /*74b0*/  FMUL.FTZ R68, R132.reuse, R68 ;  /* 0x0000004484447220 */ /* 0x040fe20000410000 */
[----:B------:R-:W-:Y:S01]  /*74c0*/  MUFU.EX2 R169, R169 ;  /* 0x000000a900a97308 */ /* 0x000fe20000000800 */
[C---:B------:R-:W-:Y:S02]  /*74d0*/  FMUL.FTZ R69, R132.reuse, R69 ;  /* 0x0000004584457220 */ /* 0x040fe40000410000 */
[C---:B------:R-:W-:Y:S01]  /*74e0*/  HMMA.16816.F32 R48, R136.reuse, R110, R48 ;  /* 0x0000006e8830723c */ /* 0x040fe20000001830 */
[----:B------:R-:W5:Y:S03]  /*74f0*/  LDSM.16.MT88.4 R108, [R185+UR4+0x4100] ;  /* 0x00410004b96c783b */ /* 0x000f660008004200 */
[C---:B------:R-:W-:Y:S02]  /*7500*/  FMUL.FTZ R70, R3.reuse, R70 ;  /* 0x0000004603467220 */ /* 0x040fe40000410000 */
[C---:B------:R-:W-:Y:S01]  /*7510*/  FMUL.FTZ R71, R3.reuse, R71 ;  /* 0x0000004703477220 */ /* 0x040fe20000410000 */
[----:B------:R-:W3:Y:S01]  /*7520*/  MUFU.EX2 R176, R176 ;  /* 0x000000b000b07308 */ /* 0x000ee20000000800 */
[C---:B------:R-:W-:Y:S01]  /*7530*/  FMUL.FTZ R72, R132.reuse, R72 ;  /* 0x0000004884487220 */ /* 0x040fe20000410000 */
[C---:B-1----:R-:W-:Y:S03]  /*7540*/  HMMA.16816.F32 R52, R136.reuse, R100, R52 ;  /* 0x000000648834723c */ /* 0x042fe60000001834 */
[C---:B------:R-:W-:Y:S02]  /*7550*/  FMUL.FTZ R73, R132.reuse, R73 ;  /* 0x0000004984497220 */ /* 0x040fe40000410000 */
[C---:B------:R-:W-:Y:S02]  /*7560*/  FMUL.FTZ R74, R3.reuse, R74 ;  /* 0x0000004a034a7220 */ /* 0x040fe40000410000 */
[C---:B------:R-:W-:Y:S01]  /*7570*/  FMUL.FTZ R75, R3.reuse, R75 ;  /* 0x0000004b034b7220 */ /* 0x040fe20000410000 */
[C---:B------:R-:W-:Y:S01]  /*7580*/  HMMA.16816.F32 R56, R136.reuse, R102, R56 ;  /* 0x000000668838723c */ /* 0x040fe20000001838 */
[----:B------:R-:W1:Y:S01]  /*7590*/  LDSM.16.MT88.4 R100, [R133+0x4100] ;  /* 0x004100008564783b */ /* 0x000e620000004200 */
[----:B------:R-:W-:Y:S02]  /*75a0*/  MUFU.EX2 R173, R173 ;  /* 0x000000ad00ad7308 */ /* 0x000fe40000000800 */
[C---:B------:R-:W-:Y:S02]  /*75b0*/  FMUL.FTZ R76, R132.reuse, R76 ;  /* 0x0000004c844c7220 */ /* 0x040fe40000410000 */
[C---:B------:R-:W-:Y:S02]  /*75c0*/  FMUL.FTZ R77, R132.reuse, R77 ;  /* 0x0000004d844d7220 */ /* 0x040fe40000410000 */
[C---:B--2---:R-:W-:Y:S04]  /*75d0*/  HMMA.16816.F32 R60, R136.reuse, R104, R60 ;  /* 0x00000068883c723c */ /* 0x044fe8000000183c */
[C---:B------:R-:W-:Y:S01]  /*75e0*/  FMUL.FTZ R78, R3.reuse, R78 ;  /* 0x0000004e034e7220 */ /* 0x040fe20000410000 */
[----:B------:R-:W2:Y:S01]  /*75f0*/  MUFU.EX2 R172, R172 ;  /* 0x000000ac00ac7308 */ /* 0x000ea20000000800 */
[C---:B------:R-:W-:Y:S02]  /*7600*/  FMUL.FTZ R79, R3.reuse, R79 ;  /* 0x0000004f034f7220 */ /* 0x040fe40000410000 */
[C---:B------:R-:W-:Y:S01]  /*7610*/  HMMA.16816.F32 R64, R136.reuse, R106, R64 ;  /* 0x0000006a8840723c */ /* 0x040fe20000001840 */
[----:B------:R-:W2:Y:S03]  /*7620*/  LDSM.16.MT88.4 R104, [R184+UR4+0x4100] ;  /* 0x00410004b868783b */ /* 0x000ea60008004200 */
[C---:B------:R-:W-:Y:S02]  /*7630*/  FMUL.FTZ R80, R132.reuse, R80 ;  /* 0x0000005084507220 */ /* 0x040fe40000410000 */
[C---:B------:R-:W-:Y:S01]  /*7640*/  FMUL.FTZ R81, R132.reuse, R81 ;  /* 0x0000005184517220 */ /* 0x040fe20000410000 */
[----:B------:R-:W-:Y:S01]  /*7650*/  MUFU.EX2 R160, R160 ;  /* 0x000000a000a07308 */ /* 0x000fe20000000800 */
[C---:B-----5:R-:W-:Y:S04]  /*7660*/  HMMA.16816.F32 R68, R136.reuse, R108, R68 ;  /* 0x0000006c8844723c */ /* 0x060fe80000001844 */
[C---:B------:R-:W-:Y:S02]  /*7670*/  FMUL.FTZ R82, R3.reuse, R82 ;  /* 0x0000005203527220 */ /* 0x040fe40000410000 */
[C---:B------:R-:W-:Y:S02]  /*7680*/  FMUL.FTZ R83, R3.reuse, R83 ;  /* 0x0000005303537220 */ /* 0x040fe40000410000 */
[C---:B------:R-:W-:Y:S01]  /*7690*/  HMMA.16816.F32 R72, R136.reuse, R110, R72 ;  /* 0x0000006e8848723c */ /* 0x040fe20000001848 */
[----:B------:R-:W5:Y:S01]  /*76a0*/  LDSM.16.MT88.4 R108, [R135+0x4100] ;  /* 0x00410000876c783b */ /* 0x000f620000004200 */
[----:B------:R-:W3:Y:S02]  /*76b0*/  MUFU.EX2 R159, R159 ;  /* 0x0000009f009f7308 */ /* 0x000ee40000000800 */
[C---:B------:R-:W-:Y:S02]  /*76c0*/  FMUL.FTZ R84, R132.reuse, R84 ;  /* 0x0000005484547220 */ /* 0x040fe40000410000 */
[C---:B------:R-:W-:Y:S02]  /*76d0*/  FMUL.FTZ R85, R132.reuse, R85 ;  /* 0x0000005584557220 */ /* 0x040fe40000410000 */
[C---:B------:R-:W-:Y:S01]  /*76e0*/  FMUL.FTZ R86, R3.reuse, R86 ;  /* 0x0000005603567220 */ /* 0x040fe20000410000 */
[C---:B-1----:R-:W-:Y:S03]  /*76f0*/  HMMA.16816.F32 R76, R136.reuse, R100, R76 ;  /* 0x00000064884c723c */ /* 0x042fe6000000184c */
[C---:B------:R-:W-:Y:S01]  /*7700*/  FMUL.FTZ R87, R3.reuse, R87 ;  /* 0x0000005703577220 */ /* 0x040fe20000410000 */
[----:B------:R-:W-:Y:S01]  /*7710*/  MUFU.EX2 R157, R157 ;  /* 0x0000009d009d7308 */ /* 0x000fe20000000800 */
[C---:B------:R-:W-:Y:S02]  /*7720*/  FMUL.FTZ R88, R132.reuse, R88 ;  /* 0x0000005884587220 */ /* 0x040fe40000410000 */
[----:B------:R-:W-:Y:S01]  /*7730*/  FMUL.FTZ R89, R132, R89 ;  /* 0x0000005984597220 */ /* 0x000fe20000410000 */
[C---:B------:R-:W-:Y:S04]  /*7740*/  HMMA.16816.F32 R80, R136.reuse, R102, R80 ;  /* 0x000000668850723c */ /* 0x040fe80000001850 */
[C---:B------:R-:W-:Y:S01]  /*7750*/  FMUL.FTZ R90, R3.reuse, R90 ;  /* 0x0000005a035a7220 */ /* 0x040fe20000410000 */
[----:B------:R-:W-:Y:S01]  /*7760*/  F2FP.PACK_AB R100, R164, R161 ;  /* 0x000000a1a464723e */ /* 0x000fe200000000ff */
[C---:B------:R-:W-:Y:S01]  /*7770*/  FMUL.FTZ R91, R3.reuse, R91 ;  /* 0x0000005b035b7220 */ /* 0x040fe20000410000 */
[----:B------:R-:W-:Y:S01]  /*7780*/  F2FP.PACK_AB R102, R166, R163 ;  /* 0x000000a3a666723e */ /* 0x000fe200000000ff */
[C---:B--2---:R-:W-:Y:S01]  /*7790*/  HMMA.16816.F32 R84, R136.reuse, R104, R84 ;  /* 0x000000688854723c */ /* 0x044fe20000001854 */
[----:B------:R-:W-:Y:S03]  /*77a0*/  MUFU.EX2 R162, R162 ;  /* 0x000000a200a27308 */ /* 0x000fe60000000800 */
[----:B------:R-:W-:Y:S01]  /*77b0*/  FMUL.FTZ R92, R132, R92 ;  /* 0x0000005c845c7220 */ /* 0x000fe20000410000 */
[----:B----4-:R-:W-:Y:S01]  /*77c0*/  F2FP.PACK_AB R101, R168, R165 ;  /* 0x000000a5a865723e */ /* 0x010fe200000000ff */
[----:B------:R-:W-:Y:S01]  /*77d0*/  FMUL.FTZ R93, R132, R93 ;  /* 0x0000005d845d7220 */ /* 0x000fe20000410000 */
[----:B------:R-:W-:Y:S01]  /*77e0*/  F2FP.PACK_AB R103, R170, R167 ;  /* 0x000000a7aa67723e */ /* 0x000fe200000000ff */
[C---:B------:R-:W-:Y:S01]  /*77f0*/  HMMA.16816.F32 R88, R136.reuse, R106, R88 ;  /* 0x0000006a8858723c */ /* 0x040fe20000001858 */
[----:B------:R-:W1:Y:S02]  /*7800*/  LDSM.16.MT88.4 R104, [R135+0x900] ;  /* 0x000900008768783b */ /* 0x000e640000004200 */
[----:B------:R-:W-:Y:S01]  /*7810*/  MUFU.EX2 R158, R158 ;  /* 0x0000009e009e7308 */ /* 0x000fe20000000800 */
[C---:B------:R-:W-:Y:S02]  /*7820*/  FMUL.FTZ R94, R3.reuse, R94 ;  /* 0x0000005e035e7220 */ /* 0x040fe40000410000 */
[C---:B------:R-:W-:Y:S02]  /*7830*/  FMUL.FTZ R95, R3.reuse, R95 ;  /* 0x0000005f035f7220 */ /* 0x040fe40000410000 */
[C---:B------:R-:W-:Y:S04]  /*7840*/  FMUL.FTZ R96, R132.reuse, R96 ;  /* 0x0000006084607220 */ /* 0x040fe80000410000 */
[C---:B------:R-:W-:Y:S01]  /*7850*/  FMUL.FTZ R97, R132.reuse, R97 ;  /* 0x0000006184617220 */ /* 0x040fe20000410000 */
[C---:B-----5:R-:W-:Y:S01]  /*7860*/  HMMA.16816.F32 R92, R136.reuse, R108, R92 ;  /* 0x0000006c885c723c */ /* 0x060fe2000000185c */
[----:B------:R-:W2:Y:S02]  /*7870*/  MUFU.EX2 R177, R177 ;  /* 0x000000b100b17308 */ /* 0x000ea40000000800 */
[C---:B------:R-:W-:Y:S02]  /*7880*/  FMUL.FTZ R98, R3.reuse, R98 ;  /* 0x0000006203627220 */ /* 0x040fe40000410000 */
[C---:B------:R-:W-:Y:S02]  /*7890*/  FMUL.FTZ R99, R3.reuse, R99 ;  /* 0x0000006303637220 */ /* 0x040fe40000410000 */
[----:B------:R-:W-:Y:S02]  /*78a0*/  FFMA.FTZ R155, R3, R218, R155 ;  /* 0x000000da039b7223 */ /* 0x000fe4000001009b */
[----:B------:R-:W-:Y:S02]  /*78b0*/  FFMA.FTZ R153, R132, R217, R153 ;  /* 0x000000d984997223 */ /* 0x000fe40000010099 */
[----:B------:R-:W4:Y:S01]  /*78c0*/  MUFU.EX2 R156, R156 ;  /* 0x0000009c009c7308 */ /* 0x000f220000000800 */
[----:B------:R-:W-:Y:S01]  /*78d0*/  HMMA.16816.F32 R96, R136, R110, R96 ;  /* 0x0000006e8860723c */ /* 0x000fe20000001860 */
[----:B------:R-:W5:Y:S02]  /*78e0*/  LDSM.16.MT88.4 R108, [R135+0x2900] ;  /* 0x00290000876c783b */ /* 0x000f640000004200 */
[----:B------:R-:W-:Y:S01]  /*78f0*/  MOV R132, R2 ;  /* 0x0000000200847202 */ /* 0x000fe20000000f00 */
[----:B------:R-:W-:Y:S02]  /*7900*/  FADD.FTZ R150, R150, R153 ;  /* 0x0000009996967221 */ /* 0x000fe40000010000 */
[----:B------:R-:W-:Y:S02]  /*7910*/  FADD.FTZ R154, R154, R155 ;  /* 0x0000009b9a9a7221 */ /* 0x000fe40000010000 */
[C---:B------:R-:W-:Y:S01]  /*7920*/  HMMA.16816.F32 R4, R100.reuse, R112, R4 ;  /* 0x000000706404723c */ /* 0x040fe20000001804 */
[----:B------:R-:W-:Y:S04]  /*7930*/  LDSM.16.MT88.4 R136, [R184+UR4+0x3100] ;  /* 0x00310004b888783b */ /* 0x000fe80008004200 */
        /* <DEDUP_REMOVED lines=10> */
[----:B------:R-:W-:Y:S03]  /*79e0*/  LDSM.16.MT88.4 R116, [R184+UR4+0x4900] ;  /* 0x00490004b874783b */ /* 0x000fe60008004200 */
        /* <DEDUP_REMOVED lines=9> */
[C---:B-1----:R-:W-:Y:S08]  /*7a80*/  HMMA.16816.F32 R28, R100.reuse, R104, R28 ;  /* 0x00000068641c723c */ /* 0x042ff0000000181c */
[C---:B------:R-:W-:Y:S01]  /*7a90*/  HMMA.16816.F32 R32, R100.reuse, R106, R32 ;  /* 0x0000006a6420723c */ /* 0x040fe20000001820 */
[----:B------:R-:W1:Y:S07]  /*7aa0*/  LDSM.16.MT88.4 R104, [R185+UR4+0x4900] ;  /* 0x00490004b968783b */ /* 0x000e6e0008004200 */
        /* <DEDUP_REMOVED lines=9> */
[C---:B-----5:R-:W-:Y:S08]  /*7b40*/  HMMA.16816.F32 R60, R100.reuse, R108, R60 ;  /* 0x0000006c643c723c */ /* 0x060ff0000000183c */
[C---:B------:R-:W-:Y:S01]  /*7b50*/  HMMA.16816.F32 R64, R100.reuse, R110, R64 ;  /* 0x0000006e6440723c */ /* 0x040fe20000001840 */
[----:B------:R-:W5:Y:S07]  /*7b60*/  LDSM.16.MT88.4 R108, [R135+0x4900] ;  /* 0x00490000876c783b */ /* 0x000f6e0000004200 */
[C---:B-1----:R-:W-:Y:S08]  /*7b70*/  HMMA.16816.F32 R68, R100.reuse, R104, R68 ;  /* 0x000000686444723c */ /* 0x042ff00000001844 */
[C---:B------:R-:W-:Y:S01]  /*7b80*/  HMMA.16816.F32 R72, R100.reuse, R106, R72 ;  /* 0x0000006a6448723c */ /* 0x040fe20000001848 */
[----:B------:R-:W1:Y:S07]  /*7b90*/  LDSM.16.MT88.4 R104, [R185+UR4+0x1100] ;  /* 0x00110004b968783b */ /* 0x000e6e0008004200 */
[C---:B------:R-:W-:Y:S08]  /*7ba0*/  HMMA.16816.F32 R76, R100.reuse, R112, R76 ;  /* 0x00000070644c723c */ /* 0x040ff0000000184c */
[C---:B------:R-:W-:Y:S01]  /*7bb0*/  HMMA.16816.F32 R80, R100.reuse, R114, R80 ;  /* 0x000000726450723c */ /* 0x040fe20000001850 */
[----:B------:R-:W1:Y:S07]  /*7bc0*/  LDSM.16.MT88.4 R112, [R133+0x1100] ;  /* 0x001100008570783b */ /* 0x000e6e0000004200 */
[C---:B------:R-:W-:Y:S08]  /*7bd0*/  HMMA.16816.F32 R84, R100.reuse, R116, R84 ;  /* 0x000000746454723c */ /* 0x040ff00000001854 */
[C---:B------:R-:W-:Y:S01]  /*7be0*/  HMMA.16816.F32 R88, R100.reuse, R118, R88 ;  /* 0x000000766458723c */ /* 0x040fe20000001858 */
[----:B------:R-:W2:Y:S07]  /*7bf0*/  LDSM.16.MT88.4 R116, [R135+0x1100] ;  /* 0x001100008774783b */ /* 0x000eae0000004200 */
[C---:B-----5:R-:W-:Y:S08]  /*7c00*/  HMMA.16816.F32 R92, R100.reuse, R108, R92 ;  /* 0x0000006c645c723c */ /* 0x060ff0000000185c */
[----:B------:R-:W-:Y:S01]  /*7c10*/  HMMA.16816.F32 R96, R100, R110, R96 ;  /* 0x0000006e6460723c */ /* 0x000fe20000001860 */
[----:B------:R-:W5:Y:S06]  /*7c20*/  LDSM.16.MT88.4 R108, [R135+0x3100] ;  /* 0x00310000876c783b */ /* 0x000f6c0000004200 */
[----:B---3--:R-:W-:Y:S01]  /*7c30*/  F2FP.PACK_AB R100, R180, R175 ;  /* 0x000000afb464723e */ /* 0x008fe200000000ff */
        /* <DEDUP_REMOVED lines=8> */
[C---:B-1----:R-:W-:Y:S03]  /*7cc0*/  HMMA.16816.F32 R4, R100.reuse, R104, R4 ;  /* 0x000000686404723c */ /* 0x042fe60000001804 */
[----:B------:R-:W-:Y:S02]  /*7cd0*/  FADD.FTZ R173, R173, R176 ;  /* 0x000000b0adad7221 */ /* 0x000fe40000010000 */
[----:B------:R-:W-:Y:S02]  /*7ce0*/  FADD.FTZ R171, R182, R171 ;  /* 0x000000abb6ab7221 */ /* 0x000fe40000010000 */
[----:B------:R-:W-:Y:S01]  /*7cf0*/  FADD.FTZ R173, R172, R173 ;  /* 0x000000adacad7221 */ /* 0x000fe20000010000 */
[C---:B------:R-:W-:Y:S01]  /*7d00*/  HMMA.16816.F32 R8, R100.reuse, R106, R8 ;  /* 0x0000006a6408723c */ /* 0x040fe20000001808 */
[----:B------:R-:W1:Y:S07]  /*7d10*/  LDSM.16.MT88.4 R104, [R185+UR4+0x5100] ;  /* 0x00510004b968783b */ /* 0x000e6e0008004200 */
[C---:B------:R-:W-:Y:S08]  /*7d20*/  HMMA.16816.F32 R12, R100.reuse, R112, R12 ;  /* 0x00000070640c723c */ /* 0x040ff0000000180c */
[C---:B------:R-:W-:Y:S01]  /*7d30*/  HMMA.16816.F32 R16, R100.reuse, R114, R16 ;  /* 0x000000726410723c */ /* 0x040fe20000001810 */
[----:B------:R-:W3:Y:S07]  /*7d40*/  LDSM.16.MT88.4 R112, [R133+0x5100] ;  /* 0x005100008570783b */ /* 0x000eee0000004200 */
[C---:B------:R-:W-:Y:S08]  /*7d50*/  HMMA.16816.F32 R20, R100.reuse, R120, R20 ;  /* 0x000000786414723c */ /* 0x040ff00000001814 */
[C---:B------:R-:W-:Y:S01]  /*7d60*/  HMMA.16816.F32 R24, R100.reuse, R122, R24 ;  /* 0x0000007a6418723c */ /* 0x040fe20000001818 */
[----:B------:R-:W-:Y:S07]  /*7d70*/  LDSM.16.MT88.4 R120, [R135+0x1900] ;  /* 0x001900008778783b */ /* 0x000fee0000004200 */
[C---:B--2---:R-:W-:Y:S08]  /*7d80*/  HMMA.16816.F32 R28, R100.reuse, R116, R28 ;  /* 0x00000074641c723c */ /* 0x044ff0000000181c */
[C---:B------:R-:W-:Y:S01]  /*7d90*/  HMMA.16816.F32 R32, R100.reuse, R118, R32 ;  /* 0x000000766420723c */ /* 0x040fe20000001820 */
[----:B------:R-:W2:Y:S07]  /*7da0*/  LDSM.16.MT88.4 R116, [R184+UR4+0x5100] ;  /* 0x00510004b874783b */ /* 0x000eae0008004200 */
[C---:B------:R-:W-:Y:S08]  /*7db0*/  HMMA.16816.F32 R36, R100.reuse, R124, R36 ;  /* 0x0000007c6424723c */ /* 0x040ff00000001824 */
[C---:B------:R-:W-:Y:S01]  /*7dc0*/  HMMA.16816.F32 R40, R100.reuse, R126, R40 ;  /* 0x0000007e6428723c */ /* 0x040fe20000001828 */
[----:B------:R-:W-:Y:S07]  /*7dd0*/  LDSM.16.MT88.4 R124, [R185+UR4+0x1900] ;  /* 0x00190004b97c783b */ /* 0x000fee0008004200 */
        /* <DEDUP_REMOVED lines=8> */
[C---:B-----5:R-:W-:Y:S04]  /*7e60*/  HMMA.16816.F32 R60, R100.reuse, R108, R60 ;  /* 0x0000006c643c723c */ /* 0x060fe8000000183c */
[----:B----4-:R-:W-:Y:S01]  /*7e70*/  F2FP.PACK_AB R139, R179, R156 ;  /* 0x0000009cb38b723e */ /* 0x010fe200000000ff */
[----:B------:R-:W-:Y:S02]  /*7e80*/  FADD.FTZ R158, R158, R173 ;  /* 0x000000ad9e9e7221 */ /* 0x000fe40000010000 */
[----:B------:R-:W-:Y:S01]  /*7e90*/  FADD.FTZ R160, R159, R160 ;  /* 0x000000a09fa07221 */ /* 0x000fe20000010000 */
[C---:B------:R-:W-:Y:S01]  /*7ea0*/  HMMA.16816.F32 R64, R100.reuse, R110, R64 ;  /* 0x0000006e6440723c */ /* 0x040fe20000001840 */
[----:B------:R-:W4:Y:S03]  /*7eb0*/  LDSM.16.MT88.4 R108, [R135+0x5100] ;  /* 0x00510000876c783b */ /* 0x000f260000004200 */
[----:B------:R-:W-:Y:S02]  /*7ec0*/  FADD.FTZ R177, R177, R158 ;  /* 0x0000009eb1b17221 */ /* 0x000fe40000010000 */
[----:B------:R-:W-:Y:S02]  /*7ed0*/  FADD.FTZ R157, R157, R160 ;  /* 0x000000a09d9d7221 */ /* 0x000fe40000010000 */
[C---:B-1----:R-:W-:Y:S04]  /*7ee0*/  HMMA.16816.F32 R68, R100.reuse, R104, R68 ;  /* 0x000000686444723c */ /* 0x042fe80000001844 */
[----:B------:R-:W-:Y:S02]  /*7ef0*/  FADD.FTZ R156, R156, R177 ;  /* 0x000000b19c9c7221 */ /* 0x000fe40000010000 */
[----:B------:R-:W-:Y:S02]  /*7f00*/  FADD.FTZ R217, R162, R157 ;  /* 0x0000009da2d97221 */ /* 0x000fe40000010000 */
[C---:B------:R-:W-:Y:S01]  /*7f10*/  HMMA.16816.F32 R72, R100.reuse, R106, R72 ;  /* 0x0000006a6448723c */ /* 0x040fe20000001848 */
[----:B------:R-:W1:Y:S03]  /*7f20*/  LDSM.16.MT88.4 R104, [R133+0x1900] ;  /* 0x001900008568783b */ /* 0x000e660000004200 */
[----:B------:R-:W-:Y:S04]  /*7f30*/  FADD.FTZ R218, R179, R156 ;  /* 0x0000009cb3da7221 */ /* 0x000fe80000010000 */
[C---:B---3--:R-:W-:Y:S08]  /*7f40*/  HMMA.16816.F32 R76, R100.reuse, R112, R76 ;  /* 0x00000070644c723c */ /* 0x048ff0000000184c */
[C---:B------:R-:W-:Y:S01]  /*7f50*/  HMMA.16816.F32 R80, R100.reuse, R114, R80 ;  /* 0x000000726450723c */ /* 0x040fe20000001850 */
[----:B------:R-:W3:Y:S07]  /*7f60*/  LDSM.16.MT88.4 R112, [R184+UR4+0x1900] ;  /* 0x00190004b870783b */ /* 0x000eee0008004200 */
[C---:B--2---:R-:W-:Y:S08]  /*7f70*/  HMMA.16816.F32 R84, R100.reuse, R116, R84 ;  /* 0x000000746454723c */ /* 0x044ff00000001854 */
[C---:B------:R-:W-:Y:S08]  /*7f80*/  HMMA.16816.F32 R88, R100.reuse, R118, R88 ;  /* 0x000000766458723c */ /* 0x040ff00000001858 */
[C---:B----4-:R-:W-:Y:S08]  /*7f90*/  HMMA.16816.F32 R92, R100.reuse, R108, R92 ;  /* 0x0000006c645c723c */ /* 0x050ff0000000185c */
[----:B------:R-:W-:Y:S08]  /*7fa0*/  HMMA.16816.F32 R96, R100, R110, R96 ;  /* 0x0000006e6460723c */ /* 0x000ff00000001860 */
[C---:B------:R-:W-:Y:S01]  /*7fb0*/  HMMA.16816.F32 R128, R136.reuse, R124, R4 ;  /* 0x0000007c8880723c */ /* 0x040fe20000001804 */
[----:B------:R-:W2:Y:S07]  /*7fc0*/  LDSM.16.MT88.4 R4, [R184+UR4+0x3900] ;  /* 0x00390004b804783b */ /* 0x000eae0008004200 */
[C---:B------:R-:W-:Y:S01]  /*7fd0*/  HMMA.16816.F32 R124, R136.reuse, R126, R8 ;  /* 0x0000007e887c723c */ /* 0x040fe20000001808 */
[----:B------:R-:W4:Y:S07]  /*7fe0*/  LDSM.16.MT88.4 R8, [R135+0x3900] ;  /* 0x003900008708783b */ /* 0x000f2e0000004200 */
[C---:B-1----:R-:W-:Y:S07]  /*7ff0*/  HMMA.16816.F32 R100, R136.reuse, R104, R12 ;  /* 0x000000688864723c */ /* 0x042fee000000180c */
[----:B------:R-:W-:Y:S01]  /*8000*/  IADD3 R13, R219, -0x2, RZ ;  /* 0xfffffffedb0d7810 */ /* 0x000fe20007ffe0ff */
[C---:B------:R-:W-:Y:S03]  /*8010*/  HMMA.16816.F32 R104, R136.reuse, R106, R16 ;  /* 0x0000006a8868723c */ /* 0x040fe60000001810 */
[C---:B------:R-:W-:Y:S05]  /*8020*/  ISETP.GE.AND P0, PT, R13.reuse, R194, PT ;  /* 0x000000c20d00720c */ /* 0x040fea0003f06270 */
[C---:B---3--:R-:W-:Y:S08]  /*8030*/  HMMA.16816.F32 R108, R136.reuse, R112, R20 ;  /* 0x00000070886c723c */ /* 0x048ff00000001814 */
[C---:B------:R-:W-:Y:S04]  /*8040*/  HMMA.16816.F32 R112, R136.reuse, R114, R24 ;  /* 0x000000728870723c */ /* 0x040fe80000001818 */
[----:B------:R-:W-:Y:S01]  /*8050*/  @P0 SHF.R.S32.HI R16, RZ, 0x1f, R13 ;  /* 0x0000001fff100819 */ /* 0x000fe2000001140d */
[C---:B------:R-:W-:Y:S03]  /*8060*/  @P0 IMAD.WIDE.U32 R18, R13.reuse, c[0x0][0x1e0], RZ ;  /* 0x000078000d120a25 */ /* 0x040fe600078e00ff */
[C---:B------:R-:W-:Y:S04]  /*8070*/  HMMA.16816.F32 R116, R136.reuse, R120, R28 ;  /* 0x000000788874723c */ /* 0x040fe8000000181c */
[----:B------:R-:W-:Y:S01]  /*8080*/  @P0 SHF.L.U32 R24, R18, 0x6, RZ ;  /* 0x0000000612180819 */ /* 0x000fe200000006ff */
[----:B------:R-:W-:Y:S03]  /*8090*/  @P0 IMAD R16, R16, c[0x0][0x1e0], RZ ;  /* 0x0000780010100a24 */ /* 0x000fe600078e02ff */
[C---:B------:R-:W-:Y:S04]  /*80a0*/  HMMA.16816.F32 R120, R136.reuse, R122, R32 ;  /* 0x0000007a8878723c */ /* 0x040fe80000001820 */
[----:B------:R-:W-:Y:S02]  /*80b0*/  @P0 IMAD R16, R13, c[0x0][0x1e4], R16 ;  /* 0x000079000d100a24 */ /* 0x000fe400078e0210 */
[----:B------:R-:W1:Y:S02]  /*80c0*/  LDSM.16.MT88.4 R12, [R185+UR4+0x5900] ;  /* 0x00590004b90c783b */ /* 0x000e640008004200 */
[C---:B------:R-:W-:Y:S04]  /*80d0*/  HMMA.16816.F32 R36, R136.reuse, R140, R36 ;  /* 0x0000008c8824723c */ /* 0x040fe80000001824 */
[----:B------:R-:W-:Y:S02]  /*80e0*/  @P0 IADD3 R25, R19, R16, RZ ;  /* 0x0000001013190210 */ /* 0x000fe40007ffe0ff */
[----:B------:R-:W-:Y:S02]  /*80f0*/  @P0 IADD3 R16, P1, R24, R208, RZ ;  /* 0x000000d018100210 */ /* 0x000fe40007f3e0ff */
[C---:B------:R-:W-:Y:S04]  /*8100*/  HMMA.16816.F32 R40, R136.reuse, R142, R40 ;  /* 0x0000008e8828723c */ /* 0x040fe80000001828 */
[----:B------:R-:W-:Y:S04]  /*8110*/  @P0 SHF.L.U64.HI R25, R18, 0x6, R25 ;  /* 0x0000000612190819 */ /* 0x000fe80000010219 */
[C---:B------:R-:W-:Y:S08]  /*8120*/  HMMA.16816.F32 R44, R136.reuse, R144, R44 ;  /* 0x00000090882c723c */ /* 0x040ff0000000182c */
[C---:B------:R-:W-:Y:S08]  /*8130*/  HMMA.16816.F32 R48, R136.reuse, R146, R48 ;  /* 0x000000928830723c */ /* 0x040ff00000001830 */
[C---:B--2---:R-:W-:Y:S07]  /*8140*/  HMMA.16816.F32 R52, R136.reuse, R4, R52 ;  /* 0x000000048834723c */ /* 0x044fee0000001834 */
[C---:B------:R-:W-:Y:S01]  /*8150*/  @P0 IADD3.X R5, R25.reuse, R213, RZ, P1, !PT ;  /* 0x000000d519050210 */ /* 0x040fe20000ffe4ff */
[C---:B------:R-:W-:Y:S04]  /*8160*/  HMMA.16816.F32 R56, R136.reuse, R6, R56 ;  /* 0x000000068838723c */ /* 0x040fe80000001838 */
[C---:B------:R-:W-:Y:S04]  /*8170*/  @P0 LEA R20, P1, R16.reuse, c[0x0][0x1c8], 0x1 ;  /* 0x0000720010140a11 */ /* 0x040fe800078208ff */
[C---:B----4-:R-:W-:Y:S04]  /*8180*/  HMMA.16816.F32 R60, R136.reuse, R8, R60 ;  /* 0x00000008883c723c */ /* 0x050fe8000000183c */
[----:B------:R-:W-:Y:S02]  /*8190*/  @P0 LEA.HI.X R21, R16, c[0x0][0x1cc], R5, 0x1, P1 ;  /* 0x0000730010150a11 */ /* 0x000fe400008f0c05 */
[----:B------:R-:W2:Y:S01]  /*81a0*/  LDSM.16.MT88.4 R16, [R133+0x5900] ;  /* 0x005900008510783b */ /* 0x000ea20000004200 */
[----:B------:R-:W-:Y:S01]  /*81b0*/  @P0 IADD3 R4, P1, R24, R225, RZ ;  /* 0x000000e118040210 */ /* 0x000fe20007f3e0ff */
[C---:B------:R-:W-:Y:S04]  /*81c0*/  HMMA.16816.F32 R64, R136.reuse, R10, R64 ;  /* 0x0000000a8840723c */ /* 0x040fe80000001840 */
[C---:B------:R-:W-:Y:S02]  /*81d0*/  @P0 IADD3.X R5, R25.reuse, R224, RZ, P1, !PT ;  /* 0x000000e019050210 */ /* 0x040fe40000ffe4ff */
[C---:B------:R-:W-:Y:S02]  /*81e0*/  @P0 LEA R22, P1, R4.reuse, c[0x0][0x1c8], 0x1 ;  /* 0x0000720004160a11 */ /* 0x040fe400078208ff */
[C---:B-1----:R-:W-:Y:S04]  /*81f0*/  HMMA.16816.F32 R68, R136.reuse, R12, R68 ;  /* 0x0000000c8844723c */ /* 0x042fe80000001844 */
[----:B------:R-:W-:Y:S02]  /*8200*/  @P0 LEA.HI.X R23, R4, c[0x0][0x1cc], R5, 0x1, P1 ;  /* 0x0000730004170a11 */ /* 0x000fe400008f0c05 */
[----:B------:R-:W-:Y:S02]  /*8210*/  @P0 IADD3 R5, P1, R24, R223, RZ ;  /* 0x000000df18050210 */ /* 0x000fe40007f3e0ff */
[C---:B------:R-:W-:Y:S04]  /*8220*/  HMMA.16816.F32 R72, R136.reuse, R14, R72 ;  /* 0x0000000e8848723c */ /* 0x040fe80000001848 */
[----:B------:R-:W-:Y:S02]  /*8230*/  @P0 IADD3.X R4, R25, R222, RZ, P1, !PT ;  /* 0x000000de19040210 */ /* 0x000fe40000ffe4ff */
[C---:B------:R-:W-:Y:S06]  /*8240*/  @P0 LEA R26, P1, R5.reuse, c[0x0][0x1c8], 0x1 ;  /* 0x00007200051a0a11 */ /* 0x040fec00078208ff */
[----:B------:R-:W-:Y:S02]  /*8250*/  @P0 LEA.HI.X R27, R5, c[0x0][0x1cc], R4, 0x1, P1 ;  /* 0x00007300051b0a11 */ /* 0x000fe400008f0c04 */
[----:B------:R-:W1:Y:S01]  /*8260*/  LDSM.16.MT88.4 R4, [R184+UR4+0x5900] ;  /* 0x00590004b804783b */ /* 0x000e620008004200 */
[----:B------:R-:W-:Y:S04]  /*8270*/  @P0 IADD3 R24, P1, R201, R24, RZ ;  /* 0x00000018c9180210 */ /* 0x000fe80007f3e0ff */
[----:B------:R-:W-:Y:S02]  /*8280*/  @P0 IADD3.X R25, R200, R25, RZ, P1, !PT ;  /* 0x00000019c8190210 */ /* 0x000fe40000ffe4ff */
[----:B------:R-:W-:Y:S01]  /*8290*/  @P0 IADD3 R8, P1, R24, R208, RZ ;  /* 0x000000d018080210 */ /* 0x000fe20007f3e0ff */
[C---:B--2---:R-:W-:Y:S03]  /*82a0*/  HMMA.16816.F32 R76, R136.reuse, R16, R76 ;  /* 0x00000010884c723c */ /* 0x044fe6000000184c */
[C---:B------:R-:W-:Y:S02]  /*82b0*/  @P0 IADD3.X R9, R25.reuse, R213, RZ, P1, !PT ;  /* 0x000000d519090210 */ /* 0x040fe40000ffe4ff */
[C---:B------:R-:W-:Y:S03]  /*82c0*/  @P0 LEA R12, P1, R8.reuse, c[0x0][0x1c8], 0x1 ;  /* 0x00007200080c0a11 */ /* 0x040fe600078208ff */
[C---:B------:R-:W-:Y:S04]  /*82d0*/  HMMA.16816.F32 R80, R136.reuse, R18, R80 ;  /* 0x000000128850723c */ /* 0x040fe80000001850 */
[----:B------:R-:W-:Y:S02]  /*82e0*/  @P0 LEA.HI.X R13, R8, c[0x0][0x1cc], R9, 0x1, P1 ;  /* 0x00007300080d0a11 */ /* 0x000fe400008f0c09 */
[----:B------:R-:W2:Y:S01]  /*82f0*/  LDSM.16.MT88.4 R8, [R135+0x5900] ;  /* 0x005900008708783b */ /* 0x000ea20000004200 */
[----:B------:R-:W-:Y:S01]  /*8300*/  @P0 IADD3 R3, P1, R24, R225, RZ ;  /* 0x000000e118030210 */ /* 0x000fe20007f3e0ff */
[----:B------:R-:W-:Y:S04]  /*8310*/  @P0 IMAD R18, R216, 0x3000, R202 ;  /* 0x00003000d8120824 */ /* 0x000fe800078e02ca */
[----:B------:R-:W-:Y:S02]  /*8320*/  @P0 IADD3.X R16, R25, R224, RZ, P1, !PT ;  /* 0x000000e019100210 */ /* 0x000fe40000ffe4ff */
[C---:B------:R-:W-:Y:S04]  /*8330*/  @P0 LEA R14, P1, R3.reuse, c[0x0][0x1c8], 0x1 ;  /* 0x00007200030e0a11 */ /* 0x040fe800078208ff */
[----:B------:R-:W-:Y:S02]  /*8340*/  @P0 LEA.HI.X R15, R3, c[0x0][0x1cc], R16, 0x1, P1 ;  /* 0x00007300030f0a11 */ /* 0x000fe400008f0c10 */
[----:B------:R-:W-:Y:S02]  /*8350*/  @P0 SHF.L.U32 R3, R18, 0x1, RZ ;  /* 0x0000000112030819 */ /* 0x000fe400000006ff */
[----:B------:R-:W-:Y:S01]  /*8360*/  @P0 IADD3 R24, P1, R24, R223, RZ ;  /* 0x000000df18180210 */ /* 0x000fe20007f3e0ff */
[C---:B-1----:R-:W-:Y:S02]  /*8370*/  HMMA.16816.F32 R84, R136.reuse, R4, R84 ;  /* 0x000000048854723c */ /* 0x042fe40000001854 */
[----:B------:R-:W-:Y:S01]  /*8380*/  @!PT LDS RZ, [RZ] ;  /* 0x00000000fffff984 */ /* 0x000fe20000000800 */
[----:B------:R-:W-:Y:S01]  /*8390*/  @!PT LDS RZ, [RZ] ;  /* 0x00000000fffff984 */ /* 0x000fe20000000800 */
[----:B------:R-:W-:Y:S01]  /*83a0*/  @!PT LDS RZ, [RZ] ;  /* 0x00000000fffff984 */ /* 0x000fe20000000800 */
[----:B------:R1:W-:Y:S01]  /*83b0*/  @P0 LDGSTS.E.BYPASS.LTC128B.128 [R3+0xc100], [R20.64], !P5 ;  /* 0x0c10000014030fae */ /* 0x0003e2000e901d48 */
[----:B------:R-:W-:Y:S02]  /*83c0*/  @P0 IADD3.X R25, R25, R222, RZ, P1, !PT ;  /* 0x000000de19190210 */ /* 0x000fe40000ffe4ff */
[C---:B------:R-:W-:Y:S03]  /*83d0*/  @P0 LEA R16, P1, R24.reuse, c[0x0][0x1c8], 0x1 ;  /* 0x0000720018100a11 */ /* 0x040fe600078208ff */
[C---:B------:R-:W-:Y:S02]  /*83e0*/  HMMA.16816.F32 R88, R136.reuse, R6, R88 ;  /* 0x000000068858723c */ /* 0x040fe40000001858 */
[----:B------:R1:W-:Y:S02]  /*83f0*/  @P0 LDGSTS.E.BYPASS.LTC128B.128 [R3+0xe100], [R22.64], !P4 ;  /* 0x0e10000016030fae */ /* 0x0003e4000e101d48 */
[----:B------:R-:W-:Y:S06]  /*8400*/  @P0 LEA.HI.X R17, R24, c[0x0][0x1cc], R25, 0x1, P1 ;  /* 0x0000730018110a11 */ /* 0x000fec00008f0c19 */
[----:B------:R1:W-:Y:S01]  /*8410*/  @P0 LDGSTS.E.BYPASS.LTC128B.128 [R3+0x10100], [R26.64], !P6 ;  /* 0x101000001a030fae */ /* 0x0003e2000f101d48 */
[C---:B--2---:R-:W-:Y:S07]  /*8420*/  HMMA.16816.F32 R92, R136.reuse, R8, R92 ;  /* 0x00000008885c723c */ /* 0x044fee000000185c */
[----:B------:R1:W-:Y:S01]  /*8430*/  @P0 LDGSTS.E.BYPASS.LTC128B.128 [R3+0xd100], [R12.64], !P5 ;  /* 0x0d1000000c030fae */ /* 0x0003e2000e901d48 */
[----:B------:R-:W-:Y:S07]  /*8440*/  HMMA.16816.F32 R96, R136, R10, R96 ;  /* 0x0000000a8860723c */ /* 0x000fee0000001860 */
[----:B------:R1:W-:Y:S08]  /*8450*/  @P0 LDGSTS.E.BYPASS.LTC128B.128 [R3+0xf100], [R14.64], !P4 ;  /* 0x0f1000000e030fae */ /* 0x0003f0000e101d48 */
[----:B------:R1:W-:Y:S01]  /*8460*/  @P0 LDGSTS.E.BYPASS.LTC128B.128 [R3+0x11100], [R16.64], !P6 ;  /* 0x1110000010030fae */ /* 0x0003e2000f101d48 */
[C---:B------:R-:W-:Y:S02]  /*8470*/  ISETP.GT.AND P0, PT, R219.reuse, R230, PT ;  /* 0x000000e6db00720c */ /* 0x040fe40003f04270 */
[----:B------:R-:W-:Y:S05]  /*8480*/  IADD3 R219, R219, -0x1, RZ ;  /* 0xffffffffdbdb7810 */ /* 0x000fea0007ffe0ff */
[----:B------:R-:W0:Y:S01]  /*8490*/  LDGDEPBAR ;  /* 0x00000000000079af */ /* 0x000e220000000000 */
[----:B-1----:R-:W-:Y:S05]  /*84a0*/  MOV R3, R0 ;  /* 0x0000000000037202 */ /* 0x002fea0000000f00 */
[----:B------:R-:W-:-:S05]  /*84b0*/  @P0 BRA `(.L_x_890) ;  /* 0xffffcb6000000947 */ /* 0x000fca000383ffff */
.L_x_881:
[----:B------:R-:W-:Y:S02]  /*84c0*/  ISETP.NE.AND P1, PT, R197, 0x1, PT ;  /* 0x00000001c500780c */ /* 0x000fe40003f25270 */
[----:B------:R-:W-:-:S02]  /*84d0*/  LEA R6, R220, 0x7f, 0x7 ;  /* 0x0000007fdc067811 */ /* 0x000fc400078e38ff */
[----:B------:R-:W-:Y:S02]  /*84e0*/  ISETP.GE.AND P0, PT, R196, 0x1, PT ;  /* 0x00000001c400780c */ /* 0x000fe40003f06270 */
[----:B------:R-:W-:-:S07]  /*84f0*/  IADD3 R3, R195, 0x1, -R204 ;  /* 0x00000001c3037810 */ /* 0x000fce0007ffe8cc */
[----:B------:R-:W-:-:S05]  /*8500*/  @P1 IMAD.HI.U32 R4, R6, c[0x0][0x2c8], RZ ;  /* 0x0000b20006041a27 */ /* 0x000fca00078e00ff */
[----:B------:R-:W-:-:S05]  /*8510*/  @P1 SHF.R.U32.HI R6, RZ, c[0x0][0x2cc], R4 ;  /* 0x0000b300ff061a19 */ /* 0x000fca0000011604 */
[----:B------:R-:W-:-:S05]  /*8520*/  IMAD.IADD R5, R3, 0x1, R6 ;  /* 0x0000000103057824 */ /* 0x000fca00078e0206 */
[----:B------:R-:W-:Y:S01]  /*8530*/  IADD3 R4, R5, -c[0x0][0x324], RZ ;  /* 0x8000c90005047a10 */ /* 0x000fe20007ffe0ff */
[----:B------:R-:W-:Y:S05]  /*8540*/  @!P0 BRA `(.L_x_891) ;  /* 0x000000f000008947 */ /* 0x000fea0003800000 */
        /* <DEDUP_REMOVED lines=9> */
.L_x_892:
[----:B------:R-:W-:-:S04]  /*85e0*/  MOV R3, c[0x0][0x32c] ;  /* 0x0000cb0000037a02 */ /* 0x000fc80000000f00 */
[----:B------:R-:W-:-:S13]  /*85f0*/  ISETP.NE.AND P0, PT, R3, 0x1, PT ;  /* 0x000000010300780c */ /* 0x000fda0003f05270 */
[----:B------:R-:W-:-:S05]  /*8600*/  @P0 IMAD.HI.U32 R3, R5, c[0x0][0x330], RZ ;  /* 0x0000cc0005030a27 */ /* 0x000fca00078e00ff */
[----:B------:R-:W-:-:S05]  /*8610*/  @P0 SHF.R.U32.HI R5, RZ, c[0x0][0x334], R3 ;  /* 0x0000cd00ff050a19 */ /* 0x000fca0000011603 */
.L_x_893:
[----:B------:R-:W-:-:S05]  /*8620*/  IMAD R5, R5, c[0x0][0x32c], RZ ;  /* 0x0000cb0005057a24 */ /* 0x000fca00078e02ff */
[----:B------:R-:W-:-:S04]  /*8630*/  IMNMX R4, R4, R5, !PT ;  /* 0x0000000504047217 */ /* 0x000fc80007800200 */
.L_x_891:
[----:B------:R-:W-:-:S04]  /*8640*/  IADD3 R4, R4, 0x3f, RZ ;  /* 0x0000003f04047810 */ /* 0x000fc80007ffe0ff */
[----:B------:R-:W-:-:S04]  /*8650*/  SHF.R.S32.HI R3, RZ, 0x1f, R4 ;  /* 0x0000001fff037819 */ /* 0x000fc80000011404 */
[----:B------:R-:W-:-:S04]  /*8660*/  LEA.HI R3, R3, R4, RZ, 0x6 ;  /* 0x0000000403037211 */ /* 0x000fc800078f30ff */
[----:B------:R-:W-:-:S04]  /*8670*/  SHF.R.S32.HI R3, RZ, 0x6, R3 ;  /* 0x00000006ff037819 */ /* 0x000fc80000011403 */
[----:B------:R-:W-:-:S04]  /*8680*/  IMNMX R220, R194, R3, !PT ;  /* 0x00000003c2dc7217 */ /* 0x000fc80007800200 */
[----:B------:R-:W-:-:S13]  /*8690*/  ISETP.GE.AND P0, PT, R219, R220, PT ;  /* 0x000000dcdb00720c */ /* 0x000fda0003f06270 */
[----:B------:R-:W-:Y:S05]  /*86a0*/  @!P0 BRA `(.L_x_894) ;  /* 0x00002b0000008947 */ /* 0x000fea0003800000 */
[----:B------:R-:W-:Y:S01]  /*86b0*/  IMAD.MOV.U32 R191, RZ, RZ, 0x20 ;  /* 0x00000020ffbf7424 */ /* 0x000fe200078e00ff */
[----:B------:R-:W-:Y:S01]  /*86c0*/  LOP3.LUT P0, RZ, R193, 0x2, RZ, 0xc0, !PT ;  /* 0x00000002c1ff7812 */ /* 0x000fe2000780c0ff */
[----:B------:R-:W-:Y:S01]  /*86d0*/  IMAD.MOV.U32 R3, RZ, RZ, R0 ;  /* 0x000000ffff037224 */ /* 0x000fe200078e0000 */
[C---:B------:R-:W-:Y:S01]  /*86e0*/  IADD3 R183, P1, R206.reuse, 0x40, RZ ;  /* 0x00000040ceb77810 */ /* 0x040fe20007f3e0ff */
[----:B------:R-:W-:Y:S01]  /*86f0*/  IMAD.MOV.U32 R221, RZ, RZ, R219 ;  /* 0x000000ffffdd7224 */ /* 0x000fe200078e00db */
[----:B------:R-:W-:Y:S02]  /*8700*/  SEL R191, R191, 0xffffffe0, !P0 ;  /* 0xffffffe0bfbf7807 */ /* 0x000fe40004000000 */
[----:B------:R-:W-:Y:S01]  /*8710*/  IADD3 R181, P0, R206, 0x80, RZ ;  /* 0x00000080ceb57810 */ /* 0x000fe20007f1e0ff */
[--C-:B------:R-:W-:Y:S01]  /*8720*/  IMAD.X R182, RZ, RZ, R211.reuse, P1 ;  /* 0x000000ffffb67224 */ /* 0x100fe200008e06d3 */
[C---:B------:R-:W-:Y:S02]  /*8730*/  IADD3 R179, P1, R208.reuse, 0x40, RZ ;  /* 0x00000040d0b37810 */ /* 0x040fe40007f3e0ff */
[----:B------:R-:W-:Y:S01]  /*8740*/  MOV R133, R2 ;  /* 0x0000000200857202 */ /* 0x000fe20000000f00 */
[----:B------:R-:W-:Y:S01]  /*8750*/  IMAD.X R180, RZ, RZ, R211, P0 ;  /* 0x000000ffffb47224 */ /* 0x000fe200000e06d3 */
[----:B------:R-:W-:Y:S01]  /*8760*/  IADD3 R177, P0, R208, 0x80, RZ ;  /* 0x00000080d0b17810 */ /* 0x000fe20007f1e0ff */
[----:B------:R-:W-:-:S03]  /*8770*/  IMAD.X R178, RZ, RZ, R213, P1 ;  /* 0x000000ffffb27224 */ /* 0x000fc600008e06d5 */
[----:B------:R-:W-:Y:S02]  /*8780*/  IADD3.X R176, RZ, R213, RZ, P0, !PT ;  /* 0x000000d5ffb07210 */ /* 0x000fe400007fe4ff */
.L_x_895:
[----:B------:R-:W-:Y:S04]  /*8790*/  DEPBAR.LE SB0, 0x2 ;  /* 0x000080800000791a */ /* 0x000fe80000000000 */
[----:B------:R-:W-:Y:S01]  /*87a0*/  BAR.SYNC.DEFER_BLOCKING 0x0 ;  /* 0x0000000000007b1d */ /* 0x000fe20000010000 */
[----:B------:R-:W-:Y:S01]  /*87b0*/  UIMAD UR4, UR5, 0x6000, URZ ;  /* 0x00006000050478a4 */ /* 0x000fe2000f8e023f */
[----:B------:R-:W-:Y:S01]  /*87c0*/  ISETP.GE.AND P0, PT, R194, R221, PT ;  /* 0x000000ddc200720c */ /* 0x000fe20003f06270 */
[----:B------:R-:W-:Y:S01]  /*87d0*/  UIADD3 UR7, UR5, 0x1, URZ ;  /* 0x0000000105077890 */ /* 0x000fe2000fffe03f */
[----:B------:R-:W-:Y:S01]  /*87e0*/  IADD3 R219, R221, -0x1, RZ ;  /* 0xffffffffdddb7810 */ /* 0x000fe20007ffe0ff */
[----:B------:R-:W-:Y:S04]  /*87f0*/  UISETP.GE.AND UP0, UPT, UR5, 0x1, UPT ;  /* 0x000000010500788c */ /* 0x000fe8000bf06270 */
[----:B------:R-:W-:Y:S06]  /*8800*/  USEL UR5, UR7, URZ, !UP0 ;  /* 0x0000003f07057287 */ /* 0x000fec000c000000 */
[----:B------:R-:W-:Y:S01]  /*8810*/  @!P0 SHF.R.S32.HI R153, RZ, 0x1f, R219 ;  /* 0x0000001fff998819 */ /* 0x000fe200000114db */
[----:B------:R-:W-:Y:S04]  /*8820*/  @!P0 IMAD.WIDE.U32 R4, R219, c[0x0][0x208], RZ ;  /* 0x00008200db048a25 */ /* 0x000fe800078e00ff */
[----:B------:R-:W-:Y:S01]  /*8830*/  @!P0 IMAD R153, R153, c[0x0][0x208], RZ ;  /* 0x0000820099998a24 */ /* 0x000fe200078e02ff */
[----:B------:R-:W-:Y:S01]  /*8840*/  @!P0 SHF.L.U32 R0, R4, 0x6, RZ ;  /* 0x0000000604008819 */ /* 0x000fe200000006ff */
[----:B------:R-:W-:Y:S01]  /*8850*/  @!P0 IMAD R171, R216, 0x6000, R215 ;  /* 0x00006000d8ab8824 */ /* 0x000fe200078e02d7 */
[----:B------:R-:W-:Y:S01]  /*8860*/  LDSM.16.M88.4 R32, [R192] ;  /* 0x00000000c020783b */ /* 0x000fe20000000200 */
[----:B------:R-:W-:Y:S05]  /*8870*/  @!P0 IMAD R153, R219, c[0x0][0x20c], R153 ;  /* 0x00008300db998a24 */ /* 0x000fea00078e0299 */
[----:B------:R-:W-:Y:S02]  /*8880*/  @!P0 IADD3 R153, R5, R153, RZ ;  /* 0x0000009905998210 */ /* 0x000fe40007ffe0ff */
[----:B------:R-:W1:Y:S01]  /*8890*/  LDSM.16.M88.4 R8, [R190+UR4+0xc100] ;  /* 0x00c10004be08783b */ /* 0x000e620008000200 */
[----:B------:R-:W-:Y:S02]  /*88a0*/  @!P0 IADD3 R5, P1, R0, R206, RZ ;  /* 0x000000ce00058210 */ /* 0x000fe40007f3e0ff */
[----:B------:R-:W-:Y:S04]  /*88b0*/  @!P0 SHF.L.U64.HI R153, R4, 0x6, R153 ;  /* 0x0000000604998819 */ /* 0x000fe80000010299 */
[----:B------:R-:W-:Y:S01]  /*88c0*/  @!P0 IADD3.X R2, R153, R211, RZ, P1, !PT ;  /* 0x000000d399028210 */ /* 0x000fe20000ffe4ff */
[----:B------:R-:W2:Y:S01]  /*88d0*/  LDSM.16.M88.4 R16, [R190+UR4+0xc900] ;  /* 0x00c90004be10783b */ /* 0x000ea20008000200 */
[C---:B------:R-:W-:Y:S04]  /*88e0*/  @!P0 LEA R160, P1, R5.reuse, c[0x0][0x1f8], 0x1 ;  /* 0x00007e0005a08a11 */ /* 0x040fe800078208ff */
[----:B------:R-:W-:Y:S02]  /*88f0*/  @!P0 LEA.HI.X R161, R5, c[0x0][0x1fc], R2, 0x1, P1 ;  /* 0x00007f0005a18a11 */ /* 0x000fe400008f0c02 */
[----:B------:R-:W-:Y:S01]  /*8900*/  IADD3 R2, R190, UR4, RZ ;  /* 0x00000004be027c10 */ /* 0x000fe2000fffe0ff */
[----:B------:R-:W3:Y:S01]  /*8910*/  LDSM.16.M88.4 R24, [R190+UR4+0xd100] ;  /* 0x00d10004be18783b */ /* 0x000ee20008000200 */
[----:B------:R-:W-:Y:S02]  /*8920*/  @!P0 IADD3 R12, P1, R0, R183, RZ ;  /* 0x000000b7000c8210 */ /* 0x000fe40007f3e0ff */
[----:B------:R-:W-:Y:S02]  /*8930*/  IADD3 R135, R191, R2, RZ ;  /* 0x00000002bf877210 */ /* 0x000fe40007ffe0ff */
[C---:B------:R-:W-:Y:S02]  /*8940*/  @!P0 IADD3.X R13, R153.reuse, R182, RZ, P1, !PT ;  /* 0x000000b6990d8210 */ /* 0x040fe40000ffe4ff */
[----:B------:R-:W-:Y:S01]  /*8950*/  IADD3 R172, R134, R135, RZ ;  /* 0x0000008786ac7210 */ /* 0x000fe20007ffe0ff */
[----:B------:R-:W4:Y:S01]  /*8960*/  LDSM.16.M88.4 R136, [R190+UR4+0xd900] ;  /* 0x00d90004be88783b */ /* 0x000f220008000200 */
[C---:B------:R-:W-:Y:S04]  /*8970*/  @!P0 LEA R164, P1, R12.reuse, c[0x0][0x1f8], 0x1 ;  /* 0x00007e000ca48a11 */ /* 0x040fe800078208ff */
[----:B------:R-:W-:Y:S02]  /*8980*/  @!P0 LEA.HI.X R165, R12, c[0x0][0x1fc], R13, 0x1, P1 ;  /* 0x00007f000ca58a11 */ /* 0x000fe400008f0c0d */
[----:B------:R-:W-:Y:S01]  /*8990*/  @!P0 IADD3 R21, P1, R0, R181, RZ ;  /* 0x000000b500158210 */ /* 0x000fe20007f3e0ff */
[----:B------:R-:W-:Y:S03]  /*89a0*/  LDSM.16.M88.4 R140, [R188] ;  /* 0x00000000bc8c783b */ /* 0x000fe60000000200 */
[----:B------:R-:W-:Y:S02]  /*89b0*/  @!P0 IADD3.X R20, R153, R180, RZ, P1, !PT ;  /* 0x000000b499148210 */ /* 0x000fe40000ffe4ff */
[C---:B------:R-:W-:Y:S01]  /*89c0*/  @!P0 LEA R166, P1, R21.reuse, c[0x0][0x1f8], 0x1 ;  /* 0x00007e0015a68a11 */ /* 0x040fe200078208ff */
[C---:B-1----:R-:W-:Y:S02]  /*89d0*/  HMMA.16816.F32 R4, R32.reuse, R8, RZ ;  /* 0x000000082004723c */ /* 0x042fe400000018ff */
[----:B------:R-:W1:Y:S01]  /*89e0*/  LDSM.16.M88.4 R144, [R135+0xc100] ;  /* 0x00c100008790783b */ /* 0x000e620000000200 */
[----:B------:R-:W-:Y:S02]  /*89f0*/  @!P0 LEA.HI.X R167, R21, c[0x0][0x1fc], R20, 0x1, P1 ;  /* 0x00007f0015a78a11 */ /* 0x000fe400008f0c14 */
[----:B------:R-:W-:Y:S03]  /*8a00*/  @!P0 IADD3 R0, P1, R199, R0, RZ ;  /* 0x00000000c7008210 */ /* 0x000fe60007f3e0ff */
[C---:B------:R-:W-:Y:S02]  /*8a10*/  HMMA.16816.F32 R8, R32.reuse, R10, RZ ;  /* 0x0000000a2008723c */ /* 0x040fe400000018ff */
[----:B------:R-:W5:Y:S02]  /*8a20*/  LDSM.16.M88.4 R148, [R135+0xc900] ;  /* 0x00c900008794783b */ /* 0x000f640000000200 */
[----:B------:R-:W-:Y:S02]  /*8a30*/  @!P0 IADD3.X R153, R198, R153, RZ, P1, !PT ;  /* 0x00000099c6998210 */ /* 0x000fe40000ffe4ff */
[----:B------:R-:W-:Y:S02]  /*8a40*/  @!P0 IADD3 R28, P1, R0, R206, RZ ;  /* 0x000000ce001c8210 */ /* 0x000fe40007f3e0ff */
[C---:B--2---:R-:W-:Y:S04]  /*8a50*/  HMMA.16816.F32 R12, R32.reuse, R16, RZ ;  /* 0x00000010200c723c */ /* 0x044fe800000018ff */
[C---:B------:R-:W-:Y:S02]  /*8a60*/  @!P0 IADD3.X R29, R153.reuse, R211, RZ, P1, !PT ;  /* 0x000000d3991d8210 */ /* 0x040fe40000ffe4ff */
[C---:B------:R-:W-:Y:S02]  /*8a70*/  @!P0 LEA R168, P1, R28.reuse, c[0x0][0x1f8], 0x1 ;  /* 0x00007e001ca88a11 */ /* 0x040fe400078208ff */
[C---:B------:R-:W-:Y:S04]  /*8a80*/  HMMA.16816.F32 R16, R32.reuse, R18, RZ ;  /* 0x000000122010723c */ /* 0x040fe800000018ff */
[----:B------:R-:W-:Y:S02]  /*8a90*/  @!P0 LEA.HI.X R169, R28, c[0x0][0x1fc], R29, 0x1, P1 ;  /* 0x00007f001ca98a11 */ /* 0x000fe400008f0c1d */
[C---:B------:R-:W-:Y:S02]  /*8aa0*/  @!P0 IADD3 R155, P1, R0.reuse, R183, RZ ;  /* 0x000000b7009b8210 */ /* 0x040fe40007f3e0ff */
[C---:B---3--:R-:W-:Y:S04]  /*8ab0*/  HMMA.16816.F32 R20, R32.reuse, R24, RZ ;  /* 0x000000182014723c */ /* 0x048fe800000018ff */
[----:B------:R-:W-:Y:S02]  /*8ac0*/  @!P0 IADD3.X R132, R153, R182, RZ, P1, !PT ;  /* 0x000000b699848210 */ /* 0x000fe40000ffe4ff */
[C---:B------:R-:W-:Y:S02]  /*8ad0*/  @!P0 LEA R174, P1, R155.reuse, c[0x0][0x1f8], 0x1 ;  /* 0x00007e009bae8a11 */ /* 0x040fe400078208ff */
[C---:B------:R-:W-:Y:S04]  /*8ae0*/  HMMA.16816.F32 R24, R32.reuse, R26, RZ ;  /* 0x0000001a2018723c */ /* 0x040fe800000018ff */
[----:B------:R-:W-:Y:S02]  /*8af0*/  @!P0 LEA.HI.X R175, R155, c[0x0][0x1fc], R132, 0x1, P1 ;  /* 0x00007f009baf8a11 */ /* 0x000fe400008f0c84 */
[----:B------:R-:W-:Y:S02]  /*8b00*/  @!P0 IADD3 R0, P1, R0, R181, RZ ;  /* 0x000000b500008210 */ /* 0x000fe40007f3e0ff */
[C---:B----4-:R-:W-:Y:S04]  /*8b10*/  HMMA.16816.F32 R28, R32.reuse, R136, RZ ;  /* 0x00000088201c723c */ /* 0x050fe800000018ff */
[----:B------:R-:W-:Y:S02]  /*8b20*/  @!P0 IADD3.X R153, R153, R180, RZ, P1, !PT ;  /* 0x000000b499998210 */ /* 0x000fe40000ffe4ff */
[C---:B------:R-:W-:Y:S02]  /*8b30*/  @!P0 LEA R222, P1, R0.reuse, c[0x0][0x1f8], 0x1 ;  /* 0x00007e0000de8a11 */ /* 0x040fe400078208ff */
[----:B------:R-:W-:Y:S01]  /*8b40*/  HMMA.16816.F32 R32, R32, R138, RZ ;  /* 0x0000008a2020723c */ /* 0x000fe200000018ff */
[----:B------:R-:W2:Y:S03]  /*8b50*/  LDSM.16.M88.4 R136, [R135+0xd100] ;  /* 0x00d100008788783b */ /* 0x000ea60000000200 */
[----:B------:R-:W-:Y:S02]  /*8b60*/  @!P0 LEA.HI.X R223, R0, c[0x0][0x1fc], R153, 0x1, P1 ;  /* 0x00007f0000df8a11 */ /* 0x000fe400008f0c99 */
[-C--:B------:R-:W-:Y:S02]  /*8b70*/  IADD3 R0, R134, R2.reuse, RZ ;  /* 0x0000000286007210 */ /* 0x080fe40007ffe0ff */
[C---:B-1----:R-:W-:Y:S01]  /*8b80*/  HMMA.16816.F32 R4, R140.reuse, R144, R4 ;  /* 0x000000908c04723c */ /* 0x042fe20000001804 */
[----:B------:R-:W1:Y:S04]  /*8b90*/  LDSM.16.M88.4 R152, [R135+0xd900] ;  /* 0x00d900008798783b */ /* 0x000e680000000200 */
[----:B------:R-:W-:Y:S03]  /*8ba0*/  IADD3 R2, R191, R2, R134 ;  /* 0x00000002bf027210 */ /* 0x000fe60007ffe086 */
[C---:B------:R-:W-:Y:S01]  /*8bb0*/  HMMA.16816.F32 R8, R140.reuse, R146, R8 ;  /* 0x000000928c08723c */ /* 0x040fe20000001808 */
[----:B------:R-:W-:Y:S01]  /*8bc0*/  @!PT LDS RZ, [RZ] ;  /* 0x00000000fffff984 */ /* 0x000fe20000000800 */
[----:B------:R-:W-:Y:S01]  /*8bd0*/  @!PT LDS RZ, [RZ] ;  /* 0x00000000fffff984 */ /* 0x000fe20000000800 */
[----:B------:R-:W-:Y:S01]  /*8be0*/  @!PT LDS RZ, [RZ] ;  /* 0x00000000fffff984 */ /* 0x000fe20000000800 */
[----:B------:R3:W-:Y:S07]  /*8bf0*/  @!P0 LDGSTS.E.BYPASS.LTC128B.128 [R171], [R160.64], !P5 ;  /* 0x00000000a0ab8fae */ /* 0x0007ee000e901d48 */
        /* <DEDUP_REMOVED lines=9> */
[----:B------:R2:W-:Y:S07]  /*8c90*/  @!P0 LDGSTS.E.BYPASS.LTC128B.128 [R171+0x5000], [R222.64], !P6 ;  /* 0x05000000deab8fae */ /* 0x0005ee000f101d48 */
[----:B------:R-:W-:Y:S01]  /*8ca0*/  HMMA.16816.F32 R32, R140, R154, R32 ;  /* 0x0000009a8c20723c */ /* 0x000fe20000001820 */
[----:B------:R-:W-:Y:S08]  /*8cb0*/  LDSM.16.M88.4 R144, [R187] ;  /* 0x00000000bb90783b */ /* 0x000ff00000000200 */
[----:B------:R-:W1:Y:S08]  /*8cc0*/  LDSM.16.M88.4 R156, [R0+0xc100] ;  /* 0x00c10000009c783b */ /* 0x000e700000000200 */
[----:B---3--:R-:W3:Y:S08]  /*8cd0*/  LDSM.16.M88.4 R160, [R0+0xc900] ;  /* 0x00c9000000a0783b */ /* 0x008ef00000000200 */
[----:B------:R-:W5:Y:S08]  /*8ce0*/  LDSM.16.M88.4 R148, [R0+0xd100] ;  /* 0x00d100000094783b */ /* 0x000f700000000200 */
[----:B------:R-:W0:Y:S08]  /*8cf0*/  LDGDEPBAR ;  /* 0x00000000000079af */ /* 0x000e300000000000 */
[----:B----4-:R-:W4:Y:S01]  /*8d00*/  LDSM.16.M88.4 R164, [R0+0xd900] ;  /* 0x00d9000000a4783b */ /* 0x010f220000000200 */
[C---:B-1----:R-:W-:Y:S07]  /*8d10*/  HMMA.16816.F32 R4, R144.reuse, R156, R4 ;  /* 0x0000009c9004723c */ /* 0x042fee0000001804 */
[----:B------:R-:W-:Y:S01]  /*8d20*/  LDSM.16.M88.4 R136, [R186] ;  /* 0x00000000ba88783b */ /* 0x000fe20000000200 */
[C---:B------:R-:W-:Y:S07]  /*8d30*/  HMMA.16816.F32 R8, R144.reuse, R158, R8 ;  /* 0x0000009e9008723c */ /* 0x040fee0000001808 */
[----:B--2---:R-:W1:Y:S01]  /*8d40*/  LDSM.16.M88.4 R168, [R172+0xc100] ;  /* 0x00c10000aca8783b */ /* 0x004e620000000200 */
[C---:B---3--:R-:W-:Y:S07]  /*8d50*/  HMMA.16816.F32 R12, R144.reuse, R160, R12 ;  /* 0x000000a0900c723c */ /* 0x048fee000000180c */
[----:B------:R-:W2:Y:S01]  /*8d60*/  LDSM.16.M88.4 R140, [R172+0xc900] ;  /* 0x00c90000ac8c783b */ /* 0x000ea20000000200 */
[C---:B------:R-:W-:Y:S07]  /*8d70*/  HMMA.16816.F32 R16, R144.reuse, R162, R16 ;  /* 0x000000a29010723c */ /* 0x040fee0000001810 */
[----:B------:R-:W3:Y:S01]  /*8d80*/  LDSM.16.M88.4 R152, [R172+0xd100] ;  /* 0x00d10000ac98783b */ /* 0x000ee20000000200 */
[C---:B-----5:R-:W-:Y:S07]  /*8d90*/  HMMA.16816.F32 R20, R144.reuse, R148, R20 ;  /* 0x000000949014723c */ /* 0x060fee0000001814 */
[----:B------:R-:W5:Y:S01]  /*8da0*/  LDSM.16.M88.4 R156, [R172+0xd900] ;  /* 0x00d90000ac9c783b */ /* 0x000f620000000200 */
[C---:B------:R-:W-:Y:S07]  /*8db0*/  HMMA.16816.F32 R24, R144.reuse, R150, R24 ;  /* 0x000000969018723c */ /* 0x040fee0000001818 */
[----:B------:R-:W-:Y:S01]  /*8dc0*/  LDSM.16.M88.4 R148, [R190+UR4+0xe100] ;  /* 0x00e10004be94783b */ /* 0x000fe20008000200 */
[C---:B----4-:R-:W-:Y:S07]  /*8dd0*/  HMMA.16816.F32 R28, R144.reuse, R164, R28 ;  /* 0x000000a4901c723c */ /* 0x050fee000000181c */
[----:B------:R-:W-:Y:S01]  /*8de0*/  LDSM.16.M88.4 R160, [R190+UR4+0xe900] ;  /* 0x00e90004bea0783b */ /* 0x000fe20008000200 */
[----:B------:R-:W-:Y:S07]  /*8df0*/  HMMA.16816.F32 R32, R144, R166, R32 ;  /* 0x000000a69020723c */ /* 0x000fee0000001820 */
[----:B------:R-:W4:Y:S01]  /*8e00*/  LDSM.16.M88.4 R144, [R192+0x4000] ;  /* 0x00400000c090783b */ /* 0x000f220000000200 */
[C---:B-1----:R-:W-:Y:S07]  /*8e10*/  HMMA.16816.F32 R4, R136.reuse, R168, R4 ;  /* 0x000000a88804723c */ /* 0x042fee0000001804 */
[----:B------:R-:W-:Y:S01]  /*8e20*/  LDSM.16.M88.4 R164, [R188+0x4000] ;  /* 0x00400000bca4783b */ /* 0x000fe20000000200 */
[C---:B------:R-:W-:Y:S07]  /*8e30*/  HMMA.16816.F32 R8, R136.reuse, R170, R8 ;  /* 0x000000aa8808723c */ /* 0x040fee0000001808 */
[----:B------:R-:W-:Y:S01]  /*8e40*/  LDSM.16.M88.4 R168, [R135+0xe100] ;  /* 0x00e1000087a8783b */ /* 0x000fe20000000200 */
[C---:B--2---:R-:W-:Y:S08]  /*8e50*/  HMMA.16816.F32 R12, R136.reuse, R140, R12 ;  /* 0x0000008c880c723c */ /* 0x044ff0000000180c */
[C---:B------:R-:W-:Y:S01]  /*8e60*/  HMMA.16816.F32 R16, R136.reuse, R142, R16 ;  /* 0x0000008e8810723c */ /* 0x040fe20000001810 */
[----:B------:R-:W1:Y:S07]  /*8e70*/  LDSM.16.M88.4 R140, [R190+UR4+0xf100] ;  /* 0x00f10004be8c783b */ /* 0x000e6e0008000200 */
[C---:B---3--:R-:W-:Y:S08]  /*8e80*/  HMMA.16816.F32 R20, R136.reuse, R152, R20 ;  /* 0x000000988814723c */ /* 0x048ff00000001814 */
[C---:B------:R-:W-:Y:S01]  /*8e90*/  HMMA.16816.F32 R24, R136.reuse, R154, R24 ;  /* 0x0000009a8818723c */ /* 0x040fe20000001818 */
[----:B------:R-:W2:Y:S07]  /*8ea0*/  LDSM.16.M88.4 R152, [R190+UR4+0xf900] ;  /* 0x00f90004be98783b */ /* 0x000eae0008000200 */
[C---:B-----5:R-:W-:Y:S08]  /*8eb0*/  HMMA.16816.F32 R28, R136.reuse, R156, R28 ;  /* 0x0000009c881c723c */ /* 0x060ff0000000181c */
        /* <DEDUP_REMOVED lines=76> */
[C---:B------:R-:W-:Y:S08]  /*9380*/  HMMA.16816.F32 R24, R144.reuse, R150, R24 ;  /* 0x000000969018723c */ /* 0x040ff00000001818 */
[C---:B------:R-:W-:Y:S08]  /*9390*/  HMMA.16816.F32 R28, R144.reuse, R152, R28 ;  /* 0x00000098901c723c */ /* 0x040ff0000000181c */
[----:B------:R-:W-:Y:S01]  /*93a0*/  HMMA.16816.F32 R32, R144, R154, R32 ;  /* 0x0000009a9020723c */ /* 0x000fe20000001820 */
[----:B------:R-:W3:Y:S07]  /*93b0*/  LDSM.16.M88.4 R144, [R2+0x10900] ;  /* 0x010900000290783b */ /* 0x000eee0000000200 */
[C---:B-----5:R-:W-:Y:S08]  /*93c0*/  HMMA.16816.F32 R4, R160.reuse, R164, R4 ;  /* 0x000000a4a004723c */ /* 0x060ff00000001804 */
[C---:B------:R-:W-:Y:S08]  /*93d0*/  HMMA.16816.F32 R8, R160.reuse, R166, R8 ;  /* 0x000000a6a008723c */ /* 0x040ff00000001808 */
[C---:B----4-:R-:W-:Y:S08]  /*93e0*/  HMMA.16816.F32 R12, R160.reuse, R140, R12 ;  /* 0x0000008ca00c723c */ /* 0x050ff0000000180c */
[C---:B------:R-:W-:Y:S01]  /*93f0*/  HMMA.16816.F32 R16, R160.reuse, R142, R16 ;  /* 0x0000008ea010723c */ /* 0x040fe20000001810 */
[----:B------:R-:W4:Y:S07]  /*9400*/  LDSM.16.M88.4 R140, [R2+0x11100] ;  /* 0x01110000028c783b */ /* 0x000f2e0000000200 */
[C---:B-1----:R-:W-:Y:S08]  /*9410*/  HMMA.16816.F32 R20, R160.reuse, R156, R20 ;  /* 0x0000009ca014723c */ /* 0x042ff00000001814 */
[C---:B------:R-:W-:Y:S08]  /*9420*/  HMMA.16816.F32 R24, R160.reuse, R158, R24 ;  /* 0x0000009ea018723c */ /* 0x040ff00000001818 */
[C---:B--2---:R-:W-:Y:S08]  /*9430*/  HMMA.16816.F32 R28, R160.reuse, R136, R28 ;  /* 0x00000088a01c723c */ /* 0x044ff0000000181c */
[----:B------:R-:W-:Y:S01]  /*9440*/  HMMA.16816.F32 R32, R160, R138, R32 ;  /* 0x0000008aa020723c */ /* 0x000fe20000001820 */
[----:B------:R1:W2:Y:S01]  /*9450*/  LDSM.16.M88.4 R136, [R2+0x11900] ;  /* 0x011900000288783b */ /* 0x0002a20000000200 */
[----:B------:R-:W-:Y:S06]  /*9460*/  DEPBAR.LE SB0, 0x2 ;  /* 0x000080800000791a */ /* 0x000fec0000000000 */
[C---:B------:R-:W-:Y:S01]  /*9470*/  HMMA.16816.F32 R4, R168.reuse, R172, R4 ;  /* 0x000000aca804723c */ /* 0x040fe20000001804 */
[----:B------:R-:W-:Y:S07]  /*9480*/  BAR.SYNC.DEFER_BLOCKING 0x0 ;  /* 0x0000000000007b1d */ /* 0x000fee0000010000 */
[C---:B------:R-:W-:Y:S08]  /*9490*/  HMMA.16816.F32 R8, R168.reuse, R174, R8 ;  /* 0x000000aea808723c */ /* 0x040ff00000001808 */
[C---:B---3--:R-:W-:Y:S08]  /*94a0*/  HMMA.16816.F32 R12, R168.reuse, R144, R12 ;  /* 0x00000090a80c723c */ /* 0x048ff0000000180c */
[C---:B------:R-:W-:Y:S01]  /*94b0*/  HMMA.16816.F32 R16, R168.reuse, R146, R16 ;  /* 0x00000092a810723c */ /* 0x040fe20000001810 */
[----:B------:R-:W-:Y:S03]  /*94c0*/  LDSM.16.MT88.4 R148, [R185+UR4+0x2900] ;  /* 0x00290004b994783b */ /* 0x000fe60008004200 */
[----:B------:R-:W-:Y:S02]  /*94d0*/  FMNMX.FTZ R0, R4, R133, !PT ;  /* 0x0000008504007209 */ /* 0x000fe40007810000 */
[----:B------:R-:W-:Y:S02]  /*94e0*/  FMNMX.FTZ R132, R6, R3, !PT ;  /* 0x0000000306847209 */ /* 0x000fe40007810000 */
[C---:B----4-:R-:W-:Y:S04]  /*94f0*/  HMMA.16816.F32 R20, R168.reuse, R140, R20 ;  /* 0x0000008ca814723c */ /* 0x050fe80000001814 */
[----:B------:R-:W-:Y:S03]  /*9500*/  FMNMX.FTZ R135, R5, R0, !PT ;  /* 0x0000000005877209 */ /* 0x000fe60007810000 */
[----:B------:R-:W-:Y:S01]  /*9510*/  FMNMX.FTZ R141, R7, R132, !PT ;  /* 0x00000084078d7209 */ /* 0x000fe20007810000 */
[C---:B------:R-:W-:Y:S04]  /*9520*/  HMMA.16816.F32 R24, R168.reuse, R142, R24 ;  /* 0x0000008ea818723c */ /* 0x040fe80000001818 */
[----:B------:R-:W-:Y:S02]  /*9530*/  FMNMX.FTZ R0, R8, R135, !PT ;  /* 0x0000008708007209 */ /* 0x000fe40007810000 */
[----:B-1----:R-:W-:Y:S02]  /*9540*/  FMNMX.FTZ R2, R10, R141, !PT ;  /* 0x0000008d0a027209 */ /* 0x002fe40007810000 */
        /* <DEDUP_REMOVED lines=34> */
[----:B-1----:R-:W-:Y:S07]  /*9770*/  FMNMX.FTZ R2, R137, R2, !PT ;  /* 0x0000000289027209 */ /* 0x002fee0007810000 */
[----:B------:R-:W1:Y:S01]  /*9780*/  LDSM.16.MT88.4 R136, [R185+UR4+0x100] ;  /* 0x00010004b988783b */ /* 0x000e620008004200 */
[C---:B------:R-:W-:Y:S02]  /*9790*/  FADD.FTZ R133, -R2.reuse, R133 ;  /* 0x0000008502857221 */ /* 0x040fe40000010100 */
[----:B------:R-:W-:Y:S01]  /*97a0*/  FMUL.FTZ R165, R2, c[0x0][0x2d0] ;  /* 0x0000b40002a57a20 */ /* 0x000fe20000410000 */
[----:B--2---:R-:W-:Y:S01]  /*97b0*/  FMNMX.FTZ R0, R135, R0, !PT ;  /* 0x0000000087007209 */ /* 0x004fe20007810000 */
[----:B------:R-:W-:Y:S02]  /*97c0*/  FMUL.FTZ R132, R133, c[0x0][0x2d0] ;  /* 0x0000b40085847a20 */ /* 0x000fe40000410000 */
[----:B------:R-:W-:Y:S02]  /*97d0*/  FFMA.FTZ R157, R8, c[0x0][0x2d0], -R165 ;  /* 0x0000b400089d7a23 */ /* 0x000fe400000108a5 */
[C---:B------:R-:W-:Y:S02]  /*97e0*/  FADD.FTZ R133, -R0.reuse, R3 ;  /* 0x0000000300857221 */ /* 0x040fe40000010100 */
[----:B------:R-:W-:Y:S01]  /*97f0*/  FMUL.FTZ R160, R0, c[0x0][0x2d0] ;  /* 0x0000b40000a07a20 */ /* 0x000fe20000410000 */
[----:B------:R-:W2:Y:S01]  /*9800*/  MUFU.EX2 R132, R132 ;  /* 0x0000008400847308 */ /* 0x000ea20000000800 */
[----:B------:R-:W-:Y:S02]  /*9810*/  FMUL.FTZ R3, R133, c[0x0][0x2d0] ;  /* 0x0000b40085037a20 */ /* 0x000fe40000410000 */
[--C-:B------:R-:W-:Y:S02]  /*9820*/  FFMA.FTZ R152, R9, c[0x0][0x2d0], -R165.reuse ;  /* 0x0000b40009987a23 */ /* 0x100fe400000108a5 */
[--C-:B------:R-:W-:Y:S02]  /*9830*/  FFMA.FTZ R155, R10, c[0x0][0x2d0], -R160.reuse ;  /* 0x0000b4000a9b7a23 */ /* 0x100fe400000108a0 */
[--C-:B------:R-:W-:Y:S02]  /*9840*/  FFMA.FTZ R156, R11, c[0x0][0x2d0], -R160.reuse ;  /* 0x0000b4000b9c7a23 */ /* 0x100fe400000108a0 */
[--C-:B------:R-:W-:Y:S01]  /*9850*/  FFMA.FTZ R153, R4, c[0x0][0x2d0], -R165.reuse ;  /* 0x0000b40004997a23 */ /* 0x100fe200000108a5 */
[----:B------:R-:W3:Y:S01]  /*9860*/  MUFU.EX2 R3, R3 ;  /* 0x0000000300037308 */ /* 0x000ee20000000800 */
[--C-:B------:R-:W-:Y:S01]  /*9870*/  FFMA.FTZ R154, R5, c[0x0][0x2d0], -R165.reuse ;  /* 0x0000b400059a7a23 */ /* 0x100fe200000108a5 */
[----:B------:R-:W-:Y:S01]  /*9880*/  IADD3 R4, R185, UR4, RZ ;  /* 0x00000004b9047c10 */ /* 0x000fe2000fffe0ff */
[--C-:B------:R-:W-:Y:S02]  /*9890*/  FFMA.FTZ R158, R6, c[0x0][0x2d0], -R160.reuse ;  /* 0x0000b400069e7a23 */ /* 0x100fe400000108a0 */
[--C-:B------:R-:W-:Y:S01]  /*98a0*/  FFMA.FTZ R159, R7, c[0x0][0x2d0], -R160.reuse ;  /* 0x0000b400079f7a23 */ /* 0x100fe200000108a0 */
[----:B------:R-:W-:Y:S01]  /*98b0*/  IADD3 R133, R189, R4, RZ ;  /* 0x00000004bd857210 */ /* 0x000fe20007ffe0ff */
[--C-:B------:R-:W-:Y:S02]  /*98c0*/  FFMA.FTZ R163, R16, c[0x0][0x2d0], -R165.reuse ;  /* 0x0000b40010a37a23 */ /* 0x100fe400000108a5 */
[--C-:B------:R-:W-:Y:S01]  /*98d0*/  FFMA.FTZ R164, R17, c[0x0][0x2d0], -R165.reuse ;  /* 0x0000b40011a47a23 */ /* 0x100fe200000108a5 */
[----:B------:R-:W-:Y:S01]  /*98e0*/  MUFU.EX2 R153, R153 ;  /* 0x0000009900997308 */ /* 0x000fe20000000800 */
[----:B------:R-:W4:Y:S01]  /*98f0*/  LDSM.16.MT88.4 R140, [R133+0x100] ;  /* 0x00010000858c783b */ /* 0x000f220000004200 */
[--C-:B------:R-:W-:Y:S02]  /*9900*/  FFMA.FTZ R168, R18, c[0x0][0x2d0], -R160.reuse ;  /* 0x0000b40012a87a23 */ /* 0x100fe400000108a0 */
[C---:B--2---:R-:W-:Y:S02]  /*9910*/  FMUL.FTZ R4, R132.reuse, R128 ;  /* 0x0000008084047220 */ /* 0x044fe40000410000 */
[C---:B------:R-:W-:Y:S02]  /*9920*/  FMUL.FTZ R5, R132.reuse, R129 ;  /* 0x0000008184057220 */ /* 0x040fe40000410000 */
[C---:B------:R-:W-:Y:S02]  /*9930*/  FMUL.FTZ R8, R132.reuse, R124 ;  /* 0x0000007c84087220 */ /* 0x040fe40000410000 */
[----:B------:R-:W2:Y:S01]  /*9940*/  MUFU.EX2 R154, R154 ;  /* 0x0000009a009a7308 */ /* 0x000ea20000000800 */
[C---:B------:R-:W-:Y:S02]  /*9950*/  FMUL.FTZ R9, R132.reuse, R125 ;  /* 0x0000007d84097220 */ /* 0x040fe40000410000 */
[C---:B------:R-:W-:Y:S02]  /*9960*/  FMUL.FTZ R100, R132.reuse, R100 ;  /* 0x0000006484647220 */ /* 0x040fe40000410000 */
[C---:B---3--:R-:W-:Y:S02]  /*9970*/  FMUL.FTZ R6, R3.reuse, R130 ;  /* 0x0000008203067220 */ /* 0x048fe40000410000 */
[C---:B------:R-:W-:Y:S02]  /*9980*/  FMUL.FTZ R7, R3.reuse, R131 ;  /* 0x0000008303077220 */ /* 0x040fe40000410000 */
[C---:B------:R-:W-:Y:S01]  /*9990*/  FMUL.FTZ R10, R3.reuse, R126 ;  /* 0x0000007e030a7220 */ /* 0x040fe20000410000 */
[----:B------:R-:W-:Y:S01]  /*99a0*/  MUFU.EX2 R157, R157 ;  /* 0x0000009d009d7308 */ /* 0x000fe20000000800 */
[C---:B------:R-:W-:Y:S02]  /*99b0*/  FMUL.FTZ R11, R3.reuse, R127 ;  /* 0x0000007f030b7220 */ /* 0x040fe40000410000 */
[----:B------:R-:W3:Y:S01]  /*99c0*/  LDSM.16.MT88.4 R124, [R184+UR4+0x100] ;  /* 0x00010004b87c783b */ /* 0x000ee20008004200 */
        /* <DEDUP_REMOVED lines=37> */
[----:B------:R-:W-:Y:S01]  /*9c20*/  LDSM.16.MT88.4 R16, [R133+0x900] ;  /* 0x000900008510783b */ /* 0x000fe20000004200 */
[--C-:B------:R-:W-:Y:S02]  /*9c30*/  FFMA.FTZ R170, R22, c[0x0][0x2d0], -R160.reuse ;  /* 0x0000b40016aa7a23 */ /* 0x100fe400000108a0 */
[--C-:B------:R-:W-:Y:S02]  /*9c40*/  FFMA.FTZ R171, R23, c[0x0][0x2d0], -R160.reuse ;  /* 0x0000b40017ab7a23 */ /* 0x100fe400000108a0 */
[--C-:B------:R-:W-:Y:S02]  /*9c50*/  FFMA.FTZ R172, R26, c[0x0][0x2d0], -R160.reuse ;  /* 0x0000b4001aac7a23 */ /* 0x100fe400000108a0 */
[--C-:B------:R-:W-:Y:S02]  /*9c60*/  FFMA.FTZ R173, R27, c[0x0][0x2d0], -R160.reuse ;  /* 0x0000b4001bad7a23 */ /* 0x100fe400000108a0 */
[C---:B------:R-:W-:Y:S01]  /*9c70*/  FMUL.FTZ R40, R132.reuse, R40 ;  /* 0x0000002884287220 */ /* 0x040fe20000410000 */
[----:B------:R-:W2:Y:S01]  /*9c80*/  MUFU.EX2 R164, R164 ;  /* 0x000000a400a47308 */ /* 0x000ea20000000800 */
[----:B------:R-:W-:Y:S01]  /*9c90*/  FMUL.FTZ R41, R132, R41 ;  /* 0x0000002984297220 */ /* 0x000fe20000410000 */
[----:B-----5:R-:W-:Y:S01]  /*9ca0*/  F2FP.PACK_AB R131, R156, R155 ;  /* 0x0000009b9c83723e */ /* 0x020fe200000000ff */
[C---:B------:R-:W-:Y:S02]  /*9cb0*/  FMUL.FTZ R42, R3.reuse, R42 ;  /* 0x0000002a032a7220 */ /* 0x040fe40000410000 */
[----:B------:R-:W-:Y:S02]  /*9cc0*/  FMUL.FTZ R43, R3, R43 ;  /* 0x0000002b032b7220 */ /* 0x000fe40000410000 */
[C---:B------:R-:W-:Y:S02]  /*9cd0*/  FMUL.FTZ R44, R132.reuse, R44 ;  /* 0x0000002c842c7220 */ /* 0x040fe40000410000 */
        /* <DEDUP_REMOVED lines=9> */
[C---:B----4-:R-:W-:Y:S01]  /*9d70*/  HMMA.16816.F32 R100, R128.reuse, R140, R100 ;  /* 0x0000008c8064723c */ /* 0x050fe20000001864 */
[----:B------:R-:W4:Y:S03]  /*9d80*/  LDSM.16.MT88.4 R136, [R135+0x100] ;  /* 0x000100008788783b */ /* 0x000f260000004200 */
        /* <DEDUP_REMOVED lines=8> */
[C---:B---3--:R-:W-:Y:S01]  /*9e10*/  HMMA.16816.F32 R108, R128.reuse, R124, R108 ;  /* 0x0000007c806c723c */ /* 0x048fe2000000186c */
[----:B------:R-:W-:Y:S03]  /*9e20*/  LDSM.16.MT88.4 R144, [R135+0x900] ;  /* 0x000900008790783b */ /* 0x000fe60000004200 */
[C---:B------:R-:W-:Y:S02]  /*9e30*/  FMUL.FTZ R52, R132.reuse, R52 ;  /* 0x0000003484347220 */ /* 0x040fe40000410000 */
[C---:B------:R-:W-:Y:S02]  /*9e40*/  FMUL.FTZ R53, R132.reuse, R53 ;  /* 0x0000003584357220 */ /* 0x040fe40000410000 */
[C---:B------:R-:W-:Y:S01]  /*9e50*/  HMMA.16816.F32 R112, R128.reuse, R126, R112 ;  /* 0x0000007e8070723c */ /* 0x040fe20000001870 */
[----:B------:R-:W3:Y:S01]  /*9e60*/  LDSM.16.MT88.4 R124, [R133+0x2100] ;  /* 0x00210000857c783b */ /* 0x000ee20000004200 */
        /* <DEDUP_REMOVED lines=8> */
[C---:B----4-:R-:W-:Y:S03]  /*9ef0*/  HMMA.16816.F32 R116, R128.reuse, R136, R116 ;  /* 0x000000888074723c */ /* 0x050fe60000001874 */
[C---:B------:R-:W-:Y:S02]  /*9f00*/  FMUL.FTZ R60, R132.reuse, R60 ;  /* 0x0000003c843c7220 */ /* 0x040fe40000410000 */
[C---:B------:R-:W-:Y:S02]  /*9f10*/  FMUL.FTZ R61, R132.reuse, R61 ;  /* 0x0000003d843d7220 */ /* 0x040fe40000410000 */
[C---:B------:R-:W-:Y:S01]  /*9f20*/  FMUL.FTZ R62, R3.reuse, R62 ;  /* 0x0000003e033e7220 */ /* 0x040fe20000410000 */
[C---:B------:R-:W-:Y:S01]  /*9f30*/  HMMA.16816.F32 R120, R128.reuse, R138, R120 ;  /* 0x0000008a8078723c */ /* 0x040fe20000001878 */
[----:B------:R-:W4:Y:S03]  /*9f40*/  LDSM.16.MT88.4 R136, [R184+UR4+0x2100] ;  /* 0x00210004b888783b */ /* 0x000f260008004200 */
[C---:B------:R-:W-:Y:S02]  /*9f50*/  FMUL.FTZ R63, R3.reuse, R63 ;  /* 0x0000003f033f7220 */ /* 0x040fe40000410000 */
[C---:B------:R-:W-:Y:S02]  /*9f60*/  FMUL.FTZ R64, R132.reuse, R64 ;  /* 0x0000004084407220 */ /* 0x040fe40000410000 */
[C---:B-----5:R-:W-:Y:S04]  /*9f70*/  HMMA.16816.F32 R36, R128.reuse, R140, R36 ;  /* 0x0000008c8024723c */ /* 0x060fe80000001824 */
[C---:B------:R-:W-:Y:S02]  /*9f80*/  FMUL.FTZ R65, R132.reuse, R65 ;  /* 0x0000004184417220 */ /* 0x040fe40000410000 */
[C---:B------:R-:W-:Y:S02]  /*9f90*/  FMUL.FTZ R66, R3.reuse, R66 ;  /* 0x0000004203427220 */ /* 0x040fe40000410000 */
[C---:B------:R-:W-:Y:S01]  /*9fa0*/  HMMA.16816.F32 R40, R128.reuse, R142, R40 ;  /* 0x0000008e8028723c */ /* 0x040fe20000001828 */
[----:B------:R-:W5:Y:S03]  /*9fb0*/  LDSM.16.MT88.4 R140, [R135+0x2100] ;  /* 0x00210000878c783b */ /* 0x000f660000004200 */
[C---:B------:R-:W-:Y:S02]  /*9fc0*/  FMUL.FTZ R67, R3.reuse, R67 ;  /* 0x0000004303437220 */ /* 0x040fe40000410000 */
[C---:B------:R-:W-:Y:S02]  /*9fd0*/  FMUL.FTZ R68, R132.reuse, R68 ;  /* 0x0000004484447220 */ /* 0x040fe40000410000 */
[C---:B---3--:R-:W-:Y:S04]  /*9fe0*/  HMMA.16816.F32 R44, R128.reuse, R124, R44 ;  /* 0x0000007c802c723c */ /* 0x048fe8000000182c */
[C---:B------:R-:W-:Y:S02]  /*9ff0*/  FMUL.FTZ R69, R132.reuse, R69 ;  /* 0x0000004584457220 */ /* 0x040fe40000410000 */
[C---:B------:R-:W-:Y:S02]  /*a000*/  FMUL.FTZ R70, R3.reuse, R70 ;  /* 0x0000004603467220 */ /* 0x040fe40000410000 */
[C---:B------:R-:W-:Y:S01]  /*a010*/  HMMA.16816.F32 R48, R128.reuse, R126, R48 ;  /* 0x0000007e8030723c */ /* 0x040fe20000001830 */
[----:B------:R-:W3:Y:S03]  /*a020*/  LDSM.16.MT88.4 R124, [R185+UR4+0x4100] ;  /* 0x00410004b97c783b */ /* 0x000ee60008004200 */
[C---:B------:R-:W-:Y:S02]  /*a030*/  FMUL.FTZ R71, R3.reuse, R71 ;  /* 0x0000004703477220 */ /* 0x040fe40000410000 */
[C---:B------:R-:W-:Y:S02]  /*a040*/  FMUL.FTZ R72, R132.reuse, R72 ;  /* 0x0000004884487220 */ /* 0x040fe40000410000 */
[C---:B------:R-:W-:Y:S01]  /*a050*/  FMUL.FTZ R73, R132.reuse, R73 ;  /* 0x0000004984497220 */ /* 0x040fe20000410000 */
[C---:B----4-:R-:W-:Y:S03]  /*a060*/  HMMA.16816.F32 R52, R128.reuse, R136, R52 ;  /* 0x000000888034723c */ /* 0x050fe60000001834 */
[C---:B------:R-:W-:Y:S02]  /*a070*/  FMUL.FTZ R74, R3.reuse, R74 ;  /* 0x0000004a034a7220 */ /* 0x040fe40000410000 */
[C---:B------:R-:W-:Y:S02]  /*a080*/  FMUL.FTZ R75, R3.reuse, R75 ;  /* 0x0000004b034b7220 */ /* 0x040fe40000410000 */
[C---:B------:R-:W-:Y:S01]  /*a090*/  FMUL.FTZ R76, R132.reuse, R76 ;  /* 0x0000004c844c7220 */ /* 0x040fe20000410000 */
[C---:B------:R-:W-:Y:S01]  /*a0a0*/  HMMA.16816.F32 R56, R128.reuse, R138, R56 ;  /* 0x0000008a8038723c */ /* 0x040fe20000001838 */
[----:B------:R-:W4:Y:S03]  /*a0b0*/  LDSM.16.MT88.4 R136, [R133+0x4100] ;  /* 0x004100008588783b */ /* 0x000f260000004200 */
        /* <DEDUP_REMOVED lines=17> */
[C---:B----4-:R-:W-:Y:S03]  /*a1d0*/  HMMA.16816.F32 R76, R128.reuse, R136, R76 ;  /* 0x00000088804c723c */ /* 0x050fe6000000184c */
[C---:B------:R-:W-:Y:S02]  /*a1e0*/  FMUL.FTZ R88, R132.reuse, R88 ;  /* 0x0000005884587220 */ /* 0x040fe40000410000 */
[----:B------:R-:W-:Y:S02]  /*a1f0*/  FMUL.FTZ R89, R132, R89 ;  /* 0x0000005984597220 */ /* 0x000fe40000410000 */
[----:B------:R-:W-:Y:S01]  /*a200*/  FMUL.FTZ R90, R3, R90 ;  /* 0x0000005a035a7220 */ /* 0x000fe20000410000 */
[C---:B------:R-:W-:Y:S01]  /*a210*/  HMMA.16816.F32 R80, R128.reuse, R138, R80 ;  /* 0x0000008a8050723c */ /* 0x040fe20000001850 */
[----:B------:R-:W4:Y:S03]  /*a220*/  LDSM.16.MT88.4 R136, [R185+UR4+0x900] ;  /* 0x00090004b988783b */ /* 0x000f260008004200 */
[--C-:B------:R-:W-:Y:S02]  /*a230*/  FFMA.FTZ R161, R12, c[0x0][0x2d0], -R165.reuse ;  /* 0x0000b4000ca17a23 */ /* 0x100fe400000108a5 */
[--C-:B------:R-:W-:Y:S02]  /*a240*/  FFMA.FTZ R162, R13, c[0x0][0x2d0], -R165.reuse ;  /* 0x0000b4000da27a23 */ /* 0x100fe400000108a5 */
[C---:B-----5:R-:W-:Y:S02]  /*a250*/  HMMA.16816.F32 R84, R128.reuse, R140, R84 ;  /* 0x0000008c8054723c */ /* 0x060fe40000001854 */
[----:B------:R-:W-:Y:S02]  /*a260*/  MUFU.EX2 R161, R161 ;  /* 0x000000a100a17308 */ /* 0x000fe40000000800 */
[--C-:B------:R-:W-:Y:S01]  /*a270*/  FFMA.FTZ R166, R14, c[0x0][0x2d0], -R160.reuse ;  /* 0x0000b4000ea67a23 */ /* 0x100fe200000108a0 */
[----:B--2---:R-:W-:Y:S01]  /*a280*/  F2FP.PACK_AB R14, R164, R163 ;  /* 0x000000a3a40e723e */ /* 0x004fe200000000ff */
[--C-:B------:R-:W-:Y:S01]  /*a290*/  FFMA.FTZ R167, R15, c[0x0][0x2d0], -R160.reuse ;  /* 0x0000b4000fa77a23 */ /* 0x100fe200000108a0 */
[----:B-1----:R-:W-:Y:S01]  /*a2a0*/  F2FP.PACK_AB R15, R169, R168 ;  /* 0x000000a8a90f723e */ /* 0x002fe200000000ff */
[C---:B------:R-:W-:Y:S04]  /*a2b0*/  FMUL.FTZ R91, R3.reuse, R91 ;  /* 0x0000005b035b7220 */ /* 0x040fe80000410000 */
[----:B------:R-:W-:Y:S01]  /*a2c0*/  MUFU.EX2 R166, R166 ;  /* 0x000000a600a67308 */ /* 0x000fe20000000800 */
[C---:B------:R-:W-:Y:S02]  /*a2d0*/  FMUL.FTZ R92, R132.reuse, R92 ;  /* 0x0000005c845c7220 */ /* 0x040fe40000410000 */
[C---:B------:R-:W-:Y:S01]  /*a2e0*/  HMMA.16816.F32 R88, R128.reuse, R142, R88 ;  /* 0x0000008e8058723c */ /* 0x040fe20000001858 */
[----:B------:R-:W1:Y:S02]  /*a2f0*/  LDSM.16.MT88.4 R140, [R184+UR4+0x900] ;  /* 0x00090004b88c783b */ /* 0x000e640008004200 */
[C---:B------:R-:W-:Y:S02]  /*a300*/  FMUL.FTZ R93, R132.reuse, R93 ;  /* 0x0000005d845d7220 */ /* 0x040fe40000410000 */
[C---:B------:R-:W-:Y:S02]  /*a310*/  FMUL.FTZ R94, R3.reuse, R94 ;  /* 0x0000005e035e7220 */ /* 0x040fe40000410000 */
[----:B------:R-:W2:Y:S01]  /*a320*/  MUFU.EX2 R162, R162 ;  /* 0x000000a200a27308 */ /* 0x000ea20000000800 */
[C---:B------:R-:W-:Y:S04]  /*a330*/  FMUL.FTZ R95, R3.reuse, R95 ;  /* 0x0000005f035f7220 */ /* 0x040fe80000410000 */
[C---:B------:R-:W-:Y:S02]  /*a340*/  FMUL.FTZ R96, R132.reuse, R96 ;  /* 0x0000006084607220 */ /* 0x040fe40000410000 */
[----:B------:R-:W-:Y:S01]  /*a350*/  FMUL.FTZ R97, R132, R97 ;  /* 0x0000006184617220 */ /* 0x000fe20000410000 */
[C---:B---3--:R-:W-:Y:S02]  /*a360*/  HMMA.16816.F32 R92, R128.reuse, R124, R92 ;  /* 0x0000007c805c723c */ /* 0x048fe4000000185c */
[----:B------:R-:W3:Y:S01]  /*a370*/  MUFU.EX2 R167, R167 ;  /* 0x000000a700a77308 */ /* 0x000ee20000000800 */
[C---:B------:R-:W-:Y:S02]  /*a380*/  FMUL.FTZ R98, R3.reuse, R98 ;  /* 0x0000006203627220 */ /* 0x040fe40000410000 */
[C---:B------:R-:W-:Y:S02]  /*a390*/  FMUL.FTZ R99, R3.reuse, R99 ;  /* 0x0000006303637220 */ /* 0x040fe40000410000 */
[----:B------:R-:W-:Y:S02]  /*a3a0*/  FFMA.FTZ R32, R32, c[0x0][0x2d0], -R165 ;  /* 0x0000b40020207a23 */ /* 0x000fe400000108a5 */
[----:B------:R-:W-:Y:S03]  /*a3b0*/  FFMA.FTZ R34, R34, c[0x0][0x2d0], -R160 ;  /* 0x0000b40022227a23 */ /* 0x000fe600000108a0 */
[----:B------:R-:W-:Y:S01]  /*a3c0*/  HMMA.16816.F32 R96, R128, R126, R96 ;  /* 0x0000007e8060723c */ /* 0x000fe20000001860 */
[----:B------:R-:W5:Y:S01]  /*a3d0*/  LDSM.16.MT88.4 R124, [R133+0x2900] ;  /* 0x00290000857c783b */ /* 0x000f620000004200 */
[----:B------:R-:W-:Y:S01]  /*a3e0*/  MUFU.EX2 R32, R32 ;  /* 0x0000002000207308 */ /* 0x000fe20000000800 */
[----:B------:R-:W-:Y:S01]  /*a3f0*/  FFMA.FTZ R158, R3, R218, R158 ;  /* 0x000000da039e7223 */ /* 0x000fe2000001009e */
[----:B--2---:R-:W-:Y:S01]  /*a400*/  F2FP.PACK_AB R12, R162, R161 ;  /* 0x000000a1a20c723e */ /* 0x004fe200000000ff */
[----:B------:R-:W-:Y:S02]  /*a410*/  FFMA.FTZ R153, R132, R217, R153 ;  /* 0x000000d984997223 */ /* 0x000fe40000010099 */
[----:B------:R-:W-:Y:S02]  /*a420*/  FADD.FTZ R158, R159, R158 ;  /* 0x0000009e9f9e7221 */ /* 0x000fe40000010000 */
[----:B------:R-:W2:Y:S03]  /*a430*/  LDSM.16.MT88.4 R128, [R184+UR4+0x2900] ;  /* 0x00290004b880783b */ /* 0x000ea60008004200 */
[----:B------:R-:W-:Y:S01]  /*a440*/  MUFU.EX2 R34, R34 ;  /* 0x0000002200227308 */ /* 0x000fe20000000800 */
[----:B------:R-:W-:Y:S01]  /*a450*/  FADD.FTZ R3, R155, R158 ;  /* 0x0000009e9b037221 */ /* 0x000fe20000010000 */
[----:B---3--:R-:W-:Y:S01]  /*a460*/  F2FP.PACK_AB R13, R167, R166 ;  /* 0x000000a6a70d723e */ /* 0x008fe200000000ff */
[----:B------:R-:W-:Y:S02]  /*a470*/  FADD.FTZ R154, R154, R153 ;  /* 0x000000999a9a7221 */ /* 0x000fe40000010000 */
[----:B------:R-:W-:Y:S02]  /*a480*/  FADD.FTZ R3, R156, R3 ;  /* 0x000000039c037221 */ /* 0x000fe40000010000 */
[----:B------:R-:W-:Y:S02]  /*a490*/  FADD.FTZ R157, R157, R154 ;  /* 0x0000009a9d9d7221 */ /* 0x000fe40000010000 */
[C---:B----4-:R-:W-:Y:S05]  /*a4a0*/  HMMA.16816.F32 R4, R12.reuse, R136, R4 ;  /* 0x000000880c04723c */ /* 0x050fea0000001804 */
[----:B------:R-:W-:Y:S02]  /*a4b0*/  FADD.FTZ R166, R166, R3 ;  /* 0x00000003a6a67221 */ /* 0x000fe40000010000 */
[----:B------:R-:W-:Y:S01]  /*a4c0*/  FADD.FTZ R152, R152, R157 ;  /* 0x0000009d98987221 */ /* 0x000fe20000010000 */
        /* <DEDUP_REMOVED lines=8> */
[----:B------:R-:W3:Y:S03]  /*a550*/  LDSM.16.MT88.4 R16, [R135+0x2900] ;  /* 0x002900008710783b */ /* 0x000ee60000004200 */
[----:B------:R-:W-:Y:S02]  /*a560*/  FADD.FTZ R163, R163, R162 ;  /* 0x000000a2a3a37221 */ /* 0x000fe40000010000 */
[----:B------:R-:W-:Y:S02]  /*a570*/  FADD.FTZ R169, R169, R168 ;  /* 0x000000a8a9a97221 */ /* 0x000fe40000010000 */
[C---:B-1----:R-:W-:Y:S04]  /*a580*/  HMMA.16816.F32 R108, R12.reuse, R140, R108 ;  /* 0x0000008c0c6c723c */ /* 0x042fe8000000186c */
[----:B------:R-:W-:Y:S04]  /*a590*/  FADD.FTZ R163, R164, R163 ;  /* 0x000000a3a4a37221 */ /* 0x000fe80000010000 */
[C---:B------:R-:W-:Y:S01]  /*a5a0*/  HMMA.16816.F32 R112, R12.reuse, R142, R112 ;  /* 0x0000008e0c70723c */ /* 0x040fe20000001870 */
[----:B------:R-:W-:Y:S07]  /*a5b0*/  LDSM.16.MT88.4 R140, [R135+0x4900] ;  /* 0x00490000878c783b */ /* 0x000fee0000004200 */
[C---:B------:R-:W-:Y:S08]  /*a5c0*/  HMMA.16816.F32 R116, R12.reuse, R144, R116 ;  /* 0x000000900c74723c */ /* 0x040ff00000001874 */
[C---:B------:R-:W-:Y:S01]  /*a5d0*/  HMMA.16816.F32 R120, R12.reuse, R146, R120 ;  /* 0x000000920c78723c */ /* 0x040fe20000001878 */
[----:B------:R-:W-:Y:S07]  /*a5e0*/  LDSM.16.MT88.4 R144, [R184+UR4+0x1100] ;  /* 0x00110004b890783b */ /* 0x000fee0008004200 */
[C---:B------:R-:W-:Y:S07]  /*a5f0*/  HMMA.16816.F32 R36, R12.reuse, R148, R36 ;  /* 0x000000940c24723c */ /* 0x040fee0000001824 */
[--C-:B------:R-:W-:Y:S01]  /*a600*/  FFMA.FTZ R148, R20, c[0x0][0x2d0], -R165.reuse ;  /* 0x0000b40014947a23 */ /* 0x100fe200000108a5 */
[C---:B------:R-:W-:Y:S04]  /*a610*/  HMMA.16816.F32 R40, R12.reuse, R150, R40 ;  /* 0x000000960c28723c */ /* 0x040fe80000001828 */
[--C-:B------:R-:W-:Y:S01]  /*a620*/  FFMA.FTZ R149, R21, c[0x0][0x2d0], -R165.reuse ;  /* 0x0000b40015957a23 */ /* 0x100fe200000108a5 */
[----:B------:R-:W-:Y:S01]  /*a630*/  MUFU.EX2 R148, R148 ;  /* 0x0000009400947308 */ /* 0x000fe20000000800 */
[----:B------:R-:W-:Y:S01]  /*a640*/  LDSM.16.MT88.4 R20, [R133+0x1100] ;  /* 0x001100008514783b */ /* 0x000fe20000004200 */
[--C-:B------:R-:W-:Y:S01]  /*a650*/  FFMA.FTZ R150, R24, c[0x0][0x2d0], -R165.reuse ;  /* 0x0000b40018967a23 */ /* 0x100fe200000108a5 */
[C---:B-----5:R-:W-:Y:S04]  /*a660*/  HMMA.16816.F32 R44, R12.reuse, R124, R44 ;  /* 0x0000007c0c2c723c */ /* 0x060fe8000000182c */
[----:B------:R-:W-:Y:S02]  /*a670*/  FFMA.FTZ R151, R25, c[0x0][0x2d0], -R165 ;  /* 0x0000b40019977a23 */ /* 0x000fe400000108a5 */
[----:B------:R-:W-:Y:S01]  /*a680*/  LDSM.16.MT88.4 R24, [R135+0x1100] ;  /* 0x001100008718783b */ /* 0x000fe20000004200 */
[----:B------:R-:W1:Y:S01]  /*a690*/  MUFU.EX2 R149, R149 ;  /* 0x0000009500957308 */ /* 0x000e620000000800 */
[C---:B------:R-:W-:Y:S06]  /*a6a0*/  HMMA.16816.F32 R48, R12.reuse, R126, R48 ;  /* 0x0000007e0c30723c */ /* 0x040fec0000001830 */
[----:B------:R-:W4:Y:S02]  /*a6b0*/  LDSM.16.MT88.4 R124, [R133+0x4900] ;  /* 0x00490000857c783b */ /* 0x000f240000004200 */
[C---:B--2---:R-:W-:Y:S01]  /*a6c0*/  HMMA.16816.F32 R52, R12.reuse, R128, R52 ;  /* 0x000000800c34723c */ /* 0x044fe20000001834 */
[----:B------:R-:W-:Y:S07]  /*a6d0*/  MUFU.EX2 R150, R150 ;  /* 0x0000009600967308 */ /* 0x000fee0000000800 */
[C---:B------:R-:W-:Y:S01]  /*a6e0*/  HMMA.16816.F32 R56, R12.reuse, R130, R56 ;  /* 0x000000820c38723c */ /* 0x040fe20000001838 */
[----:B------:R-:W2:Y:S02]  /*a6f0*/  LDSM.16.MT88.4 R128, [R184+UR4+0x4900] ;  /* 0x00490004b880783b */ /* 0x000ea40008004200 */
[----:B------:R-:W5:Y:S05]  /*a700*/  MUFU.EX2 R151, R151 ;  /* 0x0000009700977308 */ /* 0x000f6a0000000800 */
[C---:B---3--:R-:W-:Y:S08]  /*a710*/  HMMA.16816.F32 R60, R12.reuse, R16, R60 ;  /* 0x000000100c3c723c */ /* 0x048ff0000000183c */
[C---:B------:R-:W-:Y:S01]  /*a720*/  HMMA.16816.F32 R64, R12.reuse, R18, R64 ;  /* 0x000000120c40723c */ /* 0x040fe20000001840 */
[----:B------:R-:W3:Y:S07]  /*a730*/  LDSM.16.MT88.4 R16, [R185+UR4+0x1100] ;  /* 0x00110004b910783b */ /* 0x000eee0008004200 */
        /* <DEDUP_REMOVED lines=8> */
[----:B------:R-:W-:Y:S07]  /*a7c0*/  LDSM.16.MT88.4 R128, [R133+0x5100] ;  /* 0x005100008580783b */ /* 0x000fee0000004200 */
[C---:B------:R-:W-:Y:S08]  /*a7d0*/  HMMA.16816.F32 R92, R12.reuse, R140, R92 ;  /* 0x0000008c0c5c723c */ /* 0x040ff0000000185c */
[----:B------:R-:W-:Y:S01]  /*a7e0*/  HMMA.16816.F32 R96, R12, R142, R96 ;  /* 0x0000008e0c60723c */ /* 0x000fe20000001860 */
[----:B------:R-:W-:Y:S06]  /*a7f0*/  LDSM.16.MT88.4 R140, [R135+0x5100] ;  /* 0x00510000878c783b */ /* 0x000fec0000004200 */
[----:B-1----:R-:W-:Y:S01]  /*a800*/  F2FP.PACK_AB R12, R149, R148 ;  /* 0x00000094950c723e */ /* 0x002fe200000000ff */
[----:B------:R-:W-:Y:S01]  /*a810*/  FADD.FTZ R148, R148, R163 ;  /* 0x000000a394947221 */ /* 0x000fe20000010000 */
[----:B-----5:R-:W-:Y:S03]  /*a820*/  F2FP.PACK_AB R14, R151, R150 ;  /* 0x00000096970e723e */ /* 0x020fe600000000ff */
[----:B------:R-:W-:Y:S01]  /*a830*/  F2FP.PACK_AB R13, R171, R170 ;  /* 0x000000aaab0d723e */ /* 0x000fe200000000ff */
[----:B------:R-:W-:Y:S01]  /*a840*/  FADD.FTZ R170, R170, R169 ;  /* 0x000000a9aaaa7221 */ /* 0x000fe20000010000 */
[----:B------:R-:W-:Y:S01]  /*a850*/  F2FP.PACK_AB R15, R173, R172 ;  /* 0x000000acad0f723e */ /* 0x000fe200000000ff */
[----:B------:R-:W-:Y:S02]  /*a860*/  FADD.FTZ R149, R149, R148 ;  /* 0x0000009495957221 */ /* 0x000fe40000010000 */
[----:B------:R-:W-:Y:S02]  /*a870*/  FADD.FTZ R171, R171, R170 ;  /* 0x000000aaabab7221 */ /* 0x000fe40000010000 */
[----:B------:R-:W-:Y:S02]  /*a880*/  FADD.FTZ R150, R150, R149 ;  /* 0x0000009596967221 */ /* 0x000fe40000010000 */
[C---:B---3--:R-:W-:Y:S03]  /*a890*/  HMMA.16816.F32 R4, R12.reuse, R16, R4 ;  /* 0x000000100c04723c */ /* 0x048fe60000001804 */
[----:B------:R-:W-:Y:S02]  /*a8a0*/  FADD.FTZ R172, R172, R171 ;  /* 0x000000abacac7221 */ /* 0x000fe40000010000 */
[----:B------:R-:W-:Y:S02]  /*a8b0*/  FADD.FTZ R151, R151, R150 ;  /* 0x0000009697977221 */ /* 0x000fe40000010000 */
[----:B------:R-:W-:Y:S01]  /*a8c0*/  FADD.FTZ R172, R173, R172 ;  /* 0x000000acadac7221 */ /* 0x000fe20000010000 */
[C---:B------:R-:W-:Y:S01]  /*a8d0*/  HMMA.16816.F32 R8, R12.reuse, R18, R8 ;  /* 0x000000120c08723c */ /* 0x040fe20000001808 */
[----:B------:R-:W1:Y:S07]  /*a8e0*/  LDSM.16.MT88.4 R16, [R133+0x3100] ;  /* 0x003100008510783b */ /* 0x000e6e0000004200 */
[C---:B------:R-:W-:Y:S08]  /*a8f0*/  HMMA.16816.F32 R100, R12.reuse, R20, R100 ;  /* 0x000000140c64723c */ /* 0x040ff00000001864 */
[C---:B------:R-:W-:Y:S01]  /*a900*/  HMMA.16816.F32 R104, R12.reuse, R22, R104 ;  /* 0x000000160c68723c */ /* 0x040fe20000001868 */
[----:B------:R-:W2:Y:S07]  /*a910*/  LDSM.16.MT88.4 R20, [R184+UR4+0x3100] ;  /* 0x00310004b814783b */ /* 0x000eae0008004200 */
[C---:B------:R-:W-:Y:S07]  /*a920*/  HMMA.16816.F32 R108, R12.reuse, R144, R108 ;  /* 0x000000900c6c723c */ /* 0x040fee000000186c */
[--C-:B------:R-:W-:Y:S01]  /*a930*/  FFMA.FTZ R144, R28, c[0x0][0x2d0], -R165.reuse ;  /* 0x0000b4001c907a23 */ /* 0x100fe200000108a5 */
[C---:B------:R-:W-:Y:S04]  /*a940*/  HMMA.16816.F32 R112, R12.reuse, R146, R112 ;  /* 0x000000920c70723c */ /* 0x040fe80000001870 */
[--C-:B------:R-:W-:Y:S01]  /*a950*/  FFMA.FTZ R145, R29, c[0x0][0x2d0], -R165.reuse ;  /* 0x0000b4001d917a23 */ /* 0x100fe200000108a5 */
[----:B------:R-:W-:Y:S01]  /*a960*/  MUFU.EX2 R144, R144 ;  /* 0x0000009000907308 */ /* 0x000fe20000000800 */
[----:B------:R-:W-:Y:S02]  /*a970*/  FFMA.FTZ R165, R33, c[0x0][0x2d0], -R165 ;  /* 0x0000b40021a57a23 */ /* 0x000fe400000108a5 */
[C---:B------:R-:W-:Y:S04]  /*a980*/  HMMA.16816.F32 R116, R12.reuse, R24, R116 ;  /* 0x000000180c74723c */ /* 0x040fe80000001874 */
[--C-:B------:R-:W-:Y:S02]  /*a990*/  FFMA.FTZ R33, R30, c[0x0][0x2d0], -R160.reuse ;  /* 0x0000b4001e217a23 */ /* 0x100fe400000108a0 */
[--C-:B------:R-:W-:Y:S01]  /*a9a0*/  FFMA.FTZ R146, R31, c[0x0][0x2d0], -R160.reuse ;  /* 0x0000b4001f927a23 */ /* 0x100fe200000108a0 */
[----:B------:R-:W3:Y:S01]  /*a9b0*/  MUFU.EX2 R145, R145 ;  /* 0x0000009100917308 */ /* 0x000ee20000000800 */
[C---:B------:R-:W-:Y:S01]  /*a9c0*/  HMMA.16816.F32 R120, R12.reuse, R26, R120 ;  /* 0x0000001a0c78723c */ /* 0x040fe20000001878 */
[----:B------:R-:W5:Y:S03]  /*a9d0*/  LDSM.16.MT88.4 R24, [R135+0x3100] ;  /* 0x003100008718783b */ /* 0x000f660000004200 */
[----:B------:R-:W-:Y:S04]  /*a9e0*/  FFMA.FTZ R160, R35, c[0x0][0x2d0], -R160 ;  /* 0x0000b40023a07a23 */ /* 0x000fe800000108a0 */
[C---:B----4-:R-:W-:Y:S01]  /*a9f0*/  HMMA.16816.F32 R36, R12.reuse, R124, R36 ;  /* 0x0000007c0c24723c */ /* 0x050fe20000001824 */
[----:B------:R-:W-:Y:S01]  /*aa00*/  LDSM.16.MT88.4 R28, [R184+UR4+0x1900] ;  /* 0x00190004b81c783b */ /* 0x000fe20008004200 */
[----:B------:R-:W4:Y:S06]  /*aa10*/  MUFU.EX2 R165, R165 ;  /* 0x000000a500a57308 */ /* 0x000f2c0000000800 */
[C---:B------:R-:W-:Y:S01]  /*aa20*/  HMMA.16816.F32 R40, R12.reuse, R126, R40 ;  /* 0x0000007e0c28723c */ /* 0x040fe20000001828 */
[----:B------:R-:W3:Y:S03]  /*aa30*/  LDSM.16.MT88.4 R124, [R185+UR4+0x5100] ;  /* 0x00510004b97c783b */ /* 0x000ee60008004200 */
[----:B------:R-:W-:Y:S04]  /*aa40*/  MUFU.EX2 R33, R33 ;  /* 0x0000002100217308 */ /* 0x000fe80000000800 */
[C---:B-1----:R-:W-:Y:S06]  /*aa50*/  HMMA.16816.F32 R44, R12.reuse, R16, R44 ;  /* 0x000000100c2c723c */ /* 0x042fec000000182c */
[----:B------:R-:W1:Y:S02]  /*aa60*/  MUFU.EX2 R146, R146 ;  /* 0x0000009200927308 */ /* 0x000e640000000800 */
[C---:B------:R-:W-:Y:S01]  /*aa70*/  HMMA.16816.F32 R48, R12.reuse, R18, R48 ;  /* 0x000000120c30723c */ /* 0x040fe20000001830 */
[----:B------:R-:W1:Y:S07]  /*aa80*/  LDSM.16.MT88.4 R16, [R185+UR4+0x1900] ;  /* 0x00190004b910783b */ /* 0x000e6e0008004200 */
[C---:B--2---:R-:W-:Y:S01]  /*aa90*/  HMMA.16816.F32 R52, R12.reuse, R20, R52 ;  /* 0x000000140c34723c */ /* 0x044fe20000001834 */
[----:B------:R-:W2:Y:S07]  /*aaa0*/  MUFU.EX2 R35, R160 ;  /* 0x000000a000237308 */ /* 0x000eae0000000800 */
[C---:B------:R-:W-:Y:S01]  /*aab0*/  HMMA.16816.F32 R56, R12.reuse, R22, R56 ;  /* 0x000000160c38723c */ /* 0x040fe20000001838 */
[----:B------:R-:W1:Y:S07]  /*aac0*/  LDSM.16.MT88.4 R20, [R133+0x1900] ;  /* 0x001900008514783b */ /* 0x000e6e0000004200 */
[C---:B-----5:R-:W-:Y:S08]  /*aad0*/  HMMA.16816.F32 R60, R12.reuse, R24, R60 ;  /* 0x000000180c3c723c */ /* 0x060ff0000000183c */
[C---:B------:R-:W-:Y:S01]  /*aae0*/  HMMA.16816.F32 R64, R12.reuse, R26, R64 ;  /* 0x0000001a0c40723c */ /* 0x040fe20000001840 */
[----:B------:R-:W5:Y:S07]  /*aaf0*/  LDSM.16.MT88.4 R24, [R135+0x1900] ;  /* 0x001900008718783b */ /* 0x000f6e0000004200 */
[C---:B---3--:R-:W-:Y:S08]  /*ab00*/  HMMA.16816.F32 R68, R12.reuse, R124, R68 ;  /* 0x0000007c0c44723c */ /* 0x048ff00000001844 */
[C---:B------:R-:W-:Y:S08]  /*ab10*/  HMMA.16816.F32 R72, R12.reuse, R126, R72 ;  /* 0x0000007e0c48723c */ /* 0x040ff00000001848 */
[C---:B------:R-:W-:Y:S08]  /*ab20*/  HMMA.16816.F32 R76, R12.reuse, R128, R76 ;  /* 0x000000800c4c723c */ /* 0x040ff0000000184c */
[C---:B------:R-:W-:Y:S08]  /*ab30*/  HMMA.16816.F32 R80, R12.reuse, R130, R80 ;  /* 0x000000820c50723c */ /* 0x040ff00000001850 */
[C---:B------:R-:W-:Y:S08]  /*ab40*/  HMMA.16816.F32 R84, R12.reuse, R136, R84 ;  /* 0x000000880c54723c */ /* 0x040ff00000001854 */
[C---:B------:R-:W-:Y:S08]  /*ab50*/  HMMA.16816.F32 R88, R12.reuse, R138, R88 ;  /* 0x0000008a0c58723c */ /* 0x040ff00000001858 */
[C---:B------:R-:W-:Y:S08]  /*ab60*/  HMMA.16816.F32 R92, R12.reuse, R140, R92 ;  /* 0x0000008c0c5c723c */ /* 0x040ff0000000185c */
[----:B------:R-:W-:Y:S07]  /*ab70*/  HMMA.16816.F32 R96, R12, R142, R96 ;  /* 0x0000008e0c60723c */ /* 0x000fee0000001860 */
[----:B------:R-:W-:Y:S01]  /*ab80*/  F2FP.PACK_AB R12, R145, R144 ;  /* 0x00000090910c723e */ /* 0x000fe200000000ff */
[----:B------:R-:W-:Y:S01]  /*ab90*/  FADD.FTZ R144, R144, R151 ;  /* 0x0000009790907221 */ /* 0x000fe20000010000 */
[----:B----4-:R-:W-:Y:S03]  /*aba0*/  F2FP.PACK_AB R14, R165, R32 ;  /* 0x00000020a50e723e */ /* 0x010fe600000000ff */
[C---:B-1----:R-:W-:Y:S01]  /*abb0*/  F2FP.PACK_AB R13, R146.reuse, R33 ;  /* 0x00000021920d723e */ /* 0x042fe200000000ff */
[----:B------:R-:W-:Y:S01]  /*abc0*/  FADD.FTZ R33, R33, R172 ;  /* 0x000000ac21217221 */ /* 0x000fe20000010000 */
[----:B--2---:R-:W-:Y:S01]  /*abd0*/  F2FP.PACK_AB R15, R35, R34 ;  /* 0x00000022230f723e */ /* 0x004fe200000000ff */
[----:B------:R-:W-:Y:S02]  /*abe0*/  FADD.FTZ R145, R145, R144 ;  /* 0x0000009091917221 */ /* 0x000fe40000010000 */
[----:B------:R-:W-:Y:S02]  /*abf0*/  FADD.FTZ R33, R146, R33 ;  /* 0x0000002192217221 */ /* 0x000fe40000010000 */
[----:B------:R-:W-:Y:S02]  /*ac00*/  FADD.FTZ R32, R32, R145 ;  /* 0x0000009120207221 */ /* 0x000fe40000010000 */
[C---:B------:R-:W-:Y:S01]  /*ac10*/  HMMA.16816.F32 R128, R12.reuse, R16, R4 ;  /* 0x000000100c80723c */ /* 0x040fe20000001804 */
[----:B------:R-:W1:Y:S02]  /*ac20*/  LDSM.16.MT88.4 R4, [R185+UR4+0x3900] ;  /* 0x00390004b904783b */ /* 0x000e640008004200 */
[----:B------:R-:W-:Y:S02]  /*ac30*/  FADD.FTZ R34, R34, R33 ;  /* 0x0000002122227221 */ /* 0x000fe40000010000 */
[----:B------:R-:W-:Y:S02]  /*ac40*/  FADD.FTZ R217, R165, R32 ;  /* 0x00000020a5d97221 */ /* 0x000fe40000010000 */
[----:B------:R-:W-:Y:S01]  /*ac50*/  FADD.FTZ R218, R35, R34 ;  /* 0x0000002223da7221 */ /* 0x000fe20000010000 */
[C---:B------:R-:W-:Y:S01]  /*ac60*/  HMMA.16816.F32 R124, R12.reuse, R18, R8 ;  /* 0x000000120c7c723c */ /* 0x040fe20000001808 */
[----:B------:R-:W2:Y:S07]  /*ac70*/  LDSM.16.MT88.4 R8, [R133+0x3900] ;  /* 0x003900008508783b */ /* 0x000eae0000004200 */
[C---:B------:R-:W-:Y:S01]  /*ac80*/  HMMA.16816.F32 R100, R12.reuse, R20, R100 ;  /* 0x000000140c64723c */ /* 0x040fe20000001864 */
[----:B------:R-:W3:Y:S07]  /*ac90*/  LDSM.16.MT88.4 R16, [R184+UR4+0x3900] ;  /* 0x00390004b810783b */ /* 0x000eee0008004200 */
[C---:B------:R-:W-:Y:S08]  /*aca0*/  HMMA.16816.F32 R104, R12.reuse, R22, R104 ;  /* 0x000000160c68723c */ /* 0x040ff00000001868 */
[C---:B------:R-:W-:Y:S07]  /*acb0*/  HMMA.16816.F32 R108, R12.reuse, R28, R108 ;  /* 0x0000001c0c6c723c */ /* 0x040fee000000186c */
[----:B------:R-:W-:Y:S01]  /*acc0*/  IADD3 R29, R221, -0x2, RZ ;  /* 0xfffffffedd1d7810 */ /* 0x000fe20007ffe0ff */
[C---:B------:R-:W-:Y:S03]  /*acd0*/  HMMA.16816.F32 R112, R12.reuse, R30, R112 ;  /* 0x0000001e0c70723c */ /* 0x040fe60000001870 */
[C---:B------:R-:W-:Y:S05]  /*ace0*/  ISETP.GE.AND P0, PT, R29.reuse, R194, PT ;  /* 0x000000c21d00720c */ /* 0x040fea0003f06270 */
[C---:B-----5:R-:W-:Y:S08]  /*acf0*/  HMMA.16816.F32 R116, R12.reuse, R24, R116 ;  /* 0x000000180c74723c */ /* 0x060ff00000001874 */
[C---:B------:R-:W-:Y:S04]  /*ad00*/  HMMA.16816.F32 R120, R12.reuse, R26, R120 ;  /* 0x0000001a0c78723c */ /* 0x040fe80000001878 */
[----:B------:R-:W-:Y:S04]  /*ad10*/  @P0 SHF.R.S32.HI R20, RZ, 0x1f, R29 ;  /* 0x0000001fff140819 */ /* 0x000fe8000001141d */
[C---:B-1----:R-:W-:Y:S07]  /*ad20*/  HMMA.16816.F32 R36, R12.reuse, R4, R36 ;  /* 0x000000040c24723c */ /* 0x042fee0000001824 */
[----:B------:R-:W-:Y:S01]  /*ad30*/  @P0 IMAD R4, R20, c[0x0][0x1e0], RZ ;  /* 0x0000780014040a24 */ /* 0x000fe200078e02ff */
[C---:B------:R-:W-:Y:S01]  /*ad40*/  HMMA.16816.F32 R40, R12.reuse, R6, R40 ;  /* 0x000000060c28723c */ /* 0x040fe20000001828 */
[----:B------:R-:W1:Y:S03]  /*ad50*/  LDSM.16.MT88.4 R20, [R135+0x3900] ;  /* 0x003900008714783b */ /* 0x000e660000004200 */
[C---:B------:R-:W-:Y:S03]  /*ad60*/  @P0 IMAD R4, R29.reuse, c[0x0][0x1e4], R4 ;  /* 0x000079001d040a24 */ /* 0x040fe600078e0204 */
[----:B------:R-:W-:Y:S01]  /*ad70*/  @P0 IMAD.WIDE.U32 R6, R29, c[0x0][0x1e0], RZ ;  /* 0x000078001d060a25 */ /* 0x000fe200078e00ff */
[C---:B--2---:R-:W-:Y:S04]  /*ad80*/  HMMA.16816.F32 R44, R12.reuse, R8, R44 ;  /* 0x000000080c2c723c */ /* 0x044fe8000000182c */
[----:B------:R-:W-:Y:S02]  /*ad90*/  @P0 IADD3 R29, R7, R4, RZ ;  /* 0x00000004071d0210 */ /* 0x000fe40007ffe0ff */
[C---:B------:R-:W-:Y:S02]  /*ada0*/  @P0 SHF.L.U32 R28, R6.reuse, 0x6, RZ ;  /* 0x00000006061c0819 */ /* 0x040fe400000006ff */
[C---:B------:R-:W-:Y:S04]  /*adb0*/  HMMA.16816.F32 R48, R12.reuse, R10, R48 ;  /* 0x0000000a0c30723c */ /* 0x040fe80000001830 */
[----:B------:R-:W-:Y:S02]  /*adc0*/  @P0 SHF.L.U64.HI R29, R6, 0x6, R29 ;  /* 0x00000006061d0819 */ /* 0x000fe4000001021d */
[----:B------:R-:W-:Y:S01]  /*add0*/  @P0 IADD3 R8, P1, R28, R208, RZ ;  /* 0x000000d01c080210 */ /* 0x000fe20007f3e0ff */
[----:B------:R-:W2:Y:S01]  /*ade0*/  LDSM.16.MT88.4 R4, [R185+UR4+0x5900] ;  /* 0x00590004b904783b */ /* 0x000ea20008004200 */
[C---:B---3--:R-:W-:Y:S04]  /*adf0*/  HMMA.16816.F32 R52, R12.reuse, R16, R52 ;  /* 0x000000100c34723c */ /* 0x048fe80000001834 */
[C---:B------:R-:W-:Y:S02]  /*ae00*/  @P0 IADD3.X R9, R29.reuse, R213, RZ, P1, !PT ;  /* 0x000000d51d090210 */ /* 0x040fe40000ffe4ff */
[C---:B------:R-:W-:Y:S02]  /*ae10*/  @P0 LEA R24, P1, R8.reuse, c[0x0][0x1c8], 0x1 ;  /* 0x0000720008180a11 */ /* 0x040fe400078208ff */
[C---:B------:R-:W-:Y:S04]  /*ae20*/  HMMA.16816.F32 R56, R12.reuse, R18, R56 ;  /* 0x000000120c38723c */ /* 0x040fe80000001838 */
[----:B------:R-:W-:Y:S02]  /*ae30*/  @P0 LEA.HI.X R25, R8, c[0x0][0x1cc], R9, 0x1, P1 ;  /* 0x0000730008190a11 */ /* 0x000fe400008f0c09 */
[C---:B------:R-:W-:Y:S02]  /*ae40*/  @P0 IADD3 R9, P1, R28.reuse, R179, RZ ;  /* 0x000000b31c090210 */ /* 0x040fe40007f3e0ff */
[C---:B-1----:R-:W-:Y:S04]  /*ae50*/  HMMA.16816.F32 R60, R12.reuse, R20, R60 ;  /* 0x000000140c3c723c */ /* 0x042fe8000000183c */
[----:B------:R-:W-:Y:S02]  /*ae60*/  @P0 IADD3.X R8, R29, R178, RZ, P1, !PT ;  /* 0x000000b21d080210 */ /* 0x000fe40000ffe4ff */
[C---:B------:R-:W-:Y:S02]  /*ae70*/  @P0 LEA R26, P1, R9.reuse, c[0x0][0x1c8], 0x1 ;  /* 0x00007200091a0a11 */ /* 0x040fe400078208ff */
[C---:B------:R-:W-:Y:S04]  /*ae80*/  HMMA.16816.F32 R64, R12.reuse, R22, R64 ;  /* 0x000000160c40723c */ /* 0x040fe80000001840 */
[----:B------:R-:W-:Y:S02]  /*ae90*/  @P0 LEA.HI.X R27, R9, c[0x0][0x1cc], R8, 0x1, P1 ;  /* 0x00007300091b0a11 */ /* 0x000fe400008f0c08 */
[----:B------:R1:W3:Y:S01]  /*aea0*/  LDSM.16.MT88.4 R8, [R133+0x5900] ;  /* 0x005900008508783b */ /* 0x0002e20000004200 */
[----:B------:R-:W-:Y:S05]  /*aeb0*/  @P0 IADD3 R16, P1, R28, R177, RZ ;  /* 0x000000b11c100210 */ /* 0x000fea0007f3e0ff */
[----:B------:R-:W-:Y:S02]  /*aec0*/  @P0 IADD3.X R17, R29, R176, RZ, P1, !PT ;  /* 0x000000b01d110210 */ /* 0x000fe40000ffe4ff */
[C---:B------:R-:W-:Y:S01]  /*aed0*/  @P0 LEA R20, P1, R16.reuse, c[0x0][0x1c8], 0x1 ;  /* 0x0000720010140a11 */ /* 0x040fe200078208ff */
[C---:B--2---:R-:W-:Y:S03]  /*aee0*/  HMMA.16816.F32 R68, R12.reuse, R4, R68 ;  /* 0x000000040c44723c */ /* 0x044fe60000001844 */
[----:B------:R-:W-:Y:S02]  /*aef0*/  @P0 LEA.HI.X R21, R16, c[0x0][0x1cc], R17, 0x1, P1 ;  /* 0x0000730010150a11 */ /* 0x000fe400008f0c11 */
[----:B------:R-:W2:Y:S01]  /*af00*/  LDSM.16.MT88.4 R16, [R184+UR4+0x5900] ;  /* 0x00590004b810783b */ /* 0x000ea20008004200 */
[----:B------:R-:W-:Y:S02]  /*af10*/  @P0 IADD3 R28, P1, R201, R28, RZ ;  /* 0x0000001cc91c0210 */ /* 0x000fe40007f3e0ff */
[C---:B------:R-:W-:Y:S04]  /*af20*/  HMMA.16816.F32 R72, R12.reuse, R6, R72 ;  /* 0x000000060c48723c */ /* 0x040fe80000001848 */
[----:B------:R-:W-:Y:S02]  /*af30*/  @P0 IADD3.X R29, R200, R29, RZ, P1, !PT ;  /* 0x0000001dc81d0210 */ /* 0x000fe40000ffe4ff */
[C---:B------:R-:W-:Y:S02]  /*af40*/  @P0 IADD3 R23, P1, R28.reuse, R208, RZ ;  /* 0x000000d01c170210 */ /* 0x040fe40007f3e0ff */
[----:B-1----:R-:W-:Y:S04]  /*af50*/  MOV R133, R2 ;  /* 0x0000000200857202 */ /* 0x002fe80000000f00 */
[----:B------:R-:W-:Y:S02]  /*af60*/  @P0 IADD3.X R4, R29, R213, RZ, P1, !PT ;  /* 0x000000d51d040210 */ /* 0x000fe40000ffe4ff */
[C---:B------:R-:W-:Y:S04]  /*af70*/  @P0 LEA R22, P1, R23.reuse, c[0x0][0x1c8], 0x1 ;  /* 0x0000720017160a11 */ /* 0x040fe800078208ff */
[----:B------:R-:W-:Y:S02]  /*af80*/  @P0 LEA.HI.X R23, R23, c[0x0][0x1cc], R4, 0x1, P1 ;  /* 0x0000730017170a11 */ /* 0x000fe400008f0c04 */
[----:B------:R-:W-:Y:S01]  /*af90*/  @P0 IADD3 R4, P1, R28, R179, RZ ;  /* 0x000000b31c040210 */ /* 0x000fe20007f3e0ff */
[C---:B---3--:R-:W-:Y:S03]  /*afa0*/  HMMA.16816.F32 R76, R12.reuse, R8, R76 ;  /* 0x000000080c4c723c */ /* 0x048fe6000000184c */
[C---:B------:R-:W-:Y:S02]  /*afb0*/  @P0 IADD3.X R5, R29.reuse, R178, RZ, P1, !PT ;  /* 0x000000b21d050210 */ /* 0x040fe40000ffe4ff */
[C---:B------:R-:W-:Y:S03]  /*afc0*/  @P0 LEA R30, P1, R4.reuse, c[0x0][0x1c8], 0x1 ;  /* 0x00007200041e0a11 */ /* 0x040fe600078208ff */
[C---:B------:R-:W-:Y:S04]  /*afd0*/  HMMA.16816.F32 R80, R12.reuse, R10, R80 ;  /* 0x0000000a0c50723c */ /* 0x040fe80000001850 */
[----:B------:R-:W-:Y:S02]  /*afe0*/  @P0 LEA.HI.X R31, R4, c[0x0][0x1cc], R5, 0x1, P1 ;  /* 0x00007300041f0a11 */ /* 0x000fe400008f0c05 */
[----:B------:R-:W1:Y:S01]  /*aff0*/  LDSM.16.MT88.4 R4, [R135+0x5900] ;  /* 0x005900008704783b */ /* 0x000e620000004200 */
[C---:B------:R-:W-:Y:S01]  /*b000*/  ISETP.GE.AND P1, PT, R216.reuse, 0x1, PT ;  /* 0x00000001d800780c */ /* 0x040fe20003f26270 */
[C---:B--2---:R-:W-:Y:S04]  /*b010*/  HMMA.16816.F32 R84, R12.reuse, R16, R84 ;  /* 0x000000100c54723c */ /* 0x044fe80000001854 */
[----:B------:R-:W-:Y:S04]  /*b020*/  IADD3 R216, R216, 0x1, RZ ;  /* 0x00000001d8d87810 */ /* 0x000fe80007ffe0ff */
[----:B------:R-:W-:Y:S01]  /*b030*/  SEL R216, R216, RZ, !P1 ;  /* 0x000000ffd8d87207 */ /* 0x000fe20004800000 */
[C---:B------:R-:W-:Y:S03]  /*b040*/  HMMA.16816.F32 R88, R12.reuse, R18, R88 ;  /* 0x000000120c58723c */ /* 0x040fe60000001858 */
[----:B------:R-:W-:Y:S01]  /*b050*/  @P0 IADD3 R28, P1, R28, R177, RZ ;  /* 0x000000b11c1c0210 */ /* 0x000fe20007f3e0ff */
[----:B------:R-:W-:Y:S03]  /*b060*/  @P0 IMAD R10, R216, 0x3000, R202 ;  /* 0x00003000d80a0824 */ /* 0x000fe600078e02ca */
[----:B------:R-:W-:Y:S02]  /*b070*/  @P0 IADD3.X R29, R29, R176, RZ, P1, !PT ;  /* 0x000000b01d1d0210 */ /* 0x000fe40000ffe4ff */
[----:B------:R-:W-:Y:S03]  /*b080*/  @P0 SHF.L.U32 R3, R10, 0x1, RZ ;  /* 0x000000010a030819 */ /* 0x000fe600000006ff */
[C---:B------:R-:W-:Y:S02]  /*b090*/  @P0 LEA R8, P1, R28.reuse, c[0x0][0x1c8], 0x1 ;  /* 0x000072001c080a11 */ /* 0x040fe400078208ff */
[----:B------:R-:W-:Y:S01]  /*b0a0*/  @!PT LDS RZ, [RZ] ;  /* 0x00000000fffff984 */ /* 0x000fe20000000800 */
[----:B------:R-:W-:Y:S01]  /*b0b0*/  @!PT LDS RZ, [RZ] ;  /* 0x00000000fffff984 */ /* 0x000fe20000000800 */
[----:B------:R-:W-:Y:S01]  /*b0c0*/  @!PT LDS RZ, [RZ] ;  /* 0x00000000fffff984 */ /* 0x000fe20000000800 */
[----:B------:R2:W-:Y:S02]  /*b0d0*/  @P0 LDGSTS.E.BYPASS.LTC128B.128 [R3+0xc100], [R24.64], !P5 ;  /* 0x0c10000018030fae */ /* 0x0005e4000e901d48 */
[----:B------:R-:W-:Y:S06]  /*b0e0*/  @P0 LEA.HI.X R9, R28, c[0x0][0x1cc], R29, 0x1, P1 ;  /* 0x000073001c090a11 */ /* 0x000fec00008f0c1d */
[----:B------:R2:W-:Y:S01]  /*b0f0*/  @P0 LDGSTS.E.BYPASS.LTC128B.128 [R3+0xe100], [R26.64], !P4 ;  /* 0x0e1000001a030fae */ /* 0x0005e2000e101d48 */
[C---:B-1----:R-:W-:Y:S07]  /*b100*/  HMMA.16816.F32 R92, R12.reuse, R4, R92 ;  /* 0x000000040c5c723c */ /* 0x042fee000000185c */
[----:B------:R2:W-:Y:S01]  /*b110*/  @P0 LDGSTS.E.BYPASS.LTC128B.128 [R3+0x10100], [R20.64], !P6 ;  /* 0x1010000014030fae */ /* 0x0005e2000f101d48 */
[----:B------:R-:W-:Y:S07]  /*b120*/  HMMA.16816.F32 R96, R12, R6, R96 ;  /* 0x000000060c60723c */ /* 0x000fee0000001860 */
[----:B------:R2:W-:Y:S08]  /*b130*/  @P0 LDGSTS.E.BYPASS.LTC128B.128 [R3+0xd100], [R22.64], !P5 ;  /* 0x0d10000016030fae */ /* 0x0005f0000e901d48 */
[----:B------:R2:W-:Y:S08]  /*b140*/  @P0 LDGSTS.E.BYPASS.LTC128B.128 [R3+0xf100], [R30.64], !P4 ;  /* 0x0f1000001e030fae */ /* 0x0005f0000e101d48 */
[----:B------:R2:W-:Y:S01]  /*b150*/  @P0 LDGSTS.E.BYPASS.LTC128B.128 [R3+0x11100], [R8.64], !P6 ;  /* 0x1110000008030fae */ /* 0x0005e2000f101d48 */
[----:B------:R-:W-:Y:S02]  /*b160*/  ISETP.GT.AND P0, PT, R221, R220, PT ;  /* 0x000000dcdd00720c */ /* 0x000fe40003f04270 */
[----:B------:R-:W-:Y:S05]  /*b170*/  MOV R221, R219 ;  /* 0x000000db00dd7202 */ /* 0x000fea0000000f00 */
[----:B------:R-:W0:Y:S01]  /*b180*/  LDGDEPBAR ;  /* 0x00000000000079af */ /* 0x000e220000000000 */
[----:B--2---:R-:W-:Y:S05]  /*b190*/  MOV R3, R0 ;  /* 0x0000000000037202 */ /* 0x004fea0000000f00 */
[----:B------:R-:W-:-:S05]  /*b1a0*/  @P0 BRA `(.L_x_895) ;  /* 0xffffd5e000000947 */ /* 0x000fca000383ffff */
.L_x_894:
[----:B------:R-:W-:-:S13]  /*b1b0*/  ISETP.GE.AND P0, PT, R219, R194, PT ;  /* 0x000000c2db00720c */ /* 0x000fda0003f06270 */
[----:B------:R-:W-:Y:S05]  /*b1c0*/  @!P0 BRA `(.L_x_896) ;  /* 0x000035b000008947 */ /* 0x000fea0003800000 */
[----:B------:R-:W-:Y:S01]  /*b1d0*/  LOP3.LUT P0, RZ, R193, 0x4, RZ, 0xc0, !PT ;  /* 0x00000004c1ff7812 */ /* 0x000fe2000780c0ff */
[----:B------:R-:W-:Y:S01]  /*b1e0*/  IMAD.MOV.U32 R193, RZ, RZ, 0x40 ;  /* 0x00000040ffc17424 */ /* 0x000fe200078e00ff */
[----:B------:R-:W-:Y:S01]  /*b1f0*/  ISETP.NE.AND P2, PT, R197, 0x1, PT ;  /* 0x00000001c500780c */ /* 0x000fe20003f45270 */
[----:B------:R-:W-:Y:S01]  /*b200*/  IMAD.MOV.U32 R3, RZ, RZ, R0 ;  /* 0x000000ffff037224 */ /* 0x000fe200078e0000 */
[C---:B------:R-:W-:Y:S01]  /*b210*/  IADD3 R220, P1, R206.reuse, 0x40, RZ ;  /* 0x00000040cedc7810 */ /* 0x040fe20007f3e0ff */
[----:B------:R-:W-:Y:S01]  /*b220*/  IMAD.MOV.U32 R132, RZ, RZ, R2 ;  /* 0x000000ffff847224 */ /* 0x000fe200078e0002 */
[----:B------:R-:W-:Y:S02]  /*b230*/  SEL R193, R193, 0xffffffc0, !P0 ;  /* 0xffffffc0c1c17807 */ /* 0x000fe40004000000 */
[----:B------:R-:W-:Y:S01]  /*b240*/  IADD3 R227, P0, R206, 0x80, RZ ;  /* 0x00000080cee37810 */ /* 0x000fe20007f1e0ff */
[----:B------:R-:W-:Y:S01]  /*b250*/  IMAD.X R228, RZ, RZ, R211, P1 ;  /* 0x000000ffffe47224 */ /* 0x000fe200008e06d3 */
[----:B------:R-:W-:-:S03]  /*b260*/  IADD3 R225, P1, R208, 0x40, RZ ;  /* 0x00000040d0e17810 */ /* 0x000fc60007f3e0ff */
[----:B------:R-:W-:Y:S01]  /*b270*/  IMAD.X R226, RZ, RZ, R211, P0 ;  /* 0x000000ffffe27224 */ /* 0x000fe200000e06d3 */
[----:B------:R-:W-:Y:S01]  /*b280*/  IADD3 R223, P0, R208, 0x80, RZ ;  /* 0x00000080d0df7810 */ /* 0x000fe20007f1e0ff */
[----:B------:R-:W-:-:S04]  /*b290*/  @P2 IMAD.HI.U32 R221, R205, c[0x0][0x2c8], RZ ;  /* 0x0000b200cddd2a27 */ /* 0x000fc800078e00ff */
[----:B------:R-:W-:Y:S01]  /*b2a0*/  IMAD.X R224, RZ, RZ, R213, P1 ;  /* 0x000000ffffe07224 */ /* 0x000fe200008e06d5 */
[----:B------:R-:W-:Y:S01]  /*b2b0*/  @P2 SHF.R.U32.HI R221, RZ, c[0x0][0x2cc], R221 ;  /* 0x0000b300ffdd2a19 */ /* 0x000fe200000116dd */
[----:B------:R-:W-:Y:S02]  /*b2c0*/  IMAD.X R222, RZ, RZ, R213, P0 ;  /* 0x000000ffffde7224 */ /* 0x000fe400000e06d5 */
.L_x_905:
[----:B------:R-:W-:Y:S01]  /*b2d0*/  ISETP.GE.AND P0, PT, R194, R219, PT ;  /* 0x000000dbc200720c */ /* 0x000fe20003f06270 */
[----:B------:R-:W-:Y:S04]  /*b2e0*/  DEPBAR.LE SB0, 0x2 ;  /* 0x000080800000791a */ /* 0x000fe80000000000 */
[----:B------:R-:W-:Y:S01]  /*b2f0*/  BAR.SYNC.DEFER_BLOCKING 0x0 ;  /* 0x0000000000007b1d */ /* 0x000fe20000010000 */
[----:B------:R-:W-:Y:S01]  /*b300*/  UIMAD UR4, UR5, 0x6000, URZ ;  /* 0x00006000050478a4 */ /* 0x000fe2000f8e023f */
[----:B------:R-:W-:Y:S02]  /*b310*/  ISETP.NE.AND P2, PT, R197, 0x1, PT ;  /* 0x00000001c500780c */ /* 0x000fe40003f45270 */
[----:B------:R-:W-:Y:S04]  /*b320*/  ISETP.GE.AND P3, PT, R196, 0x1, PT ;  /* 0x00000001c400780c */ /* 0x000fe80003f66270 */
[----:B------:R-:W-:Y:S04]  /*b330*/  @!P0 IADD3 R0, R219, -0x1, RZ ;  /* 0xffffffffdb008810 */ /* 0x000fe80007ffe0ff */
[----:B------:R-:W-:Y:S01]  /*b340*/  @!P0 SHF.R.S32.HI R13, RZ, 0x1f, R0 ;  /* 0x0000001fff0d8819 */ /* 0x000fe20000011400 */
[----:B------:R-:W-:Y:S04]  /*b350*/  @!P0 IMAD.WIDE.U32 R6, R0, c[0x0][0x208], RZ ;  /* 0x0000820000068a25 */ /* 0x000fe800078e00ff */
[----:B------:R-:W-:Y:S02]  /*b360*/  @!P0 IMAD R13, R13, c[0x0][0x208], RZ ;  /* 0x000082000d0d8a24 */ /* 0x000fe400078e02ff */
[----:B------:R-:W-:Y:S02]  /*b370*/  @!P0 IMAD.SHL.U32 R5, R6, 0x40, RZ ;  /* 0x0000004006058824 */ /* 0x000fe400078e00ff */
[----:B------:R-:W-:Y:S03]  /*b380*/  @!P0 IMAD R13, R0, c[0x0][0x20c], R13 ;  /* 0x00008300000d8a24 */ /* 0x000fe600078e020d */
[----:B------:R-:W-:Y:S01]  /*b390*/  @!P0 IADD3 R9, P1, R5, R206, RZ ;  /* 0x000000ce05098210 */ /* 0x000fe20007f3e0ff */
[----:B------:R-:W-:Y:S01]  /*b3a0*/  @!P0 IMAD.IADD R13, R7, 0x1, R13 ;  /* 0x00000001070d8824 */ /* 0x000fe200078e020d */
[----:B------:R-:W-:Y:S04]  /*b3b0*/  LDSM.16.M88.4 R32, [R192] ;  /* 0x00000000c020783b */ /* 0x000fe80000000200 */
[----:B------:R-:W-:Y:S01]  /*b3c0*/  @!P0 SHF.L.U64.HI R13, R6, 0x6, R13 ;  /* 0x00000006060d8819 */ /* 0x000fe2000001020d */
[----:B------:R-:W-:Y:S04]  /*b3d0*/  LDSM.16.M88.4 R16, [R190+UR4+0xc900] ;  /* 0x00c90004be10783b */ /* 0x000fe80008000200 */
[----:B------:R-:W-:Y:S01]  /*b3e0*/  @!P0 IMAD.X R2, R13, 0x1, R211, P1 ;  /* 0x000000010d028824 */ /* 0x000fe200008e06d3 */
[----:B------:R-:W-:Y:S01]  /*b3f0*/  @!P0 IADD3 R7, P1, R5, R220, RZ ;  /* 0x000000dc05078210 */ /* 0x000fe20007f3e0ff */
[----:B------:R-:W-:Y:S04]  /*b400*/  LDSM.16.M88.4 R24, [R190+UR4+0xd100] ;  /* 0x00d10004be18783b */ /* 0x000fe80008000200 */
[----:B------:R-:W-:Y:S01]  /*b410*/  @!P0 IMAD.X R0, R13, 0x1, R228, P1 ;  /* 0x000000010d008824 */ /* 0x000fe200008e06e4 */
[C---:B------:R-:W-:Y:S01]  /*b420*/  @!P0 LEA R22, P1, R9.reuse, c[0x0][0x1f8], 0x1 ;  /* 0x00007e0009168a11 */ /* 0x040fe200078208ff */
[----:B------:R-:W-:Y:S03]  /*b430*/  LDSM.16.M88.4 R136, [R190+UR4+0xd900] ;  /* 0x00d90004be88783b */ /* 0x000fe60008000200 */
[----:B------:R-:W-:Y:S02]  /*b440*/  @!P0 LEA.HI.X R23, R9, c[0x0][0x1fc], R2, 0x1, P1 ;  /* 0x00007f0009178a11 */ /* 0x000fe400008f0c02 */
[C---:B------:R-:W-:Y:S01]  /*b450*/  @!P0 LEA R20, P1, R7.reuse, c[0x0][0x1f8], 0x1 ;  /* 0x00007e0007148a11 */ /* 0x040fe200078208ff */
[----:B------:R-:W1:Y:S03]  /*b460*/  LDSM.16.M88.4 R8, [R190+UR4+0xc100] ;  /* 0x00c10004be08783b */ /* 0x000e660008000200 */
[----:B------:R-:W-:Y:S02]  /*b470*/  @!P0 LEA.HI.X R21, R7, c[0x0][0x1fc], R0, 0x1, P1 ;  /* 0x00007f0007158a11 */ /* 0x000fe400008f0c00 */
[----:B------:R-:W-:Y:S01]  /*b480*/  @!P0 IADD3 R7, P1, R5, R227, RZ ;  /* 0x000000e305078210 */ /* 0x000fe20007f3e0ff */
[----:B------:R-:W-:Y:S04]  /*b490*/  LDSM.16.M88.4 R140, [R188] ;  /* 0x00000000bc8c783b */ /* 0x000fe80000000200 */
[----:B------:R-:W-:Y:S01]  /*b4a0*/  @!P0 IMAD.X R0, R13, 0x1, R226, P1 ;  /* 0x000000010d008824 */ /* 0x000fe200008e06e2 */
[C---:B------:R-:W-:Y:S04]  /*b4b0*/  @!P0 LEA R30, P1, R7.reuse, c[0x0][0x1f8], 0x1 ;  /* 0x00007e00071e8a11 */ /* 0x040fe800078208ff */
[----:B------:R-:W-:Y:S02]  /*b4c0*/  @!P0 LEA.HI.X R31, R7, c[0x0][0x1fc], R0, 0x1, P1 ;  /* 0x00007f00071f8a11 */ /* 0x000fe400008f0c00 */
[----:B------:R-:W-:Y:S05]  /*b4d0*/  @!P0 IADD3 R5, P1, R199, R5, RZ ;  /* 0x00000005c7058210 */ /* 0x000fea0007f3e0ff */
[----:B------:R-:W-:Y:S01]  /*b4e0*/  @!P0 IMAD.X R13, R198, 0x1, R13, P1 ;  /* 0x00000001c60d8824 */ /* 0x000fe200008e060d */
[----:B------:R-:W-:Y:S05]  /*b4f0*/  @!P0 IADD3 R7, P1, R5, R206, RZ ;  /* 0x000000ce05078210 */ /* 0x000fea0007f3e0ff */
[----:B------:R-:W-:Y:S01]  /*b500*/  @!P0 IMAD.X R0, R13, 0x1, R211, P1 ;  /* 0x000000010d008824 */ /* 0x000fe200008e06d3 */
[C---:B------:R-:W-:Y:S04]  /*b510*/  @!P0 LEA R28, P1, R7.reuse, c[0x0][0x1f8], 0x1 ;  /* 0x00007e00071c8a11 */ /* 0x040fe800078208ff */
[----:B------:R-:W-:Y:S02]  /*b520*/  @!P0 LEA.HI.X R29, R7, c[0x0][0x1fc], R0, 0x1, P1 ;  /* 0x00007f00071d8a11 */ /* 0x000fe400008f0c00 */
[----:B------:R-:W-:Y:S02]  /*b530*/  @!P0 IADD3 R7, P1, R5, R220, RZ ;  /* 0x000000dc05078210 */ /* 0x000fe40007f3e0ff */
[----:B------:R-:W-:Y:S03]  /*b540*/  IADD3 R0, R190, UR4, RZ ;  /* 0x00000004be007c10 */ /* 0x000fe6000fffe0ff */
[----:B------:R-:W-:Y:S01]  /*b550*/  @!P0 IMAD.X R2, R13, 0x1, R228, P1 ;  /* 0x000000010d028824 */ /* 0x000fe200008e06e4 */
[----:B------:R-:W-:Y:S01]  /*b560*/  @!P0 LEA R172, P1, R7, c[0x0][0x1f8], 0x1 ;  /* 0x00007e0007ac8a11 */ /* 0x000fe200078208ff */
[--C-:B------:R-:W-:Y:S02]  /*b570*/  IMAD.IADD R134, R191, 0x1, R0.reuse ;  /* 0x00000001bf867824 */ /* 0x100fe400078e0200 */
[----:B------:R-:W-:Y:S01]  /*b580*/  IMAD.IADD R0, R193, 0x1, R0 ;  /* 0x00000001c1007824 */ /* 0x000fe200078e0200 */
[----:B------:R-:W-:Y:S01]  /*b590*/  @!P0 LEA.HI.X R173, R7, c[0x0][0x1fc], R2, 0x1, P1 ;  /* 0x00007f0007ad8a11 */ /* 0x000fe200008f0c02 */
[----:B------:R-:W-:Y:S01]  /*b5a0*/  @!P0 IMAD R2, R216, 0x6000, R215 ;  /* 0x00006000d8028824 */ /* 0x000fe200078e02d7 */
[----:B------:R-:W-:Y:S01]  /*b5b0*/  @!P0 IADD3 R12, P1, R5, R227, RZ ;  /* 0x000000e3050c8210 */ /* 0x000fe20007f3e0ff */
[----:B------:R-:W2:Y:S01]  /*b5c0*/  LDSM.16.M88.4 R144, [R134+0xc100] ;  /* 0x00c100008690783b */ /* 0x000ea20000000200 */
[C---:B-1----:R-:W-:Y:S04]  /*b5d0*/  HMMA.16816.F32 R4, R32.reuse, R8, RZ ;  /* 0x000000082004723c */ /* 0x042fe800000018ff */
[----:B------:R-:W1:Y:S03]  /*b5e0*/  LDSM.16.M88.4 R148, [R134+0xc900] ;  /* 0x00c900008694783b */ /* 0x000e660000000200 */
[----:B------:R-:W-:Y:S01]  /*b5f0*/  @!P0 IMAD.X R9, R13, 0x1, R226, P1 ;  /* 0x000000010d098824 */ /* 0x000fe200008e06e2 */
[C---:B------:R-:W-:Y:S01]  /*b600*/  @!P0 LEA R174, P1, R12.reuse, c[0x0][0x1f8], 0x1 ;  /* 0x00007e000cae8a11 */ /* 0x040fe200078208ff */
[----:B------:R-:W3:Y:S03]  /*b610*/  LDSM.16.M88.4 R152, [R134+0xd100] ;  /* 0x00d100008698783b */ /* 0x000ee60000000200 */
[----:B------:R-:W-:Y:S02]  /*b620*/  @!P0 LEA.HI.X R175, R12, c[0x0][0x1fc], R9, 0x1, P1 ;  /* 0x00007f000caf8a11 */ /* 0x000fe400008f0c09 */
[C---:B------:R-:W-:Y:S01]  /*b630*/  HMMA.16816.F32 R8, R32.reuse, R10, RZ ;  /* 0x0000000a2008723c */ /* 0x040fe200000018ff */
[----:B------:R-:W4:Y:S05]  /*b640*/  LDSM.16.M88.4 R156, [R134+0xd900] ;  /* 0x00d90000869c783b */ /* 0x000f2a0000000200 */
[----:B------:R-:W-:Y:S01]  /*b650*/  @!PT LDS RZ, [RZ] ;  /* 0x00000000fffff984 */ /* 0x000fe20000000800 */
[----:B------:R-:W-:Y:S01]  /*b660*/  @!PT LDS RZ, [RZ] ;  /* 0x00000000fffff984 */ /* 0x000fe20000000800 */
[----:B------:R-:W-:Y:S01]  /*b670*/  @!PT LDS RZ, [RZ] ;  /* 0x00000000fffff984 */ /* 0x000fe20000000800 */
[----:B------:R5:W-:Y:S02]  /*b680*/  @!P0 LDGSTS.E.BYPASS.LTC128B.128 [R2], [R22.64], !P5 ;  /* 0x0000000016028fae */ /* 0x000be4000e901d48 */
[C---:B------:R-:W-:Y:S03]  /*b690*/  HMMA.16816.F32 R12, R32.reuse, R16, RZ ;  /* 0x00000010200c723c */ /* 0x040fe600000018ff */
[----:B------:R5:W-:Y:S05]  /*b6a0*/  @!P0 LDGSTS.E.BYPASS.LTC128B.128 [R2+0x2000], [R20.64], !P4 ;  /* 0x0200000014028fae */ /* 0x000bea000e101d48 */
[C---:B------:R-:W-:Y:S01]  /*b6b0*/  HMMA.16816.F32 R16, R32.reuse, R18, RZ ;  /* 0x000000122010723c */ /* 0x040fe200000018ff */
[----:B------:R1:W-:Y:S05]  /*b6c0*/  @!P0 LDGSTS.E.BYPASS.LTC128B.128 [R2+0x4000], [R30.64], !P6 ;  /* 0x040000001e028fae */ /* 0x0003ea000f101d48 */
[----:B------:R1:W-:Y:S05]  /*b6d0*/  @!P0 LDGSTS.E.BYPASS.LTC128B.128 [R2+0x1000], [R28.64], !P5 ;  /* 0x010000001c028fae */ /* 0x0003ea000e901d48 */
[----:B------:R1:W-:Y:S05]  /*b6e0*/  @!P0 LDGSTS.E.BYPASS.LTC128B.128 [R2+0x3000], [R172.64], !P4 ;  /* 0x03000000ac028fae */ /* 0x0003ea000e101d48 */
[----:B------:R2:W-:Y:S01]  /*b6f0*/  @!P0 LDGSTS.E.BYPASS.LTC128B.128 [R2+0x5000], [R174.64], !P6 ;  /* 0x05000000ae028fae */ /* 0x0005e2000f101d48 */
[C---:B------:R-:W-:Y:S02]  /*b700*/  ISETP.GE.AND P0, PT, R216.reuse, 0x1, PT ;  /* 0x00000001d800780c */ /* 0x040fe40003f06270 */
[----:B------:R-:W-:Y:S02]  /*b710*/  IADD3 R216, R216, 0x1, RZ ;  /* 0x00000001d8d87810 */ /* 0x000fe40007ffe0ff */
[----:B------:R-:W-:Y:S01]  /*b720*/  LDSM.16.M88.4 R160, [R187] ;  /* 0x00000000bba0783b */ /* 0x000fe20000000200 */
[C---:B-----5:R-:W-:Y:S01]  /*b730*/  HMMA.16816.F32 R20, R32.reuse, R24, RZ ;  /* 0x000000182014723c */ /* 0x060fe200000018ff */
[----:B------:R-:W-:Y:S03]  /*b740*/  SEL R216, R216, RZ, !P0 ;  /* 0x000000ffd8d87207 */ /* 0x000fe60004000000 */
[----:B------:R-:W5:Y:S04]  /*b750*/  LDSM.16.M88.4 R164, [R0+0xc100] ;  /* 0x00c1000000a4783b */ /* 0x000f680000000200 */
[C---:B------:R-:W-:Y:S01]  /*b760*/  HMMA.16816.F32 R24, R32.reuse, R26, RZ ;  /* 0x0000001a2018723c */ /* 0x040fe200000018ff */
[----:B------:R-:W3:Y:S05]  /*b770*/  LDSM.16.M88.4 R168, [R0+0xc900] ;  /* 0x00c9000000a8783b */ /* 0x000eea0000000200 */
[----:B------:R-:W0:Y:S02]  /*b780*/  LDGDEPBAR ;  /* 0x00000000000079af */ /* 0x000e240000000000 */
[C---:B-1----:R-:W-:Y:S03]  /*b790*/  HMMA.16816.F32 R28, R32.reuse, R136, RZ ;  /* 0x00000088201c723c */ /* 0x042fe600000018ff */
[----:B--2---:R-:W-:Y:S01]  /*b7a0*/  LDSM.16.M88.4 R172, [R186] ;  /* 0x00000000baac783b */ /* 0x004fe20000000200 */
[C---:B------:R-:W-:Y:S04]  /*b7b0*/  IMAD.IADD R2, R193.reuse, 0x1, R134 ;  /* 0x00000001c1027824 */ /* 0x040fe800078e0286 */
[----:B------:R-:W-:Y:S01]  /*b7c0*/  HMMA.16816.F32 R32, R32, R138, RZ ;  /* 0x0000008a2020723c */ /* 0x000fe200000018ff */
[----:B------:R-:W1:Y:S05]  /*b7d0*/  LDSM.16.M88.4 R136, [R0+0xd100] ;  /* 0x00d100000088783b */ /* 0x000e6a0000000200 */
[----:B------:R-:W-:Y:S02]  /*b7e0*/  LDSM.16.M88.4 R176, [R2+0xc100] ;  /* 0x00c1000002b0783b */ /* 0x000fe40000000200 */
[C---:B------:R-:W-:Y:S03]  /*b7f0*/  HMMA.16816.F32 R4, R140.reuse, R144, R4 ;  /* 0x000000908c04723c */ /* 0x040fe60000001804 */
[----:B------:R-:W-:Y:S05]  /*b800*/  LDSM.16.M88.4 R180, [R2+0xc900] ;  /* 0x00c9000002b4783b */ /* 0x000fea0000000200 */
[C---:B------:R-:W-:Y:S01]  /*b810*/  HMMA.16816.F32 R8, R140.reuse, R146, R8 ;  /* 0x000000928c08723c */ /* 0x040fe20000001808 */
[----:B------:R-:W2:Y:S07]  /*b820*/  LDSM.16.M88.4 R144, [R0+0xd900] ;  /* 0x00d900000090783b */ /* 0x000eae0000000200 */
[C---:B------:R-:W-:Y:S08]  /*b830*/  HMMA.16816.F32 R12, R140.reuse, R148, R12 ;  /* 0x000000948c0c723c */ /* 0x040ff0000000180c */
[C---:B------:R-:W-:Y:S01]  /*b840*/  HMMA.16816.F32 R16, R140.reuse, R150, R16 ;  /* 0x000000968c10723c */ /* 0x040fe20000001810 */
[----:B------:R-:W-:Y:S07]  /*b850*/  LDSM.16.M88.4 R148, [R2+0xd900] ;  /* 0x00d900000294783b */ /* 0x000fee0000000200 */
[C---:B---3--:R-:W-:Y:S08]  /*b860*/  HMMA.16816.F32 R20, R140.reuse, R152, R20 ;  /* 0x000000988c14723c */ /* 0x048ff00000001814 */
[C---:B------:R-:W-:Y:S01]  /*b870*/  HMMA.16816.F32 R24, R140.reuse, R154, R24 ;  /* 0x0000009a8c18723c */ /* 0x040fe20000001818 */
[----:B------:R-:W-:Y:S07]  /*b880*/  LDSM.16.M88.4 R152, [R190+UR4+0xe900] ;  /* 0x00e90004be98783b */ /* 0x000fee0008000200 */
[C---:B----4-:R-:W-:Y:S08]  /*b890*/  HMMA.16816.F32 R28, R140.reuse, R156, R28 ;  /* 0x0000009c8c1c723c */ /* 0x050ff0000000181c */
[----:B------:R-:W-:Y:S01]  /*b8a0*/  HMMA.16816.F32 R32, R140, R158, R32 ;  /* 0x0000009e8c20723c */ /* 0x000fe20000001820 */
[----:B------:R-:W3:Y:S05]  /*b8b0*/  LDSM.16.M88.4 R140, [R2+0xd100] ;  /* 0x00d10000028c783b */ /* 0x000eea0000000200 */
[----:B------:R-:W-:Y:S02]  /*b8c0*/  LDSM.16.M88.4 R156, [R190+UR4+0xf900] ;  /* 0x00f90004be9c783b */ /* 0x000fe40008000200 */
[C---:B-----5:R-:W-:Y:S08]  /*b8d0*/  HMMA.16816.F32 R4, R160.reuse, R164, R4 ;  /* 0x000000a4a004723c */ /* 0x060ff00000001804 */
[C---:B------:R-:W-:Y:S01]  /*b8e0*/  HMMA.16816.F32 R8, R160.reuse, R166, R8 ;  /* 0x000000a6a008723c */ /* 0x040fe20000001808 */
[----:B------:R-:W-:Y:S07]  /*b8f0*/  LDSM.16.M88.4 R164, [R134+0xe100] ;  /* 0x00e1000086a4783b */ /* 0x000fee0000000200 */
[C---:B------:R-:W-:Y:S08]  /*b900*/  HMMA.16816.F32 R12, R160.reuse, R168, R12 ;  /* 0x000000a8a00c723c */ /* 0x040ff0000000180c */
[C---:B------:R-:W-:Y:S01]  /*b910*/  HMMA.16816.F32 R16, R160.reuse, R170, R16 ;  /* 0x000000aaa010723c */ /* 0x040fe20000001810 */
[----:B------:R-:W-:Y:S07]  /*b920*/  LDSM.16.M88.4 R168, [R134+0xf900] ;  /* 0x00f9000086a8783b */ /* 0x000fee0000000200 */
[C---:B-1----:R-:W-:Y:S08]  /*b930*/  HMMA.16816.F32 R20, R160.reuse, R136, R20 ;  /* 0x00000088a014723c */ /* 0x042ff00000001814 */
[C---:B------:R-:W-:Y:S01]  /*b940*/  HMMA.16816.F32 R24, R160.reuse, R138, R24 ;  /* 0x0000008aa018723c */ /* 0x040fe20000001818 */
[----:B------:R-:W-:Y:S07]  /*b950*/  LDSM.16.M88.4 R136, [R192+0x4000] ;  /* 0x00400000c088783b */ /* 0x000fee0000000200 */
[C---:B--2---:R-:W-:Y:S08]  /*b960*/  HMMA.16816.F32 R28, R160.reuse, R144, R28 ;  /* 0x00000090a01c723c */ /* 0x044ff0000000181c */
[----:B------:R-:W-:Y:S01]  /*b970*/  HMMA.16816.F32 R32, R160, R146, R32 ;  /* 0x00000092a020723c */ /* 0x000fe20000001820 */
[----:B------:R-:W1:Y:S05]  /*b980*/  LDSM.16.M88.4 R144, [R190+UR4+0xe100] ;  /* 0x00e10004be90783b */ /* 0x000e6a0008000200 */
[----:B------:R-:W-:Y:S02]  /*b990*/  LDSM.16.M88.4 R160, [R188+0x4000] ;  /* 0x00400000bca0783b */ /* 0x000fe40000000200 */
[C---:B------:R-:W-:Y:S08]  /*b9a0*/  HMMA.16816.F32 R4, R172.reuse, R176, R4 ;  /* 0x000000b0ac04723c */ /* 0x040ff00000001804 */
[C---:B------:R-:W-:Y:S08]  /*b9b0*/  HMMA.16816.F32 R8, R172.reuse, R178, R8 ;  /* 0x000000b2ac08723c */ /* 0x040ff00000001808 */
[C---:B------:R-:W-:Y:S08]  /*b9c0*/  HMMA.16816.F32 R12, R172.reuse, R180, R12 ;  /* 0x000000b4ac0c723c */ /* 0x040ff0000000180c */
[C---:B------:R-:W-:Y:S08]  /*b9d0*/  HMMA.16816.F32 R16, R172.reuse, R182, R16 ;  /* 0x000000b6ac10723c */ /* 0x040ff00000001810 */
[C---:B---3--:R-:W-:Y:S08]  /*b9e0*/  HMMA.16816.F32 R20, R172.reuse, R140, R20 ;  /* 0x0000008cac14723c */ /* 0x048ff00000001814 */
[C---:B------:R-:W-:Y:S01]  /*b9f0*/  HMMA.16816.F32 R24, R172.reuse, R142, R24 ;  /* 0x0000008eac18723c */ /* 0x040fe20000001818 */
[----:B------:R-:W2:Y:S07]  /*ba00*/  LDSM.16.M88.4 R140, [R190+UR4+0xf100] ;  /* 0x00f10004be8c783b */ /* 0x000eae0008000200 */
[C---:B------:R-:W-:Y:S08]  /*ba10*/  HMMA.16816.F32 R28, R172.reuse, R148, R28 ;  /* 0x00000094ac1c723c */ /* 0x040ff0000000181c */
[----:B------:R-:W-:Y:S01]  /*ba20*/  HMMA.16816.F32 R32, R172, R150, R32 ;  /* 0x00000096ac20723c */ /* 0x000fe20000001820 */
[----:B------:R-:W3:Y:S07]  /*ba30*/  LDSM.16.M88.4 R148, [R134+0xe900] ;  /* 0x00e900008694783b */ /* 0x000eee0000000200 */
        /* <DEDUP_REMOVED lines=8> */
[----:B------:R-:W-:Y:S07]  /*bac0*/  LDSM.16.M88.4 R140, [R0+0xe100] ;  /* 0x00e10000008c783b */ /* 0x000fee0000000200 */
[C---:B------:R-:W-:Y:S08]  /*bad0*/  HMMA.16816.F32 R28, R136.reuse, R156, R28 ;  /* 0x0000009c881c723c */ /* 0x040ff0000000181c */
[----:B------:R-:W-:Y:S01]  /*bae0*/  HMMA.16816.F32 R32, R136, R158, R32 ;  /* 0x0000009e8820723c */ /* 0x000fe20000001820 */
[----:B------:R-:W2:Y:S05]  /*baf0*/  LDSM.16.M88.4 R136, [R187+0x4000] ;  /* 0x00400000bb88783b */ /* 0x000eaa0000000200 */
[----:B------:R-:W4:Y:S02]  /*bb00*/  LDSM.16.M88.4 R156, [R0+0xf100] ;  /* 0x00f10000009c783b */ /* 0x000f240000000200 */
[C---:B------:R-:W-:Y:S08]  /*bb10*/  HMMA.16816.F32 R4, R160.reuse, R164, R4 ;  /* 0x000000a4a004723c */ /* 0x040ff00000001804 */
[C---:B------:R-:W-:Y:S01]  /*bb20*/  HMMA.16816.F32 R8, R160.reuse, R166, R8 ;  /* 0x000000a6a008723c */ /* 0x040fe20000001808 */
[----:B------:R-:W5:Y:S07]  /*bb30*/  LDSM.16.M88.4 R164, [R0+0xf900] ;  /* 0x00f9000000a4783b */ /* 0x000f6e0000000200 */
[C---:B---3--:R-:W-:Y:S08]  /*bb40*/  HMMA.16816.F32 R12, R160.reuse, R148, R12 ;  /* 0x00000094a00c723c */ /* 0x048ff0000000180c */
[C---:B------:R-:W-:Y:S01]  /*bb50*/  HMMA.16816.F32 R16, R160.reuse, R150, R16 ;  /* 0x00000096a010723c */ /* 0x040fe20000001810 */
[----:B------:R-:W-:Y:S07]  /*bb60*/  LDSM.16.M88.4 R148, [R2+0xe100] ;  /* 0x00e100000294783b */ /* 0x000fee0000000200 */
[C---:B-1----:R-:W-:Y:S07]  /*bb70*/  HMMA.16816.F32 R20, R160.reuse, R144, R20 ;  /* 0x00000090a014723c */ /* 0x042fee0000001814 */
[----:B------:R-:W-:Y:S01]  /*bb80*/  IADD3 R144, R193, UR4, R190 ;  /* 0x00000004c1907c10 */ /* 0x000fe2000fffe0be */
[C---:B------:R-:W-:Y:S04]  /*bb90*/  HMMA.16816.F32 R24, R160.reuse, R146, R24 ;  /* 0x00000092a018723c */ /* 0x040fe80000001818 */
[----:B------:R-:W-:Y:S02]  /*bba0*/  IMAD.IADD R133, R191, 0x1, R144 ;  /* 0x00000001bf857824 */ /* 0x000fe400078e0290 */
[----:B------:R-:W1:Y:S02]  /*bbb0*/  LDSM.16.M88.4 R144, [R186+0x4000] ;  /* 0x00400000ba90783b */ /* 0x000e640000000200 */
[C---:B------:R-:W-:Y:S03]  /*bbc0*/  HMMA.16816.F32 R28, R160.reuse, R168, R28 ;  /* 0x000000a8a01c723c */ /* 0x040fe6000000181c */
[----:B------:R-:W3:Y:S05]  /*bbd0*/  LDSM.16.M88.4 R172, [R133+0xe900] ;  /* 0x00e9000085ac783b */ /* 0x000eea0000000200 */
[----:B------:R-:W-:Y:S01]  /*bbe0*/  HMMA.16816.F32 R32, R160, R170, R32 ;  /* 0x000000aaa020723c */ /* 0x000fe20000001820 */
[----:B------:R-:W1:Y:S05]  /*bbf0*/  LDSM.16.M88.4 R176, [R133+0xf100] ;  /* 0x00f1000085b0783b */ /* 0x000e6a0000000200 */
[----:B------:R-:W1:Y:S02]  /*bc00*/  LDSM.16.M88.4 R180, [R133+0xf900] ;  /* 0x00f9000085b4783b */ /* 0x000e640000000200 */
[C---:B--2---:R-:W-:Y:S03]  /*bc10*/  HMMA.16816.F32 R4, R136.reuse, R140, R4 ;  /* 0x0000008c8804723c */ /* 0x044fe60000001804 */
[----:B------:R-:W-:Y:S05]  /*bc20*/  LDSM.16.M88.4 R160, [R190+UR4+0x11100] ;  /* 0x01110004bea0783b */ /* 0x000fea0008000200 */
[C---:B------:R-:W-:Y:S01]  /*bc30*/  HMMA.16816.F32 R8, R136.reuse, R142, R8 ;  /* 0x0000008e8808723c */ /* 0x040fe20000001808 */
[----:B------:R-:W-:Y:S05]  /*bc40*/  LDSM.16.M88.4 R140, [R192+0x8000] ;  /* 0x00800000c08c783b */ /* 0x000fea0000000200 */
[----:B------:R-:W-:Y:S02]  /*bc50*/  LDSM.16.M88.4 R168, [R190+UR4+0x11900] ;  /* 0x01190004bea8783b */ /* 0x000fe40008000200 */
[C---:B------:R-:W-:Y:S08]  /*bc60*/  HMMA.16816.F32 R12, R136.reuse, R152, R12 ;  /* 0x00000098880c723c */ /* 0x040ff0000000180c */
[C---:B------:R-:W-:Y:S01]  /*bc70*/  HMMA.16816.F32 R16, R136.reuse, R154, R16 ;  /* 0x0000009a8810723c */ /* 0x040fe20000001810 */
[----:B------:R-:W2:Y:S07]  /*bc80*/  LDSM.16.M88.4 R152, [R190+UR4+0x10100] ;  /* 0x01010004be98783b */ /* 0x000eae0008000200 */
[C---:B----4-:R-:W-:Y:S08]  /*bc90*/  HMMA.16816.F32 R20, R136.reuse, R156, R20 ;  /* 0x0000009c8814723c */ /* 0x050ff00000001814 */
[C---:B------:R-:W-:Y:S01]  /*bca0*/  HMMA.16816.F32 R24, R136.reuse, R158, R24 ;  /* 0x0000009e8818723c */ /* 0x040fe20000001818 */
[----:B------:R-:W4:Y:S07]  /*bcb0*/  LDSM.16.M88.4 R156, [R190+UR4+0x10900] ;  /* 0x01090004be9c783b */ /* 0x000f2e0008000200 */
[C---:B-----5:R-:W-:Y:S08]  /*bcc0*/  HMMA.16816.F32 R28, R136.reuse, R164, R28 ;  /* 0x000000a4881c723c */ /* 0x060ff0000000181c */
[----:B------:R-:W-:Y:S01]  /*bcd0*/  HMMA.16816.F32 R32, R136, R166, R32 ;  /* 0x000000a68820723c */ /* 0x000fe20000001820 */
[----:B------:R-:W-:Y:S05]  /*bce0*/  LDSM.16.M88.4 R136, [R188+0x8000] ;  /* 0x00800000bc88783b */ /* 0x000fea0000000200 */
[----:B------:R-:W-:Y:S02]  /*bcf0*/  LDSM.16.M88.4 R164, [R134+0x10900] ;  /* 0x0109000086a4783b */ /* 0x000fe40000000200 */
[C---:B-1----:R-:W-:Y:S08]  /*bd00*/  HMMA.16816.F32 R4, R144.reuse, R148, R4 ;  /* 0x000000949004723c */ /* 0x042ff00000001804 */
[C---:B------:R-:W-:Y:S01]  /*bd10*/  HMMA.16816.F32 R8, R144.reuse, R150, R8 ;  /* 0x000000969008723c */ /* 0x040fe20000001808 */
[----:B------:R-:W1:Y:S07]  /*bd20*/  LDSM.16.M88.4 R148, [R134+0x10100] ;  /* 0x010100008694783b */ /* 0x000e6e0000000200 */
[C---:B---3--:R-:W-:Y:S08]  /*bd30*/  HMMA.16816.F32 R12, R144.reuse, R172, R12 ;  /* 0x000000ac900c723c */ /* 0x048ff0000000180c */
[C---:B------:R-:W-:Y:S01]  /*bd40*/  HMMA.16816.F32 R16, R144.reuse, R174, R16 ;  /* 0x000000ae9010723c */ /* 0x040fe20000001810 */
[----:B------:R-:W3:Y:S07]  /*bd50*/  LDSM.16.M88.4 R172, [R134+0x11100] ;  /* 0x0111000086ac783b */ /* 0x000eee0000000200 */
[C---:B------:R-:W-:Y:S08]  /*bd60*/  HMMA.16816.F32 R20, R144.reuse, R176, R20 ;  /* 0x000000b09014723c */ /* 0x040ff00000001814 */
[C---:B------:R-:W-:Y:S01]  /*bd70*/  HMMA.16816.F32 R24, R144.reuse, R178, R24 ;  /* 0x000000b29018723c */ /* 0x040fe20000001818 */
[----:B------:R-:W5:Y:S07]  /*bd80*/  LDSM.16.M88.4 R176, [R134+0x11900] ;  /* 0x0119000086b0783b */ /* 0x000f6e0000000200 */
[C---:B------:R-:W-:Y:S08]  /*bd90*/  HMMA.16816.F32 R28, R144.reuse, R180, R28 ;  /* 0x000000b4901c723c */ /* 0x040ff0000000181c */
[----:B------:R-:W-:Y:S01]  /*bda0*/  HMMA.16816.F32 R32, R144, R182, R32 ;  /* 0x000000b69020723c */ /* 0x000fe20000001820 */
[----:B------:R-:W-:Y:S07]  /*bdb0*/  LDSM.16.M88.4 R144, [R187+0x8000] ;  /* 0x00800000bb90783b */ /* 0x000fee0000000200 */
[C---:B--2---:R-:W-:Y:S08]  /*bdc0*/  HMMA.16816.F32 R4, R140.reuse, R152, R4 ;  /* 0x000000988c04723c */ /* 0x044ff00000001804 */
[C---:B------:R-:W-:Y:S01]  /*bdd0*/  HMMA.16816.F32 R8, R140.reuse, R154, R8 ;  /* 0x0000009a8c08723c */ /* 0x040fe20000001808 */
[----:B------:R-:W2:Y:S07]  /*bde0*/  LDSM.16.M88.4 R152, [R0+0x10100] ;  /* 0x010100000098783b */ /* 0x000eae0000000200 */
[C---:B----4-:R-:W-:Y:S08]  /*bdf0*/  HMMA.16816.F32 R12, R140.reuse, R156, R12 ;  /* 0x0000009c8c0c723c */ /* 0x050ff0000000180c */
[C---:B------:R-:W-:Y:S01]  /*be00*/  HMMA.16816.F32 R16, R140.reuse, R158, R16 ;  /* 0x0000009e8c10723c */ /* 0x040fe20000001810 */
[----:B------:R-:W4:Y:S07]  /*be10*/  LDSM.16.M88.4 R156, [R0+0x10900] ;  /* 0x01090000009c783b */ /* 0x000f2e0000000200 */
[C---:B------:R-:W-:Y:S08]  /*be20*/  HMMA.16816.F32 R20, R140.reuse, R160, R20 ;  /* 0x000000a08c14723c */ /* 0x040ff00000001814 */
[C---:B------:R-:W-:Y:S01]  /*be30*/  HMMA.16816.F32 R24, R140.reuse, R162, R24 ;  /* 0x000000a28c18723c */ /* 0x040fe20000001818 */
[----:B------:R-:W-:Y:S07]  /*be40*/  LDSM.16.M88.4 R160, [R133+0x10900] ;  /* 0x0109000085a0783b */ /* 0x000fee0000000200 */
[C---:B------:R-:W-:Y:S08]  /*be50*/  HMMA.16816.F32 R28, R140.reuse, R168, R28 ;  /* 0x000000a88c1c723c */ /* 0x040ff0000000181c */
[----:B------:R-:W-:Y:S01]  /*be60*/  HMMA.16816.F32 R32, R140, R170, R32 ;  /* 0x000000aa8c20723c */ /* 0x000fe20000001820 */
[----:B------:R-:W2:Y:S07]  /*be70*/  LDSM.16.M88.4 R140, [R0+0x11100] ;  /* 0x01110000008c783b */ /* 0x000eae0000000200 */
[C---:B-1----:R-:W-:Y:S08]  /*be80*/  HMMA.16816.F32 R4, R136.reuse, R148, R4 ;  /* 0x000000948804723c */ /* 0x042ff00000001804 */
[C---:B------:R-:W-:Y:S01]  /*be90*/  HMMA.16816.F32 R8, R136.reuse, R150, R8 ;  /* 0x000000968808723c */ /* 0x040fe20000001808 */
[----:B------:R-:W-:Y:S07]  /*bea0*/  LDSM.16.M88.4 R148, [R186+0x8000] ;  /* 0x00800000ba94783b */ /* 0x000fee0000000200 */
[C---:B------:R-:W-:Y:S08]  /*beb0*/  HMMA.16816.F32 R12, R136.reuse, R164, R12 ;  /* 0x000000a4880c723c */ /* 0x040ff0000000180c */
[C---:B------:R-:W-:Y:S01]  /*bec0*/  HMMA.16816.F32 R16, R136.reuse, R166, R16 ;  /* 0x000000a68810723c */ /* 0x040fe20000001810 */
[----:B------:R-:W-:Y:S07]  /*bed0*/  LDSM.16.M88.4 R164, [R133+0x11100] ;  /* 0x0111000085a4783b */ /* 0x000fee0000000200 */
[C---:B---3--:R-:W-:Y:S08]  /*bee0*/  HMMA.16816.F32 R20, R136.reuse, R172, R20 ;  /* 0x000000ac8814723c */ /* 0x048ff00000001814 */
[C---:B------:R-:W-:Y:S08]  /*bef0*/  HMMA.16816.F32 R24, R136.reuse, R174, R24 ;  /* 0x000000ae8818723c */ /* 0x040ff00000001818 */
[C---:B-----5:R-:W-:Y:S08]  /*bf00*/  HMMA.16816.F32 R28, R136.reuse, R176, R28 ;  /* 0x000000b0881c723c */ /* 0x060ff0000000181c */
[----:B------:R-:W-:Y:S01]  /*bf10*/  HMMA.16816.F32 R32, R136, R178, R32 ;  /* 0x000000b28820723c */ /* 0x000fe20000001820 */
[----:B------:R1:W3:Y:S07]  /*bf20*/  LDSM.16.M88.4 R136, [R0+0x11900] ;  /* 0x011900000088783b */ /* 0x0002ee0000000200 */
[C---:B--2---:R-:W-:Y:S08]  /*bf30*/  HMMA.16816.F32 R4, R144.reuse, R152, R4 ;  /* 0x000000989004723c */ /* 0x044ff00000001804 */
[C---:B------:R-:W-:Y:S01]  /*bf40*/  HMMA.16816.F32 R8, R144.reuse, R154, R8 ;  /* 0x0000009a9008723c */ /* 0x040fe20000001808 */
[----:B------:R-:W2:Y:S07]  /*bf50*/  LDSM.16.M88.4 R152, [R2+0x10100] ;  /* 0x010100000298783b */ /* 0x000eae0000000200 */
[C---:B----4-:R-:W-:Y:S04]  /*bf60*/  HMMA.16816.F32 R12, R144.reuse, R156, R12 ;  /* 0x0000009c900c723c */ /* 0x050fe8000000180c */
[----:B-1----:R-:W-:Y:S02]  /*bf70*/  IMAD.MOV.U32 R0, RZ, RZ, R205 ;  /* 0x000000ffff007224 */ /* 0x002fe400078e00cd */
[----:B------:R-:W-:Y:S02]  /*bf80*/  @P2 IMAD.MOV.U32 R0, RZ, RZ, R221 ;  /* 0x000000ffff002224 */ /* 0x000fe400078e00dd */
[C---:B------:R-:W-:Y:S01]  /*bf90*/  HMMA.16816.F32 R16, R144.reuse, R158, R16 ;  /* 0x0000009e9010723c */ /* 0x040fe20000001810 */
[----:B------:R1:W-:Y:S05]  /*bfa0*/  LDSM.16.M88.4 R156, [R133+0x11900] ;  /* 0x01190000859c783b */ /* 0x0003ea0000000200 */
[----:B------:R-:W4:Y:S02]  /*bfb0*/  SHFL.IDX PT, R134, R0, RZ, 0x1c1f ;  /* 0x001c1fff00867589 */ /* 0x000f2400000e0000 */
[C---:B------:R-:W-:Y:S08]  /*bfc0*/  HMMA.16816.F32 R20, R144.reuse, R140, R20 ;  /* 0x0000008c9014723c */ /* 0x040ff00000001814 */
[C---:B------:R-:W-:Y:S08]  /*bfd0*/  HMMA.16816.F32 R24, R144.reuse, R142, R24 ;  /* 0x0000008e9018723c */ /* 0x040ff00000001818 */
[C---:B---3--:R-:W-:Y:S04]  /*bfe0*/  HMMA.16816.F32 R28, R144.reuse, R136, R28 ;  /* 0x00000088901c723c */ /* 0x048fe8000000181c */
[----:B-1----:R-:W-:Y:S04]  /*bff0*/  IMAD.SHL.U32 R133, R219, 0x40, RZ ;  /* 0x00000040db857824 */ /* 0x002fe800078e00ff */
[----:B------:R-:W-:Y:S04]  /*c000*/  HMMA.16816.F32 R32, R144, R138, R32 ;  /* 0x0000008a9020723c */ /* 0x000fe80000001820 */
[----:B------:R-:W-:Y:S04]  /*c010*/  IADD3 R2, -R214, 0x1, -R133 ;  /* 0x00000001d6027810 */ /* 0x000fe80007ffe985 */
[C---:B--2---:R-:W-:Y:S05]  /*c020*/  HMMA.16816.F32 R4, R148.reuse, R152, R4 ;  /* 0x000000989404723c */ /* 0x044fea0000001804 */
[----:B------:R-:W-:Y:S03]  /*c030*/  IADD3 R2, -R204, R2, R195 ;  /* 0x00000002cc027210 */ /* 0x000fe60007ffe1c3 */
[C---:B------:R-:W-:Y:S04]  /*c040*/  HMMA.16816.F32 R8, R148.reuse, R154, R8 ;  /* 0x0000009a9408723c */ /* 0x040fe80000001808 */
[C---:B------:R-:W-:Y:S02]  /*c050*/  IADD3 R135, R2.reuse, c[0x0][0x328], RZ ;  /* 0x0000ca0002877a10 */ /* 0x040fe40007ffe0ff */
[----:B------:R-:W-:Y:S02]  /*c060*/  IADD3 R2, R2, UR6, RZ ;  /* 0x0000000602027c10 */ /* 0x000fe4000fffe0ff */
[C---:B------:R-:W-:Y:S04]  /*c070*/  HMMA.16816.F32 R12, R148.reuse, R160, R12 ;  /* 0x000000a0940c723c */ /* 0x040fe8000000180c */
[--C-:B----4-:R-:W-:Y:S02]  /*c080*/  IMAD.IADD R141, R135, 0x1, R134.reuse ;  /* 0x00000001878d7824 */ /* 0x110fe400078e0286 */
[----:B------:R-:W-:Y:S02]  /*c090*/  IMAD.IADD R137, R2, 0x1, R134 ;  /* 0x0000000102897824 */ /* 0x000fe400078e0286 */
[C---:B------:R-:W-:Y:S08]  /*c0a0*/  HMMA.16816.F32 R16, R148.reuse, R162, R16 ;  /* 0x000000a29410723c */ /* 0x040ff00000001810 */
[C---:B------:R-:W-:Y:S08]  /*c0b0*/  HMMA.16816.F32 R20, R148.reuse, R164, R20 ;  /* 0x000000a49414723c */ /* 0x040ff00000001814 */
[C---:B------:R-:W-:Y:S08]  /*c0c0*/  HMMA.16816.F32 R24, R148.reuse, R166, R24 ;  /* 0x000000a69418723c */ /* 0x040ff00000001818 */
[C---:B------:R-:W-:Y:S08]  /*c0d0*/  HMMA.16816.F32 R28, R148.reuse, R156, R28 ;  /* 0x0000009c941c723c */ /* 0x040ff0000000181c */
        /* <DEDUP_REMOVED lines=15> */
.L_x_899:
[----:B------:R-:W-:Y:S04]  /*c1d0*/  MOV R134, c[0x0][0x32c] ;  /* 0x0000cb0000867a02 */ /* 0x000fe80000000f00 */
[----:B------:R-:W-:Y:S11]  /*c1e0*/  ISETP.NE.AND P0, PT, R134, 0x1, PT ;  /* 0x000000018600780c */ /* 0x000ff60003f05270 */
[----:B------:R-:W-:Y:S02]  /*c1f0*/  @!UPT UIADD3 URZ, URZ, URZ, URZ ;  /* 0x0000003f3f3ff290 */ /* 0x000fe4000fffe03f */
[----:B------:R-:W-:Y:S05]  /*c200*/  @P0 IMAD.HI.U32 R134, R136, c[0x0][0x330], RZ ;  /* 0x0000cc0088860a27 */ /* 0x000fea00078e00ff */
[----:B------:R-:W-:Y:S02]  /*c210*/  @P0 SHF.R.U32.HI R136, RZ, c[0x0][0x334], R134 ;  /* 0x0000cd00ff880a19 */ /* 0x000fe40000011686 */
.L_x_900:
[----:B------:R-:W-:Y:S05]  /*c220*/  BSYNC B0 ;  /* 0x0000000000007941 */ /* 0x000fea0003800000 */
.L_x_898:
[----:B------:R-:W-:Y:S04]  /*c230*/  IMAD R139, R136, c[0x0][0x32c], -R133 ;  /* 0x0000cb00888b7a24 */ /* 0x000fe800078e0a85 */
[----:B------:R-:W-:Y:S05]  /*c240*/  IMAD.IADD R136, R139, 0x1, -R214 ;  /* 0x000000018b887824 */ /* 0x000fea00078e0ad6 */
[----:B------:R-:W-:Y:S02]  /*c250*/  IADD3 R134, R136, c[0x0][0x32c], RZ ;  /* 0x0000cb0088867a10 */ /* 0x000fe40007ffe0ff */
[----:B------:R-:W-:Y:S02]  /*c260*/  IMNMX R137, R137, R136, !PT ;  /* 0x0000008889897217 */ /* 0x000fe40007800200 */
[----:B------:R-:W-:Y:S02]  /*c270*/  IMNMX R141, R141, R134, PT ;  /* 0x000000868d8d7217 */ /* 0x000fe40003800200 */
.L_x_897:
[----:B------:R-:W-:Y:S01]  /*c280*/  ISETP.GT.AND P2, PT, R219, -0x1, PT ;  /* 0xffffffffdb00780c */ /* 0x000fe20003f44270 */
[----:B------:R-:W1:Y:S03]  /*c290*/  SHFL.IDX PT, R0, R0, 0x1, 0x1c1f ;  /* 0x003c1f0000007f89 */ /* 0x000e6600000e0000 */
[----:B------:R-:W-:Y:S04]  /*c2a0*/  ISETP.GT.AND P0, PT, R137, RZ, P2 ;  /* 0x000000ff8900720c */ /* 0x000fe80001704270 */
[----:B------:R-:W-:Y:S04]  /*c2b0*/  ISETP.LT.OR P0, PT, R141, 0x1, P0 ;  /* 0x000000018d00780c */ /* 0x000fe80000701670 */
[----:B------:R-:W-:Y:S02]  /*c2c0*/  FSEL R139, R4, -INF , !P0 ;  /* 0xff800000048b7808 */ /* 0x000fe40004000000 */
[----:B------:R-:W-:Y:S04]  /*c2d0*/  ISETP.GT.AND P0, PT, R137, 0x1, P2 ;  /* 0x000000018900780c */ /* 0x000fe80001704270 */
[----:B------:R-:W-:Y:S04]  /*c2e0*/  ISETP.LT.OR P0, PT, R141, 0x2, P0 ;  /* 0x000000028d00780c */ /* 0x000fe80000701670 */
[----:B------:R-:W-:Y:S02]  /*c2f0*/  FSEL R140, R5, -INF , !P0 ;  /* 0xff800000058c7808 */ /* 0x000fe40004000000 */
[----:B------:R-:W-:Y:S01]  /*c300*/  ISETP.GT.AND P0, PT, R137, 0x8, P2 ;  /* 0x000000088900780c */ /* 0x000fe20001704270 */
[--C-:B-1----:R-:W-:Y:S02]  /*c310*/  IMAD.IADD R5, R135, 0x1, R0.reuse ;  /* 0x0000000187057824 */ /* 0x102fe400078e0200 */
[----:B------:R-:W-:Y:S01]  /*c320*/  IMAD.IADD R2, R2, 0x1, R0 ;  /* 0x0000000102027824 */ /* 0x000fe200078e0200 */
[----:B------:R-:W-:Y:S04]  /*c330*/  ISETP.LT.OR P0, PT, R141, 0x9, P0 ;  /* 0x000000098d00780c */ /* 0x000fe80000701670 */
[----:B------:R-:W-:Y:S02]  /*c340*/  FSEL R8, R8, -INF , !P0 ;  /* 0xff80000008087808 */ /* 0x000fe40004000000 */
[----:B------:R-:W-:Y:S04]  /*c350*/  ISETP.GT.AND P0, PT, R137, 0x9, P2 ;  /* 0x000000098900780c */ /* 0x000fe80001704270 */
        /* <DEDUP_REMOVED lines=52> */
.L_x_903:
[----:B------:R-:W-:Y:S04]  /*c6a0*/  MOV R0, c[0x0][0x32c] ;  /* 0x0000cb0000007a02 */ /* 0x000fe80000000f00 */
[----:B------:R-:W-:Y:S11]  /*c6b0*/  ISETP.NE.AND P0, PT, R0, 0x1, PT ;  /* 0x000000010000780c */ /* 0x000ff60003f05270 */
[----:B------:R-:W-:Y:S02]  /*c6c0*/  @!UPT UIADD3 URZ, URZ, URZ, URZ ;  /* 0x0000003f3f3ff290 */ /* 0x000fe4000fffe03f */
[----:B------:R-:W-:Y:S05]  /*c6d0*/  @P0 IMAD.HI.U32 R0, R12, c[0x0][0x330], RZ ;  /* 0x0000cc000c000a27 */ /* 0x000fea00078e00ff */
[----:B------:R-:W-:Y:S02]  /*c6e0*/  @P0 SHF.R.U32.HI R12, RZ, c[0x0][0x334], R0 ;  /* 0x0000cd00ff0c0a19 */ /* 0x000fe40000011600 */
.L_x_904:
[----:B------:R-:W-:Y:S05]  /*c6f0*/  BSYNC B0 ;  /* 0x0000000000007941 */ /* 0x000fea0003800000 */
.L_x_902:
[----:B------:R-:W-:Y:S04]  /*c700*/  IMAD R133, R12, c[0x0][0x32c], -R133 ;  /* 0x0000cb000c857a24 */ /* 0x000fe800078e0a85 */
[----:B------:R-:W-:Y:S05]  /*c710*/  IMAD.IADD R133, R133, 0x1, -R214 ;  /* 0x0000000185857824 */ /* 0x000fea00078e0ad6 */
[----:B------:R-:W-:Y:S02]  /*c720*/  IADD3 R0, R133, c[0x0][0x32c], RZ ;  /* 0x0000cb0085007a10 */ /* 0x000fe40007ffe0ff */
[----:B------:R-:W-:Y:S02]  /*c730*/  IMNMX R2, R2, R133, !PT ;  /* 0x0000008502027217 */ /* 0x000fe40007800200 */
[----:B------:R-:W-:Y:S02]  /*c740*/  IMNMX R5, R5, R0, PT ;  /* 0x0000000005057217 */ /* 0x000fe40003800200 */
.L_x_901:
        /* <DEDUP_REMOVED lines=8> */
[----:B------:R-:W-:Y:S01]  /*c7d0*/  ISETP.GT.AND P0, PT, R2, 0x1, P2 ;  /* 0x000000010200780c */ /* 0x000fe20001704270 */
[----:B------:R-:W-:Y:S01]  /*c7e0*/  USEL UR5, UR7, URZ, !UP0 ;  /* 0x0000003f07057287 */ /* 0x000fe2000c000000 */
        /* <DEDUP_REMOVED lines=44> */
[----:B------:R-:W-:Y:S01]  /*cab0*/  ISETP.GT.AND P0, PT, R2, 0x28, P2 ;  /* 0x000000280200780c */ /* 0x000fe20001704270 */
[----:B------:R-:W-:Y:S01]  /*cac0*/  LDSM.16.MT88.4 R20, [R185+UR4+0x100] ;  /* 0x00010004b914783b */ /* 0x000fe20008004200 */
[----:B------:R-:W-:Y:S02]  /*cad0*/  FMNMX.FTZ R13, R152, R13, !PT ;  /* 0x0000000d980d7209 */ /* 0x000fe40007810000 */
[----:B------:R-:W-:Y:S02]  /*cae0*/  FMNMX.FTZ R10, R135, R10, !PT ;  /* 0x0000000a870a7209 */ /* 0x000fe40007810000 */
[----:B------:R-:W-:Y:S02]  /*caf0*/  ISETP.LT.OR P0, PT, R5, 0x29, P0 ;  /* 0x000000290500780c */ /* 0x000fe40000701670 */
[----:B------:R-:W-:Y:S02]  /*cb00*/  FMNMX.FTZ R0, R150, R13, !PT ;  /* 0x0000000d96007209 */ /* 0x000fe40007810000 */
[----:B------:R-:W-:Y:S02]  /*cb10*/  FSEL R169, R26, -INF , !P0 ;  /* 0xff8000001aa97808 */ /* 0x000fe40004000000 */
[----:B------:R-:W-:Y:S01]  /*cb20*/  FMNMX.FTZ R10, R33, R10, !PT ;  /* 0x0000000a210a7209 */ /* 0x000fe20007810000 */
[----:B------:R-:W1:Y:S01]  /*cb30*/  SHFL.BFLY PT, R13, R0, 0x2, 0x1f ;  /* 0x0c401f00000d7f89 */ /* 0x000e6200000e0000 */
[C---:B------:R-:W-:Y:S02]  /*cb40*/  ISETP.GT.AND P0, PT, R2.reuse, 0x29, P2 ;  /* 0x000000290200780c */ /* 0x040fe40001704270 */
        /* <DEDUP_REMOVED lines=12> */
[C---:B------:R-:W-:Y:S02]  /*cc10*/  ISETP.GT.AND P1, PT, R2.reuse, 0x38, P2 ;  /* 0x000000380200780c */ /* 0x040fe40001724270 */
[----:B------:R-:W-:Y:S02]  /*cc20*/  FSEL R151, R31, -INF , !P0 ;  /* 0xff8000001f977808 */ /* 0x000fe40004000000 */
[----:B------:R-:W-:Y:S01]  /*cc30*/  ISETP.LT.OR P1, PT, R5, 0x39, P1 ;  /* 0x000000390500780c */ /* 0x000fe20000f21670 */
[----:B------:R-:W-:Y:S01]  /*cc40*/  LDSM.16.MT88.4 R28, [R184+UR4+0x100] ;  /* 0x00010004b81c783b */ /* 0x000fe20008004200 */
[----:B------:R-:W-:Y:S02]  /*cc50*/  ISETP.GT.AND P0, PT, R2, 0x39, P2 ;  /* 0x000000390200780c */ /* 0x000fe40001704270 */
[----:B------:R-:W-:Y:S02]  /*cc60*/  FMNMX.FTZ R2, R153, R10, !PT ;  /* 0x0000000a99027209 */ /* 0x000fe40007810000 */
[----:B------:R-:W-:Y:S02]  /*cc70*/  FSEL R149, R34, -INF , !P1 ;  /* 0xff80000022957808 */ /* 0x000fe40004800000 */
[----:B------:R-:W-:Y:S04]  /*cc80*/  ISETP.LT.OR P0, PT, R5, 0x3a, P0 ;  /* 0x0000003a0500780c */ /* 0x000fe80000701670 */
        /* <DEDUP_REMOVED lines=9> */
[C---:B------:R-:W-:Y:S03]  /*cd20*/  FMUL.FTZ R157, R2.reuse, c[0x0][0x2d0] ;  /* 0x0000b400029d7a20 */ /* 0x040fe60000410000 */
[----:B------:R-:W-:Y:S02]  /*cd30*/  FSEL R5, R2, RZ, P0 ;  /* 0x000000ff02057208 */ /* 0x000fe40000000000 */
[----:B--2---:R-:W-:Y:S02]  /*cd40*/  FMNMX.FTZ R13, R15, R0, !PT ;  /* 0x000000000f0d7209 */ /* 0x004fe40007810000 */
[----:B------:R-:W-:Y:S03]  /*cd50*/  FSEL R157, R157, RZ, P0 ;  /* 0x000000ff9d9d7208 */ /* 0x000fe60000000000 */
[----:B------:R-:W1:Y:S02]  /*cd60*/  SHFL.BFLY PT, R0, R13, 0x1, 0x1f ;  /* 0x0c201f000d007f89 */ /* 0x000e6400000e0000 */
[--C-:B------:R-:W-:Y:S02]  /*cd70*/  FFMA.FTZ R142, R140, c[0x0][0x2d0], -R157.reuse ;  /* 0x0000b4008c8e7a23 */ /* 0x100fe4000001089d */
[--C-:B------:R-:W-:Y:S02]  /*cd80*/  FFMA.FTZ R140, R4, c[0x0][0x2d0], -R157.reuse ;  /* 0x0000b400048c7a23 */ /* 0x100fe4000001089d */
[----:B------:R-:W-:Y:S02]  /*cd90*/  FADD.FTZ R4, -R5, R132 ;  /* 0x0000008405047221 */ /* 0x000fe40000010100 */
[--C-:B------:R-:W-:Y:S01]  /*cda0*/  FFMA.FTZ R143, R139, c[0x0][0x2d0], -R157.reuse ;  /* 0x0000b4008b8f7a23 */ /* 0x100fe2000001089d */
[----:B------:R-:W-:Y:S01]  /*cdb0*/  MUFU.EX2 R142, R142 ;  /* 0x0000008e008e7308 */ /* 0x000fe20000000800 */
[----:B------:R-:W-:Y:S02]  /*cdc0*/  FMUL.FTZ R12, R4, c[0x0][0x2d0] ;  /* 0x0000b400040c7a20 */ /* 0x000fe40000410000 */
[--C-:B------:R-:W-:Y:S02]  /*cdd0*/  FFMA.FTZ R15, R8, c[0x0][0x2d0], -R157.reuse ;  /* 0x0000b400080f7a23 */ /* 0x100fe4000001089d */
        /* <DEDUP_REMOVED lines=16> */
[----:B------:R-:W-:Y:S02]  /*cee0*/  FFMA.FTZ R154, R154, c[0x0][0x2d0], -R157 ;  /* 0x0000b4009a9a7a23 */ /* 0x000fe4000001089d */
[----:B------:R-:W-:Y:S02]  /*cef0*/  FADD.FTZ R4, -R4, R3 ;  /* 0x0000000304047221 */ /* 0x000fe40000010100 */
[--C-:B------:R-:W-:Y:S01]  /*cf00*/  FFMA.FTZ R146, R6, c[0x0][0x2d0], -R148.reuse ;  /* 0x0000b40006927a23 */ /* 0x100fe20000010894 */
[----:B------:R-:W1:Y:S01]  /*cf10*/  MUFU.EX2 R143, R143 ;  /* 0x0000008f008f7308 */ /* 0x000e620000000800 */
[--C-:B------:R-:W-:Y:S02]  /*cf20*/  FFMA.FTZ R145, R9, c[0x0][0x2d0], -R148.reuse ;  /* 0x0000b40009917a23 */ /* 0x100fe40000010894 */
[--C-:B------:R-:W-:Y:S02]  /*cf30*/  FFMA.FTZ R141, R7, c[0x0][0x2d0], -R148.reuse ;  /* 0x0000b400078d7a23 */ /* 0x100fe40000010894 */
[--C-:B------:R-:W-:Y:S02]  /*cf40*/  FFMA.FTZ R144, R11, c[0x0][0x2d0], -R148.reuse ;  /* 0x0000b4000b907a23 */ /* 0x100fe40000010894 */
[----:B------:R-:W-:Y:S01]  /*cf50*/  FMUL.FTZ R3, R4, c[0x0][0x2d0] ;  /* 0x0000b40004037a20 */ /* 0x000fe20000410000 */
[----:B------:R-:W-:Y:S01]  /*cf60*/  IADD3 R4, R185, UR4, RZ ;  /* 0x00000004b9047c10 */ /* 0x000fe2000fffe0ff */
[C---:B--2---:R-:W-:Y:S01]  /*cf70*/  FMUL.FTZ R5, R12.reuse, R129 ;  /* 0x000000810c057220 */ /* 0x044fe20000410000 */
[----:B------:R-:W-:Y:S01]  /*cf80*/  MUFU.EX2 R146, R146 ;  /* 0x0000009200927308 */ /* 0x000fe20000000800 */
[C---:B------:R-:W-:Y:S01]  /*cf90*/  FMUL.FTZ R8, R12.reuse, R124 ;  /* 0x0000007c0c087220 */ /* 0x040fe20000410000 */
[----:B------:R-:W-:Y:S01]  /*cfa0*/  IADD3 R13, R189, R4, RZ ;  /* 0x00000004bd0d7210 */ /* 0x000fe20007ffe0ff */
[C---:B------:R-:W-:Y:S02]  /*cfb0*/  FMUL.FTZ R4, R12.reuse, R128 ;  /* 0x000000800c047220 */ /* 0x040fe40000410000 */
[C---:B------:R-:W-:Y:S02]  /*cfc0*/  FMUL.FTZ R9, R12.reuse, R125 ;  /* 0x0000007d0c097220 */ /* 0x040fe40000410000 */
[----:B------:R-:W2:Y:S01]  /*cfd0*/  LDSM.16.MT88.4 R24, [R13+0x100] ;  /* 0x000100000d18783b */ /* 0x000ea20000004200 */
[C---:B------:R-:W-:Y:S02]  /*cfe0*/  FMUL.FTZ R100, R12.reuse, R100 ;  /* 0x000000640c647220 */ /* 0x040fe40000410000 */
[----:B------:R-:W3:Y:S01]  /*cff0*/  MUFU.EX2 R3, R3 ;  /* 0x0000000300037308 */ /* 0x000ee20000000800 */
[C---:B------:R-:W-:Y:S02]  /*d000*/  FMUL.FTZ R101, R12.reuse, R101 ;  /* 0x000000650c657220 */ /* 0x040fe40000410000 */
[----:B------:R-:W-:Y:S01]  /*d010*/  FMUL.FTZ R104, R12, R104 ;  /* 0x000000680c687220 */ /* 0x000fe20000410000 */
[----:B-1----:R-:W-:Y:S01]  /*d020*/  F2FP.PACK_AB R16, R142, R143 ;  /* 0x0000008f8e10723e */ /* 0x002fe200000000ff */
        /* <DEDUP_REMOVED lines=9> */
[----:B------:R-:W4:Y:S01]  /*d0c0*/  MUFU.EX2 R145, R145 ;  /* 0x0000009100917308 */ /* 0x000f220000000800 */
[----:B------:R-:W-:Y:S02]  /*d0d0*/  FMUL.FTZ R121, R12, R121 ;  /* 0x000000790c797220 */ /* 0x000fe40000410000 */
[--C-:B------:R-:W-:Y:S02]  /*d0e0*/  FFMA.FTZ R160, R137, c[0x0][0x2d0], -R148.reuse ;  /* 0x0000b40089a07a23 */ /* 0x100fe40000010894 */
[C---:B---3--:R-:W-:Y:S01]  /*d0f0*/  FMUL.FTZ R6, R3.reuse, R130 ;  /* 0x0000008203067220 */ /* 0x048fe20000410000 */
[----:B------:R-:W-:Y:S01]  /*d100*/  LDSM.16.MT88.4 R136, [R184+UR4+0x2900] ;  /* 0x00290004b888783b */ /* 0x000fe20008004200 */
[C---:B------:R-:W-:Y:S02]  /*d110*/  FMUL.FTZ R7, R3.reuse, R131 ;  /* 0x0000008303077220 */ /* 0x040fe40000410000 */
[C---:B------:R-:W-:Y:S01]  /*d120*/  FMUL.FTZ R10, R3.reuse, R126 ;  /* 0x0000007e030a7220 */ /* 0x040fe20000410000 */
[----:B------:R-:W-:Y:S01]  /*d130*/  MUFU.EX2 R141, R141 ;  /* 0x0000008d008d7308 */ /* 0x000fe20000000800 */
[C---:B------:R-:W-:Y:S02]  /*d140*/  FMUL.FTZ R11, R3.reuse, R127 ;  /* 0x0000007f030b7220 */ /* 0x040fe40000410000 */
[C---:B------:R-:W-:Y:S01]  /*d150*/  FMUL.FTZ R102, R3.reuse, R102 ;  /* 0x0000006603667220 */ /* 0x040fe20000410000 */
[----:B-1----:R-:W-:Y:S01]  /*d160*/  F2FP.PACK_AB R18, R140, R15 ;  /* 0x0000000f8c12723e */ /* 0x002fe200000000ff */
[C---:B------:R-:W-:Y:S01]  /*d170*/  FMUL.FTZ R103, R3.reuse, R103 ;  /* 0x0000006703677220 */ /* 0x040fe20000410000 */
[----:B------:R-:W-:Y:S01]  /*d180*/  LDSM.16.MT88.4 R124, [R184+UR4+0x900] ;  /* 0x00090004b87c783b */ /* 0x000fe20008004200 */
[C---:B------:R-:W-:Y:S02]  /*d190*/  FMUL.FTZ R106, R3.reuse, R106 ;  /* 0x0000006a036a7220 */ /* 0x040fe40000410000 */
[C---:B------:R-:W-:Y:S01]  /*d1a0*/  FMUL.FTZ R107, R3.reuse, R107 ;  /* 0x0000006b036b7220 */ /* 0x040fe20000410000 */
[----:B------:R-:W1:Y:S01]  /*d1b0*/  MUFU.EX2 R144, R144 ;  /* 0x0000009000907308 */ /* 0x000e620000000800 */
[C---:B------:R-:W-:Y:S02]  /*d1c0*/  FMUL.FTZ R110, R3.reuse, R110 ;  /* 0x0000006e036e7220 */ /* 0x040fe40000410000 */
[----:B------:R-:W-:Y:S01]  /*d1d0*/  FMUL.FTZ R111, R3, R111 ;  /* 0x0000006f036f7220 */ /* 0x000fe20000410000 */
[----:B----4-:R-:W-:Y:S01]  /*d1e0*/  F2FP.PACK_AB R17, R145, R146 ;  /* 0x000000929111723e */ /* 0x010fe200000000ff */
[C---:B------:R-:W-:Y:S01]  /*d1f0*/  FMUL.FTZ R114, R3.reuse, R114 ;  /* 0x0000007203727220 */ /* 0x040fe20000410000 */
[----:B------:R-:W-:Y:S01]  /*d200*/  LDSM.16.MT88.4 R128, [R185+UR4+0x2900] ;  /* 0x00290004b980783b */ /* 0x000fe20008004200 */
[C---:B------:R-:W-:Y:S02]  /*d210*/  FMUL.FTZ R115, R3.reuse, R115 ;  /* 0x0000007303737220 */ /* 0x040fe40000410000 */
[C---:B------:R-:W-:Y:S01]  /*d220*/  FMUL.FTZ R118, R3.reuse, R118 ;  /* 0x0000007603767220 */ /* 0x040fe20000410000 */
[----:B------:R-:W-:Y:S01]  /*d230*/  MUFU.EX2 R156, R156 ;  /* 0x0000009c009c7308 */ /* 0x000fe20000000800 */
[C---:B------:R-:W-:Y:S02]  /*d240*/  FMUL.FTZ R119, R3.reuse, R119 ;  /* 0x0000007703777220 */ /* 0x040fe40000410000 */
[C---:B------:R-:W-:Y:S02]  /*d250*/  FMUL.FTZ R122, R3.reuse, R122 ;  /* 0x0000007a037a7220 */ /* 0x040fe40000410000 */
[----:B------:R-:W-:Y:S02]  /*d260*/  FMUL.FTZ R123, R3, R123 ;  /* 0x0000007b037b7220 */ /* 0x000fe40000410000 */
[--C-:B------:R-:W-:Y:S02]  /*d270*/  FFMA.FTZ R163, R135, c[0x0][0x2d0], -R148.reuse ;  /* 0x0000b40087a37a23 */ /* 0x100fe40000010894 */
[--C-:B------:R-:W-:Y:S01]  /*d280*/  FFMA.FTZ R162, R33, c[0x0][0x2d0], -R148.reuse ;  /* 0x0000b40021a27a23 */ /* 0x100fe20000010894 */
[----:B------:R-:W3:Y:S01]  /*d290*/  MUFU.EX2 R159, R159 ;  /* 0x0000009f009f7308 */ /* 0x000ee20000000800 */
[----:B------:R-:W-:Y:S01]  /*d2a0*/  LDSM.16.MT88.4 R32, [R13+0x900] ;  /* 0x000900000d20783b */ /* 0x000fe20000004200 */
[----:B------:R-:W-:Y:S01]  /*d2b0*/  FFMA.FTZ R165, R133, c[0x0][0x2d0], -R148 ;  /* 0x0000b40085a57a23 */ /* 0x000fe20000010894 */
[----:B-1----:R-:W-:Y:S01]  /*d2c0*/  F2FP.PACK_AB R19, R144, R141 ;  /* 0x0000008d9013723e */ /* 0x002fe200000000ff */
[C---:B------:R-:W-:Y:S02]  /*d2d0*/  FMUL.FTZ R36, R12.reuse, R36 ;  /* 0x000000240c247220 */ /* 0x040fe40000410000 */
[C---:B------:R-:W-:Y:S03]  /*d2e0*/  FMUL.FTZ R38, R3.reuse, R38 ;  /* 0x0000002603267220 */ /* 0x040fe60000410000 */
[----:B------:R-:W-:Y:S01]  /*d2f0*/  LDSM.16.MT88.4 R132, [R13+0x2900] ;  /* 0x002900000d84783b */ /* 0x000fe20000004200 */
[----:B------:R-:W-:Y:S01]  /*d300*/  FMUL.FTZ R37, R12, R37 ;  /* 0x000000250c257220 */ /* 0x000fe20000410000 */
[C---:B------:R-:W-:Y:S01]  /*d310*/  HMMA.16816.F32 R4, R16.reuse, R20, R4 ;  /* 0x000000141004723c */ /* 0x040fe20000001804 */
        /* <DEDUP_REMOVED lines=8> */
[C---:B--2---:R-:W-:Y:S01]  /*d3a0*/  HMMA.16816.F32 R100, R16.reuse, R24, R100 ;  /* 0x000000181064723c */ /* 0x044fe20000001864 */
[----:B------:R-:W2:Y:S03]  /*d3b0*/  LDSM.16.MT88.4 R20, [R14+0x100] ;  /* 0x000100000e14783b */ /* 0x000ea60000004200 */
[C---:B------:R-:W-:Y:S01]  /*d3c0*/  FMUL.FTZ R41, R12.reuse, R41 ;  /* 0x000000290c297220 */ /* 0x040fe20000410000 */
[----:B------:R-:W-:Y:S01]  /*d3d0*/  MUFU.EX2 R160, R160 ;  /* 0x000000a000a07308 */ /* 0x000fe20000000800 */
[C---:B------:R-:W-:Y:S02]  /*d3e0*/  FMUL.FTZ R43, R3.reuse, R43 ;  /* 0x0000002b032b7220 */ /* 0x040fe40000410000 */
[C---:B------:R-:W-:Y:S01]  /*d3f0*/  HMMA.16816.F32 R104, R16.reuse, R26, R104 ;  /* 0x0000001a1068723c */ /* 0x040fe20000001868 */
[----:B------:R-:W4:Y:S03]  /*d400*/  LDSM.16.MT88.4 R24, [R185+UR4+0x2100] ;  /* 0x00210004b918783b */ /* 0x000f260008004200 */
[C---:B------:R-:W-:Y:S02]  /*d410*/  FMUL.FTZ R44, R12.reuse, R44 ;  /* 0x0000002c0c2c7220 */ /* 0x040fe40000410000 */
[C---:B------:R-:W-:Y:S01]  /*d420*/  FMUL.FTZ R46, R3.reuse, R46 ;  /* 0x0000002e032e7220 */ /* 0x040fe20000410000 */
[----:B------:R-:W5:Y:S01]  /*d430*/  MUFU.EX2 R163, R163 ;  /* 0x000000a300a37308 */ /* 0x000f620000000800 */
        /* <DEDUP_REMOVED lines=8> */
[C---:B------:R-:W-:Y:S04]  /*d4c0*/  FMUL.FTZ R49, R12.reuse, R49 ;  /* 0x000000310c317220 */ /* 0x040fe80000410000 */
[C---:B------:R-:W-:Y:S01]  /*d4d0*/  FMUL.FTZ R51, R3.reuse, R51 ;  /* 0x0000003303337220 */ /* 0x040fe20000410000 */
[----:B------:R-:W1:Y:S01]  /*d4e0*/  MUFU.EX2 R165, R165 ;  /* 0x000000a500a57308 */ /* 0x000e620000000800 */
[C---:B------:R-:W-:Y:S02]  /*d4f0*/  FMUL.FTZ R52, R12.reuse, R52 ;  /* 0x000000340c347220 */ /* 0x040fe40000410000 */
[C---:B------:R-:W-:Y:S01]  /*d500*/  FMUL.FTZ R54, R3.reuse, R54 ;  /* 0x0000003603367220 */ /* 0x040fe20000410000 */
[C---:B--2---:R-:W-:Y:S03]  /*d510*/  HMMA.16816.F32 R116, R16.reuse, R20, R116 ;  /* 0x000000141074723c */ /* 0x044fe60000001874 */
[C---:B------:R-:W-:Y:S02]  /*d520*/  FMUL.FTZ R53, R12.reuse, R53 ;  /* 0x000000350c357220 */ /* 0x040fe40000410000 */
[C---:B------:R-:W-:Y:S01]  /*d530*/  FMUL.FTZ R55, R3.reuse, R55 ;  /* 0x0000003703377220 */ /* 0x040fe20000410000 */
[----:B------:R-:W-:Y:S01]  /*d540*/  MUFU.EX2 R170, R170 ;  /* 0x000000aa00aa7308 */ /* 0x000fe20000000800 */
[C---:B------:R-:W-:Y:S01]  /*d550*/  FMUL.FTZ R56, R12.reuse, R56 ;  /* 0x000000380c387220 */ /* 0x040fe20000410000 */
[C---:B------:R-:W-:Y:S01]  /*d560*/  HMMA.16816.F32 R120, R16.reuse, R22, R120 ;  /* 0x000000161078723c */ /* 0x040fe20000001878 */
[----:B------:R-:W2:Y:S03]  /*d570*/  LDSM.16.MT88.4 R20, [R184+UR4+0x2100] ;  /* 0x00210004b814783b */ /* 0x000ea60008004200 */
[C---:B------:R-:W-:Y:S02]  /*d580*/  FMUL.FTZ R58, R3.reuse, R58 ;  /* 0x0000003a033a7220 */ /* 0x040fe40000410000 */
[C---:B------:R-:W-:Y:S02]  /*d590*/  FMUL.FTZ R57, R12.reuse, R57 ;  /* 0x000000390c397220 */ /* 0x040fe40000410000 */
[C---:B----4-:R-:W-:Y:S01]  /*d5a0*/  HMMA.16816.F32 R36, R16.reuse, R24, R36 ;  /* 0x000000181024723c */ /* 0x050fe20000001824 */
[----:B------:R-:W4:Y:S03]  /*d5b0*/  MUFU.EX2 R175, R175 ;  /* 0x000000af00af7308 */ /* 0x000f260000000800 */
[C---:B------:R-:W-:Y:S02]  /*d5c0*/  FMUL.FTZ R59, R3.reuse, R59 ;  /* 0x0000003b033b7220 */ /* 0x040fe40000410000 */
[C---:B------:R-:W-:Y:S02]  /*d5d0*/  FMUL.FTZ R60, R12.reuse, R60 ;  /* 0x0000003c0c3c7220 */ /* 0x040fe40000410000 */
[C---:B------:R-:W-:Y:S01]  /*d5e0*/  HMMA.16816.F32 R40, R16.reuse, R26, R40 ;  /* 0x0000001a1028723c */ /* 0x040fe20000001828 */
[----:B------:R-:W3:Y:S02]  /*d5f0*/  LDSM.16.MT88.4 R24, [R14+0x2100] ;  /* 0x002100000e18783b */ /* 0x000ee40000004200 */
[----:B------:R-:W-:Y:S01]  /*d600*/  MUFU.EX2 R166, R166 ;  /* 0x000000a600a67308 */ /* 0x000fe20000000800 */
[C---:B------:R-:W-:Y:S02]  /*d610*/  FMUL.FTZ R62, R3.reuse, R62 ;  /* 0x0000003e033e7220 */ /* 0x040fe40000410000 */
[C---:B------:R-:W-:Y:S02]  /*d620*/  FMUL.FTZ R61, R12.reuse, R61 ;  /* 0x0000003d0c3d7220 */ /* 0x040fe40000410000 */
[C---:B-1----:R-:W-:Y:S04]  /*d630*/  HMMA.16816.F32 R44, R16.reuse, R28, R44 ;  /* 0x0000001c102c723c */ /* 0x042fe8000000182c */
[C---:B------:R-:W-:Y:S01]  /*d640*/  FMUL.FTZ R63, R3.reuse, R63 ;  /* 0x0000003f033f7220 */ /* 0x040fe20000410000 */
[----:B------:R-:W1:Y:S01]  /*d650*/  MUFU.EX2 R177, R177 ;  /* 0x000000b100b17308 */ /* 0x000e620000000800 */
[C---:B------:R-:W-:Y:S02]  /*d660*/  FMUL.FTZ R64, R12.reuse, R64 ;  /* 0x000000400c407220 */ /* 0x040fe40000410000 */
[C---:B------:R-:W-:Y:S01]  /*d670*/  HMMA.16816.F32 R48, R16.reuse, R30, R48 ;  /* 0x0000001e1030723c */ /* 0x040fe20000001830 */
[----:B------:R-:W1:Y:S03]  /*d680*/  LDSM.16.MT88.4 R28, [R185+UR4+0x4100] ;  /* 0x00410004b91c783b */ /* 0x000e660008004200 */
[C---:B------:R-:W-:Y:S02]  /*d690*/  FMUL.FTZ R66, R3.reuse, R66 ;  /* 0x0000004203427220 */ /* 0x040fe40000410000 */
[C---:B------:R-:W-:Y:S01]  /*d6a0*/  FMUL.FTZ R65, R12.reuse, R65 ;  /* 0x000000410c417220 */ /* 0x040fe20000410000 */
[----:B------:R-:W-:Y:S01]  /*d6b0*/  MUFU.EX2 R155, R155 ;  /* 0x0000009b009b7308 */ /* 0x000fe20000000800 */
[C---:B------:R-:W-:Y:S01]  /*d6c0*/  FMUL.FTZ R67, R3.reuse, R67 ;  /* 0x0000004303437220 */ /* 0x040fe20000410000 */
[C---:B--2---:R-:W-:Y:S03]  /*d6d0*/  HMMA.16816.F32 R52, R16.reuse, R20, R52 ;  /* 0x000000141034723c */ /* 0x044fe60000001834 */
[C---:B------:R-:W-:Y:S02]  /*d6e0*/  FMUL.FTZ R68, R12.reuse, R68 ;  /* 0x000000440c447220 */ /* 0x040fe40000410000 */
[C---:B------:R-:W-:Y:S02]  /*d6f0*/  FMUL.FTZ R70, R3.reuse, R70 ;  /* 0x0000004603467220 */ /* 0x040fe40000410000 */
[C---:B------:R-:W-:Y:S01]  /*d700*/  FMUL.FTZ R69, R12.reuse, R69 ;  /* 0x000000450c457220 */ /* 0x040fe20000410000 */
[C---:B------:R-:W-:Y:S01]  /*d710*/  HMMA.16816.F32 R56, R16.reuse, R22, R56 ;  /* 0x000000161038723c */ /* 0x040fe20000001838 */
[----:B------:R-:W2:Y:S01]  /*d720*/  LDSM.16.MT88.4 R20, [R13+0x4100] ;  /* 0x004100000d14783b */ /* 0x000ea20000004200 */
[----:B------:R-:W-:Y:S02]  /*d730*/  MUFU.EX2 R154, R154 ;  /* 0x0000009a009a7308 */ /* 0x000fe40000000800 */
        /* <DEDUP_REMOVED lines=23> */
[----:B------:R-:W2:Y:S02]  /*d8b0*/  LDSM.16.MT88.4 R20, [R185+UR4+0x900] ;  /* 0x00090004b914783b */ /* 0x000ea40008004200 */
        /* <DEDUP_REMOVED lines=18> */
[----:B------:R-:W-:Y:S02]  /*d9e0*/  FFMA.FTZ R143, R12, R217, R143 ;  /* 0x000000d90c8f7223 */ /* 0x000fe4000001008f */
[----:B------:R-:W-:Y:S03]  /*d9f0*/  FFMA.FTZ R146, R3, R218, R146 ;  /* 0x000000da03927223 */ /* 0x000fe60000010092 */
[----:B------:R-:W-:Y:S01]  /*da00*/  HMMA.16816.F32 R96, R16, R30, R96 ;  /* 0x0000001e1060723c */ /* 0x000fe20000001860 */
[----:B------:R-:W-:Y:S02]  /*da10*/  LDSM.16.MT88.4 R28, [R13+0x4900] ;  /* 0x004900000d1c783b */ /* 0x000fe40000004200 */
[--C-:B------:R-:W-:Y:S02]  /*da20*/  FFMA.FTZ R164, R173, c[0x0][0x2d0], -R148.reuse ;  /* 0x0000b400ada47a23 */ /* 0x100fe40000010894 */
[--C-:B------:R-:W-:Y:S02]  /*da30*/  FFMA.FTZ R171, R171, c[0x0][0x2d0], -R148.reuse ;  /* 0x0000b400abab7a23 */ /* 0x100fe40000010894 */
[----:B------:R-:W-:Y:S01]  /*da40*/  F2FP.PACK_AB R16, R159, R156 ;  /* 0x0000009c9f10723e */ /* 0x000fe200000000ff */
[--C-:B------:R-:W-:Y:S01]  /*da50*/  FFMA.FTZ R168, R169, c[0x0][0x2d0], -R148.reuse ;  /* 0x0000b400a9a87a23 */ /* 0x100fe20000010894 */
[----:B------:R-:W-:Y:S01]  /*da60*/  F2FP.PACK_AB R18, R161, R158 ;  /* 0x0000009ea112723e */ /* 0x000fe200000000ff */
[----:B------:R-:W-:Y:S02]  /*da70*/  MUFU.EX2 R164, R164 ;  /* 0x000000a400a47308 */ /* 0x000fe40000000800 */
[----:B-----5:R-:W-:Y:S01]  /*da80*/  F2FP.PACK_AB R17, R163, R160 ;  /* 0x000000a0a311723e */ /* 0x020fe200000000ff */
[--C-:B------:R-:W-:Y:S01]  /*da90*/  FFMA.FTZ R167, R167, c[0x0][0x2d0], -R148.reuse ;  /* 0x0000b400a7a77a23 */ /* 0x100fe20000010894 */
[----:B------:R-:W-:Y:S01]  /*daa0*/  F2FP.PACK_AB R19, R165, R162 ;  /* 0x000000a2a513723e */ /* 0x000fe200000000ff */
[--C-:B------:R-:W-:Y:S02]  /*dab0*/  FFMA.FTZ R152, R152, c[0x0][0x2d0], -R157.reuse ;  /* 0x0000b40098987a23 */ /* 0x100fe4000001089d */
[----:B------:R-:W-:Y:S02]  /*dac0*/  FFMA.FTZ R157, R150, c[0x0][0x2d0], -R157 ;  /* 0x0000b400969d7a23 */ /* 0x000fe4000001089d */
[--C-:B------:R-:W-:Y:S01]  /*dad0*/  FFMA.FTZ R150, R153, c[0x0][0x2d0], -R148.reuse ;  /* 0x0000b40099967a23 */ /* 0x100fe20000010894 */
[----:B------:R-:W1:Y:S01]  /*dae0*/  MUFU.EX2 R171, R171 ;  /* 0x000000ab00ab7308 */ /* 0x000e620000000800 */
[C---:B--2---:R-:W-:Y:S03]  /*daf0*/  HMMA.16816.F32 R4, R16.reuse, R20, R4 ;  /* 0x000000141004723c */ /* 0x044fe60000001804 */
[--C-:B------:R-:W-:Y:S02]  /*db00*/  FFMA.FTZ R151, R151, c[0x0][0x2d0], -R148.reuse ;  /* 0x0000b40097977a23 */ /* 0x100fe40000010894 */
[--C-:B------:R-:W-:Y:S02]  /*db10*/  FFMA.FTZ R149, R149, c[0x0][0x2d0], -R148.reuse ;  /* 0x0000b40095957a23 */ /* 0x100fe40000010894 */
[----:B------:R-:W-:Y:S01]  /*db20*/  FFMA.FTZ R148, R147, c[0x0][0x2d0], -R148 ;  /* 0x0000b40093947a23 */ /* 0x000fe20000010894 */
[C---:B------:R-:W-:Y:S01]  /*db30*/  HMMA.16816.F32 R8, R16.reuse, R22, R8 ;  /* 0x000000161008723c */ /* 0x040fe20000001808 */
[----:B------:R-:W2:Y:S01]  /*db40*/  LDSM.16.MT88.4 R20, [R14+0x2900] ;  /* 0x002900000e14783b */ /* 0x000ea20000004200 */
[----:B------:R-:W-:Y:S02]  /*db50*/  MUFU.EX2 R168, R168 ;  /* 0x000000a800a87308 */ /* 0x000fe40000000800 */
[----:B------:R-:W-:Y:S02]  /*db60*/  FADD.FTZ R142, R142, R143 ;  /* 0x0000008f8e8e7221 */ /* 0x000fe40000010000 */
[----:B------:R-:W-:Y:S02]  /*db70*/  FADD.FTZ R146, R145, R146 ;  /* 0x0000009291927221 */ /* 0x000fe40000010000 */
[C---:B------:R-:W-:Y:S04]  /*db80*/  HMMA.16816.F32 R100, R16.reuse, R32, R100 ;  /* 0x000000201064723c */ /* 0x040fe80000001864 */
[----:B------:R-:W5:Y:S01]  /*db90*/  MUFU.EX2 R167, R167 ;  /* 0x000000a700a77308 */ /* 0x000f620000000800 */
[----:B------:R-:W-:Y:S02]  /*dba0*/  FADD.FTZ R15, R15, R142 ;  /* 0x0000008e0f0f7221 */ /* 0x000fe40000010000 */
[----:B------:R-:W-:Y:S01]  /*dbb0*/  FADD.FTZ R141, R141, R146 ;  /* 0x000000928d8d7221 */ /* 0x000fe20000010000 */
[C---:B------:R-:W-:Y:S01]  /*dbc0*/  HMMA.16816.F32 R104, R16.reuse, R34, R104 ;  /* 0x000000221068723c */ /* 0x040fe20000001868 */
[----:B------:R-:W-:Y:S03]  /*dbd0*/  LDSM.16.MT88.4 R32, [R184+UR4+0x4900] ;  /* 0x00490004b820783b */ /* 0x000fe60008004200 */
[----:B------:R-:W-:Y:S02]  /*dbe0*/  FADD.FTZ R15, R140, R15 ;  /* 0x0000000f8c0f7221 */ /* 0x000fe40000010000 */
[----:B------:R-:W-:Y:S01]  /*dbf0*/  MUFU.EX2 R152, R152 ;  /* 0x0000009800987308 */ /* 0x000fe20000000800 */
[----:B------:R-:W-:Y:S01]  /*dc00*/  FADD.FTZ R141, R144, R141 ;  /* 0x0000008d908d7221 */ /* 0x000fe20000010000 */
[C---:B------:R-:W-:Y:S04]  /*dc10*/  HMMA.16816.F32 R108, R16.reuse, R124, R108 ;  /* 0x0000007c106c723c */ /* 0x040fe8000000186c */
[----:B------:R-:W-:Y:S02]  /*dc20*/  FADD.FTZ R156, R156, R15 ;  /* 0x0000000f9c9c7221 */ /* 0x000fe40000010000 */
[----:B------:R-:W-:Y:S02]  /*dc30*/  FADD.FTZ R160, R160, R141 ;  /* 0x0000008da0a07221 */ /* 0x000fe40000010000 */
[C---:B------:R-:W-:Y:S01]  /*dc40*/  HMMA.16816.F32 R112, R16.reuse, R126, R112 ;  /* 0x0000007e1070723c */ /* 0x040fe20000001870 */
[----:B------:R-:W-:Y:S01]  /*dc50*/  LDSM.16.MT88.4 R124, [R184+UR4+0x1100] ;  /* 0x00110004b87c783b */ /* 0x000fe20008004200 */
[----:B------:R-:W1:Y:S02]  /*dc60*/  MUFU.EX2 R157, R157 ;  /* 0x0000009d009d7308 */ /* 0x000e640000000800 */
[----:B------:R-:W-:Y:S02]  /*dc70*/  FADD.FTZ R159, R159, R156 ;  /* 0x0000009c9f9f7221 */ /* 0x000fe40000010000 */
[----:B------:R-:W-:Y:S02]  /*dc80*/  FADD.FTZ R163, R163, R160 ;  /* 0x000000a0a3a37221 */ /* 0x000fe40000010000 */
[C---:B---3--:R-:W-:Y:S04]  /*dc90*/  HMMA.16816.F32 R116, R16.reuse, R24, R116 ;  /* 0x000000181074723c */ /* 0x048fe80000001874 */
[----:B------:R-:W-:Y:S01]  /*dca0*/  MUFU.EX2 R150, R150 ;  /* 0x0000009600967308 */ /* 0x000fe20000000800 */
[----:B------:R-:W-:Y:S02]  /*dcb0*/  FADD.FTZ R158, R158, R159 ;  /* 0x0000009f9e9e7221 */ /* 0x000fe40000010000 */
[----:B------:R-:W-:Y:S01]  /*dcc0*/  FADD.FTZ R162, R162, R163 ;  /* 0x000000a3a2a27221 */ /* 0x000fe20000010000 */
[C---:B------:R-:W-:Y:S01]  /*dcd0*/  HMMA.16816.F32 R120, R16.reuse, R26, R120 ;  /* 0x0000001a1078723c */ /* 0x040fe20000001878 */
[----:B------:R-:W3:Y:S03]  /*dce0*/  LDSM.16.MT88.4 R24, [R185+UR4+0x4900] ;  /* 0x00490004b918783b */ /* 0x000ee60008004200 */
[----:B------:R-:W-:Y:S02]  /*dcf0*/  FADD.FTZ R161, R161, R158 ;  /* 0x0000009ea1a17221 */ /* 0x000fe40000010000 */
[----:B------:R-:W1:Y:S01]  /*dd00*/  MUFU.EX2 R151, R151 ;  /* 0x0000009700977308 */ /* 0x000e620000000800 */
[----:B------:R-:W-:Y:S01]  /*dd10*/  FADD.FTZ R165, R165, R162 ;  /* 0x000000a2a5a57221 */ /* 0x000fe20000010000 */
[C---:B------:R-:W-:Y:S08]  /*dd20*/  HMMA.16816.F32 R36, R16.reuse, R128, R36 ;  /* 0x000000801024723c */ /* 0x040ff00000001824 */
[C---:B------:R-:W-:Y:S01]  /*dd30*/  HMMA.16816.F32 R40, R16.reuse, R130, R40 ;  /* 0x000000821028723c */ /* 0x040fe20000001828 */
[----:B------:R-:W-:Y:S01]  /*dd40*/  LDSM.16.MT88.4 R128, [R185+UR4+0x3100] ;  /* 0x00310004b980783b */ /* 0x000fe20008004200 */
[----:B------:R-:W-:Y:S06]  /*dd50*/  MUFU.EX2 R149, R149 ;  /* 0x0000009500957308 */ /* 0x000fec0000000800 */
[C---:B------:R-:W-:Y:S04]  /*dd60*/  HMMA.16816.F32 R44, R16.reuse, R132, R44 ;  /* 0x00000084102c723c */ /* 0x040fe8000000182c */
[----:B------:R-:W1:Y:S04]  /*dd70*/  MUFU.EX2 R148, R148 ;  /* 0x0000009400947308 */ /* 0x000e680000000800 */
[C---:B------:R-:W-:Y:S01]  /*dd80*/  HMMA.16816.F32 R48, R16.reuse, R134, R48 ;  /* 0x000000861030723c */ /* 0x040fe20000001830 */
[----:B------:R-:W-:Y:S07]  /*dd90*/  LDSM.16.MT88.4 R132, [R13+0x3100] ;  /* 0x003100000d84783b */ /* 0x000fee0000004200 */
[C---:B------:R-:W-:Y:S08]  /*dda0*/  HMMA.16816.F32 R52, R16.reuse, R136, R52 ;  /* 0x000000881034723c */ /* 0x040ff00000001834 */
[C---:B------:R-:W-:Y:S01]  /*ddb0*/  HMMA.16816.F32 R56, R16.reuse, R138, R56 ;  /* 0x0000008a1038723c */ /* 0x040fe20000001838 */
[----:B------:R-:W-:Y:S07]  /*ddc0*/  LDSM.16.MT88.4 R136, [R184+UR4+0x3100] ;  /* 0x00310004b888783b */ /* 0x000fee0008004200 */
[C---:B--2---:R-:W-:Y:S08]  /*ddd0*/  HMMA.16816.F32 R60, R16.reuse, R20, R60 ;  /* 0x00000014103c723c */ /* 0x044ff0000000183c */
[C---:B------:R-:W-:Y:S01]  /*dde0*/  HMMA.16816.F32 R64, R16.reuse, R22, R64 ;  /* 0x000000161040723c */ /* 0x040fe20000001840 */
[----:B------:R-:W2:Y:S07]  /*ddf0*/  LDSM.16.MT88.4 R20, [R14+0x4900] ;  /* 0x004900000e14783b */ /* 0x000eae0000004200 */
[C---:B---3--:R-:W-:Y:S08]  /*de00*/  HMMA.16816.F32 R68, R16.reuse, R24, R68 ;  /* 0x000000181044723c */ /* 0x048ff00000001844 */
[C---:B------:R-:W-:Y:S01]  /*de10*/  HMMA.16816.F32 R72, R16.reuse, R26, R72 ;  /* 0x0000001a1048723c */ /* 0x040fe20000001848 */
[----:B------:R-:W3:Y:S07]  /*de20*/  LDSM.16.MT88.4 R24, [R185+UR4+0x1100] ;  /* 0x00110004b918783b */ /* 0x000eee0008004200 */
[C---:B------:R-:W-:Y:S08]  /*de30*/  HMMA.16816.F32 R76, R16.reuse, R28, R76 ;  /* 0x0000001c104c723c */ /* 0x040ff0000000184c */
[C---:B------:R-:W-:Y:S01]  /*de40*/  HMMA.16816.F32 R80, R16.reuse, R30, R80 ;  /* 0x0000001e1050723c */ /* 0x040fe20000001850 */
[----:B------:R-:W1:Y:S07]  /*de50*/  LDSM.16.MT88.4 R28, [R13+0x1100] ;  /* 0x001100000d1c783b */ /* 0x000e6e0000004200 */
[C---:B------:R-:W-:Y:S08]  /*de60*/  HMMA.16816.F32 R84, R16.reuse, R32, R84 ;  /* 0x000000201054723c */ /* 0x040ff00000001854 */
[C---:B------:R-:W-:Y:S01]  /*de70*/  HMMA.16816.F32 R88, R16.reuse, R34, R88 ;  /* 0x000000221058723c */ /* 0x040fe20000001858 */
[----:B------:R-:W3:Y:S07]  /*de80*/  LDSM.16.MT88.4 R32, [R14+0x1100] ;  /* 0x001100000e20783b */ /* 0x000eee0000004200 */
[C---:B--2---:R-:W-:Y:S08]  /*de90*/  HMMA.16816.F32 R92, R16.reuse, R20, R92 ;  /* 0x00000014105c723c */ /* 0x044ff0000000185c */
[----:B------:R-:W-:Y:S01]  /*dea0*/  HMMA.16816.F32 R96, R16, R22, R96 ;  /* 0x000000161060723c */ /* 0x000fe20000001860 */
[----:B------:R-:W2:Y:S06]  /*deb0*/  LDSM.16.MT88.4 R20, [R14+0x3100] ;  /* 0x003100000e14783b */ /* 0x000eac0000004200 */
[----:B----4-:R-:W-:Y:S01]  /*dec0*/  F2FP.PACK_AB R16, R175, R170 ;  /* 0x000000aaaf10723e */ /* 0x010fe200000000ff */
[----:B------:R-:W-:Y:S01]  /*ded0*/  FADD.FTZ R170, R170, R161 ;  /* 0x000000a1aaaa7221 */ /* 0x000fe20000010000 */
[----:B------:R-:W-:Y:S03]  /*dee0*/  F2FP.PACK_AB R18, R177, R166 ;  /* 0x000000a6b112723e */ /* 0x000fe600000000ff */
[----:B-1----:R-:W-:Y:S01]  /*def0*/  F2FP.PACK_AB R17, R171, R164 ;  /* 0x000000a4ab11723e */ /* 0x002fe200000000ff */
[----:B------:R-:W-:Y:S01]  /*df00*/  FADD.FTZ R164, R164, R165 ;  /* 0x000000a5a4a47221 */ /* 0x000fe20000010000 */
[----:B-----5:R-:W-:Y:S01]  /*df10*/  F2FP.PACK_AB R19, R167, R168 ;  /* 0x000000a8a713723e */ /* 0x020fe200000000ff */
        /* <DEDUP_REMOVED lines=14> */
[----:B------:R-:W-:Y:S07]  /*e000*/  LDSM.16.MT88.4 R124, [R185+UR4+0x1900] ;  /* 0x00190004b97c783b */ /* 0x000fee0008004200 */
[C---:B------:R-:W-:Y:S08]  /*e010*/  HMMA.16816.F32 R116, R16.reuse, R32, R116 ;  /* 0x000000201074723c */ /* 0x040ff00000001874 */
[C---:B------:R-:W-:Y:S01]  /*e020*/  HMMA.16816.F32 R120, R16.reuse, R34, R120 ;  /* 0x000000221078723c */ /* 0x040fe20000001878 */
[----:B------:R-:W4:Y:S07]  /*e030*/  LDSM.16.MT88.4 R32, [R184+UR4+0x5100] ;  /* 0x00510004b820783b */ /* 0x000f2e0008004200 */
[C---:B------:R-:W-:Y:S08]  /*e040*/  HMMA.16816.F32 R36, R16.reuse, R128, R36 ;  /* 0x000000801024723c */ /* 0x040ff00000001824 */
[C---:B------:R-:W-:Y:S08]  /*e050*/  HMMA.16816.F32 R40, R16.reuse, R130, R40 ;  /* 0x000000821028723c */ /* 0x040ff00000001828 */
[C---:B------:R-:W-:Y:S08]  /*e060*/  HMMA.16816.F32 R44, R16.reuse, R132, R44 ;  /* 0x00000084102c723c */ /* 0x040ff0000000182c */
[C---:B------:R-:W-:Y:S01]  /*e070*/  HMMA.16816.F32 R48, R16.reuse, R134, R48 ;  /* 0x000000861030723c */ /* 0x040fe20000001830 */
[----:B------:R-:W-:Y:S07]  /*e080*/  LDSM.16.MT88.4 R132, [R185+UR4+0x3900] ;  /* 0x00390004b984783b */ /* 0x000fee0008004200 */
[C---:B------:R-:W-:Y:S08]  /*e090*/  HMMA.16816.F32 R52, R16.reuse, R136, R52 ;  /* 0x000000881034723c */ /* 0x040ff00000001834 */
[C---:B------:R-:W-:Y:S01]  /*e0a0*/  HMMA.16816.F32 R56, R16.reuse, R138, R56 ;  /* 0x0000008a1038723c */ /* 0x040fe20000001838 */
[----:B------:R-:W-:Y:S07]  /*e0b0*/  LDSM.16.MT88.4 R136, [R13+0x3900] ;  /* 0x003900000d88783b */ /* 0x000fee0000004200 */
        /* <DEDUP_REMOVED lines=12> */
[C---:B--2---:R-:W-:Y:S07]  /*e180*/  HMMA.16816.F32 R92, R16.reuse, R20, R92 ;  /* 0x00000014105c723c */ /* 0x044fee000000185c */
[----:B------:R-:W-:Y:S01]  /*e190*/  IADD3 R21, R219, -0x2, RZ ;  /* 0xfffffffedb157810 */ /* 0x000fe20007ffe0ff */
[----:B------:R-:W-:Y:S03]  /*e1a0*/  HMMA.16816.F32 R96, R16, R22, R96 ;  /* 0x000000161060723c */ /* 0x000fe60000001860 */
[----:B------:R-:W-:Y:S04]  /*e1b0*/  ISETP.GE.AND P0, PT, R21, R194, PT ;  /* 0x000000c21500720c */ /* 0x000fe80003f06270 */
[----:B------:R-:W-:Y:S01]  /*e1c0*/  F2FP.PACK_AB R16, R154, R155 ;  /* 0x0000009b9a10723e */ /* 0x000fe200000000ff */
[----:B------:R-:W-:Y:S01]  /*e1d0*/  FADD.FTZ R155, R155, R166 ;  /* 0x000000a69b9b7221 */ /* 0x000fe20000010000 */
[----:B------:R-:W-:Y:S03]  /*e1e0*/  F2FP.PACK_AB R18, R157, R152 ;  /* 0x000000989d12723e */ /* 0x000fe600000000ff */
[C---:B------:R-:W-:Y:S01]  /*e1f0*/  F2FP.PACK_AB R17, R151.reuse, R150 ;  /* 0x000000969711723e */ /* 0x040fe200000000ff */
[----:B------:R-:W-:Y:S01]  /*e200*/  FADD.FTZ R150, R150, R167 ;  /* 0x000000a796967221 */ /* 0x000fe20000010000 */
[----:B------:R-:W-:Y:S01]  /*e210*/  F2FP.PACK_AB R19, R148, R149 ;  /* 0x000000959413723e */ /* 0x000fe200000000ff */
[----:B------:R-:W-:Y:S02]  /*e220*/  FADD.FTZ R155, R154, R155 ;  /* 0x0000009b9a9b7221 */ /* 0x000fe40000010000 */
[----:B------:R-:W-:Y:S02]  /*e230*/  FADD.FTZ R150, R151, R150 ;  /* 0x0000009697967221 */ /* 0x000fe40000010000 */
[----:B------:R-:W-:Y:S02]  /*e240*/  FADD.FTZ R152, R152, R155 ;  /* 0x0000009b98987221 */ /* 0x000fe40000010000 */
[C---:B------:R-:W-:Y:S01]  /*e250*/  HMMA.16816.F32 R128, R16.reuse, R124, R4 ;  /* 0x0000007c1080723c */ /* 0x040fe20000001804 */
[----:B------:R-:W2:Y:S02]  /*e260*/  LDSM.16.MT88.4 R4, [R184+UR4+0x3900] ;  /* 0x00390004b804783b */ /* 0x000ea40008004200 */
[----:B------:R-:W-:Y:S02]  /*e270*/  FADD.FTZ R149, R149, R150 ;  /* 0x0000009695957221 */ /* 0x000fe40000010000 */
[----:B------:R-:W-:Y:S02]  /*e280*/  FADD.FTZ R217, R157, R152 ;  /* 0x000000989dd97221 */ /* 0x000fe40000010000 */
[----:B------:R-:W-:Y:S01]  /*e290*/  FADD.FTZ R218, R148, R149 ;  /* 0x0000009594da7221 */ /* 0x000fe20000010000 */
[C---:B------:R-:W-:Y:S01]  /*e2a0*/  HMMA.16816.F32 R124, R16.reuse, R126, R8 ;  /* 0x0000007e107c723c */ /* 0x040fe20000001808 */
[----:B------:R-:W5:Y:S07]  /*e2b0*/  LDSM.16.MT88.4 R8, [R14+0x3900] ;  /* 0x003900000e08783b */ /* 0x000f6e0000004200 */
[C---:B-1----:R-:W-:Y:S07]  /*e2c0*/  HMMA.16816.F32 R100, R16.reuse, R24, R100 ;  /* 0x000000181064723c */ /* 0x042fee0000001864 */
[----:B------:R-:W-:Y:S01]  /*e2d0*/  @P0 SHF.R.S32.HI R24, RZ, 0x1f, R21 ;  /* 0x0000001fff180819 */ /* 0x000fe20000011415 */
[C---:B------:R-:W-:Y:S04]  /*e2e0*/  HMMA.16816.F32 R104, R16.reuse, R26, R104 ;  /* 0x0000001a1068723c */ /* 0x040fe80000001868 */
[----:B------:R-:W-:Y:S03]  /*e2f0*/  @P0 IMAD R24, R24, c[0x0][0x1e0], RZ ;  /* 0x0000780018180a24 */ /* 0x000fe600078e02ff */
[C---:B------:R-:W-:Y:S01]  /*e300*/  @P0 IMAD.WIDE.U32 R26, R21.reuse, c[0x0][0x1e0], RZ ;  /* 0x00007800151a0a25 */ /* 0x040fe200078e00ff */
[C---:B---3--:R-:W-:Y:S04]  /*e310*/  HMMA.16816.F32 R108, R16.reuse, R28, R108 ;  /* 0x0000001c106c723c */ /* 0x048fe8000000186c */
[----:B------:R-:W-:Y:S02]  /*e320*/  @P0 IMAD R24, R21, c[0x0][0x1e4], R24 ;  /* 0x0000790015180a24 */ /* 0x000fe400078e0218 */
[----:B------:R-:W1:Y:S02]  /*e330*/  LDSM.16.MT88.4 R20, [R185+UR4+0x5900] ;  /* 0x00590004b914783b */ /* 0x000e640008004200 */
[C---:B------:R-:W-:Y:S08]  /*e340*/  HMMA.16816.F32 R112, R16.reuse, R30, R112 ;  /* 0x0000001e1070723c */ /* 0x040ff00000001870 */
[C---:B----4-:R-:W-:Y:S07]  /*e350*/  HMMA.16816.F32 R116, R16.reuse, R32, R116 ;  /* 0x000000201074723c */ /* 0x050fee0000001874 */
[----:B------:R-:W-:Y:S01]  /*e360*/  @P0 IADD3 R33, R27, R24, RZ ;  /* 0x000000181b210210 */ /* 0x000fe20007ffe0ff */
[C---:B------:R-:W-:Y:S04]  /*e370*/  HMMA.16816.F32 R120, R16.reuse, R34, R120 ;  /* 0x000000221078723c */ /* 0x040fe80000001878 */
[C---:B------:R-:W-:Y:S02]  /*e380*/  @P0 SHF.L.U32 R32, R26.reuse, 0x6, RZ ;  /* 0x000000061a200819 */ /* 0x040fe400000006ff */
[----:B------:R-:W-:Y:S02]  /*e390*/  @P0 SHF.L.U64.HI R33, R26, 0x6, R33 ;  /* 0x000000061a210819 */ /* 0x000fe40000010221 */
[C---:B------:R-:W-:Y:S04]  /*e3a0*/  HMMA.16816.F32 R36, R16.reuse, R132, R36 ;  /* 0x000000841024723c */ /* 0x040fe80000001824 */
[----:B------:R-:W-:Y:S03]  /*e3b0*/  @P0 IADD3 R24, P1, R32, R208, RZ ;  /* 0x000000d020180210 */ /* 0x000fe60007f3e0ff */
[----:B------:R-:W-:Y:S01]  /*e3c0*/  MOV R132, R2 ;  /* 0x0000000200847202 */ /* 0x000fe20000000f00 */
[C---:B------:R-:W-:Y:S08]  /*e3d0*/  HMMA.16816.F32 R40, R16.reuse, R134, R40 ;  /* 0x000000861028723c */ /* 0x040ff00000001828 */
[C---:B------:R-:W-:Y:S08]  /*e3e0*/  HMMA.16816.F32 R44, R16.reuse, R136, R44 ;  /* 0x00000088102c723c */ /* 0x040ff0000000182c */
[C---:B------:R-:W-:Y:S08]  /*e3f0*/  HMMA.16816.F32 R48, R16.reuse, R138, R48 ;  /* 0x0000008a1030723c */ /* 0x040ff00000001830 */
[C---:B--2---:R-:W-:Y:S07]  /*e400*/  HMMA.16816.F32 R52, R16.reuse, R4, R52 ;  /* 0x000000041034723c */ /* 0x044fee0000001834 */
[C---:B------:R-:W-:Y:S01]  /*e410*/  @P0 IADD3.X R5, R33.reuse, R213, RZ, P1, !PT ;  /* 0x000000d521050210 */ /* 0x040fe20000ffe4ff */
[C---:B------:R-:W-:Y:S04]  /*e420*/  HMMA.16816.F32 R56, R16.reuse, R6, R56 ;  /* 0x000000061038723c */ /* 0x040fe80000001838 */
[C---:B------:R-:W-:Y:S04]  /*e430*/  @P0 LEA R28, P1, R24.reuse, c[0x0][0x1c8], 0x1 ;  /* 0x00007200181c0a11 */ /* 0x040fe800078208ff */
[C---:B-----5:R-:W-:Y:S04]  /*e440*/  HMMA.16816.F32 R60, R16.reuse, R8, R60 ;  /* 0x00000008103c723c */ /* 0x060fe8000000183c */
        /* <DEDUP_REMOVED lines=16> */
[C---:B------:R-:W-:Y:S01]  /*e550*/  @P0 IADD3 R9, P1, R32.reuse, R208, RZ ;  /* 0x000000d020090210 */ /* 0x040fe20007f3e0ff */
[C---:B--2---:R-:W-:Y:S03]  /*e560*/  HMMA.16816.F32 R76, R16.reuse, R24, R76 ;  /* 0x00000018104c723c */ /* 0x044fe6000000184c */
[----:B------:R-:W-:Y:S02]  /*e570*/  @P0 IADD3.X R8, R33, R213, RZ, P1, !PT ;  /* 0x000000d521080210 */ /* 0x000fe40000ffe4ff */
[C---:B------:R-:W-:Y:S03]  /*e580*/  @P0 LEA R20, P1, R9.reuse, c[0x0][0x1c8], 0x1 ;  /* 0x0000720009140a11 */ /* 0x040fe600078208ff */
[C---:B------:R-:W-:Y:S04]  /*e590*/  HMMA.16816.F32 R80, R16.reuse, R26, R80 ;  /* 0x0000001a1050723c */ /* 0x040fe80000001850 */
[----:B------:R-:W-:Y:S02]  /*e5a0*/  @P0 LEA.HI.X R21, R9, c[0x0][0x1cc], R8, 0x1, P1 ;  /* 0x0000730009150a11 */ /* 0x000fe400008f0c08 */
[----:B------:R2:W3:Y:S01]  /*e5b0*/  LDSM.16.MT88.4 R8, [R14+0x5900] ;  /* 0x005900000e08783b */ /* 0x0004e20000004200 */
[----:B------:R-:W-:Y:S05]  /*e5c0*/  @P0 IADD3 R3, P1, R32, R225, RZ ;  /* 0x000000e120030210 */ /* 0x000fea0007f3e0ff */
[----:B------:R-:W-:Y:S02]  /*e5d0*/  @P0 IADD3.X R22, R33, R224, RZ, P1, !PT ;  /* 0x000000e021160210 */ /* 0x000fe40000ffe4ff */
[C---:B------:R-:W-:Y:S04]  /*e5e0*/  @P0 LEA R12, P1, R3.reuse, c[0x0][0x1c8], 0x1 ;  /* 0x00007200030c0a11 */ /* 0x040fe800078208ff */
[----:B------:R-:W-:Y:S01]  /*e5f0*/  @P0 LEA.HI.X R13, R3, c[0x0][0x1cc], R22, 0x1, P1 ;  /* 0x00007300030d0a11 */ /* 0x000fe200008f0c16 */
[----:B------:R-:W-:Y:S01]  /*e600*/  @P0 IMAD R22, R216, 0x3000, R202 ;  /* 0x00003000d8160824 */ /* 0x000fe200078e02ca */
[----:B------:R-:W-:Y:S04]  /*e610*/  @P0 IADD3 R32, P1, R32, R223, RZ ;  /* 0x000000df20200210 */ /* 0x000fe80007f3e0ff */
[----:B------:R-:W-:Y:S01]  /*e620*/  @P0 SHF.L.U32 R3, R22, 0x1, RZ ;  /* 0x0000000116030819 */ /* 0x000fe200000006ff */
[C---:B-1----:R-:W-:Y:S03]  /*e630*/  HMMA.16816.F32 R84, R16.reuse, R4, R84 ;  /* 0x000000041054723c */ /* 0x042fe60000001854 */
[----:B------:R-:W-:Y:S01]  /*e640*/  @P0 IADD3.X R33, R33, R222, RZ, P1, !PT ;  /* 0x000000de21210210 */ /* 0x000fe20000ffe4ff */
[----:B------:R-:W-:Y:S01]  /*e650*/  @!PT LDS RZ, [RZ] ;  /* 0x00000000fffff984 */ /* 0x000fe20000000800 */
[----:B------:R-:W-:Y:S01]  /*e660*/  @!PT LDS RZ, [RZ] ;  /* 0x00000000fffff984 */ /* 0x000fe20000000800 */
[----:B------:R-:W-:Y:S01]  /*e670*/  @!PT LDS RZ, [RZ] ;  /* 0x00000000fffff984 */ /* 0x000fe20000000800 */
[----:B------:R1:W-:Y:S01]  /*e680*/  @P0 LDGSTS.E.BYPASS.LTC128B.128 [R3+0xc100], [R28.64], !P5 ;  /* 0x0c1000001c030fae */ /* 0x0003e2000e901d48 */
[C---:B--2---:R-:W-:Y:S03]  /*e690*/  @P0 LEA R14, P1, R32.reuse, c[0x0][0x1c8], 0x1 ;  /* 0x00007200200e0a11 */ /* 0x044fe600078208ff */
[C---:B------:R-:W-:Y:S04]  /*e6a0*/  HMMA.16816.F32 R88, R16.reuse, R6, R88 ;  /* 0x000000061058723c */ /* 0x040fe80000001858 */
[----:B------:R1:W-:Y:S01]  /*e6b0*/  @P0 LDGSTS.E.BYPASS.LTC128B.128 [R3+0xe100], [R30.64], !P4 ;  /* 0x0e1000001e030fae */ /* 0x0003e2000e101d48 */
[----:B------:R-:W-:Y:S07]  /*e6c0*/  @P0 LEA.HI.X R15, R32, c[0x0][0x1cc], R33, 0x1, P1 ;  /* 0x00007300200f0a11 */ /* 0x000fee00008f0c21 */
[----:B------:R1:W-:Y:S01]  /*e6d0*/  @P0 LDGSTS.E.BYPASS.LTC128B.128 [R3+0x10100], [R34.64], !P6 ;  /* 0x1010000022030fae */ /* 0x0003e2000f101d48 */
[C---:B---3--:R-:W-:Y:S07]  /*e6e0*/  HMMA.16816.F32 R92, R16.reuse, R8, R92 ;  /* 0x00000008105c723c */ /* 0x048fee000000185c */
[----:B------:R1:W-:Y:S01]  /*e6f0*/  @P0 LDGSTS.E.BYPASS.LTC128B.128 [R3+0xd100], [R20.64], !P5 ;  /* 0x0d10000014030fae */ /* 0x0003e2000e901d48 */
[----:B------:R-:W-:Y:S07]  /*e700*/  HMMA.16816.F32 R96, R16, R10, R96 ;  /* 0x0000000a1060723c */ /* 0x000fee0000001860 */
[----:B------:R1:W-:Y:S08]  /*e710*/  @P0 LDGSTS.E.BYPASS.LTC128B.128 [R3+0xf100], [R12.64], !P4 ;  /* 0x0f1000000c030fae */ /* 0x0003f0000e101d48 */
[----:B------:R1:W-:Y:S01]  /*e720*/  @P0 LDGSTS.E.BYPASS.LTC128B.128 [R3+0x11100], [R14.64], !P6 ;  /* 0x111000000e030fae */ /* 0x0003e2000f101d48 */
[----:B------:R-:W-:Y:S02]  /*e730*/  ISETP.GE.AND P0, PT, R194, R219, PT ;  /* 0x000000dbc200720c */ /* 0x000fe40003f06270 */
[----:B------:R-:W-:Y:S05]  /*e740*/  IADD3 R219, R219, -0x1, RZ ;  /* 0xffffffffdbdb7810 */ /* 0x000fea0007ffe0ff */
[----:B------:R-:W0:Y:S01]  /*e750*/  LDGDEPBAR ;  /* 0x00000000000079af */ /* 0x000e220000000000 */
[----:B-1----:R-:W-:Y:S05]  /*e760*/  MOV R3, R0 ;  /* 0x0000000000037202 */ /* 0x002fea0000000f00 */
[----:B------:R-:W-:-:S05]  /*e770*/  @!P0 BRA `(.L_x_905) ;  /* 0xffffcb5000008947 */ /* 0x000fca000383ffff */
.L_x_896:
[----:B------:R-:W1:Y:S01]  /*e780*/  SHFL.BFLY PT, R4, R217, 0x2, 0x1f ;  /* 0x0c401f00d9047f89 */ /* 0x000e6200000e0000 */
[----:B------:R-:W-:-:S02]  /*e790*/  MOV R9, 0xff800000 ;  /* 0xff80000000097802 */ /* 0x000fc40000000f00 */
[----:B------:R-:W-:Y:S01]  /*e7a0*/  PLOP3.LUT P2, PT, PT, PT, PT, 0x8, 0x0 ;  /* 0x000000000000781c */ /* 0x000fe20003f4e170 */
[----:B------:R-:W2:Y:S01]  /*e7b0*/  SHFL.BFLY PT, R3, R218, 0x2, 0x1f ;  /* 0x0c401f00da037f89 */ /* 0x000ea200000e0000 */
[----:B-1----:R-:W-:Y:S02]  /*e7c0*/  FADD.FTZ R7, R4, R217 ;  /* 0x000000d904077221 */ /* 0x002fe40000010000 */
[----:B------:R-:W-:Y:S01]  /*e7d0*/  CS2R R4, SRZ ;  /* 0x0000000000047805 */ /* 0x000fe2000001ff00 */
[----:B--2---:R-:W-:Y:S02]  /*e7e0*/  FADD.FTZ R8, R3, R218 ;  /* 0x000000da03087221 */ /* 0x004fe40000010000 */
[----:B------:R-:W1:Y:S04]  /*e7f0*/  SHFL.BFLY PT, R6, R7, 0x1, 0x1f ;  /* 0x0c201f0007067f89 */ /* 0x000e6800000e0000 */
[----:B------:R-:W2:Y:S01]  /*e800*/  SHFL.BFLY PT, R3, R8, 0x1, 0x1f ;  /* 0x0c201f0008037f89 */ /* 0x000ea200000e0000 */
[----:B-1----:R-:W-:-:S02]  /*e810*/  FADD.FTZ R6, R7, R6 ;  /* 0x0000000607067221 */ /* 0x002fc40000010000 */
[----:B--2---:R-:W-:-:S03]  /*e820*/  FADD.FTZ R3, R3, R8 ;  /* 0x0000000803037221 */ /* 0x004fc60000010000 */
[----:B------:R-:W-:Y:S02]  /*e830*/  FSETP.NE.FTZ.AND P1, PT, R6, RZ, PT ;  /* 0x000000ff0600720b */ /* 0x000fe40003f35000 */
[----:B------:R-:W-:-:S11]  /*e840*/  FSETP.NE.FTZ.AND P0, PT, R3, RZ, PT ;  /* 0x000000ff0300720b */ /* 0x000fd60003f15000 */
[----:B------:R-:W1:Y:S01]  /*e850*/  @P1 MUFU.RCP R5, R6 ;  /* 0x0000000600051308 */ /* 0x000e620000001000 */
[----:B------:R-:W-:Y:S02]  /*e860*/  @P1 MOV R12, 0x3f317218 ;  /* 0x3f317218000c1802 */ /* 0x000fe40000000f00 */
[----:B------:R-:W-:-:S05]  /*e870*/  @P0 MOV R13, 0x3f317218 ;  /* 0x3f317218000d0802 */ /* 0x000fca0000000f00 */
[----:B------:R-:W2:Y:S01]  /*e880*/  @P1 MUFU.LG2 R6, R6 ;  /* 0x0000000600061308 */ /* 0x000ea20000000c00 */
[----:B------:R-:W-:-:S07]  /*e890*/  @P0 FMUL.FTZ R13, R13, c[0x0][0x2d0] ;  /* 0x0000b4000d0d0a20 */ /* 0x000fce0000410000 */
[----:B------:R-:W3:Y:S01]  /*e8a0*/  @P0 MUFU.LG2 R10, R3 ;  /* 0x00000003000a0308 */ /* 0x000ee20000000c00 */
[C---:B-1----:R-:W-:Y:S02]  /*e8b0*/  FMUL.FTZ R128, R5.reuse, R128 ;  /* 0x0000008005807220 */ /* 0x042fe40000410000 */
[C---:B------:R-:W-:Y:S02]  /*e8c0*/  FMUL.FTZ R129, R5.reuse, R129 ;  /* 0x0000008105817220 */ /* 0x040fe40000410000 */
[C---:B------:R-:W-:Y:S02]  /*e8d0*/  FMUL.FTZ R124, R5.reuse, R124 ;  /* 0x0000007c057c7220 */ /* 0x040fe40000410000 */
[----:B------:R-:W-:Y:S01]  /*e8e0*/  FMUL.FTZ R125, R5, R125 ;  /* 0x0000007d057d7220 */ /* 0x000fe20000410000 */
[----:B------:R1:W4:Y:S01]  /*e8f0*/  @P0 MUFU.RCP R4, R3 ;  /* 0x0000000300040308 */ /* 0x0003220000001000 */
[----:B--2---:R-:W-:Y:S02]  /*e900*/  @P1 FMUL.FTZ R11, R6, 0.69314718246459960938 ;  /* 0x3f317218060b1820 */ /* 0x004fe40000410000 */
[----:B------:R-:W-:-:S02]  /*e910*/  @P1 FMUL.FTZ R6, R12, c[0x0][0x2d0] ;  /* 0x0000b4000c061a20 */ /* 0x000fc40000410000 */
[C---:B------:R-:W-:Y:S02]  /*e920*/  FMUL.FTZ R100, R5.reuse, R100 ;  /* 0x0000006405647220 */ /* 0x040fe40000410000 */
        /* <DEDUP_REMOVED lines=95> */
.L_x_863:
        /* <DEDUP_REMOVED lines=36> */
[----:B------:R-:W-:Y:S01]  /*f160*/  ISETP.NE.U32.AND P0, PT, R8, 0x1, PT ;  /* 0x000000010800780c */ /* 0x000fe20003f05070 */
[----:B------:R-:W-:Y:S01]  /*f170*/  IMAD.MOV.U32 R8, RZ, RZ, 0x20 ;  /* 0x00000020ff087424 */ /* 0x000fe200078e00ff */
[----:B------:R-:W-:Y:S02]  /*f180*/  LEA.HI R6, R6, R6, RZ, 0x1d ;  /* 0x0000000606067211 */ /* 0x000fe400078fe8ff */
[----:B------:R-:W-:Y:S02]  /*f190*/  R2P PR, R13, 0x6 ;  /* 0x000000060d007804 */ /* 0x000fe40000000000 */
        /* <DEDUP_REMOVED lines=27> */
[----:B------:R-:W-:Y:S01]  /*f350*/  F2FP.PACK_AB R52, R53, R52 ;  /* 0x000000343534723e */ /* 0x000fe200000000ff */
[----:B------:R-:W-:Y:S01]  /*f360*/  IMAD.MOV.U32 R6, RZ, RZ, 0x4 ;  /* 0x00000004ff067424 */ /* 0x000fe200078e00ff */
        /* <DEDUP_REMOVED lines=64> */
[----:B-1----:R-:W-:-:S03]  /*f770*/  IMAD.WIDE R12, R203, R6, c[0x0][0x500] ;  /* 0x00014000cb0c7625 */ /* 0x002fc600078e0206 */
[----:B------:R1:W-:Y:S04]  /*f780*/  STS [R23+0x8080], R92 ;  /* 0x0080805c17007388 */ /* 0x0003e80000000800 */
[----:B------:R1:W-:Y:S04]  /*f790*/  STS [R23+0x8480], R94 ;  /* 0x0084805e17007388 */ /* 0x0003e80000000800 */
[----:B------:R1:W-:Y:S04]  /*f7a0*/  STS [R25+0x8000], R96 ;  /* 0x0080006019007388 */ /* 0x0003e80000000800 */
[----:B------:R1:W-:Y:S04]  /*f7b0*/  STS [R25+0x8400], R98 ;  /* 0x0084006219007388 */ /* 0x0003e80000000800 */
[----:B------:R-:W-:Y:S01]  /*f7c0*/  BAR.SYNC.DEFER_BLOCKING 0x1, 0x100 ;  /* 0x0044000000007b1d */ /* 0x000fe20000010000 */
[----:B------:R-:W-:-:S02]  /*f7d0*/  IMAD.MOV.U32 R5, RZ, RZ, c[0x0][0x388] ;  /* 0x0000e200ff057624 */ /* 0x000fc400078e00ff */
[----:B--2---:R-:W-:-:S03]  /*f7e0*/  @P1 IMAD.WIDE R16, R203, R6, c[0x0][0x508] ;  /* 0x00014200cb101625 */ /* 0x004fc600078e0206 */
[----:B------:R-:W2:Y:S04]  /*f7f0*/  @P0 LDG.E R7, [R12.64] ;  /* 0x000000080c070981 */ /* 0x000ea8000c1e1900 */
[----:B------:R1:W5:Y:S01]  /*f800*/  @P1 LDG.E R5, [R16.64] ;  /* 0x0000000810051981 */ /* 0x000362000c1e1900 */
[----:B---3--:R-:W-:Y:S02]  /*f810*/  CS2R R20, SRZ ;  /* 0x0000000000147805 */ /* 0x008fe4000001ff00 */
[--C-:B--2---:R-:W-:Y:S01]  /*f820*/  @P0 SHF.R.S32.HI R21, RZ, 0x1f, R7.reuse ;  /* 0x0000001fff150819 */ /* 0x104fe20000011407 */
[----:B------:R-:W-:Y:S01]  /*f830*/  @P0 IMAD.MOV.U32 R20, RZ, RZ, R7 ;  /* 0x000000ffff140224 */ /* 0x000fe200078e0007 */
[----:B------:R-:W-:Y:S05]  /*f840*/  @P1 BRA `(.L_x_907) ;  /* 0x0000004000001947 */ /* 0x000fea0003800000 */
[----:B-1----:R-:W-:Y:S05]  /*f850*/  @!P0 BRA `(.L_x_907) ;  /* 0x0000003000008947 */ /* 0x002fea0003800000 */
[----:B-----5:R-:W2:Y:S04]  /*f860*/  LDG.E R5, [R12.64] ;  /* 0x000000080c057981 */ /* 0x020ea8000c1e1900 */
[----:B------:R-:W2:Y:S02]  /*f870*/  LDG.E R6, [R12.64+0x4] ;  /* 0x000004080c067981 */ /* 0x000ea4000c1e1900 */
[----:B--2---:R-:W-:-:S02]  /*f880*/  IADD3 R5, -R5, R6, RZ ;  /* 0x0000000605057210 */ /* 0x004fc40007ffe1ff */
.L_x_907:
        /* <DEDUP_REMOVED lines=15> */
[----:B------:R-:W-:Y:S02]  /*f980*/  IADD3 R2, R2, -R7, RZ ;  /* 0x8000000702027210 */ /* 0x000fe40007ffe0ff */
[----:B------:R-:W-:Y:S02]  /*f990*/  LOP3.LUT R6, R6, 0x1ffffffe, RZ, 0xc0, !PT ;  /* 0x1ffffffe06067812 */ /* 0x000fe400078ec0ff */
[-C--:B------:R-:W-:Y:S02]  /*f9a0*/  LEA.HI R8, R11, R0.reuse, RZ, 0x3 ;  /* 0x000000000b087211 */ /* 0x080fe400078f18ff */
[----:B------:R-:W-:Y:S01]  /*f9b0*/  SHF.R.S32.HI R17, RZ, 0x2, R17 ;  /* 0x00000002ff117819 */ /* 0x000fe20000011411 */
[----:B------:R-:W-:Y:S01]  /*f9c0*/  IMAD.IADD R13, R15, 0x1, -R6 ;  /* 0x000000010f0d7824 */ /* 0x000fe200078e0a06 */
[----:B------:R-:W-:Y:S01]  /*f9d0*/  LOP3.LUT R7, R8, 0xfffffff8, RZ, 0xc0, !PT ;  /* 0xfffffff808077812 */ /* 0x000fe200078ec0ff */
[----:B------:R-:W-:Y:S01]  /*f9e0*/  IMAD R15, R21, c[0x0][0x3a0], RZ ;  /* 0x0000e800150f7a24 */ /* 0x000fe200078e02ff */
[-C--:B------:R-:W-:Y:S01]  /*f9f0*/  LEA.HI R11, R11, R0.reuse, RZ, 0x6 ;  /* 0x000000000b0b7211 */ /* 0x080fe200078f30ff */
[----:B------:R-:W-:Y:S01]  /*fa00*/  IMAD R2, R2, 0x10, R17 ;  /* 0x0000001002027824 */ /* 0x000fe200078e0211 */
[----:B------:R-:W-:Y:S01]  /*fa10*/  IADD3 R7, -R7, R0, RZ ;  /* 0x0000000007077210 */ /* 0x000fe20007ffe1ff */
[----:B------:R-:W-:Y:S01]  /*fa20*/  IMAD R15, R20, c[0x0][0x3a4], R15 ;  /* 0x0000e900140f7a24 */ /* 0x000fe200078e020f */
[----:B--2---:R-:W-:Y:S01]  /*fa30*/  SHF.R.S32.HI R17, RZ, 0x1f, R14 ;  /* 0x0000001fff117819 */ /* 0x004fe2000001140e */
[----:B------:R-:W-:Y:S01]  /*fa40*/  IMAD R0, R13, 0x8, R2 ;  /* 0x000000080d007824 */ /* 0x000fe200078e0202 */
[----:B------:R-:W-:Y:S01]  /*fa50*/  MOV R22, R20 ;  /* 0x0000001400167202 */ /* 0x000fe20000000f00 */
[----:B------:R-:W-:Y:S01]  /*fa60*/  IMAD.IADD R19, R19, 0x1, R15 ;  /* 0x0000000113137824 */ /* 0x000fe200078e020f */
[----:B------:R-:W-:Y:S01]  /*fa70*/  LOP3.LUT P2, RZ, R4, 0x3, RZ, 0xc0, !PT ;  /* 0x0000000304ff7812 */ /* 0x000fe2000784c0ff */
[----:B-1----:R-:W-:Y:S01]  /*fa80*/  IMAD R13, R57, 0x80, R0 ;  /* 0x00000080390d7824 */ /* 0x002fe200078e0200 */
[----:B------:R-:W-:Y:S01]  /*fa90*/  SHF.R.S32.HI R4, RZ, 0x1f, R203 ;  /* 0x0000001fff047819 */ /* 0x000fe200000114cb */
[----:B------:R-:W-:Y:S01]  /*faa0*/  IMAD R15, R17, c[0x0][0x490], RZ ;  /* 0x00012400110f7a24 */ /* 0x000fe200078e02ff */
[----:B------:R-:W-:Y:S01]  /*fab0*/  SEL R203, R203, RZ, !P0 ;  /* 0x000000ffcbcb7207 */ /* 0x000fe20004000000 */
[----:B------:R-:W-:Y:S01]  /*fac0*/  @P1 IMAD.HI.U32 R0, R13, c[0x0][0x4ec], RZ ;  /* 0x00013b000d001a27 */ /* 0x000fe200078e00ff */
[----:B------:R-:W-:-:S02]  /*fad0*/  MOV R20, R13 ;  /* 0x0000000d00147202 */ /* 0x000fc40000000f00 */
[----:B------:R-:W-:Y:S01]  /*fae0*/  SEL R4, R4, RZ, !P0 ;  /* 0x000000ff04047207 */ /* 0x000fe20004000000 */
[C---:B------:R-:W-:Y:S01]  /*faf0*/  IMAD.WIDE.U32 R22, R14.reuse, c[0x0][0x490], R22 ;  /* 0x000124000e167a25 */ /* 0x040fe200078e0016 */
[----:B------:R-:W-:Y:S02]  /*fb00*/  @P1 SHF.R.U32.HI R20, RZ, c[0x0][0x4f0], R0 ;  /* 0x00013c00ff141a19 */ /* 0x000fe40000011600 */
[----:B------:R-:W-:Y:S01]  /*fb10*/  SHF.R.S32.HI R8, RZ, 0x3, R8 ;  /* 0x00000003ff087819 */ /* 0x000fe20000011408 */
[----:B------:R-:W-:Y:S01]  /*fb20*/  IMAD R15, R14, c[0x0][0x494], R15 ;  /* 0x000125000e0f7a24 */ /* 0x000fe200078e020f */
[--C-:B------:R-:W-:Y:S01]  /*fb30*/  SHF.R.S32.HI R16, RZ, 0x1f, R20.reuse ;  /* 0x0000001fff107819 */ /* 0x100fe20000011414 */
[----:B------:R-:W-:Y:S01]  /*fb40*/  IMAD R17, R17, c[0x0][0x3e8], RZ ;  /* 0x0000fa0011117a24 */ /* 0x000fe200078e02ff */
[----:B------:R-:W-:Y:S01]  /*fb50*/  LEA R10, R7, R8, 0x5 ;  /* 0x00000008070a7211 */ /* 0x000fe200078e28ff */
[----:B------:R-:W-:Y:S02]  /*fb60*/  IMAD.IADD R23, R23, 0x1, R15 ;  /* 0x0000000117177824 */ /* 0x000fe400078e020f */
[----:B------:R-:W-:-:S02]  /*fb70*/  IMAD.MOV R12, RZ, RZ, -R20 ;  /* 0x000000ffff0c7224 */ /* 0x000fc400078e0a14 */
[C---:B------:R-:W-:Y:S02]  /*fb80*/  IMAD R17, R14.reuse, c[0x0][0x3ec], R17 ;  /* 0x0000fb000e117a24 */ /* 0x040fe400078e0211 */
[----:B------:R-:W-:Y:S01]  /*fb90*/  IMAD.WIDE.U32 R14, R14, c[0x0][0x3e8], R18 ;  /* 0x0000fa000e0e7a25 */ /* 0x000fe200078e0012 */
[----:B------:R-:W-:-:S03]  /*fba0*/  LEA R19, R57, R2, 0x7 ;  /* 0x0000000239137211 */ /* 0x000fc600078e38ff */
        /* <DEDUP_REMOVED lines=8> */
[----:B------:R-:W-:Y:S01]  /*fc30*/  IMAD.SHL.U32 R0, R8, 0x40, RZ ;  /* 0x0000004008007824 */ /* 0x000fe200078e00ff */
[----:B------:R-:W-:Y:S01]  /*fc40*/  IADD3.X R21, R16, R23, R13, P0, !PT ;  /* 0x0000001710157210 */ /* 0x000fe200007fe40d */
[----:B------:R-:W-:Y:S02]  /*fc50*/  IMAD R17, R12, c[0x0][0x48c], R17 ;  /* 0x000123000c117a24 */ /* 0x000fe400078e0211 */
[C---:B------:R-:W-:Y:S01]  /*fc60*/  IMAD R10, R57.reuse, 0x80, R10 ;  /* 0x00000080390a7824 */ /* 0x040fe200078e020a */
[----:B------:R-:W-:Y:S01]  /*fc70*/  LOP3.LUT R13, R0, 0x1c0, RZ, 0xc0, !PT ;  /* 0x000001c0000d7812 */ /* 0x000fe200078ec0ff */
[----:B------:R-:W-:Y:S01]  /*fc80*/  IMAD.WIDE.U32 R20, R12, c[0x0][0x488], R20 ;  /* 0x000122000c147a25 */ /* 0x000fe200078e0014 */
[----:B------:R-:W-:-:S03]  /*fc90*/  LEA R57, R57, R8, 0x7 ;  /* 0x0000000839397211 */ /* 0x000fc600078e38ff */
[----:B------:R-:W-:Y:S01]  /*fca0*/  IMAD.SHL.U32 R0, R7, 0x8, RZ ;  /* 0x0000000807007824 */ /* 0x000fe200078e00ff */
[----:B------:R-:W-:Y:S01]  /*fcb0*/  LEA R7, P0, R20, c[0x0][0x450], 0x2 ;  /* 0x0001140014077a11 */ /* 0x000fe200078010ff */
[----:B------:R-:W-:Y:S01]  /*fcc0*/  @P1 IMAD.HI.U32 R18, R10, c[0x0][0x4ec], RZ ;  /* 0x00013b000a121a27 */ /* 0x000fe200078e00ff */
[----:B------:R-:W-:-:S03]  /*fcd0*/  IADD3 R17, R21, R17, RZ ;  /* 0x0000001115117210 */ /* 0x000fc60007ffe0ff */
[----:B------:R-:W-:Y:S01]  /*fce0*/  IMAD R12, R4, c[0x0][0x3f0], RZ ;  /* 0x0000fc00040c7a24 */ /* 0x000fe200078e02ff */
[----:B------:R-:W-:Y:S01]  /*fcf0*/  LEA.HI.X R17, R20, c[0x0][0x454], R17, 0x2, P0 ;  /* 0x0001150014117a11 */ /* 0x000fe200000f1411 */
[----:B------:R-:W-:Y:S01]  /*fd00*/  IMAD.MOV.U32 R6, RZ, RZ, R10 ;  /* 0x000000ffff067224 */ /* 0x000fe200078e000a */
[----:B------:R-:W-:Y:S01]  /*fd10*/  SHF.R.U32.HI R4, RZ, 0x3, R13 ;  /* 0x00000003ff047819 */ /* 0x000fe2000001160d */
[----:B------:R-:W-:Y:S01]  /*fd20*/  SHFL.IDX PT, R34, R7, RZ, 0x1c1f ;  /* 0x001c1fff07227589 */ /* 0x000fe200000e0000 */
[----:B------:R-:W-:Y:S01]  /*fd30*/  @P1 SHF.R.U32.HI R6, RZ, c[0x0][0x4f0], R18 ;  /* 0x00013c00ff061a19 */ /* 0x000fe20000011612 */
[----:B------:R-:W-:Y:S01]  /*fd40*/  IMAD R12, R203, c[0x0][0x3f4], R12 ;  /* 0x0000fd00cb0c7a24 */ /* 0x000fe200078e020c */
[----:B------:R-:W-:Y:S01]  /*fd50*/  LOP3.LUT R13, R13, 0x38, R0, 0xf8, !PT ;  /* 0x000000380d0d7812 */ /* 0x000fe200078ef800 */
[----:B------:R-:W1:Y:S01]  /*fd60*/  SHFL.IDX PT, R35, R17, RZ, 0x1c1f ;  /* 0x001c1fff11237589 */ /* 0x000e6200000e0000 */
[----:B------:R-:W-:Y:S01]  /*fd70*/  SHF.R.S32.HI R16, RZ, 0x1f, R6 ;  /* 0x0000001fff107819 */ /* 0x000fe20000011406 */
[----:B------:R-:W-:Y:S01]  /*fd80*/  IMAD.WIDE.U32 R14, R203, c[0x0][0x3f0], R14 ;  /* 0x0000fc00cb0e7a25 */ /* 0x000fe200078e000e */
[----:B------:R-:W-:Y:S01]  /*fd90*/  LOP3.LUT R4, R13, R4, RZ, 0x3c, !PT ;  /* 0x000000040d047212 */ /* 0x000fe200078e3cff */
[----:B------:R-:W-:Y:S02]  /*fda0*/  SHFL.IDX PT, R48, R7, 0x1, 0x1c1f ;  /* 0x003c1f0007307f89 */ /* 0x000fe400000e0000 */
[----:B------:R-:W-:-:S02]  /*fdb0*/  IMAD.MOV R13, RZ, RZ, -R6 ;  /* 0x000000ffff0d7224 */ /* 0x000fc400078e0a06 */
[----:B------:R-:W2:Y:S01]  /*fdc0*/  SHFL.IDX PT, R49, R17, 0x1, 0x1c1f ;  /* 0x003c1f0011317f89 */ /* 0x000ea200000e0000 */
[----:B-----5:R-:W-:Y:S01]  /*fdd0*/  IMAD R2, R5, c[0x0][0x4e8], RZ ;  /* 0x00013a0005027a24 */ /* 0x020fe200078e02ff */
[----:B------:R-:W-:Y:S01]  /*fde0*/  IADD3 R5, R19, 0x8, RZ ;  /* 0x0000000813057810 */ /* 0x000fe20007ffe0ff */
[----:B------:R-:W-:Y:S02]  /*fdf0*/  IMAD.IADD R15, R15, 0x1, R12 ;  /* 0x000000010f0f7824 */ /* 0x000fe400078e020c */
[----:B------:R-:W-:Y:S01]  /*fe00*/  IMAD R13, R13, c[0x0][0x4e8], R10 ;  /* 0x00013a000d0d7a24 */ /* 0x000fe200078e020a */
[-C--:B------:R-:W-:Y:S01]  /*fe10*/  ISETP.GE.OR P1, PT, R19, R2.reuse, P2 ;  /* 0x000000021300720c */ /* 0x080fe20001726670 */
[----:B------:R-:W-:Y:S01]  /*fe20*/  IMAD R21, R16, c[0x0][0x3e0], RZ ;  /* 0x0000f80010157a24 */ /* 0x000fe200078e02ff */
[----:B------:R-:W-:Y:S01]  /*fe30*/  ISETP.GE.OR P0, PT, R5, R2, P2 ;  /* 0x000000020500720c */ /* 0x000fe20001706670 */
[----:B------:R-:W-:Y:S02]  /*fe40*/  IMAD.SHL.U32 R11, R11, 0x8, RZ ;  /* 0x000000080b0b7824 */ /* 0x000fe400078e00ff */
[----:B------:R-:W-:-:S02]  /*fe50*/  IMAD R21, R6, c[0x0][0x3e4], R21 ;  /* 0x0000f90006157a24 */ /* 0x000fc400078e0215 */
[----:B------:R-:W-:Y:S01]  /*fe60*/  IMAD.WIDE.U32 R14, R6, c[0x0][0x3e0], R14 ;  /* 0x0000f800060e7a25 */ /* 0x000fe200078e000e */
[----:B------:R-:W-:Y:S02]  /*fe70*/  SHF.R.S32.HI R6, RZ, 0x1f, R13 ;  /* 0x0000001fff067819 */ /* 0x000fe4000001140d */
[----:B------:R-:W-:Y:S01]  /*fe80*/  LOP3.LUT R4, R4, 0x7ffffe00, R11, 0xf8, !PT ;  /* 0x7ffffe0004047812 */ /* 0x000fe200078ef80b */
[----:B------:R-:W-:Y:S02]  /*fe90*/  IMAD.IADD R15, R15, 0x1, R21 ;  /* 0x000000010f0f7824 */ /* 0x000fe400078e0215 */
[----:B------:R-:W-:Y:S01]  /*fea0*/  IMAD R6, R6, c[0x0][0x3d8], RZ ;  /* 0x0000f60006067a24 */ /* 0x000fe200078e02ff */
[----:B------:R-:W-:Y:S01]  /*feb0*/  SHF.L.U32 R58, R4, 0x1, RZ ;  /* 0x00000001043a7819 */ /* 0x000fe200000006ff */
[----:B-1----:R1:W-:Y:S01]  /*fec0*/  @!P1 ST.E [R34.64], R3 ;  /* 0x0000000322009985 */ /* 0x0023e2000c101908 */
[----:B------:R-:W-:-:S03]  /*fed0*/  IMAD.WIDE.U32 R32, R13, c[0x0][0x3d8], R14 ;  /* 0x0000f6000d207a25 */ /* 0x000fc600078e000e */
[----:B--2---:R1:W-:Y:S01]  /*fee0*/  @!P0 ST.E [R48.64], R9 ;  /* 0x0000000930008985 */ /* 0x0043e2000c101908 */
[----:B------:R-:W-:Y:S01]  /*fef0*/  IMAD R10, R13, c[0x0][0x3dc], R6 ;  /* 0x0000f7000d0a7a24 */ /* 0x000fe200078e0206 */
[----:B------:R-:W-:Y:S02]  /*ff00*/  LEA R56, P0, R32, c[0x0][0x380], 0x1 ;  /* 0x0000e00020387a11 */ /* 0x000fe400078008ff */
[----:B------:R1:W2:Y:S01]  /*ff10*/  LDS.128 R44, [R58+0x1080] ;  /* 0x001080003a2c7984 */ /* 0x0002a20000000c00 */
[----:B------:R-:W-:-:S03]  /*ff20*/  IMAD.IADD R10, R33, 0x1, R10 ;  /* 0x00000001210a7824 */ /* 0x000fc600078e020a */
[----:B------:R1:W3:Y:S02]  /*ff30*/  LDS.128 R40, [R58+0x2080] ;  /* 0x002080003a287984 */ /* 0x0002e40000000c00 */
[----:B------:R-:W-:Y:S02]  /*ff40*/  LEA.HI.X R55, R32, c[0x0][0x384], R10, 0x1, P0 ;  /* 0x0000e10020377a11 */ /* 0x000fe400000f0c0a */
[----:B------:R1:W4:Y:S01]  /*ff50*/  LDS.128 R36, [R58+0x3080] ;  /* 0x003080003a247984 */ /* 0x0003220000000c00 */
[----:B------:R-:W-:-:S03]  /*ff60*/  ISETP.GE.AND P0, PT, R57, R2, PT ;  /* 0x000000023900720c */ /* 0x000fc60003f06270 */
        /* <DEDUP_REMOVED lines=29> */
.L_x_909:
[----:B--2---:R-:W-:Y:S05]  /*10140*/  BSYNC B0 ;  /* 0x0000000000007941 */ /* 0x004fea0003800000 */
.L_x_908:
[----:B-1----:R-:W-:Y:S01]  /*10150*/  IADD3 R3, R57, 0x20, RZ ;  /* 0x0000002039037810 */ /* 0x002fe20007ffe0ff */
[----:B------:R1:W2:Y:S01]  /*10160*/  SHFL.IDX PT, R33, R55, 0x1, 0x181f ;  /* 0x00381f0037217f89 */ /* 0x0002a200000e0000 */
        /* <DEDUP_REMOVED lines=21> */
.L_x_911:
[----:B------:R-:W-:Y:S05]  /*102c0*/  BSYNC B0 ;  /* 0x0000000000007941 */ /* 0x000fea0003800000 */
.L_x_910:
        /* <DEDUP_REMOVED lines=23> */
.L_x_913:
[----:B------:R-:W-:Y:S05]  /*10440*/  BSYNC B0 ;  /* 0x0000000000007941 */ /* 0x000fea0003800000 */
.L_x_912:
        /* <DEDUP_REMOVED lines=24> */
.L_x_906:
        /* <DEDUP_REMOVED lines=18> */
.L_x_914:
        /* <DEDUP_REMOVED lines=17> */
[----:B------:R-:W-:Y:S01]  /*10800*/  ISETP.NE.AND P0, PT, R3, 0x1, PT ;  /* 0x000000010300780c */ /* 0x000fe20003f05270 */
[----:B------:R-:W-:-:S04]  /*10810*/  IMAD R8, R9, c[0x0][0x498], RZ ;  /* 0x0001260009087a24 */ /* 0x000fc800078e02ff */
[----:B------:R-:W-:-:S08]  /*10820*/  IMAD R8, R203, c[0x0][0x49c], R8 ;  /* 0x00012700cb087a24 */ /* 0x000fd000078e0208 */
[----:B------:R-:W-:-:S05]  /*10830*/  @P0 IMAD.HI.U32 R5, R7, c[0x0][0x4ec], RZ ;  /* 0x00013b0007050a27 */ /* 0x000fca00078e00ff */
[----:B------:R-:W-:Y:S01]  /*10840*/  @P0 SHF.R.U32.HI R6, RZ, c[0x0][0x4f0], R5 ;  /* 0x00013c00ff060a19 */ /* 0x000fe20000011605 */
[----:B-1----:R-:W-:Y:S01]  /*10850*/  IMAD.WIDE.U32 R10, R4, c[0x0][0x490], R10 ;  /* 0x00012400040a7a25 */ /* 0x002fe200078e000a */
[----:B------:R-:W-:-:S05]  /*10860*/  SHF.R.S32.HI R3, RZ, 0x1f, R4 ;  /* 0x0000001fff037819 */ /* 0x000fca0000011404 */
[----:B------:R-:W-:-:S04]  /*10870*/  IMAD R3, R3, c[0x0][0x490], RZ ;  /* 0x0001240003037a24 */ /* 0x000fc800078e02ff */
[----:B------:R-:W-:Y:S01]  /*10880*/  IMAD R3, R4, c[0x0][0x494], R3 ;  /* 0x0001250004037a24 */ /* 0x000fe200078e0203 */
[----:B------:R-:W-:-:S03]  /*10890*/  IADD3 R4, -R6, RZ, RZ ;  /* 0x000000ff06047210 */ /* 0x000fc60007ffe1ff */
[----:B------:R-:W-:Y:S01]  /*108a0*/  IMAD.IADD R11, R3, 0x1, R11 ;  /* 0x00000001030b7824 */ /* 0x000fe200078e020b */
[----:B------:R-:W-:Y:S01]  /*108b0*/  SHF.R.S32.HI R3, RZ, 0x1f, R6 ;  /* 0x0000001fff037819 */ /* 0x000fe20000011406 */
[----:B------:R-:W-:Y:S02]  /*108c0*/  IMAD R4, R4, c[0x0][0x4e8], R7 ;  /* 0x00013a0004047a24 */ /* 0x000fe400078e0207 */
[----:B------:R-:W-:-:S03]  /*108d0*/  IMAD.WIDE.U32 R10, R203, c[0x0][0x498], R10 ;  /* 0x00012600cb0a7a25 */ /* 0x000fc600078e000a */
[----:B------:R-:W-:Y:S02]  /*108e0*/  SHF.R.S32.HI R5, RZ, 0x1f, R4 ;  /* 0x0000001fff057819 */ /* 0x000fe40000011404 */
        /* <DEDUP_REMOVED lines=10> */
.L_x_916:
[----:B------:R-:W-:Y:S05]  /*10990*/  BSYNC B0 ;  /* 0x0000000000007941 */ /* 0x000fea0003800000 */
.L_x_915:
        /* <DEDUP_REMOVED lines=11> */
[----:B-----5:R-:W-:Y:S01]  /*10a50*/  IMAD R2, R2, c[0x0][0x4e8], RZ ;  /* 0x00013a0002027a24 */ /* 0x020fe200078e02ff */
[----:B------:R-:W-:Y:S01]  /*10a60*/  SHF.R.S32.HI R4, RZ, 0x3, R4 ;  /* 0x00000003ff047819 */ /* 0x000fe20000011404 */
[----:B------:R-:W-:Y:S01]  /*10a70*/  IMAD.IADD R5, R0, 0x1, -R5 ;  /* 0x0000000100057824 */ /* 0x000fe200078e0a05 */
[----:B------:R-:W-:-:S04]  /*10a80*/  IADD3 R13, R13, R10, RZ ;  /* 0x0000000a0d0d7210 */ /* 0x000fc80007ffe0ff */
        /* <DEDUP_REMOVED lines=8> */
[----:B------:R-:W-:Y:S01]  /*10b10*/  @P0 IMAD.HI.U32 R0, R3, c[0x0][0x4ec], RZ ;  /* 0x00013b0003000a27 */ /* 0x000fe200078e00ff */
[----:B------:R-:W-:Y:S02]  /*10b20*/  MOV R7, R3 ;  /* 0x0000000300077202 */ /* 0x000fe40000000f00 */
[----:B------:R-:W-:Y:S01]  /*10b30*/  IADD3 R13, R6, R13, RZ ;  /* 0x0000000d060d7210 */ /* 0x000fe20007ffe0ff */
[----:B------:R-:W-:Y:S01]  /*10b40*/  IMAD R6, R9, c[0x0][0x3f0], RZ ;  /* 0x0000fc0009067a24 */ /* 0x000fe200078e02ff */
[----:B------:R-:W-:-:S03]  /*10b50*/  @P0 SHF.R.U32.HI R7, RZ, c[0x0][0x4f0], R0 ;  /* 0x00013c00ff070a19 */ /* 0x000fc60000011600 */
[C---:B------:R-:W-:Y:S01]  /*10b60*/  IMAD R6, R203.reuse, c[0x0][0x3f4], R6 ;  /* 0x0000fd00cb067a24 */ /* 0x040fe200078e0206 */
[----:B------:R-:W-:Y:S01]  /*10b70*/  SHF.R.S32.HI R9, RZ, 0x1f, R7 ;  /* 0x0000001fff097819 */ /* 0x000fe20000011407 */
[----:B------:R-:W-:-:S04]  /*10b80*/  IMAD.WIDE.U32 R12, R203, c[0x0][0x3f0], R12 ;  /* 0x0000fc00cb0c7a25 */ /* 0x000fc800078e000c */
[----:B------:R-:W-:Y:S01]  /*10b90*/  IMAD.MOV R0, RZ, RZ, -R7 ;  /* 0x000000ffff007224 */ /* 0x000fe200078e0a07 */
[----:B------:R-:W-:Y:S01]  /*10ba0*/  IADD3 R13, R13, R6, RZ ;  /* 0x000000060d0d7210 */ /* 0x000fe20007ffe0ff */
[----:B------:R-:W-:Y:S01]  /*10bb0*/  IMAD R6, R9, c[0x0][0x3e0], RZ ;  /* 0x0000f80009067a24 */ /* 0x000fe200078e02ff */
[----:B------:R-:W-:Y:S01]  /*10bc0*/  LEA R9, R8, R4, 0x7 ;  /* 0x0000000408097211 */ /* 0x000fe200078e38ff */
        /* <DEDUP_REMOVED lines=31> */
.L_x_918:
[----:B------:R-:W-:Y:S05]  /*10dc0*/  BSYNC B0 ;  /* 0x0000000000007941 */ /* 0x000fea0003800000 */
.L_x_917:
        /* <DEDUP_REMOVED lines=21> */
.L_x_920:
[----:B------:R-:W-:Y:S05]  /*10f20*/  BSYNC B0 ;  /* 0x0000000000007941 */ /* 0x000fea0003800000 */
.L_x_919:
        /* <DEDUP_REMOVED lines=21> */
.L_x_922:
[----:B------:R-:W-:Y:S05]  /*11080*/  BSYNC B0 ;  /* 0x0000000000007941 */ /* 0x000fea0003800000 */
.L_x_921:
        /* <DEDUP_REMOVED lines=22> */
.L_x_923:
        /* <DEDUP_REMOVED lines=9> */
.L_x_1298:


//--------------------- .text._ZN7cutlass13device_kernelIN5flash19enable_sm80_to_sm89INS1_16FlashAttnFwdSm80INS1_25CollectiveMainloopFwdSm80ILi8ELi2ELb0EN4cute5tupleIJNS5_1CILi128EEENS7_ILi64EEENS7_ILi192EEEEEELi192ENS_6half_tEfNS_4arch4Sm80ELb0ELb1ELb0ELb1ELb0ELb1ELb1ELb0EEENS1_21CollectiveEpilogueFwdINS6_IJS8_SA_S9_EEENS6_IJNS7_ILi1EEESI_SI_EEESC_SE_Li256ELb1ELb1ELb0ELb0EEENS1_19SingleTileSchedulerILb1ELb0ELb1ELi128EEEEEEEEEvNT_6ParamsE --------------------------
	.section	.text._ZN7cutlass13device_kernelIN5flash19enable_sm80_to_sm89INS1_16FlashAttnFwdSm80INS1_25CollectiveMainloopFwdSm80ILi8ELi2ELb0EN4cute5tupleIJNS5_1CILi128EEENS7_ILi64EEENS7_ILi192EEEEEELi192ENS_6half_tEfNS_4arch4Sm80ELb0ELb1ELb0ELb1ELb0ELb1ELb1ELb0EEENS1_21CollectiveEpilogueFwdINS6_IJS8_SA_S9_EEENS6_IJNS7_ILi1EEESI_SI_EEESC_SE_Li256ELb1ELb1ELb0ELb0EEENS1_19SingleTileSchedulerILb1ELb0ELb1ELi128EEEEEEEEEvNT_6ParamsE,"ax",@progbits
	.sectioninfo	@"SHI_REGISTERS=236"
	.align	128
.text._ZN7cutlass13device_kernelIN5flash19enable_sm80_to_sm89INS1_16FlashAttnFwdSm80INS1_25CollectiveMainloopFwdSm80ILi8ELi2ELb0EN4cute5tupleIJNS5_1CILi128EEENS7_ILi64EEENS7_ILi192EEEEEELi192ENS_6half_tEfNS_4arch4Sm80ELb0ELb1ELb0ELb1ELb0ELb1ELb1ELb0EEENS1_21CollectiveEpilogueFwdINS6_IJS8_SA_S9_EEENS6_IJNS7_ILi1EEESI_SI_EEESC_SE_Li256ELb1ELb1ELb0ELb0EEENS1_19SingleTileSchedulerILb1ELb0ELb1ELi128EEEEEEEEEvNT_6ParamsE:
        .type           _ZN7cutlass13device_kernelIN5flash19enable_sm80_to_sm89INS1_16FlashAttnFwdSm80INS1_25CollectiveMainloopFwdSm80ILi8ELi2ELb0EN4cute5tupleIJNS5_1CILi128EEENS7_ILi64EEENS7_ILi192EEEEEELi192ENS_6half_tEfNS_4arch4Sm80ELb0ELb1ELb0ELb1ELb0ELb1ELb1ELb0EEENS1_21CollectiveEpilogueFwdINS6_IJS8_SA_S9_EEENS6_IJNS7_ILi1EEESI_SI_EEESC_SE_Li256ELb1ELb1ELb0ELb0EEENS1_19SingleTileSchedulerILb1ELb0ELb1ELi128EEEEEEEEEvNT_6ParamsE,@function
        .size           _ZN7cutlass13device_kernelIN5flash19enable_sm80_to_sm89INS1_16FlashAttnFwdSm80INS1_25CollectiveMainloopFwdSm80ILi8ELi2ELb0EN4cute5tupleIJNS5_1CILi128EEENS7_ILi64EEENS7_ILi192EEEEEELi192ENS_6half_tEfNS_4arch4Sm80ELb0ELb1ELb0ELb1ELb0ELb1ELb1ELb0EEENS1_21CollectiveEpilogueFwdINS6_IJS8_SA_S9_EEENS6_IJNS7_ILi1EEESI_SI_EEESC_SE_Li256ELb1ELb1ELb0ELb0EEENS1_19SingleTileSchedulerILb1ELb0ELb1ELi128EEEEEEEEEvNT_6ParamsE,(.L_x_1299 - _ZN7cutlass13device_kernelIN5flash19enable_sm80_to_sm89INS1_16FlashAttnFwdSm80INS1_25CollectiveMainloopFwdSm80ILi8ELi2ELb0EN4cute5tupleIJNS5_1CILi128EEENS7_ILi64EEENS7_ILi192EEEEEELi192ENS_6half_tEfNS_4arch4Sm80ELb0ELb1ELb0ELb1ELb0ELb1ELb1ELb0EEENS1_21CollectiveEpilogueFwdINS6_IJS8_SA_S9_EEENS6_IJNS7_ILi1EEESI_SI_EEESC_SE_Li256ELb1ELb1ELb0ELb0EEENS1_19SingleTileSchedulerILb1ELb0ELb1ELi128EEEEEEEEEvNT_6ParamsE)
        .other          _ZN7cutlass13device_kernelIN5flash19enable_sm80_to_sm89INS1_16FlashAttnFwdSm80INS1_25CollectiveMainloopFwdSm80ILi8ELi2ELb0EN4cute5tupleIJNS5_1CILi128EEENS7_ILi64EEENS7_ILi192EEEEEELi192ENS_6half_tEfNS_4arch4Sm80ELb0ELb1ELb0ELb1ELb0ELb1ELb1ELb0EEENS1_21CollectiveEpilogueFwdINS6_IJS8_SA_S9_EEENS6_IJNS7_ILi1EEESI_SI_EEESC_SE_Li256ELb1ELb1ELb0ELb0EEENS1_19SingleTileSchedulerILb1ELb0ELb1ELi128EEEEEEEEEvNT_6ParamsE,@"STO_CUDA_ENTRY STV_DEFAULT"
_ZN7cutlass13device_kernelIN5flash19enable_sm80_to_sm89INS1_16FlashAttnFwdSm80INS1_25CollectiveMainloopFwdSm80ILi8ELi2ELb0EN4cute5tupleIJNS5_1CILi128EEENS7_ILi64EEENS7_ILi192EEEEEELi192ENS_6half_tEfNS_4arch4Sm80ELb0ELb1ELb0ELb1ELb0ELb1ELb1ELb0EEENS1_21CollectiveEpilogueFwdINS6_IJS8_SA_S9_EEENS6_IJNS7_ILi1EEESI_SI_EEESC_SE_Li256ELb1ELb1ELb0ELb0EEENS1_19SingleTileSchedulerILb1ELb0ELb1ELi128EEEEEEEEEvNT_6ParamsE:
        /* <DEDUP_REMOVED lines=16> */
.L_x_925:
        /* <DEDUP_REMOVED lines=8> */
.L_x_927:
[----:B------:R-:W-:-:S05]  /*0180*/  MOV R0, c[0x0][0x54c] ;  /* 0x0001530000007a02 */ /* 0x000fca0000000f00 */
.L_x_926:
[----:B-----5:R-:W-:Y:S01]  /*0190*/  IMAD R0, R0, c[0x0][0x548], RZ ;  /* 0x0001520000007a24 */ /* 0x020fe200078e02ff */
[----:B------:R-:W-:-:S04]  /*01a0*/  SHF.L.U32 R133, R219, 0x7, RZ ;  /* 0x00000007db857819 */ /* 0x000fc800000006ff */
[----:B------:R-:W-:-:S04]  /*01b0*/  ISETP.GE.AND P0, PT, R133, R0, PT ;  /* 0x000000008500720c */ /* 0x000fc80003f06270 */
[----:B------:R-:W-:Y:S01]  /*01c0*/  SEL R196, R196, 0xffffffff, !P0 ;  /* 0xffffffffc4c47807 */ /* 0x000fe20004000000 */
[----:B------:R-:W-:Y:S05]  /*01d0*/  BRA `(.L_x_928) ;  /* 0x0000012000007947 */ /* 0x000fea0003800000 */
.L_x_924:
[----:B---3--:R-:W-:-:S04]  /*01e0*/  ISETP.NE.U32.AND P0, PT, RZ, c[0x0][0x568], PT ;  /* 0x00015a00ff007a0c */ /* 0x008fc80003f05070 */
[----:B------:R-:W-:-:S13]  /*01f0*/  ISETP.NE.AND.EX P0, PT, RZ, c[0x0][0x56c], PT, P0 ;  /* 0x00015b00ff007a0c */ /* 0x000fda0003f05300 */
[----:B------:R-:W-:Y:S05]  /*0200*/  @!P0 BRA `(.L_x_929) ;  /* 0x0000002000008947 */ /* 0x000fea0003800000 */
[----:B------:R1:W5:Y:S01]  /*0210*/  LDG.E R0, [R4.64] ;  /* 0x0000000604007981 */ /* 0x000362000c1e1900 */
[----:B------:R-:W-:Y:S05]  /*0220*/  BRA `(.L_x_930) ;  /* 0x0000009000007947 */ /* 0x000fea0003800000 */
.L_x_929:
        /* <DEDUP_REMOVED lines=8> */
.L_x_931:
[----:B------:R-:W-:-:S05]  /*02b0*/  MOV R0, c[0x0][0x54c] ;  /* 0x0001530000007a02 */ /* 0x000fca0000000f00 */
.L_x_930:
[----:B-----5:R-:W-:Y:S01]  /*02c0*/  IMAD R0, R0, c[0x0][0x548], RZ ;  /* 0x0001520000007a24 */ /* 0x020fe200078e02ff */
[----:B------:R-:W-:-:S04]  /*02d0*/  SHF.L.U32 R133, R219, 0x7, RZ ;  /* 0x00000007db857819 */ /* 0x000fc800000006ff */
[----:B------:R-:W-:-:S04]  /*02e0*/  ISETP.GE.AND P0, PT, R133, R0, PT ;  /* 0x000000008500720c */ /* 0x000fc80003f06270 */
[----:B------:R-:W-:-:S04]  /*02f0*/  SEL R196, R196, 0xffffffff, !P0 ;  /* 0xffffffffc4c47807 */ /* 0x000fc80004000000 */
.L_x_928:
        /* <DEDUP_REMOVED lines=17> */
[CC--:B------:R-:W-:Y:S01]  /*0410*/  @P2 IMAD.WIDE R14, R196.reuse, R3.reuse, c[0x0][0x370] ;  /* 0x0000dc00c40e2625 */ /* 0x0c0fe200078e0203 */
[----:B------:R-:W-:Y:S02]  /*0420*/  ISETP.NE.AND.EX P4, PT, RZ, c[0x0][0x35c], PT, P4 ;  /* 0x0000d700ff007a0c */ /* 0x000fe40003f85340 */
[----:B------:R-:W-:Y:S01]  /*0430*/  MOV R91, RZ ;  /* 0x000000ff005b7202 */ /* 0x000fe20000000f00 */
        /* <DEDUP_REMOVED lines=8> */
[----:B------:R-:W-:Y:S01]  /*04c0*/  IMAD.MOV.U32 R6, RZ, RZ, c[0x0][0x1d0] ;  /* 0x00007400ff067624 */ /* 0x000fe200078e00ff */
[----:B------:R-:W-:-:S02]  /*04d0*/  MOV R93, c[0x0][0x228] ;  /* 0x00008a00005d7a02 */ /* 0x000fc40000000f00 */
[----:B--2---:R-:W-:Y:S01]  /*04e0*/  SHF.R.S32.HI R86, RZ, 0x1f, R197 ;  /* 0x0000001fff567819 */ /* 0x004fe200000114c5 */
[----:B------:R-:W-:Y:S05]  /*04f0*/  @P0 BRA `(.L_x_932) ;  /* 0x0000004000000947 */ /* 0x000fea0003800000 */
[----:B-1----:R-:W-:Y:S05]  /*0500*/  @!P1 BRA `(.L_x_932) ;  /* 0x0000003000009947 */ /* 0x002fea0003800000 */
[----:B-----5:R-:W2:Y:S04]  /*0510*/  LDG.E R199, [R8.64] ;  /* 0x0000000608c77981 */ /* 0x020ea8000c1e1900 */
[----:B------:R-:W2:Y:S02]  /*0520*/  LDG.E R0, [R8.64+0x4] ;  /* 0x0000040608007981 */ /* 0x000ea4000c1e1900 */
[----:B--2---:R-:W-:Y:S02]  /*0530*/  IADD3 R199, -R199, R0, RZ ;  /* 0x00000000c7c77210 */ /* 0x004fe40007ffe1ff */
.L_x_932:
[----:B-1----:R-:W-:-:S04]  /*0540*/  ISETP.NE.U32.AND P0, PT, RZ, c[0x0][0x368], PT ;  /* 0x0000da00ff007a0c */ /* 0x002fc80003f05070 */
[----:B------:R-:W-:-:S13]  /*0550*/  ISETP.NE.AND.EX P0, PT, RZ, c[0x0][0x36c], PT, P0 ;  /* 0x0000db00ff007a0c */ /* 0x000fda0003f05300 */
[----:B------:R-:W-:Y:S05]  /*0560*/  @!P0 BRA `(.L_x_933) ;  /* 0x0000003000008947 */ /* 0x000fea0003800000 */
[----:B------:R-:W-:-:S06]  /*0570*/  IMAD.WIDE R6, R196, R3, c[0x0][0x368] ;  /* 0x0000da00c4067625 */ /* 0x000fcc00078e0203 */
[----:B------:R1:W5:Y:S01]  /*0580*/  LDG.E R6, [R6.64] ;  /* 0x0000000606067981 */ /* 0x000362000c1e1900 */
[----:B------:R-:W-:Y:S05]  /*0590*/  BRA `(.L_x_934) ;  /* 0x0000004000007947 */ /* 0x000fea0003800000 */
.L_x_933:
[----:B------:R-:W-:Y:S05]  /*05a0*/  @!P5 BRA `(.L_x_934) ;  /* 0x000000300000d947 */ /* 0x000fea0003800000 */
[----:B------:R-:W2:Y:S04]  /*05b0*/  LDG.E R6, [R4.64] ;  /* 0x0000000604067981 */ /* 0x000ea8000c1e1900 */
[----:B------:R-:W2:Y:S02]  /*05c0*/  LDG.E R7, [R4.64+0x4] ;  /* 0x0000040604077981 */ /* 0x000ea4000c1e1900 */
[----:B--2---:R-:W-:Y:S02]  /*05d0*/  IADD3 R6, -R6, R7, RZ ;  /* 0x0000000706067210 */ /* 0x004fe40007ffe1ff */
.L_x_934:
[----:B------:R-:W2:Y:S01]  /*05e0*/  @P4 LDG.E R0, [R10.64] ;  /* 0x000000060a004981 */ /* 0x000ea2000c1e1900 */
[----:B------:R-:W-:-:S03]  /*05f0*/  ISETP.NE.U32.AND P0, PT, RZ, c[0x0][0x378], PT ;  /* 0x0000de00ff007a0c */ /* 0x000fc60003f05070 */
[----:B------:R-:W2:Y:S01]  /*0600*/  @P4 LDG.E R5, [R10.64+0x4] ;  /* 0x000004060a054981 */ /* 0x000ea2000c1e1900 */
[----:B------:R-:W-:Y:S01]  /*0610*/  ISETP.NE.AND.EX P0, PT, RZ, c[0x0][0x37c], PT, P0 ;  /* 0x0000df00ff007a0c */ /* 0x000fe20003f05300 */
[----:B-----5:R-:W-:-:S12]  /*0620*/  IMAD.MOV.U32 R85, RZ, RZ, R6 ;  /* 0x000000ffff557224 */ /* 0x020fd800078e0006 */
[----:B------:R-:W-:-:S05]  /*0630*/  @P0 IMAD.WIDE R8, R196, R3, c[0x0][0x378] ;  /* 0x0000de00c4080625 */ /* 0x000fca00078e0203 */
[----:B------:R3:W5:Y:S01]  /*0640*/  @P0 LDG.E R85, [R8.64] ;  /* 0x0000000608550981 */ /* 0x000762000c1e1900 */
[----:B------:R-:W-:Y:S01]  /*0650*/  IMAD.MOV.U32 R193, RZ, RZ, c[0x0][0x2c4] ;  /* 0x0000b100ffc17624 */ /* 0x000fe200078e00ff */
[----:B------:R-:W-:Y:S01]  /*0660*/  LOP3.LUT R88, R88, 0xfffffffb, RZ, 0xc0, !PT ;  /* 0xfffffffb58587812 */ /* 0x000fe200078ec0ff */
[----:B------:R-:W-:-:S03]  /*0670*/  IMAD.MOV.U32 R195, RZ, RZ, c[0x0][0x32c] ;  /* 0x0000cb00ffc37624 */ /* 0x000fc600078e00ff */
[----:B------:R-:W-:Y:S02]  /*0680*/  ISETP.NE.AND P1, PT, R193, 0x1, PT ;  /* 0x00000001c100780c */ /* 0x000fe40003f25270 */
[----:B------:R-:W-:-:S11]  /*0690*/  ISETP.GE.AND P2, PT, R195, 0x1, PT ;  /* 0x00000001c300780c */ /* 0x000fd60003f46270 */
[----:B------:R-:W-:Y:S02]  /*06a0*/  @P1 IADD3 R2, R133, 0x7f, RZ ;  /* 0x0000007f85021810 */ /* 0x000fe40007ffe0ff */
[----:B------:R-:W-:-:S03]  /*06b0*/  @P2 LOP3.LUT R88, R88, 0x4, RZ, 0xfc, !PT ;  /* 0x0000000458582812 */ /* 0x000fc600078efcff */
[----:B------:R-:W-:-:S04]  /*06c0*/  @P1 IMAD.HI.U32 R2, R2, c[0x0][0x2c8], RZ ;  /* 0x0000b20002021a27 */ /* 0x000fc800078e00ff */
[----:B--2---:R-:W-:Y:S01]  /*06d0*/  @P4 IMAD.IADD R93, R5, 0x1, -R0 ;  /* 0x00000001055d4824 */ /* 0x004fe200078e0a00 */
[----:B------:R-:W-:Y:S01]  /*06e0*/  IADD3 R5, R133, 0x7f, RZ ;  /* 0x0000007f85057810 */ /* 0x000fe20007ffe0ff */
[----:B------:R-:W-:Y:S01]  /*06f0*/  IMAD.IADD R0, R6, 0x1, -R92 ;  /* 0x0000000106007824 */ /* 0x000fe200078e0a5c */
[----:B------:R-:W-:-:S03]  /*0700*/  @P1 SHF.R.U32.HI R5, RZ, c[0x0][0x2cc], R2 ;  /* 0x0000b300ff051a19 */ /* 0x000fc60000011602 */
[----:B------:R-:W-:-:S05]  /*0710*/  IMAD.IADD R194, R0, 0x1, R93 ;  /* 0x0000000100c27824 */ /* 0x000fca00078e025d */
[----:B------:R-:W-:-:S05]  /*0720*/  IADD3 R90, R194, 0x1, -R199 ;  /* 0x00000001c25a7810 */ /* 0x000fca0007ffe8c7 */
[----:B------:R-:W-:-:S05]  /*0730*/  IMAD.IADD R4, R90, 0x1, R5 ;  /* 0x000000015a047824 */ /* 0x000fca00078e0205 */
[----:B------:R-:W-:Y:S01]  /*0740*/  IADD3 R5, R4, c[0x0][0x328], RZ ;  /* 0x0000ca0004057a10 */ /* 0x000fe20007ffe0ff */
[----:B------:R-:W-:Y:S05]  /*0750*/  @!P2 BRA `(.L_x_935) ;  /* 0x000000e00000a947 */ /* 0x000fea0003800000 */
[C---:B---3--:R-:W-:Y:S02]  /*0760*/  ISETP.GT.AND P0, PT, R4.reuse, RZ, PT ;  /* 0x000000ff0400720c */ /* 0x048fe40003f04270 */
        /* <DEDUP_REMOVED lines=8> */
.L_x_936:
[----:B------:R-:W-:-:S13]  /*07f0*/  ISETP.NE.AND P0, PT, R195, 0x1, PT ;  /* 0x00000001c300780c */ /* 0x000fda0003f05270 */
[----:B------:R-:W-:-:S05]  /*0800*/  @P0 IMAD.HI.U32 R4, R2, c[0x0][0x330], RZ ;  /* 0x0000cc0002040a27 */ /* 0x000fca00078e00ff */
[----:B------:R-:W-:-:S05]  /*0810*/  @P0 SHF.R.U32.HI R2, RZ, c[0x0][0x334], R4 ;  /* 0x0000cd00ff020a19 */ /* 0x000fca0000011604 */
.L_x_937:
[----:B------:R-:W-:-:S05]  /*0820*/  IMAD R2, R2, R195, c[0x0][0x32c] ;  /* 0x0000cb0002027624 */ /* 0x000fca00078e02c3 */
[----:B------:R-:W-:Y:S02]  /*0830*/  IMNMX R5, R5, R2, PT ;  /* 0x0000000205057217 */ /* 0x000fe40003800200 */
.L_x_935:
[----:B---3--:R-:W-:Y:S01]  /*0840*/  @P1 IMAD.HI.U32 R4, R133, c[0x0][0x2c8], RZ ;  /* 0x0000b20085041a27 */ /* 0x008fe200078e00ff */
[----:B-1----:R-:W-:-:S03]  /*0850*/  IADD3 R7, R194, 0x3f, RZ ;  /* 0x0000003fc2077810 */ /* 0x002fc60007ffe0ff */
[----:B------:R-:W-:Y:S01]  /*0860*/  IMAD.MOV.U32 R9, RZ, RZ, R133 ;  /* 0x000000ffff097224 */ /* 0x000fe200078e0085 */
[----:B------:R-:W-:Y:S01]  /*0870*/  @P1 SHF.R.U32.HI R9, RZ, c[0x0][0x2cc], R4 ;  /* 0x0000b300ff091a19 */ /* 0x000fe20000011604 */
[----:B------:R-:W-:Y:S01]  /*0880*/  IMAD.IADD R132, R194, 0x1, -R199 ;  /* 0x00000001c2847824 */ /* 0x000fe200078e0ac7 */
[----:B------:R-:W-:-:S03]  /*0890*/  SHF.R.S32.HI R2, RZ, 0x1f, R7 ;  /* 0x0000001fff027819 */ /* 0x000fc60000011407 */
[----:B------:R-:W-:Y:S01]  /*08a0*/  IMAD.IADD R4, R132, 0x1, R9 ;  /* 0x0000000184047824 */ /* 0x000fe200078e0209 */
[----:B------:R-:W-:-:S04]  /*08b0*/  LEA.HI R2, R2, R7, RZ, 0x6 ;  /* 0x0000000702027211 */ /* 0x000fc800078f30ff */
[----:B------:R-:W-:Y:S02]  /*08c0*/  SHF.R.S32.HI R89, RZ, 0x6, R2 ;  /* 0x00000006ff597819 */ /* 0x000fe40000011402 */
[----:B------:R-:W-:Y:S01]  /*08d0*/  IADD3 R7, R4, -c[0x0][0x324], RZ ;  /* 0x8000c90004077a10 */ /* 0x000fe20007ffe0ff */
        /* <DEDUP_REMOVED lines=9> */
.L_x_939:
[----:B------:R-:W-:-:S13]  /*0970*/  ISETP.NE.AND P0, PT, R195, 0x1, PT ;  /* 0x00000001c300780c */ /* 0x000fda0003f05270 */
[----:B------:R-:W-:-:S05]  /*0980*/  @P0 IMAD.HI.U32 R2, R4, c[0x0][0x330], RZ ;  /* 0x0000cc0004020a27 */ /* 0x000fca00078e00ff */
[----:B------:R-:W-:-:S05]  /*0990*/  @P0 SHF.R.U32.HI R4, RZ, c[0x0][0x334], R2 ;  /* 0x0000cd00ff040a19 */ /* 0x000fca0000011602 */
.L_x_940:
[----:B------:R-:W-:-:S05]  /*09a0*/  IMAD R4, R4, c[0x0][0x32c], RZ ;  /* 0x0000cb0004047a24 */ /* 0x000fca00078e02ff */
[----:B------:R-:W-:Y:S02]  /*09b0*/  IMNMX R7, R7, R4, !PT ;  /* 0x0000000407077217 */ /* 0x000fe40007800200 */
.L_x_938:
[----:B------:R-:W-:Y:S02]  /*09c0*/  IADD3 R5, R5, 0x3f, RZ ;  /* 0x0000003f05057810 */ /* 0x000fe40007ffe0ff */
[----:B------:R-:W-:Y:S02]  /*09d0*/  SHF.R.S32.HI R2, RZ, 0x1f, R7 ;  /* 0x0000001fff027819 */ /* 0x000fe40000011407 */
[----:B------:R-:W-:Y:S02]  /*09e0*/  SHF.R.S32.HI R4, RZ, 0x1f, R5 ;  /* 0x0000001fff047819 */ /* 0x000fe40000011405 */
[----:B------:R-:W-:Y:S02]  /*09f0*/  LEA.HI R2, R2, R7, RZ, 0x6 ;  /* 0x0000000702027211 */ /* 0x000fe400078f30ff */
[----:B------:R-:W-:Y:S02]  /*0a00*/  LEA.HI R4, R4, R5, RZ, 0x6 ;  /* 0x0000000504047211 */ /* 0x000fe400078f30ff */
[----:B------:R-:W-:-:S02]  /*0a10*/  SHF.R.S32.HI R2, RZ, 0x6, R2 ;  /* 0x00000006ff027819 */ /* 0x000fc40000011402 */
[----:B------:R-:W-:Y:S02]  /*0a20*/  SHF.R.S32.HI R4, RZ, 0x6, R4 ;  /* 0x00000006ff047819 */ /* 0x000fe40000011404 */
[----:B------:R-:W-:Y:S02]  /*0a30*/  IMNMX R5, RZ, R2, !PT ;  /* 0x00000002ff057217 */ /* 0x000fe40007800200 */
[----:B------:R-:W-:-:S03]  /*0a40*/  IMNMX R7, R4, R89, PT ;  /* 0x0000005904077217 */ /* 0x000fc60003800200 */
[--C-:B------:R-:W-:Y:S02]  /*0a50*/  IMAD R5, R5, 0x40, -R0.reuse ;  /* 0x0000004005057824 */ /* 0x100fe400078e0a00 */
[----:B------:R-:W-:-:S03]  /*0a60*/  IMAD R0, R7, 0x40, -R0 ;  /* 0x0000004007007824 */ /* 0x000fc600078e0a00 */
[----:B------:R-:W-:Y:S02]  /*0a70*/  IMNMX R11, RZ, R5, !PT ;  /* 0x00000005ff0b7217 */ /* 0x000fe40007800200 */
        /* <DEDUP_REMOVED lines=10> */
[----:B------:R-:W-:-:S04]  /*0b20*/  ISETP.NE.U32.AND P3, PT, RZ, c[0x0][0x340], PT ;  /* 0x0000d000ff007a0c */ /* 0x000fc80003f65070 */
[----:B------:R-:W-:-:S13]  /*0b30*/  ISETP.NE.AND.EX P3, PT, RZ, c[0x0][0x344], PT, P3 ;  /* 0x0000d100ff007a0c */ /* 0x000fda0003f65330 */
[----:B------:R-:W-:-:S05]  /*0b40*/  @P3 IMAD.WIDE R12, R196, R3, c[0x0][0x340] ;  /* 0x0000d000c40c3625 */ /* 0x000fca00078e0203 */
[----:B------:R1:W2:Y:S01]  /*0b50*/  @P3 LDG.E R4, [R12.64] ;  /* 0x000000060c043981 */ /* 0x0002a2000c1e1900 */
[----:B------:R-:W-:Y:S01]  /*0b60*/  SHF.R.S32.HI R5, RZ, 0x1f, R84 ;  /* 0x0000001fff057819 */ /* 0x000fe20000011454 */
[----:B------:R-:W-:Y:S01]  /*0b70*/  IMAD.MOV.U32 R94, RZ, RZ, c[0x0][0x238] ;  /* 0x00008e00ff5e7624 */ /* 0x000fe200078e00ff */
[----:B------:R-:W-:Y:S01]  /*0b80*/  SHF.R.S32.HI R3, RZ, 0x1f, R17 ;  /* 0x0000001fff037819 */ /* 0x000fe20000011411 */
[----:B------:R-:W-:Y:S01]  /*0b90*/  IMAD.MOV.U32 R131, RZ, RZ, 0x6 ;  /* 0x00000006ff837424 */ /* 0x000fe200078e00ff */
[----:B------:R-:W-:Y:S01]  /*0ba0*/  LEA.HI R7, R5, R84, RZ, 0x3 ;  /* 0x0000005405077211 */ /* 0x000fe200078f18ff */
[----:B------:R-:W-:Y:S01]  /*0bb0*/  IMAD.MOV.U32 R0, RZ, RZ, c[0x0][0x258] ;  /* 0x00009600ff007624 */ /* 0x000fe200078e00ff */
[----:B------:R-:W-:Y:S01]  /*0bc0*/  IADD3 R18, R2, -0x1, RZ ;  /* 0xffffffff02127810 */ /* 0x000fe20007ffe0ff */
[----:B------:R-:W-:Y:S01]  /*0bd0*/  IMAD R148, R86, c[0x0][0x240], RZ ;  /* 0x0000900056947a24 */ /* 0x000fe200078e02ff */
[----:B------:R-:W-:Y:S01]  /*0be0*/  SHF.R.S32.HI R10, RZ, 0x3, R7 ;  /* 0x00000003ff0a7819 */ /* 0x000fe20000011407 */
[----:B------:R-:W-:Y:S01]  /*0bf0*/  IMAD.SHL.U32 R97, R94, 0x40, RZ ;  /* 0x000000405e617824 */ /* 0x000fe200078e00ff */
[----:B------:R-:W-:Y:S01]  /*0c00*/  LOP3.LUT R7, R7, 0x1ffffff8, RZ, 0xc0, !PT ;  /* 0x1ffffff807077812 */ /* 0x000fe200078ec0ff */
[----:B------:R-:W-:Y:S01]  /*0c10*/  IMAD R148, R197, c[0x0][0x244], R148 ;  /* 0x00009100c5947a24 */ /* 0x000fe200078e0294 */
[----:B------:R-:W-:Y:S01]  /*0c20*/  IADD3 R17, P0, R10, R17, RZ ;  /* 0x000000110a117210 */ /* 0x000fe20007f1e0ff */
[----:B------:R-:W-:Y:S01]  /*0c30*/  IMAD.SHL.U32 R98, R0, 0x40, RZ ;  /* 0x0000004000627824 */ /* 0x000fe200078e00ff */
[----:B------:R-:W-:Y:S01]  /*0c40*/  SHF.L.U64.HI R95, R94, R131, c[0x0][0x23c] ;  /* 0x00008f005e5f7619 */ /* 0x000fe20000010283 */
[----:B------:R-:W-:Y:S01]  /*0c50*/  IMAD.IADD R8, R84, 0x1, -R7 ;  /* 0x0000000154087824 */ /* 0x000fe200078e0a07 */
[----:B------:R-:W-:Y:S01]  /*0c60*/  LEA.HI.X.SX32 R20, R10, R3, 0x1, P0 ;  /* 0x000000030a147211 */ /* 0x000fe200000f0eff */
[----:B------:R-:W-:Y:S01]  /*0c70*/  IMAD.SHL.U32 R99, R94, 0x20, RZ ;  /* 0x000000205e637824 */ /* 0x000fe200078e00ff */
[----:B------:R-:W-:Y:S01]  /*0c80*/  SHF.L.U64.HI R96, R0, R131, c[0x0][0x25c] ;  /* 0x0000970000607619 */ /* 0x000fe20000010283 */
[----:B------:R-:W-:Y:S01]  /*0c90*/  IMAD.SHL.U32 R8, R8, 0x8, RZ ;  /* 0x0000000808087824 */ /* 0x000fe200078e00ff */
[----:B------:R-:W-:Y:S01]  /*0ca0*/  SHF.R.S32.HI R7, RZ, 0x1f, R18 ;  /* 0x0000001fff077819 */ /* 0x000fe20000011412 */
[----:B------:R-:W-:Y:S01]  /*0cb0*/  IMAD R14, R20, c[0x0][0x238], RZ ;  /* 0x00008e00140e7a24 */ /* 0x000fe200078e02ff */
[----:B------:R-:W-:Y:S01]  /*0cc0*/  SEL R146, R196, RZ, !P4 ;  /* 0x000000ffc4927207 */ /* 0x000fe20006000000 */
[----:B------:R-:W-:Y:S01]  /*0cd0*/  IMAD R20, R20, c[0x0][0x258], RZ ;  /* 0x0000960014147a24 */ /* 0x000fe200078e02ff */
[----:B------:R-:W-:Y:S01]  /*0ce0*/  SHF.R.S32.HI R9, RZ, 0x1f, R8 ;  /* 0x0000001fff097819 */ /* 0x000fe20000011408 */
[C---:B------:R-:W-:Y:S01]  /*0cf0*/  IMAD R14, R17.reuse, c[0x0][0x23c], R14 ;  /* 0x00008f00110e7a24 */ /* 0x040fe200078e020e */
[----:B------:R-:W-:Y:S01]  /*0d00*/  ULDC.U8 UR4, c[0x0][0x298] ;  /* 0x0000a60000047ab9 */ /* 0x000fe20000000000 */
[----:B------:R-:W-:-:S02]  /*0d10*/  IMAD R20, R17, c[0x0][0x25c], R20 ;  /* 0x0000970011147a24 */ /* 0x000fc400078e0214 */
[----:B-1----:R-:W-:-:S04]  /*0d20*/  IMAD.WIDE.U32 R12, R17, c[0x0][0x238], R8 ;  /* 0x00008e00110c7a25 */ /* 0x002fc800078e0008 */
[----:B------:R-:W-:-:S04]  /*0d30*/  IMAD.WIDE.U32 R16, R17, c[0x0][0x258], R8 ;  /* 0x0000960011107a25 */ /* 0x000fc800078e0008 */
[----:B------:R-:W-:Y:S02]  /*0d40*/  IMAD.IADD R15, R13, 0x1, R14 ;  /* 0x000000010d0f7824 */ /* 0x000fe400078e020e */
[----:B------:R-:W-:Y:S01]  /*0d50*/  IMAD.IADD R21, R17, 0x1, R20 ;  /* 0x0000000111157824 */ /* 0x000fe200078e0214 */
[----:B------:R-:W-:Y:S01]  /*0d60*/  SHF.R.S32.HI R17, RZ, 0x1f, R196 ;  /* 0x0000001fff117819 */ /* 0x000fe200000114c4 */
[----:B------:R-:W-:Y:S02]  /*0d70*/  IMAD.MOV.U32 R14, RZ, RZ, R12 ;  /* 0x000000ffff0e7224 */ /* 0x000fe400078e000c */
[----:B------:R-:W-:Y:S01]  /*0d80*/  IMAD R12, R95, R18, RZ ;  /* 0x000000125f0c7224 */ /* 0x000fe200078e02ff */
[----:B------:R-:W-:Y:S01]  /*0d90*/  SEL R151, R17, RZ, !P4 ;  /* 0x000000ff11977207 */ /* 0x000fe20006000000 */
[----:B------:R-:W-:-:S04]  /*0da0*/  IMAD.WIDE.U32 R14, R197, c[0x0][0x240], R14 ;  /* 0x00009000c50e7a25 */ /* 0x000fc800078e000e */
[----:B------:R-:W-:Y:S02]  /*0db0*/  IMAD R3, R96, R18, RZ ;  /* 0x0000001260037224 */ /* 0x000fe400078e02ff */
[----:B------:R-:W-:Y:S02]  /*0dc0*/  IMAD.IADD R149, R15, 0x1, R148 ;  /* 0x000000010f957824 */ /* 0x000fe400078e0294 */
[----:B------:R-:W-:Y:S02]  /*0dd0*/  IMAD.MOV.U32 R148, RZ, RZ, R14 ;  /* 0x000000ffff947224 */ /* 0x000fe400078e000e */
[----:B------:R-:W-:Y:S02]  /*0de0*/  IMAD.IADD R13, R93, 0x1, -R10 ;  /* 0x000000015d0d7824 */ /* 0x000fe400078e0a0a */
[----:B------:R-:W-:Y:S02]  /*0df0*/  IMAD R153, R151, c[0x0][0x248], RZ ;  /* 0x0000920097997a24 */ /* 0x000fe400078e02ff */
[----:B------:R-:W-:-:S02]  /*0e00*/  IMAD R9, R7, R97, R12 ;  /* 0x0000006107097224 */ /* 0x000fc400078e020c */
[----:B------:R-:W-:Y:S02]  /*0e10*/  IMAD R7, R7, R98, R3 ;  /* 0x0000006207077224 */ /* 0x000fe400078e0203 */
[----:B------:R-:W-:Y:S02]  /*0e20*/  IMAD.SHL.U32 R3, R10, 0x40, RZ ;  /* 0x000000400a037824 */ /* 0x000fe400078e00ff */
[----:B------:R-:W-:Y:S02]  /*0e30*/  IMAD R10, R18, -0x40, R13 ;  /* 0xffffffc0120a7824 */ /* 0x000fe400078e020d */
[C---:B------:R-:W-:Y:S01]  /*0e40*/  IMAD R153, R146.reuse, c[0x0][0x24c], R153 ;  /* 0x0000930092997a24 */ /* 0x040fe200078e0299 */
[----:B------:R-:W-:Y:S01]  /*0e50*/  LOP3.LUT R3, R3, 0x1c0, RZ, 0xc0, !PT ;  /* 0x000001c003037812 */ /* 0x000fe200078ec0ff */
[----:B------:R-:W-:Y:S01]  /*0e60*/  IMAD.WIDE.U32 R148, R146, c[0x0][0x248], R148 ;  /* 0x0000920092947a25 */ /* 0x000fe200078e0094 */
[C---:B------:R-:W-:Y:S02]  /*0e70*/  ISETP.GE.AND P1, PT, R10.reuse, 0x21, PT ;  /* 0x000000210a00780c */ /* 0x040fe40003f26270 */
[----:B------:R-:W-:Y:S01]  /*0e80*/  ISETP.GE.AND P2, PT, R10, 0x1, PT ;  /* 0x000000010a00780c */ /* 0x000fe20003f46270 */
[----:B------:R-:W-:Y:S01]  /*0e90*/  IMAD.MOV.U32 R20, RZ, RZ, R16 ;  /* 0x000000ffff147224 */ /* 0x000fe200078e0010 */
[----:B------:R-:W-:Y:S01]  /*0ea0*/  LOP3.LUT R10, R3, 0x38, R8, 0xf8, !PT ;  /* 0x00000038030a7812 */ /* 0x000fe200078ef808 */
[----:B------:R-:W-:Y:S01]  /*0eb0*/  IMAD R14, R86, c[0x0][0x260], RZ ;  /* 0x00009800560e7a24 */ /* 0x000fe200078e02ff */
[----:B------:R-:W-:Y:S01]  /*0ec0*/  SHF.R.U32.HI R3, RZ, 0x3, R3 ;  /* 0x00000003ff037819 */ /* 0x000fe20000011603 */
[----:B------:R-:W-:Y:S01]  /*0ed0*/  IMAD.IADD R153, R149, 0x1, R153 ;  /* 0x0000000195997824 */ /* 0x000fe200078e0299 */
[----:B------:R-:W-:Y:S01]  /*0ee0*/  LEA.HI R16, R5, R84, RZ, 0x6 ;  /* 0x0000005405107211 */ /* 0x000fe200078f30ff */
[----:B------:R-:W-:Y:S01]  /*0ef0*/  IMAD.MOV.U32 R152, RZ, RZ, R148 ;  /* 0x000000ffff987224 */ /* 0x000fe200078e0094 */
[----:B------:R-:W-:Y:S01]  /*0f00*/  LOP3.LUT R3, R10, R3, RZ, 0x3c, !PT ;  /* 0x000000030a037212 */ /* 0x000fe200078e3cff */
[C---:B------:R-:W-:Y:S01]  /*0f10*/  IMAD R14, R197.reuse, c[0x0][0x264], R14 ;  /* 0x00009900c50e7a24 */ /* 0x040fe200078e020e */
[----:B------:R-:W-:Y:S01]  /*0f20*/  IADD3 R10, R8, 0x80, RZ ;  /* 0x00000080080a7810 */ /* 0x000fe20007ffe0ff */
[----:B------:R-:W-:-:S04]  /*0f30*/  IMAD.WIDE.U32 R20, R197, c[0x0][0x260], R20 ;  /* 0x00009800c5147a25 */ /* 0x000fc800078e0014 */
[----:B------:R-:W-:-:S04]  /*0f40*/  IMAD.WIDE.U32 R12, R18, R97, R152 ;  /* 0x00000061120c7225 */ /* 0x000fc800078e0098 */
[----:B------:R-:W-:Y:S01]  /*0f50*/  IMAD.IADD R15, R21, 0x1, R14 ;  /* 0x00000001150f7824 */ /* 0x000fe200078e020e */
[C---:B------:R-:W-:Y:S01]  /*0f60*/  @P2 LEA R22, P0, R12.reuse, c[0x0][0x220], 0x1 ;  /* 0x000088000c162a11 */ /* 0x040fe200078008ff */
[----:B------:R-:W-:Y:S02]  /*0f70*/  IMAD R151, R151, c[0x0][0x268], RZ ;  /* 0x00009a0097977a24 */ /* 0x000fe400078e02ff */
[----:B------:R-:W-:Y:S02]  /*0f80*/  IMAD.IADD R13, R13, 0x1, R9 ;  /* 0x000000010d0d7824 */ /* 0x000fe400078e0209 */
[----:B------:R-:W-:Y:S02]  /*0f90*/  IMAD.MOV.U32 R14, RZ, RZ, R20 ;  /* 0x000000ffff0e7224 */ /* 0x000fe400078e0014 */
[----:B------:R-:W-:Y:S01]  /*0fa0*/  IMAD.MOV.U32 R9, RZ, RZ, 0x5 ;  /* 0x00000005ff097424 */ /* 0x000fe200078e00ff */
[----:B------:R-:W-:Y:S01]  /*0fb0*/  @P2 LEA.HI.X R23, R12, c[0x0][0x224], R13, 0x1, P0 ;  /* 0x000089000c172a11 */ /* 0x000fe200000f0c0d */
[----:B------:R-:W-:-:S02]  /*0fc0*/  IMAD R151, R146, c[0x0][0x26c], R151 ;  /* 0x00009b0092977a24 */ /* 0x000fc400078e0297 */
[----:B------:R-:W-:Y:S01]  /*0fd0*/  IMAD.WIDE.U32 R146, R146, c[0x0][0x268], R14 ;  /* 0x00009a0092927a25 */ /* 0x000fe200078e000e */
[----:B------:R-:W-:Y:S02]  /*0fe0*/  @P1 IADD3 R15, P4, R99, R12, RZ ;  /* 0x0000000c630f1210 */ /* 0x000fe40007f9e0ff */
[-C--:B------:R-:W-:Y:S01]  /*0ff0*/  SHF.L.U64.HI R94, R94, R9.reuse, c[0x0][0x23c] ;  /* 0x00008f005e5e7619 */ /* 0x080fe20000010209 */
[----:B------:R-:W-:Y:S01]  /*1000*/  IMAD.IADD R151, R147, 0x1, R151 ;  /* 0x0000000193977824 */ /* 0x000fe200078e0297 */
[----:B------:R-:W-:Y:S01]  /*1010*/  IADD3 R14, R8, 0x40, RZ ;  /* 0x00000040080e7810 */ /* 0x000fe20007ffe0ff */
[----:B------:R-:W-:Y:S01]  /*1020*/  IMAD.MOV.U32 R150, RZ, RZ, R146 ;  /* 0x000000ffff967224 */ /* 0x000fe200078e0092 */
[C---:B------:R-:W-:Y:S01]  /*1030*/  SHF.L.U64.HI R104, R0.reuse, R9, c[0x0][0x25c] ;  /* 0x0000970000687619 */ /* 0x040fe20000010209 */
[----:B------:R-:W-:Y:S02]  /*1040*/  IMAD.IADD R156, R91, 0x1, R6 ;  /* 0x000000015b9c7824 */ /* 0x000fe400078e0206 */
[----:B------:R-:W-:-:S02]  /*1050*/  IMAD.SHL.U32 R105, R0, 0x20, RZ ;  /* 0x0000002000697824 */ /* 0x000fc400078e00ff */
[----:B------:R-:W-:Y:S02]  /*1060*/  IMAD.MOV.U32 R102, RZ, RZ, 0x1 ;  /* 0x00000001ff667424 */ /* 0x000fe400078e00ff */
[----:B------:R-:W-:Y:S02]  /*1070*/  IMAD R154, R86, c[0x0][0x1e8], RZ ;  /* 0x00007a00569a7a24 */ /* 0x000fe400078e02ff */
[----:B------:R-:W-:Y:S02]  /*1080*/  IMAD.MOV.U32 R69, RZ, RZ, 0x1 ;  /* 0x00000001ff457424 */ /* 0x000fe400078e00ff */
[----:B------:R-:W-:Y:S02]  /*1090*/  IMAD R154, R197, c[0x0][0x1ec], R154 ;  /* 0x00007b00c59a7a24 */ /* 0x000fe400078e029a */
[----:B------:R-:W-:Y:S01]  /*10a0*/  IMAD.MOV.U32 R51, RZ, RZ, RZ ;  /* 0x000000ffff337224 */ /* 0x000fe200078e00ff */
[--C-:B--2---:R-:W-:Y:S01]  /*10b0*/  @P3 SHF.R.S32.HI R21, RZ, 0x1f, R4.reuse ;  /* 0x0000001fff153819 */ /* 0x104fe20000011404 */
[----:B------:R-:W-:-:S02]  /*10c0*/  @P3 IMAD.MOV.U32 R20, RZ, RZ, R4 ;  /* 0x000000ffff143224 */ /* 0x000fc400078e0004 */
[----:B------:R-:W-:Y:S02]  /*10d0*/  @!P3 IMAD.MOV.U32 R20, RZ, RZ, R196 ;  /* 0x000000ffff14b224 */ /* 0x000fe400078e00c4 */
[----:B------:R-:W-:Y:S01]  /*10e0*/  @!P3 IMAD.MOV.U32 R21, RZ, RZ, R17 ;  /* 0x000000ffff15b224 */ /* 0x000fe200078e0011 */
[----:B------:R-:W-:Y:S01]  /*10f0*/  ISETP.GE.AND P3, PT, R10, c[0x0][0x1d4], PT ;  /* 0x000075000a007a0c */ /* 0x000fe20003f66270 */
[----:B------:R-:W-:Y:S01]  /*1100*/  IMAD.SHL.U32 R10, R16, 0x8, RZ ;  /* 0x00000008100a7824 */ /* 0x000fe200078e00ff */
[----:B------:R-:W-:Y:S01]  /*1110*/  SEL R168, R20, RZ, !P5 ;  /* 0x000000ff14a87207 */ /* 0x000fe20006800000 */
[----:B------:R-:W-:Y:S01]  /*1120*/  IMAD.WIDE.U32 R16, R156, c[0x0][0x1e0], RZ ;  /* 0x000078009c107a25 */ /* 0x000fe200078e00ff */
[----:B------:R-:W-:Y:S02]  /*1130*/  SEL R4, R21, RZ, !P5 ;  /* 0x000000ff15047207 */ /* 0x000fe40006800000 */
[----:B------:R-:W-:Y:S01]  /*1140*/  ISETP.GE.AND P5, PT, R8, c[0x0][0x1d4], PT ;  /* 0x0000750008007a0c */ /* 0x000fe20003fa6270 */
[----:B------:R-:W-:Y:S01]  /*1150*/  @P1 IMAD.X R8, R94, 0x1, R13, P4 ;  /* 0x000000015e081824 */ /* 0x000fe200020e060d */
[----:B------:R-:W-:Y:S01]  /*1160*/  ISETP.GE.AND P4, PT, R14, c[0x0][0x1d4], PT ;  /* 0x000075000e007a0c */ /* 0x000fe20003f86270 */
[----:B------:R-:W-:Y:S01]  /*1170*/  IMAD.WIDE.U32 R12, R18, R98, R150 ;  /* 0x00000062120c7225 */ /* 0x000fe200078e0096 */
[----:B------:R-:W-:-:S02]  /*1180*/  LOP3.LUT R10, R3, 0xfffffe00, R10, 0xf8, !PT ;  /* 0xfffffe00030a7812 */ /* 0x000fc400078ef80a */
[----:B------:R-:W-:Y:S01]  /*1190*/  @P1 LEA R20, P0, R15, c[0x0][0x220], 0x1 ;  /* 0x000088000f141a11 */ /* 0x000fe200078008ff */
[----:B------:R-:W-:Y:S02]  /*11a0*/  IMAD.IADD R7, R13, 0x1, R7 ;  /* 0x000000010d077824 */ /* 0x000fe400078e0207 */
[C---:B------:R-:W-:Y:S01]  /*11b0*/  @P2 IMAD.SHL.U32 R13, R10.reuse, 0x2, RZ ;  /* 0x000000020a0d2824 */ /* 0x040fe200078e00ff */
[----:B------:R-:W-:Y:S01]  /*11c0*/  @P1 LEA.HI.X R21, R15, c[0x0][0x224], R8, 0x1, P0 ;  /* 0x000089000f151a11 */ /* 0x000fe200000f0c08 */
[----:B------:R-:W-:Y:S01]  /*11d0*/  @P1 IMAD.SHL.U32 R3, R10, 0x2, RZ ;  /* 0x000000020a031824 */ /* 0x000fe200078e00ff */
[----:B------:R-:W-:Y:S01]  /*11e0*/  @P2 LEA R14, P0, R12, c[0x0][0x250], 0x1 ;  /* 0x000094000c0e2a11 */ /* 0x000fe200078008ff */
[----:B------:R-:W-:Y:S01]  /*11f0*/  @P2 IMAD.SHL.U32 R9, R10, 0x2, RZ ;  /* 0x000000020a092824 */ /* 0x000fe200078e00ff */
[----:B------:R-:W-:Y:S01]  /*1200*/  @!PT LDS RZ, [RZ] ;  /* 0x00000000fffff984 */ /* 0x000fe20000000800 */
[----:B------:R-:W-:Y:S01]  /*1210*/  @!PT LDS RZ, [RZ] ;  /* 0x00000000fffff984 */ /* 0x000fe20000000800 */
[----:B------:R-:W-:Y:S01]  /*1220*/  @!PT LDS RZ, [RZ] ;  /* 0x00000000fffff984 */ /* 0x000fe20000000800 */
[----:B------:R1:W-:Y:S01]  /*1230*/  @P2 LDGSTS.E.BYPASS.LTC128B.128 [R13+0xc100], [R22.64], !P5 ;  /* 0x0c100000160d2fae */ /* 0x0003e2000e901d46 */
[----:B------:R-:W-:Y:S01]  /*1240*/  IMAD R103, R4, c[0x0][0x1f0], RZ ;  /* 0x00007c0004677a24 */ /* 0x000fe200078e02ff */
[----:B------:R-:W-:Y:S01]  /*1250*/  @P2 LEA.HI.X R15, R12, c[0x0][0x254], R7, 0x1, P0 ;  /* 0x000095000c0f2a11 */ /* 0x000fe200000f0c07 */
[----:B------:R-:W-:Y:S01]  /*1260*/  IMAD R121, R4, c[0x0][0x218], RZ ;  /* 0x0000860004797a24 */ /* 0x000fe200078e02ff */
[----:B------:R1:W-:Y:S01]  /*1270*/  @P2 LDGSTS.E.BYPASS.LTC128B.128 [R13+0xe100], [R22.64+0x80], !P4 ;  /* 0x0e100080160d2fae */ /* 0x0003e2000e101d46 */
[----:B------:R-:W-:Y:S01]  /*1280*/  ISETP.GT.AND P0, PT, R18, R11, PT ;  /* 0x0000000b1200720c */ /* 0x000fe20003f04270 */
[----:B------:R-:W-:-:S02]  /*1290*/  IMAD R103, R168, c[0x0][0x1f4], R103 ;  /* 0x00007d00a8677a24 */ /* 0x000fc400078e0267 */
[----:B------:R1:W-:Y:S01]  /*12a0*/  @P2 LDGSTS.E.BYPASS.LTC128B.128 [R13+0x10100], [R22.64+0x100], !P3 ;  /* 0x10100100160d2fae */ /* 0x0003e2000d901d46 */
[----:B------:R-:W-:-:S03]  /*12b0*/  IMAD R121, R168, c[0x0][0x21c], R121 ;  /* 0x00008700a8797a24 */ /* 0x000fc600078e0279 */
[----:B------:R2:W-:Y:S04]  /*12c0*/  @P1 LDGSTS.E.BYPASS.LTC128B.128 [R3+0xd100], [R20.64], !P5 ;  /* 0x0d10000014031fae */ /* 0x0005e8000e901d46 */
[----:B------:R2:W-:Y:S02]  /*12d0*/  @P1 LDGSTS.E.BYPASS.LTC128B.128 [R3+0xf100], [R20.64+0x80], !P4 ;  /* 0x0f10008014031fae */ /* 0x0005e4000e101d46 */
[----:B------:R-:W-:Y:S02]  /*12e0*/  @P0 IADD3 R6, R2, -0x2, RZ ;  /* 0xfffffffe02060810 */ /* 0x000fe40007ffe0ff */
[----:B------:R2:W-:Y:S01]  /*12f0*/  @P1 LDGSTS.E.BYPASS.LTC128B.128 [R3+0x11100], [R20.64+0x100], !P3 ;  /* 0x1110010014031fae */ /* 0x0005e2000d901d46 */
[----:B------:R-:W-:Y:S02]  /*1300*/  SHF.R.S32.HI R2, RZ, 0x1f, R156 ;  /* 0x0000001fff027819 */ /* 0x000fe4000001149c */
[----:B------:R-:W-:Y:S01]  /*1310*/  @P0 SHF.R.S32.HI R8, RZ, 0x1f, R6 ;  /* 0x0000001fff080819 */ /* 0x000fe20000011406 */
[----:B------:R-:W0:Y:S01]  /*1320*/  LDGDEPBAR ;  /* 0x00000000000079af */ /* 0x000e220000000000 */
[----:B------:R-:W-:-:S03]  /*1330*/  @P0 IMAD R0, R95, R6, RZ ;  /* 0x000000065f000224 */ /* 0x000fc600078e02ff */
[----:B------:R-:W-:Y:S01]  /*1340*/  BAR.SYNC.DEFER_BLOCKING 0x0 ;  /* 0x0000000000007b1d */ /* 0x000fe20000010000 */
[----:B------:R-:W-:Y:S01]  /*1350*/  @P0 IMAD R0, R8, R97, R0 ;  /* 0x0000006108000224 */ /* 0x000fe200078e0200 */
[----:B------:R-:W-:-:S04]  /*1360*/  LEA.HI R8, R5, R84, RZ, 0x2 ;  /* 0x0000005405087211 */ /* 0x000fc800078f10ff */
[----:B------:R-:W-:Y:S01]  /*1370*/  SHF.R.S32.HI R111, RZ, 0x2, R8 ;  /* 0x00000002ff6f7819 */ /* 0x000fe20000011408 */
[----:B-1----:R-:W-:-:S04]  /*1380*/  @P0 IMAD.WIDE.U32 R22, R6, R97, R152 ;  /* 0x0000006106160225 */ /* 0x002fc800078e0098 */
[----:B------:R-:W-:Y:S02]  /*1390*/  @P0 IMAD.IADD R0, R23, 0x1, R0 ;  /* 0x0000000117000824 */ /* 0x000fe400078e0200 */
[----:B------:R-:W-:-:S04]  /*13a0*/  IMAD.WIDE.U32 R158, R111, c[0x0][0x1e0], RZ ;  /* 0x000078006f9e7a25 */ /* 0x000fc800078e00ff */
[----:B--2---:R-:W-:-:S04]  /*13b0*/  IMAD R3, R2, c[0x0][0x1e0], RZ ;  /* 0x0000780002037a24 */ /* 0x004fc800078e02ff */
[----:B------:R-:W-:Y:S01]  /*13c0*/  IMAD R24, R156, c[0x0][0x1e4], R3 ;  /* 0x000079009c187a24 */ /* 0x000fe200078e0203 */
[----:B------:R-:W-:Y:S01]  /*13d0*/  @!PT LDS RZ, [RZ] ;  /* 0x00000000fffff984 */ /* 0x000fe20000000800 */
[----:B------:R-:W-:Y:S01]  /*13e0*/  @!PT LDS RZ, [RZ] ;  /* 0x00000000fffff984 */ /* 0x000fe20000000800 */
[----:B------:R-:W-:Y:S01]  /*13f0*/  @!PT LDS RZ, [RZ] ;  /* 0x00000000fffff984 */ /* 0x000fe20000000800 */
[----:B------:R1:W-:Y:S01]  /*1400*/  @P2 LDGSTS.E.BYPASS.LTC128B.128 [R9+0x100], [R14.64], !P5 ;  /* 0x001000000e092fae */ /* 0x0003e2000e901d46 */
[----:B------:R-:W-:Y:S02]  /*1410*/  @P1 IMAD.SHL.U32 R3, R10, 0x2, RZ ;  /* 0x000000020a031824 */ /* 0x000fe400078e00ff */
[----:B------:R-:W-:Y:S01]  /*1420*/  IMAD.IADD R25, R17, 0x1, R24 ;  /* 0x0000000111197824 */ /* 0x000fe200078e0218 */
[----:B------:R1:W-:Y:S01]  /*1430*/  @P2 LDGSTS.E.BYPASS.LTC128B.128 [R9+0x2100], [R14.64+0x80], !P4 ;  /* 0x021000800e092fae */ /* 0x0003e2000e101d46 */
[----:B------:R-:W-:-:S03]  /*1440*/  IMAD.MOV.U32 R24, RZ, RZ, R16 ;  /* 0x000000ffff187224 */ /* 0x000fc600078e0010 */
[----:B------:R1:W-:Y:S01]  /*1450*/  @P2 LDGSTS.E.BYPASS.LTC128B.128 [R9+0x4100], [R14.64+0x100], !P3 ;  /* 0x041001000e092fae */ /* 0x0003e2000d901d46 */
[----:B------:R-:W-:Y:S01]  /*1460*/  @P1 IADD3 R12, P2, R105, R12, RZ ;  /* 0x0000000c690c1210 */ /* 0x000fe20007f5e0ff */
[----:B------:R-:W-:-:S04]  /*1470*/  IMAD.WIDE.U32 R24, R197, c[0x0][0x1e8], R24 ;  /* 0x00007a00c5187a25 */ /* 0x000fc800078e0018 */
[----:B------:R-:W-:Y:S01]  /*1480*/  @P1 IMAD.X R7, R104, 0x1, R7, P2 ;  /* 0x0000000168071824 */ /* 0x000fe200010e0607 */
[C---:B------:R-:W-:Y:S01]  /*1490*/  @P1 LEA R20, P2, R12.reuse, c[0x0][0x250], 0x1 ;  /* 0x000094000c141a11 */ /* 0x040fe200078408ff */
[----:B------:R-:W-:Y:S02]  /*14a0*/  IMAD.IADD R155, R25, 0x1, R154 ;  /* 0x00000001199b7824 */ /* 0x000fe400078e029a */
[----:B------:R-:W-:Y:S01]  /*14b0*/  IMAD.MOV.U32 R154, RZ, RZ, R24 ;  /* 0x000000ffff9a7224 */ /* 0x000fe200078e0018 */
[----:B------:R-:W-:Y:S01]  /*14c0*/  @P1 LEA.HI.X R21, R12, c[0x0][0x254], R7, 0x1, P2 ;  /* 0x000095000c151a11 */ /* 0x000fe200010f0c07 */
[----:B------:R-:W-:Y:S01]  /*14d0*/  IMAD.MOV.U32 R12, RZ, RZ, c[0x0][0x27c] ;  /* 0x00009f00ff0c7624 */ /* 0x000fe200078e00ff */
[----:B------:R-:W-:Y:S01]  /*14e0*/  LOP3.LUT R7, R8, 0xfffffffc, RZ, 0xc0, !PT ;  /* 0xfffffffc08077812 */ /* 0x000fe200078ec0ff */
[----:B------:R-:W-:Y:S01]  /*14f0*/  IMAD R24, R86, c[0x0][0x210], RZ ;  /* 0x0000840056187a24 */ /* 0x000fe200078e02ff */
[----:B------:R-:W-:Y:S01]  /*1500*/  SHF.R.S32.HI R8, RZ, 0x1f, R8 ;  /* 0x0000001fff087819 */ /* 0x000fe20000011408 */
[----:B------:R2:W-:Y:S01]  /*1510*/  @P1 LDGSTS.E.BYPASS.LTC128B.128 [R3+0x1100], [R20.64], !P5 ;  /* 0x0110000014031fae */ /* 0x0005e2000e901d46 */
[----:B------:R-:W-:-:S02]  /*1520*/  IMAD.SHL.U32 R12, R12, 0x2, RZ ;  /* 0x000000020c0c7824 */ /* 0x000fc400078e00ff */
[----:B------:R-:W-:Y:S01]  /*1530*/  LEA.HI R8, R8, R111, RZ, 0x3 ;  /* 0x0000006f08087211 */ /* 0x000fe200078f18ff */
[----:B------:R2:W-:Y:S01]  /*1540*/  @P1 LDGSTS.E.BYPASS.LTC128B.128 [R3+0x3100], [R20.64+0x80], !P4 ;  /* 0x0310008014031fae */ /* 0x0005e2000e101d46 */
[----:B------:R-:W-:Y:S02]  /*1550*/  IMAD R24, R197, c[0x0][0x214], R24 ;  /* 0x00008500c5187a24 */ /* 0x000fe400078e0218 */
[----:B------:R-:W-:Y:S01]  /*1560*/  LOP3.LUT R8, R8, 0xfffffff8, RZ, 0xc0, !PT ;  /* 0xfffffff808087812 */ /* 0x000fe200078ec0ff */
[----:B------:R2:W-:Y:S01]  /*1570*/  @P1 LDGSTS.E.BYPASS.LTC128B.128 [R3+0x5100], [R20.64+0x100], !P3 ;  /* 0x0510010014031fae */ /* 0x0005e2000d901d46 */
[----:B------:R-:W-:Y:S01]  /*1580*/  ISETP.LE.AND P1, PT, R102, c[0x0][0x27c], PT ;  /* 0x00009f0066007a0c */ /* 0x000fe20003f23270 */
[----:B------:R-:W-:Y:S01]  /*1590*/  IMAD.WIDE.U32 R154, R168, c[0x0][0x1f0], R154 ;  /* 0x00007c00a89a7a25 */ /* 0x000fe200078e009a */
[----:B-1----:R-:W-:Y:S01]  /*15a0*/  @P0 LEA R14, P2, R22, c[0x0][0x220], 0x1 ;  /* 0x00008800160e0a11 */ /* 0x002fe200078408ff */
[----:B------:R-:W0:Y:S01]  /*15b0*/  LDGDEPBAR ;  /* 0x00000000000079af */ /* 0x000e220000000000 */
[----:B------:R-:W-:Y:S01]  /*15c0*/  IADD3 R9, -R12, c[0x0][0x1d4], RZ ;  /* 0x000075000c097a10 */ /* 0x000fe20007ffe1ff */
[----:B------:R-:W-:Y:S01]  /*15d0*/  IMAD.IADD R8, R111, 0x1, -R8 ;  /* 0x000000016f087824 */ /* 0x000fe200078e0a08 */
[----:B------:R-:W-:Y:S01]  /*15e0*/  @P0 LEA.HI.X R15, R22, c[0x0][0x224], R0, 0x1, P2 ;  /* 0x00008900160f0a11 */ /* 0x000fe200010f0c00 */
[----:B------:R-:W-:Y:S01]  /*15f0*/  IMAD.IADD R103, R155, 0x1, R103 ;  /* 0x000000019b677824 */ /* 0x000fe200078e0267 */
[----:B------:R-:W-:Y:S01]  /*1600*/  P2R R0, PR, RZ, 0x2 ;  /* 0x00000002ff007803 */ /* 0x000fe20000000000 */
[----:B------:R-:W-:Y:S01]  /*1610*/  @P0 IMAD.SHL.U32 R0, R10, 0x2, RZ ;  /* 0x000000020a000824 */ /* 0x000fe200078e00ff */
[----:B------:R-:W-:-:S02]  /*1620*/  @P0 LEA R26, P1, R99, R14, 0x1 ;  /* 0x0000000e631a0211 */ /* 0x000fc400078208ff */
[C---:B------:R-:W-:Y:S01]  /*1630*/  LOP3.LUT P6, RZ, R8.reuse, 0x4, RZ, 0xc0, !PT ;  /* 0x0000000408ff7812 */ /* 0x040fe200078cc0ff */
[----:B------:R-:W-:Y:S01]  /*1640*/  IMAD.SHL.U32 R8, R8, 0x40, RZ ;  /* 0x0000004008087824 */ /* 0x000fe200078e00ff */
[----:B------:R-:W-:Y:S01]  /*1650*/  @P0 LEA.HI.X R27, R99, R15, R94, 0x1, P1 ;  /* 0x0000000f631b0211 */ /* 0x000fe200008f0c5e */
[----:B------:R1:W-:Y:S03]  /*1660*/  @P0 LDGSTS.E.BYPASS.LTC128B.128 [R0+0x12100], [R14.64], !P5 ;  /* 0x121000000e000fae */ /* 0x0003e6000e901d46 */
[----:B------:R-:W-:Y:S01]  /*1670*/  LOP3.LUT R8, R8, 0x1c0, RZ, 0xc0, !PT ;  /* 0x000001c008087812 */ /* 0x000fe200078ec0ff */
[----:B------:R1:W-:Y:S04]  /*1680*/  @P0 LDGSTS.E.BYPASS.LTC128B.128 [R0+0x14100], [R14.64+0x80], !P4 ;  /* 0x141000800e000fae */ /* 0x0003e8000e101d46 */
[----:B------:R1:W-:Y:S01]  /*1690*/  @P0 LDGSTS.E.BYPASS.LTC128B.128 [R0+0x16100], [R14.64+0x100], !P3 ;  /* 0x161001000e000fae */ /* 0x0003e2000d901d46 */
[----:B--2---:R-:W-:-:S03]  /*16a0*/  IMAD.IADD R20, R84, 0x1, -R7 ;  /* 0x0000000154147824 */ /* 0x004fc600078e0a07 */
[----:B------:R2:W-:Y:S01]  /*16b0*/  @P0 LDGSTS.E.BYPASS.LTC128B.128 [R0+0x13100], [R26.64], !P5 ;  /* 0x131000001a000fae */ /* 0x0005e2000e901d46 */
[----:B------:R-:W-:Y:S01]  /*16c0*/  SHF.R.S32.HI R3, RZ, 0x1f, R111 ;  /* 0x0000001fff037819 */ /* 0x000fe2000001146f */
[C---:B------:R-:W-:Y:S02]  /*16d0*/  IMAD.SHL.U32 R22, R20.reuse, 0x8, RZ ;  /* 0x0000000814167824 */ /* 0x040fe400078e00ff */
[----:B------:R2:W-:Y:S01]  /*16e0*/  @P0 LDGSTS.E.BYPASS.LTC128B.128 [R0+0x15100], [R26.64+0x80], !P4 ;  /* 0x151000801a000fae */ /* 0x0005e2000e101d46 */
[----:B------:R-:W-:Y:S02]  /*16f0*/  IMAD.SHL.U32 R20, R20, 0x4, RZ ;  /* 0x0000000414147824 */ /* 0x000fe400078e00ff */
[C---:B------:R-:W-:Y:S01]  /*1700*/  IMAD R162, R3.reuse, c[0x0][0x290], RZ ;  /* 0x0000a40003a27a24 */ /* 0x040fe200078e02ff */
[----:B------:R2:W-:Y:S01]  /*1710*/  @P0 LDGSTS.E.BYPASS.LTC128B.128 [R0+0x17100], [R26.64+0x100], !P3 ;  /* 0x171001001a000fae */ /* 0x0005e2000d901d46 */
[----:B------:R-:W-:Y:S01]  /*1720*/  ISETP.GE.AND P0, PT, R22, c[0x0][0x27c], PT ;  /* 0x00009f0016007a0c */ /* 0x000fe20003f06270 */
[----:B------:R-:W-:Y:S01]  /*1730*/  IMAD R160, R3, c[0x0][0x280], RZ ;  /* 0x0000a00003a07a24 */ /* 0x000fe200078e02ff */
[C---:B------:R-:W-:Y:S01]  /*1740*/  IADD3 R19, R20.reuse, 0x20, RZ ;  /* 0x0000002014137810 */ /* 0x040fe20007ffe0ff */
[----:B------:R-:W0:Y:S01]  /*1750*/  LDGDEPBAR ;  /* 0x00000000000079af */ /* 0x000e220000000000 */
[----:B------:R-:W-:Y:S01]  /*1760*/  SEL R7, RZ, c[0x0][0x27c], !P0 ;  /* 0x00009f00ff077a07 */ /* 0x000fe20004000000 */
[C---:B------:R-:W-:Y:S01]  /*1770*/  IMAD R162, R111.reuse, c[0x0][0x294], R162 ;  /* 0x0000a5006fa27a24 */ /* 0x040fe200078e02a2 */
[C---:B------:R-:W-:Y:S01]  /*1780*/  IADD3 R17, R20.reuse, 0x40, RZ ;  /* 0x0000004014117810 */ /* 0x040fe20007ffe0ff */
[----:B------:R-:W-:Y:S01]  /*1790*/  IMAD.IADD R16, R20, 0x1, R19 ;  /* 0x0000000114107824 */ /* 0x000fe200078e0213 */
[----:B------:R-:W-:Y:S01]  /*17a0*/  SEL R13, R12, R9, !P0 ;  /* 0x000000090c0d7207 */ /* 0x000fe20004000000 */
[----:B------:R-:W-:Y:S01]  /*17b0*/  IMAD.IADD R7, R22, 0x1, R7 ;  /* 0x0000000116077824 */ /* 0x000fe200078e0207 */
[----:B------:R-:W-:Y:S01]  /*17c0*/  SHF.R.S32.HI R23, RZ, 0x1f, R22 ;  /* 0x0000001fff177819 */ /* 0x000fe20000011416 */
[----:B------:R-:W-:Y:S01]  /*17d0*/  IMAD R160, R111, c[0x0][0x284], R160 ;  /* 0x0000a1006fa07a24 */ /* 0x000fe200078e02a0 */
[----:B------:R-:W-:-:S02]  /*17e0*/  ISETP.GE.AND P1, PT, R16, c[0x0][0x27c], PT ;  /* 0x00009f0010007a0c */ /* 0x000fc40003f26270 */
[----:B------:R-:W-:Y:S01]  /*17f0*/  SHF.R.S32.HI R110, RZ, 0x1f, R7 ;  /* 0x0000001fff6e7819 */ /* 0x000fe20000011407 */
[----:B-1----:R-:W-:Y:S01]  /*1800*/  IMAD.IADD R15, R20, 0x1, R17 ;  /* 0x00000001140f7824 */ /* 0x002fe200078e0211 */
[----:B------:R-:W-:Y:S01]  /*1810*/  SEL R6, R12, R9, !P1 ;  /* 0x000000090c067207 */ /* 0x000fe20004800000 */
[C-C-:B------:R-:W-:Y:S01]  /*1820*/  IMAD.WIDE.U32 R166, R111.reuse, c[0x0][0x290], R22.reuse ;  /* 0x0000a4006fa67a25 */ /* 0x140fe200078e0016 */
[CC--:B------:R-:W-:Y:S02]  /*1830*/  LEA.HI R139, R110.reuse, R7.reuse, RZ, 0x3 ;  /* 0x000000076e8b7211 */ /* 0x0c0fe400078f18ff */
[----:B------:R-:W-:Y:S01]  /*1840*/  LEA.HI R110, R110, R7, RZ, 0x6 ;  /* 0x000000076e6e7211 */ /* 0x000fe200078f30ff */
[----:B------:R-:W-:Y:S01]  /*1850*/  IMAD.WIDE.U32 R164, R111, c[0x0][0x280], R22 ;  /* 0x0000a0006fa47a25 */ /* 0x000fe200078e0016 */
[----:B------:R-:W-:Y:S02]  /*1860*/  SEL R7, RZ, c[0x0][0x27c], !P1 ;  /* 0x00009f00ff077a07 */ /* 0x000fe40004800000 */
[----:B------:R-:W-:Y:S01]  /*1870*/  IADD3 R156, P1, R156, R111, RZ ;  /* 0x0000006f9c9c7210 */ /* 0x000fe20007f3e0ff */
[----:B------:R-:W-:Y:S01]  /*1880*/  IMAD.SHL.U32 R110, R110, 0x40, RZ ;  /* 0x000000406e6e7824 */ /* 0x000fe200078e00ff */
[----:B------:R-:W-:Y:S01]  /*1890*/  ISETP.GE.AND P0, PT, R15, c[0x0][0x27c], PT ;  /* 0x00009f000f007a0c */ /* 0x000fe20003f06270 */
[----:B------:R-:W-:Y:S01]  /*18a0*/  IMAD.IADD R7, R7, 0x1, R16 ;  /* 0x0000000107077824 */ /* 0x000fe200078e0210 */
[----:B------:R-:W-:Y:S01]  /*18b0*/  SHF.R.S32.HI R113, RZ, 0x1f, R6 ;  /* 0x0000001fff717819 */ /* 0x000fe20000011406 */
[----:B------:R-:W-:Y:S01]  /*18c0*/  IMAD.X R157, R2, 0x1, R3, P1 ;  /* 0x00000001029d7824 */ /* 0x000fe200008e0603 */
[----:B--2---:R-:W-:Y:S01]  /*18d0*/  SHF.R.S32.HI R0, RZ, 0x1f, R13 ;  /* 0x0000001fff007819 */ /* 0x004fe2000001140d */
[----:B------:R-:W-:Y:S01]  /*18e0*/  IMAD R2, R3, c[0x0][0x1e0], RZ ;  /* 0x0000780003027a24 */ /* 0x000fe200078e02ff */
[----:B------:R-:W-:Y:S01]  /*18f0*/  LEA.HI R113, R113, R6, RZ, 0x4 ;  /* 0x0000000671717211 */ /* 0x000fe200078f20ff */
[----:B------:R-:W-:Y:S01]  /*1900*/  IMAD.IADD R167, R167, 0x1, R162 ;  /* 0x00000001a7a77824 */ /* 0x000fe200078e02a2 */
[----:B------:R-:W-:Y:S01]  /*1910*/  SEL R9, R12, R9, !P0 ;  /* 0x000000090c097207 */ /* 0x000fe20004000000 */
[----:B------:R-:W-:Y:S01]  /*1920*/  IMAD R3, R111, c[0x0][0x1e4], R2 ;  /* 0x000079006f037a24 */ /* 0x000fe200078e0202 */
[----:B------:R-:W-:Y:S01]  /*1930*/  SEL R2, RZ, c[0x0][0x27c], !P0 ;  /* 0x00009f00ff027a07 */ /* 0x000fe20004000000 */
[----:B------:R-:W-:Y:S01]  /*1940*/  IMAD.IADD R165, R165, 0x1, R160 ;  /* 0x00000001a5a57824 */ /* 0x000fe200078e02a0 */
[----:B------:R-:W-:Y:S01]  /*1950*/  LEA.HI R0, R0, R13, RZ, 0x4 ;  /* 0x0000000d00007211 */ /* 0x000fe200078f20ff */
[----:B------:R-:W-:Y:S01]  /*1960*/  IMAD.IADD R106, R159, 0x1, R3 ;  /* 0x000000019f6a7824 */ /* 0x000fe200078e0203 */
[----:B------:R-:W-:Y:S01]  /*1970*/  SHF.R.S32.HI R6, RZ, 0x1f, R7 ;  /* 0x0000001fff067819 */ /* 0x000fe20000011407 */
[----:B------:R-:W-:Y:S01]  /*1980*/  IMAD.IADD R3, R2, 0x1, R15 ;  /* 0x0000000102037824 */ /* 0x000fe200078e020f */
[----:B------:R-:W-:Y:S01]  /*1990*/  SHF.R.S32.HI R112, RZ, 0x1f, R9 ;  /* 0x0000001fff707819 */ /* 0x000fe20000011409 */
[----:B------:R-:W-:Y:S01]  /*19a0*/  IMAD.WIDE.U32 R12, R197, c[0x0][0x210], R22 ;  /* 0x00008400c50c7a25 */ /* 0x000fe200078e0016 */
[----:B------:R-:W-:-:S02]  /*19b0*/  LEA.HI R138, R6, R7, RZ, 0x3 ;  /* 0x00000007068a7211 */ /* 0x000fc400078f18ff */
[----:B------:R-:W-:Y:S01]  /*19c0*/  SHF.R.S32.HI R108, RZ, 0x1f, R3 ;  /* 0x0000001fff6c7819 */ /* 0x000fe20000011403 */
[----:B------:R-:W-:Y:S01]  /*19d0*/  IMAD.IADD R25, R13, 0x1, R24 ;  /* 0x000000010d197824 */ /* 0x000fe200078e0218 */
[----:B------:R-:W-:Y:S01]  /*19e0*/  LEA.HI R6, R6, R7, RZ, 0x6 ;  /* 0x0000000706067211 */ /* 0x000fe200078f30ff */
[----:B------:R-:W-:Y:S01]  /*19f0*/  IMAD.MOV.U32 R24, RZ, RZ, R12 ;  /* 0x000000ffff187224 */ /* 0x000fe200078e000c */
[----:B------:R-:W-:Y:S01]  /*1a00*/  LEA.HI R2, R5, R84, RZ, 0x5 ;  /* 0x0000005405027211 */ /* 0x000fe200078f28ff */
[----:B-----5:R-:W-:Y:S01]  /*1a10*/  IMAD.WIDE.U32 R166, R85, c[0x0][0x290], R166 ;  /* 0x0000a40055a67a25 */ /* 0x020fe200078e00a6 */
[CC--:B------:R-:W-:Y:S02]  /*1a20*/  LEA.HI R137, R108.reuse, R3.reuse, RZ, 0x3 ;  /* 0x000000036c897211 */ /* 0x0c0fe400078f18ff */
[----:B------:R-:W-:Y:S01]  /*1a30*/  LEA.HI R108, R108, R3, RZ, 0x6 ;  /* 0x000000036c6c7211 */ /* 0x000fe200078f30ff */
[----:B------:R-:W-:Y:S01]  /*1a40*/  IMAD.SHL.U32 R2, R2, 0x10, RZ ;  /* 0x0000001002027824 */ /* 0x000fe200078e00ff */
[----:B------:R-:W-:Y:S01]  /*1a50*/  SHF.R.U32.HI R3, RZ, 0x3, R8 ;  /* 0x00000003ff037819 */ /* 0x000fe20000011608 */
[----:B------:R-:W-:Y:S01]  /*1a60*/  IMAD.SHL.U32 R6, R6, 0x40, RZ ;  /* 0x0000004006067824 */ /* 0x000fe200078e00ff */
[----:B------:R-:W-:Y:S01]  /*1a70*/  LOP3.LUT R12, R8, 0x38, R139, 0xf8, !PT ;  /* 0x00000038080c7812 */ /* 0x000fe200078ef88b */
[----:B------:R-:W-:Y:S01]  /*1a80*/  IMAD.SHL.U32 R108, R108, 0x40, RZ ;  /* 0x000000406c6c7824 */ /* 0x000fe200078e00ff */
[----:B------:R-:W-:Y:S01]  /*1a90*/  LEA.HI R112, R112, R9, RZ, 0x4 ;  /* 0x0000000970707211 */ /* 0x000fe200078f20ff */
[----:B------:R-:W-:Y:S01]  /*1aa0*/  IMAD.WIDE.U32 R168, R168, c[0x0][0x218], R24 ;  /* 0x00008600a8a87a25 */ /* 0x000fe200078e0018 */
[----:B------:R-:W-:-:S02]  /*1ab0*/  LOP3.LUT R7, R12, R3, RZ, 0x3c, !PT ;  /* 0x000000030c077212 */ /* 0x000fc400078e3cff */
[C---:B------:R-:W-:Y:S01]  /*1ac0*/  LOP3.LUT R14, R8.reuse, 0x38, R138, 0xf8, !PT ;  /* 0x00000038080e7812 */ /* 0x040fe200078ef88a */
[----:B------:R-:W-:Y:S01]  /*1ad0*/  IMAD.WIDE.U32 R164, R85, c[0x0][0x280], R164 ;  /* 0x0000a00055a47a25 */ /* 0x000fe200078e00a4 */
[----:B------:R-:W-:Y:S02]  /*1ae0*/  SHF.R.S32.HI R0, RZ, 0x4, R0 ;  /* 0x00000004ff007819 */ /* 0x000fe40000011400 */
[----:B------:R-:W-:Y:S01]  /*1af0*/  LOP3.LUT R12, R8, 0x38, R137, 0xf8, !PT ;  /* 0x00000038080c7812 */ /* 0x000fe200078ef889 */
[----:B------:R-:W-:Y:S01]  /*1b00*/  IMAD.IADD R121, R169, 0x1, R121 ;  /* 0x00000001a9797824 */ /* 0x000fe200078e0279 */
[----:B------:R-:W-:Y:S02]  /*1b10*/  SHF.R.S32.HI R113, RZ, 0x4, R113 ;  /* 0x00000004ff717819 */ /* 0x000fe40000011471 */
[----:B------:R-:W-:Y:S02]  /*1b20*/  SHF.R.S32.HI R112, RZ, 0x4, R112 ;  /* 0x00000004ff707819 */ /* 0x000fe40000011470 */
[----:B------:R-:W-:-:S02]  /*1b30*/  LOP3.LUT R2, R2, 0xfffffe00, RZ, 0xc0, !PT ;  /* 0xfffffe0002027812 */ /* 0x000fc400078ec0ff */
[----:B------:R-:W-:Y:S02]  /*1b40*/  LOP3.LUT R6, R6, 0xfffff000, RZ, 0xc0, !PT ;  /* 0xfffff00006067812 */ /* 0x000fe400078ec0ff */
[-C--:B------:R-:W-:Y:S02]  /*1b50*/  LOP3.LUT R109, R14, R3.reuse, RZ, 0x3c, !PT ;  /* 0x000000030e6d7212 */ /* 0x080fe400078e3cff */
[----:B------:R-:W-:Y:S02]  /*1b60*/  LOP3.LUT R108, R108, 0xfffff000, RZ, 0xc0, !PT ;  /* 0xfffff0006c6c7812 */ /* 0x000fe400078ec0ff */
[----:B------:R-:W-:Y:S02]  /*1b70*/  LOP3.LUT R5, R12, R3, RZ, 0x3c, !PT ;  /* 0x000000030c057212 */ /* 0x000fe400078e3cff */
[----:B------:R-:W-:Y:S02]  /*1b80*/  LEA.HI.SX32 R107, R139, R0, 0x1d ;  /* 0x000000008b6b7211 */ /* 0x000fe400078feaff */
[----:B------:R-:W-:-:S02]  /*1b90*/  LEA.HI.SX32 R113, R138, R113, 0x1d ;  /* 0x000000718a717211 */ /* 0x000fc400078feaff */
[----:B------:R-:W-:Y:S02]  /*1ba0*/  LEA.HI.SX32 R112, R137, R112, 0x1d ;  /* 0x0000007089707211 */ /* 0x000fe400078feaff */
[--C-:B------:R-:W-:Y:S02]  /*1bb0*/  IADD3 R109, R109, R6, R2.reuse ;  /* 0x000000066d6d7210 */ /* 0x100fe40007ffe002 */
[----:B------:R-:W-:Y:S02]  /*1bc0*/  IADD3 R108, R5, R108, R2 ;  /* 0x0000006c056c7210 */ /* 0x000fe40007ffe002 */
[----:B------:R-:W-:Y:S02]  /*1bd0*/  SHF.R.S32.HI R6, RZ, 0x1f, R107 ;  /* 0x0000001fff067819 */ /* 0x000fe4000001146b */
[----:B------:R-:W-:Y:S02]  /*1be0*/  SHF.R.S32.HI R114, RZ, 0x1f, R113 ;  /* 0x0000001fff727819 */ /* 0x000fe40000011471 */
[----:B------:R-:W-:-:S02]  /*1bf0*/  SHF.R.S32.HI R5, RZ, 0x1f, R112 ;  /* 0x0000001fff057819 */ /* 0x000fc40000011470 */
[----:B------:R-:W-:Y:S01]  /*1c00*/  LEA.HI R6, R6, R107, RZ, 0x3 ;  /* 0x0000006b06067211 */ /* 0x000fe200078f18ff */
[----:B------:R-:W-:Y:S01]  /*1c10*/  IMAD.SHL.U32 R107, R107, 0x8, RZ ;  /* 0x000000086b6b7824 */ /* 0x000fe200078e00ff */
[----:B------:R-:W-:Y:S01]  /*1c20*/  LEA.HI R114, R114, R113, RZ, 0x3 ;  /* 0x0000007172727211 */ /* 0x000fe200078f18ff */
[----:B------:R-:W-:Y:S01]  /*1c30*/  IMAD.SHL.U32 R113, R113, 0x8, RZ ;  /* 0x0000000871717824 */ /* 0x000fe200078e00ff */
[----:B------:R-:W-:Y:S01]  /*1c40*/  LEA.HI R136, R5, R112, RZ, 0x3 ;  /* 0x0000007005887211 */ /* 0x000fe200078f18ff */
[----:B------:R-:W-:Y:S01]  /*1c50*/  IMAD.SHL.U32 R112, R112, 0x8, RZ ;  /* 0x0000000870707824 */ /* 0x000fe200078e00ff */
[----:B------:R-:W-:Y:S01]  /*1c60*/  LOP3.LUT R0, R8, 0x18, R22, 0xf8, !PT ;  /* 0x0000001808007812 */ /* 0x000fe200078ef816 */
[----:B------:R-:W-:Y:S01]  /*1c70*/  IMAD.SHL.U32 R6, R6, 0x200, RZ ;  /* 0x0000020006067824 */ /* 0x000fe200078e00ff */
[----:B------:R-:W-:Y:S01]  /*1c80*/  LOP3.LUT R14, R8, 0x38, R107, 0xf8, !PT ;  /* 0x00000038080e7812 */ /* 0x000fe200078ef86b */
[----:B------:R-:W-:Y:S01]  /*1c90*/  IMAD.SHL.U32 R114, R114, 0x200, RZ ;  /* 0x0000020072727824 */ /* 0x000fe200078e00ff */
[----:B------:R-:W-:Y:S01]  /*1ca0*/  LOP3.LUT R12, R8, 0x38, R113, 0xf8, !PT ;  /* 0x00000038080c7812 */ /* 0x000fe200078ef871 */
[----:B------:R-:W-:Y:S01]  /*1cb0*/  IMAD.SHL.U32 R136, R136, 0x200, RZ ;  /* 0x0000020088887824 */ /* 0x000fe200078e00ff */
[----:B------:R-:W-:-:S02]  /*1cc0*/  LOP3.LUT R8, R8, 0x38, R112, 0xf8, !PT ;  /* 0x0000003808087812 */ /* 0x000fc400078ef870 */
[----:B------:R-:W-:Y:S02]  /*1cd0*/  LOP3.LUT R0, R2, R0, R3, 0xf6, !PT ;  /* 0x0000000002007212 */ /* 0x000fe400078ef603 */
[-C--:B------:R-:W-:Y:S02]  /*1ce0*/  LOP3.LUT R115, R14, R3.reuse, RZ, 0x3c, !PT ;  /* 0x000000030e737212 */ /* 0x080fe400078e3cff */
[-C--:B------:R-:W-:Y:S01]  /*1cf0*/  LOP3.LUT R5, R12, R3.reuse, RZ, 0x3c, !PT ;  /* 0x000000030c057212 */ /* 0x080fe200078e3cff */
[----:B------:R-:W-:Y:S01]  /*1d00*/  IMAD.MOV.U32 R12, RZ, RZ, c[0x0][0x290] ;  /* 0x0000a400ff0c7624 */ /* 0x000fe200078e00ff */
[----:B------:R-:W-:Y:S02]  /*1d10*/  LOP3.LUT R110, R110, 0xfffff000, RZ, 0xc0, !PT ;  /* 0xfffff0006e6e7812 */ /* 0x000fe400078ec0ff */
[----:B------:R-:W-:Y:S01]  /*1d20*/  LOP3.LUT R3, R8, R3, RZ, 0x3c, !PT ;  /* 0x0000000308037212 */ /* 0x000fe200078e3cff */
[----:B------:R-:W-:Y:S01]  /*1d30*/  IMAD.MOV.U32 R8, RZ, RZ, c[0x0][0x280] ;  /* 0x0000a000ff087624 */ /* 0x000fe200078e00ff */
[----:B------:R-:W-:Y:S01]  /*1d40*/  LOP3.LUT R6, R6, 0xfffff000, RZ, 0xc0, !PT ;  /* 0xfffff00006067812 */ /* 0x000fe200078ec0ff */
[----:B------:R-:W-:Y:S01]  /*1d50*/  IMAD.SHL.U32 R125, R12, 0x40, RZ ;  /* 0x000000400c7d7824 */ /* 0x000fe200078e00ff */
[----:B------:R-:W-:Y:S01]  /*1d60*/  LOP3.LUT R114, R114, 0xfffff000, RZ, 0xc0, !PT ;  /* 0xfffff00072727812 */ /* 0x000fe200078ec0ff */
[----:B------:R-:W-:Y:S01]  /*1d70*/  IMAD.SHL.U32 R129, R8, 0x40, RZ ;  /* 0x0000004008817824 */ /* 0x000fe200078e00ff */
[----:B------:R-:W-:-:S02]  /*1d80*/  LOP3.LUT R136, R136, 0xfffff000, RZ, 0xc0, !PT ;  /* 0xfffff00088887812 */ /* 0x000fc400078ec0ff */
[----:B------:R-:W-:Y:S02]  /*1d90*/  SHF.R.S32.HI R21, RZ, 0x1f, R20 ;  /* 0x0000001fff157819 */ /* 0x000fe40000011414 */
[--C-:B------:R-:W-:Y:S02]  /*1da0*/  IADD3 R110, R7, R110, R2.reuse ;  /* 0x0000006e076e7210 */ /* 0x100fe40007ffe002 */
[----:B------:R-:W-:Y:S01]  /*1db0*/  IADD3 R115, R115, R6, R2 ;  /* 0x0000000673737210 */ /* 0x000fe20007ffe002 */
[----:B------:R-:W-:Y:S01]  /*1dc0*/  IMAD.WIDE.U32 R28, R111, c[0x0][0x290], R20 ;  /* 0x0000a4006f1c7a25 */ /* 0x000fe200078e0014 */
[--C-:B------:R-:W-:Y:S02]  /*1dd0*/  IADD3 R114, R5, R114, R2.reuse ;  /* 0x0000007205727210 */ /* 0x100fe40007ffe002 */
[----:B------:R-:W-:Y:S01]  /*1de0*/  IADD3 R136, R3, R136, R2 ;  /* 0x0000008803887210 */ /* 0x000fe20007ffe002 */
[----:B------:R-:W-:Y:S01]  /*1df0*/  IMAD.WIDE.U32 R26, R111, c[0x0][0x280], R20 ;  /* 0x0000a0006f1a7a25 */ /* 0x000fe200078e0014 */
[----:B------:R-:W-:-:S02]  /*1e00*/  SHF.R.S32.HI R2, RZ, 0x1f, R85 ;  /* 0x0000001fff027819 */ /* 0x000fc40000011455 */
[----:B------:R-:W-:Y:S01]  /*1e10*/  IADD3 R101, P1, P0, R154, R158, R22 ;  /* 0x0000009e9a657210 */ /* 0x000fe2000783e016 */
[----:B------:R-:W-:Y:S01]  /*1e20*/  IMAD.IADD R163, R162, 0x1, R29 ;  /* 0x00000001a2a37824 */ /* 0x000fe200078e021d */
[----:B------:R-:W-:Y:S01]  /*1e30*/  LOP3.LUT R139, R139, 0xfffffff8, RZ, 0xc0, !PT ;  /* 0xfffffff88b8b7812 */ /* 0x000fe200078ec0ff */
[----:B------:R-:W-:Y:S01]  /*1e40*/  IMAD.IADD R161, R160, 0x1, R27 ;  /* 0x00000001a0a17824 */ /* 0x000fe200078e021b */
[----:B------:R-:W-:Y:S01]  /*1e50*/  IADD3.X R100, R103, R106, R23, P1, P0 ;  /* 0x0000006a67647210 */ /* 0x000fe20000fe0417 */
[----:B------:R-:W-:Y:S01]  /*1e60*/  IMAD R4, R2, c[0x0][0x290], RZ ;  /* 0x0000a40002047a24 */ /* 0x000fe200078e02ff */
[----:B------:R-:W-:Y:S01]  /*1e70*/  ISETP.NE.AND P0, PT, RZ, UR4, PT ;  /* 0x00000004ff007c0c */ /* 0x000fe2000bf05270 */
[----:B------:R-:W-:Y:S01]  /*1e80*/  IMAD.MOV.U32 R162, RZ, RZ, R28 ;  /* 0x000000ffffa27224 */ /* 0x000fe200078e001c */
[----:B------:R-:W-:Y:S01]  /*1e90*/  LOP3.LUT R138, R138, 0xfffffff8, RZ, 0xc0, !PT ;  /* 0xfffffff88a8a7812 */ /* 0x000fe200078ec0ff */
[----:B------:R-:W-:Y:S01]  /*1ea0*/  IMAD.MOV.U32 R160, RZ, RZ, R26 ;  /* 0x000000ffffa07224 */ /* 0x000fe200078e001a */
[----:B------:R-:W-:Y:S01]  /*1eb0*/  LOP3.LUT R137, R137, 0xfffffff8, RZ, 0xc0, !PT ;  /* 0xfffffff889897812 */ /* 0x000fe200078ec0ff */
[----:B------:R-:W-:Y:S01]  /*1ec0*/  IMAD R2, R2, c[0x0][0x280], RZ ;  /* 0x0000a00002027a24 */ /* 0x000fe200078e02ff */
[-C--:B------:R-:W-:Y:S01]  /*1ed0*/  SHF.L.U64.HI R123, R12, R131.reuse, c[0x0][0x294] ;  /* 0x0000a5000c7b7619 */ /* 0x080fe20000010283 */
[----:B------:R-:W-:Y:S01]  /*1ee0*/  IMAD.MOV.U32 R6, RZ, RZ, c[0x0][0x1e0] ;  /* 0x00007800ff067624 */ /* 0x000fe200078e00ff */
[-C--:B------:R-:W-:Y:S01]  /*1ef0*/  SHF.L.U64.HI R127, R8, R131.reuse, c[0x0][0x284] ;  /* 0x0000a100087f7619 */ /* 0x080fe20000010283 */
[C---:B------:R-:W-:Y:S01]  /*1f00*/  IMAD R117, R85.reuse, c[0x0][0x294], R4 ;  /* 0x0000a50055757a24 */ /* 0x040fe200078e0204 */
[----:B------:R-:W-:Y:S01]  /*1f10*/  P2R R143, PR, RZ, 0x1 ;  /* 0x00000001ff8f7803 */ /* 0x000fe20000000000 */
[C---:B------:R-:W-:Y:S01]  /*1f20*/  IMAD R3, R85.reuse, c[0x0][0x284], R2 ;  /* 0x0000a10055037a24 */ /* 0x040fe200078e0202 */
[----:B------:R-:W-:Y:S01]  /*1f30*/  SHF.L.U64.HI R131, R6, R131, c[0x0][0x1e4] ;  /* 0x0000790006837619 */ /* 0x000fe20000010283 */
[----:B------:R-:W-:Y:S01]  /*1f40*/  IMAD.WIDE.U32 R162, R85, c[0x0][0x290], R162 ;  /* 0x0000a40055a27a25 */ /* 0x000fe200078e00a2 */
[----:B------:R-:W-:-:S02]  /*1f50*/  IADD3 R142, R22, 0x60, RZ ;  /* 0x00000060168e7810 */ /* 0x000fc40007ffe0ff */
[C---:B------:R-:W-:Y:S01]  /*1f60*/  IADD3 R141, R22.reuse, 0x80, RZ ;  /* 0x00000080168d7810 */ /* 0x040fe20007ffe0ff */
[----:B------:R-:W-:Y:S01]  /*1f70*/  IMAD.WIDE.U32 R160, R85, c[0x0][0x280], R160 ;  /* 0x0000a00055a07a25 */ /* 0x000fe200078e00a0 */
[----:B------:R-:W-:Y:S02]  /*1f80*/  IADD3 R140, R22, 0xa0, RZ ;  /* 0x000000a0168c7810 */ /* 0x000fe40007ffe0ff */
[C---:B------:R-:W-:Y:S01]  /*1f90*/  IADD3 R14, R20.reuse, 0x30, RZ ;  /* 0x00000030140e7810 */ /* 0x040fe20007ffe0ff */
[----:B------:R-:W-:Y:S01]  /*1fa0*/  IMAD.IADD R119, R167, 0x1, R117 ;  /* 0x00000001a7777824 */ /* 0x000fe200078e0275 */
[----:B------:R-:W-:Y:S01]  /*1fb0*/  IADD3 R13, R20, 0x50, RZ ;  /* 0x00000050140d7810 */ /* 0x000fe20007ffe0ff */
[----:B------:R-:W-:Y:S01]  /*1fc0*/  IMAD.SHL.U32 R135, R6, 0x40, RZ ;  /* 0x0000004006877824 */ /* 0x000fe200078e00ff */
[----:B------:R-:W-:Y:S01]  /*1fd0*/  IADD3 R12, R20, 0x10, RZ ;  /* 0x00000010140c7810 */ /* 0x000fe20007ffe0ff */
[----:B------:R-:W-:Y:S01]  /*1fe0*/  IMAD.IADD R117, R117, 0x1, R163 ;  /* 0x0000000175757824 */ /* 0x000fe200078e02a3 */
[----:B------:R-:W-:Y:S01]  /*1ff0*/  SHF.R.S32.HI R134, RZ, 0x1f, R139 ;  /* 0x0000001fff867819 */ /* 0x000fe2000001148b */
[----:B------:R-:W-:Y:S01]  /*2000*/  IMAD.IADD R118, R165, 0x1, R3 ;  /* 0x00000001a5767824 */ /* 0x000fe200078e0203 */
[----:B------:R-:W-:Y:S01]  /*2010*/  SHF.R.S32.HI R126, RZ, 0x1f, R107 ;  /* 0x0000001fff7e7819 */ /* 0x000fe2000001146b */
[----:B------:R-:W-:Y:S01]  /*2020*/  IMAD.IADD R116, R3, 0x1, R161 ;  /* 0x0000000103747824 */ /* 0x000fe200078e02a1 */
[----:B------:R-:W-:-:S02]  /*2030*/  SHF.R.S32.HI R130, RZ, 0x1f, R138 ;  /* 0x0000001fff827819 */ /* 0x000fc4000001148a */
[----:B------:R-:W-:Y:S02]  /*2040*/  SHF.R.S32.HI R128, RZ, 0x1f, R137 ;  /* 0x0000001fff807819 */ /* 0x000fe40000011489 */
[----:B------:R-:W-:Y:S02]  /*2050*/  SHF.R.S32.HI R124, RZ, 0x1f, R113 ;  /* 0x0000001fff7c7819 */ /* 0x000fe40000011471 */
[----:B------:R-:W-:Y:S02]  /*2060*/  SHF.R.S32.HI R122, RZ, 0x1f, R112 ;  /* 0x0000001fff7a7819 */ /* 0x000fe40000011470 */
.L_x_966:
        /* <DEDUP_REMOVED lines=20> */
[----:B------:R-:W-:Y:S01]  /*21b0*/  ISETP.NE.AND P1, PT, R143, RZ, PT ;  /* 0x000000ff8f00720c */ /* 0x000fe20003f25270 */
        /* <DEDUP_REMOVED lines=69> */
.L_x_946:
[----:B------:R-:W-:Y:S05]  /*2610*/  BSYNC B0 ;  /* 0x0000000000007941 */ /* 0x000fea0003800000 */
.L_x_945:
        /* <DEDUP_REMOVED lines=89> */
.L_x_949:
[----:B------:R-:W-:Y:S05]  /*2bb0*/  BSYNC B0 ;  /* 0x0000000000007941 */ /* 0x000fea0003800000 */
.L_x_948:
        /* <DEDUP_REMOVED lines=56> */
.L_x_951:
[----:B------:R-:W-:Y:S05]  /*2f40*/  BSYNC B0 ;  /* 0x0000000000007941 */ /* 0x000fea0003800000 */
.L_x_950:
        /* <DEDUP_REMOVED lines=56> */
.L_x_953:
[----:B------:R-:W-:Y:S05]  /*32d0*/  BSYNC B0 ;  /* 0x0000000000007941 */ /* 0x000fea0003800000 */
.L_x_952:
        /* <DEDUP_REMOVED lines=56> */
.L_x_955:
[----:B------:R-:W-:Y:S05]  /*3660*/  BSYNC B0 ;  /* 0x0000000000007941 */ /* 0x000fea0003800000 */
.L_x_954:
        /* <DEDUP_REMOVED lines=56> */
.L_x_957:
[----:B------:R-:W-:Y:S05]  /*39f0*/  BSYNC B0 ;  /* 0x0000000000007941 */ /* 0x000fea0003800000 */
.L_x_956:
        /* <DEDUP_REMOVED lines=56> */
.L_x_944:
        /* <DEDUP_REMOVED lines=47> */
.L_x_959:
[----:B------:R-:W-:Y:S05]  /*4070*/  BSYNC B0 ;  /* 0x0000000000007941 */ /* 0x000fea0003800000 */
.L_x_958:
        /* <DEDUP_REMOVED lines=153> */
.L_x_961:
[----:B------:R-:W-:Y:S05]  /*4a10*/  BSYNC B0 ;  /* 0x0000000000007941 */ /* 0x000fea0003800000 */
.L_x_960:
        /* <DEDUP_REMOVED lines=118> */
.L_x_963:
[----:B------:R-:W-:Y:S05]  /*5180*/  BSYNC B0 ;  /* 0x0000000000007941 */ /* 0x000fea0003800000 */
.L_x_962:
[----:B------:R-:W-:Y:S11]  /*5190*/  ISETP.GE.AND P0, PT, R15, c[0x0][0x1d4], PT ;  /* 0x000075000f007a0c */ /* 0x000ff60003f06270 */
[----:B------:R-:W-:Y:S02]  /*51a0*/  @!UPT UIADD3 URZ, URZ, URZ, URZ ;  /* 0x0000003f3f3ff290 */ /* 0x000fe4000fffe03f */
[----:B------:R-:W-:-:S05]  /*51b0*/  @P0 BRA `(.L_x_947) ;  /* 0x0000092000000947 */ /* 0x000fca0003800000 */
[----:B------:R-:W-:Y:S04]  /*51c0*/  IADD3 R55, P1, P0, R154, R171, R137 ;  /* 0x000000ab9a377210 */ /* 0x000fe8000783e089 */
[----:B------:R-:W-:Y:S02]  /*51d0*/  IADD3.X R52, R103, R170, R128, P1, P0 ;  /* 0x000000aa67347210 */ /* 0x000fe40000fe0480 */
[C---:B------:R-:W-:Y:S04]  /*51e0*/  LEA R54, P0, R55.reuse, c[0x0][0x1c8], 0x1 ;  /* 0x0000720037367a11 */ /* 0x040fe800078008ff */
[----:B------:R-:W-:Y:S02]  /*51f0*/  LEA.HI.X R55, R55, c[0x0][0x1cc], R52, 0x1, P0 ;  /* 0x0000730037377a11 */ /* 0x000fe400000f0c34 */
[-C--:B------:R-:W-:Y:S02]  /*5200*/  IADD3 R52, R136, R173.reuse, RZ ;  /* 0x000000ad88347210 */ /* 0x080fe40007ffe0ff */
[----:B------:R-:W-:Y:S02]  /*5210*/  IADD3 R173, R108, R173, RZ ;  /* 0x000000ad6cad7210 */ /* 0x000fe40007ffe0ff */
[----:B-1----:R-:W-:Y:S02]  /*5220*/  SHF.L.U32 R60, R52, 0x1, RZ ;  /* 0x00000001343c7819 */ /* 0x002fe400000006ff */
[----:B------:R-:W-:Y:S01]  /*5230*/  ISETP.GE.AND P0, PT, R15, c[0x0][0x27c], PT ;  /* 0x00009f000f007a0c */ /* 0x000fe20003f06270 */
[----:B------:R-:W-:Y:S02]  /*5240*/  IMAD.SHL.U32 R50, R173, 0x2, RZ ;  /* 0x00000002ad327824 */ /* 0x000fe400078e00ff */
[----:B------:R-:W-:Y:S08]  /*5250*/  LDS.128 R56, [R60+0xc100] ;  /* 0x00c100003c387984 */ /* 0x000ff00000000c00 */
[----:B------:R-:W1:Y:S02]  /*5260*/  LDS.128 R28, [R50+0xc100] ;  /* 0x00c10000321c7984 */ /* 0x000e640000000c00 */
[----:B------:R-:W-:Y:S01]  /*5270*/  @!P0 SHF.R.U64 R26, R26, 0x10, R27 ;  /* 0x000000101a1a8819 */ /* 0x000fe2000000121b */
[----:B------:R-:W-:Y:S01]  /*5280*/  @!P0 HADD2.F32 R34, -RZ, R37.H1_H1 ;  /* 0x30000025ff228230 */ /* 0x000fe20000004100 */
[----:B------:R-:W-:Y:S01]  /*5290*/  @!P0 SHF.R.U64 R32, R24, 0x10, R25 ;  /* 0x0000001018208819 */ /* 0x000fe20000001219 */
[--C-:B------:R-:W-:Y:S01]  /*52a0*/  @!P0 HADD2.F32 R38, -RZ, R68.reuse.H1_H1 ;  /* 0x30000044ff268230 */ /* 0x100fe20000004100 */
[----:B------:R-:W-:Y:S01]  /*52b0*/  @!P0 SHF.R.U32.HI R24, RZ, 0x10, R27 ;  /* 0x00000010ff188819 */ /* 0x000fe2000001161b */
[----:B------:R-:W-:Y:S01]  /*52c0*/  @!P0 HADD2.F32 R41, -RZ, R68.H0_H0 ;  /* 0x20000044ff298230 */ /* 0x000fe20000004100 */
[----:B------:R-:W-:Y:S01]  /*52d0*/  @!P0 SHF.R.U32.HI R25, RZ, 0x10, R25 ;  /* 0x00000010ff198819 */ /* 0x000fe20000011619 */
[--C-:B------:R-:W-:Y:S01]  /*52e0*/  @!P0 HADD2.F32 R49, -RZ, R66.reuse.H1_H1 ;  /* 0x30000042ff318230 */ /* 0x100fe20000004100 */
        /* <DEDUP_REMOVED lines=15> */
[----:B------:R-:W-:Y:S02]  /*53e0*/  @!P0 HADD2.F32 R35, -RZ, R39.H0_H0 ;  /* 0x20000027ff238230 */ /* 0x000fe40000004100 */
[----:B------:R-:W-:Y:S01]  /*53f0*/  @!P0 HADD2.F32 R27, -RZ, R27.H1_H1 ;  /* 0x3000001bff1b8230 */ /* 0x000fe20000004100 */
[-C--:B------:R-:W-:Y:S01]  /*5400*/  @!P0 FMUL.FTZ R2, R33, R34.reuse ;  /* 0x0000002221028220 */ /* 0x080fe20000410000 */
[----:B------:R-:W-:Y:S01]  /*5410*/  @!P0 HADD2.F32 R39, -RZ, R39.H1_H1 ;  /* 0x30000027ff278230 */ /* 0x000fe20000004100 */
[C---:B------:R-:W-:Y:S01]  /*5420*/  @!P0 FMUL.FTZ R50, R35.reuse, R34 ;  /* 0x0000002223328220 */ /* 0x040fe20000410000 */
[--C-:B------:R-:W-:Y:S01]  /*5430*/  @!P0 HADD2.F32 R48, -RZ, R43.reuse.H1_H1 ;  /* 0x3000002bff308230 */ /* 0x100fe20000004100 */
[-C--:B------:R-:W-:Y:S01]  /*5440*/  @!P0 FFMA.FTZ R2, R35, R38.reuse, R2 ;  /* 0x0000002623028223 */ /* 0x080fe20000010002 */
[----:B------:R-:W-:Y:S01]  /*5450*/  @!P0 HADD2.F32 R46, -RZ, R43.H0_H0 ;  /* 0x2000002bff2e8230 */ /* 0x000fe20000004100 */
[----:B------:R-:W-:Y:S01]  /*5460*/  @!P0 FFMA.FTZ R50, R33, R38, -R50 ;  /* 0x0000002621328223 */ /* 0x000fe20000010832 */
[----:B------:R-:W-:Y:S01]  /*5470*/  @!P0 MOV R33, R29 ;  /* 0x0000001d00218202 */ /* 0x000fe20000000f00 */
[----:B------:R-:W-:Y:S01]  /*5480*/  @!P0 IMAD.MOV.U32 R38, RZ, RZ, R57 ;  /* 0x000000ffff268224 */ /* 0x000fe200078e0039 */
[--C-:B------:R-:W-:Y:S01]  /*5490*/  @!P0 HADD2.F32 R43, -RZ, R44.reuse.H0_H0 ;  /* 0x2000002cff2b8230 */ /* 0x100fe20000004100 */
[-C--:B------:R-:W-:Y:S01]  /*54a0*/  @!P0 FMUL.FTZ R61, R39, R32.reuse ;  /* 0x00000020273d8220 */ /* 0x080fe20000410000 */
[----:B------:R-:W-:Y:S01]  /*54b0*/  @!P0 HADD2.F32 R44, -RZ, R44.H1_H1 ;  /* 0x3000002cff2c8230 */ /* 0x000fe20000004100 */
[C---:B------:R-:W-:Y:S01]  /*54c0*/  @!P0 FMUL.FTZ R3, R27.reuse, R32 ;  /* 0x000000201b038220 */ /* 0x040fe20000410000 */
[----:B------:R-:W-:Y:S01]  /*54d0*/  @!P0 HADD2.F32 R32, -RZ, R25.H0_H0 ;  /* 0x20000019ff208230 */ /* 0x000fe20000004100 */
[-C--:B------:R-:W-:Y:S01]  /*54e0*/  @!P0 FFMA.FTZ R61, R27, R40.reuse, -R61 ;  /* 0x000000281b3d8223 */ /* 0x080fe2000001083d */
[--C-:B------:R-:W-:Y:S01]  /*54f0*/  @!P0 HADD2.F32 R35, -RZ, R38.reuse.H0_H0 ;  /* 0x20000026ff238230 */ /* 0x100fe20000004100 */
[----:B------:R-:W-:Y:S01]  /*5500*/  @!P0 FFMA.FTZ R3, R39, R40, R3 ;  /* 0x0000002827038223 */ /* 0x000fe20000010003 */
[----:B------:R-:W-:Y:S02]  /*5510*/  @!P0 HADD2.F32 R38, -RZ, R38.H1_H1 ;  /* 0x30000026ff268230 */ /* 0x000fe40000004100 */
[--C-:B------:R-:W-:Y:S01]  /*5520*/  @!P0 HADD2.F32 R25, -RZ, R33.reuse.H1_H1 ;  /* 0x30000021ff198230 */ /* 0x100fe20000004100 */
[----:B------:R-:W-:Y:S01]  /*5530*/  @!P0 F2FP.PACK_AB R50, R61, R50 ;  /* 0x000000323d32823e */ /* 0x000fe200000000ff */
[----:B------:R-:W-:Y:S01]  /*5540*/  @!P0 HADD2.F32 R34, -RZ, R33.H0_H0 ;  /* 0x20000021ff228230 */ /* 0x000fe20000004100 */
[-C--:B------:R-:W-:Y:S01]  /*5550*/  @!P0 FMUL.FTZ R63, R38, R32.reuse ;  /* 0x00000020263f8220 */ /* 0x080fe20000410000 */
[----:B------:R-:W-:Y:S01]  /*5560*/  @!P0 HADD2.F32 R27, -RZ, R37.H0_H0 ;  /* 0x20000025ff1b8230 */ /* 0x000fe20000004100 */
[----:B------:R-:W-:Y:S02]  /*5570*/  @!P0 IMAD.MOV.U32 R33, RZ, RZ, R31 ;  /* 0x000000ffff218224 */ /* 0x000fe400078e001f */
[C---:B------:R-:W-:Y:S02]  /*5580*/  @!P0 FMUL.FTZ R5, R25.reuse, R32 ;  /* 0x0000002019058220 */ /* 0x040fe40000410000 */
[----:B------:R-:W-:Y:S01]  /*5590*/  @!P0 FFMA.FTZ R63, R25, R42, -R63 ;  /* 0x0000002a193f8223 */ /* 0x000fe2000001083f */
[----:B------:R-:W-:Y:S01]  /*55a0*/  @!P0 HADD2.F32 R25, -RZ, R24.H0_H0 ;  /* 0x20000018ff198230 */ /* 0x000fe20000004100 */
[-C--:B------:R-:W-:Y:S01]  /*55b0*/  @!P0 FMUL.FTZ R52, R35, R27.reuse ;  /* 0x0000001b23348220 */ /* 0x080fe20000410000 */
[--C-:B------:R-:W-:Y:S01]  /*55c0*/  @!P0 HADD2.F32 R24, -RZ, R33.reuse.H1_H1 ;  /* 0x30000021ff188230 */ /* 0x100fe20000004100 */
[----:B------:R-:W-:Y:S01]  /*55d0*/  @!P0 FMUL.FTZ R4, R34, R27 ;  /* 0x0000001b22048220 */ /* 0x000fe20000410000 */
[----:B------:R-:W-:Y:S01]  /*55e0*/  @!P0 HADD2.F32 R32, -RZ, R33.H0_H0 ;  /* 0x20000021ff208230 */ /* 0x000fe20000004100 */
[-C--:B------:R-:W-:Y:S01]  /*55f0*/  @!P0 FMUL.FTZ R65, R48, R25.reuse ;  /* 0x0000001930418220 */ /* 0x080fe20000410000 */
[----:B------:R-:W-:Y:S01]  /*5600*/  @!P0 HADD2.F32 R27, -RZ, R36.H1_H1 ;  /* 0x30000024ff1b8230 */ /* 0x000fe20000004100 */
[C---:B------:R-:W-:Y:S01]  /*5610*/  @!P0 FMUL.FTZ R9, R24.reuse, R25 ;  /* 0x0000001918098220 */ /* 0x040fe20000410000 */
[----:B------:R-:W-:Y:S01]  /*5620*/  @!P0 HADD2.F32 R25, -RZ, R26.H0_H0 ;  /* 0x2000001aff198230 */ /* 0x000fe20000004100 */
[----:B------:R-:W-:Y:S01]  /*5630*/  @!P0 FFMA.FTZ R65, R24, R53, -R65 ;  /* 0x0000003518418223 */ /* 0x000fe20000010841 */
[----:B------:R-:W-:Y:S01]  /*5640*/  @!P0 MOV R24, R30 ;  /* 0x0000001e00188202 */ /* 0x000fe20000000f00 */
[-C--:B------:R-:W-:Y:S02]  /*5650*/  @!P0 FMUL.FTZ R60, R46, R27.reuse ;  /* 0x0000001b2e3c8220 */ /* 0x080fe40000410000 */
[----:B------:R-:W-:Y:S01]  /*5660*/  @!P0 FMUL.FTZ R8, R32, R27 ;  /* 0x0000001b20088220 */ /* 0x000fe20000410000 */
[----:B------:R-:W-:Y:S01]  /*5670*/  @!P0 HADD2.F32 R27, -RZ, R36.H0_H0 ;  /* 0x20000024ff1b8230 */ /* 0x000fe20000004100 */
[----:B------:R-:W-:Y:S01]  /*5680*/  @!P0 FMUL.FTZ R67, R44, R25 ;  /* 0x000000192c438220 */ /* 0x000fe20000410000 */
[--C-:B------:R-:W-:Y:S01]  /*5690*/  @!P0 HADD2.F32 R26, -RZ, R24.reuse.H0_H0 ;  /* 0x20000018ff1a8230 */ /* 0x100fe20000004100 */
[----:B------:R-:W-:Y:S01]  /*56a0*/  @!P0 FFMA.FTZ R52, R34, R41, -R52 ;  /* 0x0000002922348223 */ /* 0x000fe20000010834 */
[----:B------:R-:W-:Y:S01]  /*56b0*/  @!P0 HADD2.F32 R24, -RZ, R24.H1_H1 ;  /* 0x30000018ff188230 */ /* 0x000fe20000004100 */
[----:B------:R-:W-:Y:S02]  /*56c0*/  @!P0 FMUL.FTZ R62, R43, R27 ;  /* 0x0000001b2b3e8220 */ /* 0x000fe40000410000 */
[----:B------:R-:W-:Y:S01]  /*56d0*/  @!P0 FFMA.FTZ R60, R32, R49, -R60 ;  /* 0x00000031203c8223 */ /* 0x000fe2000001083c */
[----:B------:R-:W-:Y:S01]  /*56e0*/  @!P0 F2FP.PACK_AB R63, R63, R52 ;  /* 0x000000343f3f823e */ /* 0x000fe200000000ff */
[----:B------:R-:W-:Y:S01]  /*56f0*/  @!P0 FFMA.FTZ R62, R26, R45, -R62 ;  /* 0x0000002d1a3e8223 */ /* 0x000fe2000001083e */
[----:B------:R-:W-:Y:S01]  /*5700*/  @!P0 F2FP.PACK_AB R52, R3, R2 ;  /* 0x000000020334823e */ /* 0x000fe200000000ff */
[----:B------:R-:W-:Y:S01]  /*5710*/  @!P0 FFMA.FTZ R67, R24, R47, -R67 ;  /* 0x0000002f18438223 */ /* 0x000fe20000010843 */
[----:B------:R-:W-:Y:S01]  /*5720*/  @!P0 F2FP.PACK_AB R60, R65, R60 ;  /* 0x0000003c413c823e */ /* 0x000fe200000000ff */
[----:B------:R-:W-:Y:S01]  /*5730*/  @!P0 FMUL.FTZ R6, R26, R27 ;  /* 0x0000001b1a068220 */ /* 0x000fe20000410000 */
[----:B------:R-:W-:Y:S01]  /*5740*/  @!P0 MOV R29, R63 ;  /* 0x0000003f001d8202 */ /* 0x000fe20000000f00 */
[----:B------:R-:W-:Y:S01]  /*5750*/  @!P0 FFMA.FTZ R4, R35, R41, R4 ;  /* 0x0000002923048223 */ /* 0x000fe20000010004 */
[----:B------:R-:W-:Y:S01]  /*5760*/  @!P0 F2FP.PACK_AB R67, R67, R62 ;  /* 0x0000003e4343823e */ /* 0x000fe200000000ff */
[----:B------:R-:W-:Y:S01]  /*5770*/  @!P0 FMUL.FTZ R7, R24, R25 ;  /* 0x0000001918078220 */ /* 0x000fe20000410000 */
[----:B------:R-:W-:Y:S01]  /*5780*/  @!P0 MOV R31, R60 ;  /* 0x0000003c001f8202 */ /* 0x000fe20000000f00 */
[----:B------:R-:W-:Y:S01]  /*5790*/  @!P0 FFMA.FTZ R5, R38, R42, R5 ;  /* 0x0000002a26058223 */ /* 0x000fe20000010005 */
[----:B------:R-:W-:Y:S01]  /*57a0*/  @!P0 MOV R30, R67 ;  /* 0x00000043001e8202 */ /* 0x000fe20000000f00 */
[----:B------:R-:W-:Y:S02]  /*57b0*/  @!P0 FFMA.FTZ R6, R43, R45, R6 ;  /* 0x0000002d2b068223 */ /* 0x000fe40000010006 */
[----:B------:R-:W-:Y:S01]  /*57c0*/  @!P0 FFMA.FTZ R7, R44, R47, R7 ;  /* 0x0000002f2c078223 */ /* 0x000fe20000010007 */
[----:B------:R-:W-:Y:S01]  /*57d0*/  @!P0 F2FP.PACK_AB R61, R5, R4 ;  /* 0x00000004053d823e */ /* 0x000fe200000000ff */
[----:B------:R-:W-:Y:S02]  /*57e0*/  @!P0 FFMA.FTZ R8, R46, R49, R8 ;  /* 0x000000312e088223 */ /* 0x000fe40000010008 */
[----:B------:R-:W-:Y:S01]  /*57f0*/  @!P0 IMAD.MOV.U32 R28, RZ, RZ, R50 ;  /* 0x000000ffff1c8224 */ /* 0x000fe200078e0032 */
[----:B------:R-:W-:Y:S01]  /*5800*/  @!P0 F2FP.PACK_AB R62, R7, R6 ;  /* 0x00000006073e823e */ /* 0x000fe200000000ff */
[----:B------:R-:W-:Y:S01]  /*5810*/  @!P0 FFMA.FTZ R9, R48, R53, R9 ;  /* 0x0000003530098223 */ /* 0x000fe20000010009 */
[----:B------:R-:W-:Y:S01]  /*5820*/  @!P0 MOV R57, R61 ;  /* 0x0000003d00398202 */ /* 0x000fe20000000f00 */
[----:B------:R-:W-:Y:S01]  /*5830*/  @!P0 IMAD.MOV.U32 R56, RZ, RZ, R52 ;  /* 0x000000ffff388224 */ /* 0x000fe200078e0034 */
[----:B------:R1:W-:Y:S01]  /*5840*/  STG.E.128 [R54.64], R28 ;  /* 0x0000001c36007986 */ /* 0x0003e2000c101d06 */
[----:B------:R-:W-:Y:S02]  /*5850*/  @!P0 MOV R58, R62 ;  /* 0x0000003e003a8202 */ /* 0x000fe40000000f00 */
[----:B------:R-:W-:Y:S04]  /*5860*/  @!P0 F2FP.PACK_AB R65, R9, R8 ;  /* 0x000000080941823e */ /* 0x000fe800000000ff */
        /* <DEDUP_REMOVED lines=10> */
.L_x_943:
        /* <DEDUP_REMOVED lines=29> */
.L_x_947:
[----:B------:R-:W-:Y:S05]  /*5ae0*/  BSYNC B1 ;  /* 0x0000000000017941 */ /* 0x000fea0003800000 */
.L_x_942:
[C---:B------:R-:W-:Y:S01]  /*5af0*/  ISETP.GT.AND P0, PT, R18.reuse, R11, PT ;  /* 0x0000000b1200720c */ /* 0x040fe20003f04270 */
[----:B------:R-:W-:Y:S01]  /*5b00*/  BSSY B0, `(.L_x_964) ;  /* 0x0000041000007945 */ /* 0x000fe20003800000 */
[C---:B------:R-:W-:Y:S02]  /*5b10*/  ISETP.GE.AND P1, PT, R69.reuse, 0x1, PT ;  /* 0x000000014500780c */ /* 0x040fe40003f26270 */
[C---:B-12---:R-:W-:Y:S09]  /*5b20*/  IADD3 R3, R69.reuse, 0x1, RZ ;  /* 0x0000000145037810 */ /* 0x046ff20007ffe0ff */
[----:B------:R-:W-:Y:S01]  /*5b30*/  @P0 IADD3 R5, R18, -0x1, RZ ;  /* 0xffffffff12050810 */ /* 0x000fe20007ffe0ff */
[----:B------:R-:W-:Y:S01]  /*5b40*/  @P0 IMAD R2, R69, 0x3000, R10 ;  /* 0x0000300045020824 */ /* 0x000fe200078e020a */
[----:B------:R-:W-:Y:S01]  /*5b50*/  SEL R69, R3, RZ, !P1 ;  /* 0x000000ff03457207 */ /* 0x000fe20004800000 */
[----:B------:R-:W-:Y:S01]  /*5b60*/  @P0 IMAD.MOV.U32 R6, RZ, RZ, R146 ;  /* 0x000000ffff060224 */ /* 0x000fe200078e0092 */
[----:B------:R-:W-:Y:S01]  /*5b70*/  @P0 SHF.R.S32.HI R4, RZ, 0x1f, R5 ;  /* 0x0000001fff040819 */ /* 0x000fe20000011405 */
[----:B------:R-:W-:Y:S02]  /*5b80*/  @P0 IMAD R3, R96, R5, RZ ;  /* 0x0000000560030224 */ /* 0x000fe400078e02ff */
[----:B------:R-:W-:Y:S02]  /*5b90*/  @P0 IMAD.MOV.U32 R7, RZ, RZ, R151 ;  /* 0x000000ffff070224 */ /* 0x000fe400078e0097 */
[-C--:B------:R-:W-:Y:S02]  /*5ba0*/  @P0 IMAD R3, R4, R98.reuse, R3 ;  /* 0x0000006204030224 */ /* 0x080fe400078e0203 */
[----:B------:R-:W-:Y:S04]  /*5bb0*/  @P0 IMAD.WIDE.U32 R6, R5, R98, R6 ;  /* 0x0000006205060225 */ /* 0x000fe800078e0006 */
[----:B------:R-:W-:Y:S01]  /*5bc0*/  @P0 IMAD.IADD R3, R7, 0x1, R3 ;  /* 0x0000000107030824 */ /* 0x000fe200078e0203 */
[----:B------:R-:W-:Y:S01]  /*5bd0*/  @P0 LEA R8, P1, R6, c[0x0][0x250], 0x1 ;  /* 0x0000940006080a11 */ /* 0x000fe200078208ff */
[----:B------:R-:W-:Y:S03]  /*5be0*/  @P0 IMAD.SHL.U32 R4, R2, 0x2, RZ ;  /* 0x0000000202040824 */ /* 0x000fe600078e00ff */
        /* <DEDUP_REMOVED lines=50> */
.L_x_965:
[----:B-1----:R-:W-:Y:S05]  /*5f10*/  BSYNC B0 ;  /* 0x0000000000007941 */ /* 0x002fea0003800000 */
.L_x_964:
[C---:B------:R-:W-:Y:S02]  /*5f20*/  ISETP.GE.AND P0, PT, R51.reuse, 0x1, PT ;  /* 0x000000013300780c */ /* 0x040fe40003f06270 */
[----:B------:R-:W-:Y:S02]  /*5f30*/  IADD3 R2, R18, -0x2, RZ ;  /* 0xfffffffe12027810 */ /* 0x000fe40007ffe0ff */
[----:B------:R-:W-:Y:S04]  /*5f40*/  IADD3 R4, R51, 0x1, RZ ;  /* 0x0000000133047810 */ /* 0x000fe80007ffe0ff */
[----:B------:R-:W-:Y:S02]  /*5f50*/  SEL R51, R4, RZ, !P0 ;  /* 0x000000ff04337207 */ /* 0x000fe40004000000 */
        /* <DEDUP_REMOVED lines=13> */
[C---:B------:R-:W-:Y:S04]  /*6030*/  @P0 LEA R6, P1, R99.reuse, R8, 0x1 ;  /* 0x0000000863060211 */ /* 0x040fe800078208ff */
        /* <DEDUP_REMOVED lines=10> */
[C---:B------:R-:W-:Y:S02]  /*60e0*/  ISETP.GT.AND P0, PT, R18.reuse, R11, PT ;  /* 0x0000000b1200720c */ /* 0x040fe40003f04270 */
[----:B------:R-:W-:Y:S01]  /*60f0*/  IADD3 R18, R18, -0x1, RZ ;  /* 0xffffffff12127810 */ /* 0x000fe20007ffe0ff */
[----:B------:R-:W0:Y:S10]  /*6100*/  LDGDEPBAR ;  /* 0x00000000000079af */ /* 0x000e340000000000 */
[----:B------:R-:W-:-:S05]  /*6110*/  @P0 BRA `(.L_x_966) ;  /* 0xffffbf5000000947 */ /* 0x000fca000383ffff */
[----:B------:R-:W-:Y:S06]  /*6120*/  BAR.SYNC.DEFER_BLOCKING 0x0 ;  /* 0x0000000000007b1d */ /* 0x000fec0000010000 */
.L_x_941:
[----:B------:R-:W-:Y:S02]  /*6130*/  ISETP.NE.AND P1, PT, R193, 0x1, PT ;  /* 0x00000001c100780c */ /* 0x000fe40003f25270 */
[----:B------:R-:W-:-:S02]  /*6140*/  IADD3 R2, R133, 0x7f, RZ ;  /* 0x0000007f85027810 */ /* 0x000fc40007ffe0ff */
[----:B------:R-:W-:Y:S02]  /*6150*/  ISETP.GE.AND P2, PT, R195, 0x1, PT ;  /* 0x00000001c300780c */ /* 0x000fe40003f46270 */
[----:B------:R-:W-:-:S07]  /*6160*/  LOP3.LUT R88, R88, 0xfffffff7, RZ, 0xc0, !PT ;  /* 0xfffffff758587812 */ /* 0x000fce00078ec0ff */
[----:B------:R-:W-:Y:S01]  /*6170*/  @P1 IMAD.HI.U32 R0, R2, c[0x0][0x2c8], RZ ;  /* 0x0000b20002001a27 */ /* 0x000fe200078e00ff */
[----:B------:R-:W-:-:S04]  /*6180*/  @P1 LOP3.LUT R88, R88, 0x8, RZ, 0xfc, !PT ;  /* 0x0000000858581812 */ /* 0x000fc800078efcff */
[----:B------:R-:W-:Y:S01]  /*6190*/  @P1 SHF.R.U32.HI R2, RZ, c[0x0][0x2cc], R0 ;  /* 0x0000b300ff021a19 */ /* 0x000fe20000011600 */
[----:B------:R-:W-:-:S04]  /*61a0*/  IMAD.IADD R0, R91, 0x1, R92 ;  /* 0x000000015b007824 */ /* 0x000fc800078e025c */
[----:B------:R-:W-:-:S05]  /*61b0*/  IMAD.IADD R2, R90, 0x1, R2 ;  /* 0x000000015a027824 */ /* 0x000fca00078e0202 */
[----:B-1----:R-:W-:Y:S01]  /*61c0*/  IADD3 R5, R2, c[0x0][0x328], RZ ;  /* 0x0000ca0002057a10 */ /* 0x002fe20007ffe0ff */
[----:B------:R-:W-:Y:S05]  /*61d0*/  @!P2 BRA `(.L_x_967) ;  /* 0x000001100000a947 */ /* 0x000fea0003800000 */
[C---:B------:R-:W-:Y:S02]  /*61e0*/  ISETP.GT.AND P0, PT, R2.reuse, RZ, PT ;  /* 0x000000ff0200720c */ /* 0x040fe40003f04270 */
[----:B------:R-:W-:-:S11]  /*61f0*/  IADD3 R3, R2, -0x1, RZ ;  /* 0xffffffff02037810 */ /* 0x000fd60007ffe0ff */
[----:B------:R-:W-:Y:S05]  /*6200*/  @P0 BRA `(.L_x_968) ;  /* 0x0000007000000947 */ /* 0x000fea0003800000 */
[----:B------:R-:W-:-:S05]  /*6210*/  IMAD.MOV.U32 R3, RZ, RZ, 0x1 ;  /* 0x00000001ff037424 */ /* 0x000fca00078e00ff */
[----:B------:R-:W-:Y:S01]  /*6220*/  ISETP.NE.AND P0, PT, R3, c[0x0][0x32c], PT ;  /* 0x0000cb0003007a0c */ /* 0x000fe20003f05270 */
[----:B------:R-:W-:-:S12]  /*6230*/  IMAD.MOV R3, RZ, RZ, -R2 ;  /* 0x000000ffff037224 */ /* 0x000fd800078e0a02 */
[----:B------:R-:W-:-:S05]  /*6240*/  @P0 IMAD.HI.U32 R2, R3, c[0x0][0x330], RZ ;  /* 0x0000cc0003020a27 */ /* 0x000fca00078e00ff */
[----:B------:R-:W-:-:S04]  /*6250*/  @P0 SHF.R.U32.HI R3, RZ, c[0x0][0x334], R2 ;  /* 0x0000cd00ff030a19 */ /* 0x000fc80000011602 */
[----:B------:R-:W-:Y:S01]  /*6260*/  LOP3.LUT R3, RZ, R3, RZ, 0x33, !PT ;  /* 0x00000003ff037212 */ /* 0x000fe200078e33ff */
[----:B------:R-:W-:Y:S05]  /*6270*/  BRA `(.L_x_969) ;  /* 0x0000004000007947 */ /* 0x000fea0003800000 */
.L_x_968:
[----:B------:R-:W-:-:S04]  /*6280*/  MOV R2, 0x1 ;  /* 0x0000000100027802 */ /* 0x000fc80000000f00 */
[----:B------:R-:W-:-:S13]  /*6290*/  ISETP.NE.AND P0, PT, R2, c[0x0][0x32c], PT ;  /* 0x0000cb0002007a0c */ /* 0x000fda0003f05270 */
[----:B------:R-:W-:-:S05]  /*62a0*/  @P0 IMAD.HI.U32 R2, R3, c[0x0][0x330], RZ ;  /* 0x0000cc0003020a27 */ /* 0x000fca00078e00ff */
[----:B------:R-:W-:Y:S02]  /*62b0*/  @P0 SHF.R.U32.HI R3, RZ, c[0x0][0x334], R2 ;  /* 0x0000cd00ff030a19 */ /* 0x000fe40000011602 */
.L_x_969:
[----:B------:R-:W-:-:S05]  /*62c0*/  MOV R2, c[0x0][0x32c] ;  /* 0x0000cb0000027a02 */ /* 0x000fca0000000f00 */
[----:B------:R-:W-:-:S05]  /*62d0*/  IMAD R2, R3, R2, c[0x0][0x32c] ;  /* 0x0000cb0003027624 */ /* 0x000fca00078e0202 */
[----:B------:R-:W-:-:S04]  /*62e0*/  IMNMX R5, R5, R2, PT ;  /* 0x0000000205057217 */ /* 0x000fc80003800200 */
.L_x_967:
[----:B------:R-:W-:Y:S01]  /*62f0*/  IADD3 R5, R5, 0x3f, RZ ;  /* 0x0000003f05057810 */ /* 0x000fe20007ffe0ff */
[----:B------:R-:W-:-:S03]  /*6300*/  @P1 IMAD.HI.U32 R2, R133, c[0x0][0x2c8], RZ ;  /* 0x0000b20085021a27 */ /* 0x000fc600078e00ff */
[----:B------:R-:W-:Y:S01]  /*6310*/  SHF.R.S32.HI R4, RZ, 0x1f, R5 ;  /* 0x0000001fff047819 */ /* 0x000fe20000011405 */
[----:B------:R-:W-:Y:S01]  /*6320*/  IMAD.MOV.U32 R3, RZ, RZ, R133 ;  /* 0x000000ffff037224 */ /* 0x000fe200078e0085 */
[----:B------:R-:W-:Y:S02]  /*6330*/  @P1 SHF.R.U32.HI R3, RZ, c[0x0][0x2cc], R2 ;  /* 0x0000b300ff031a19 */ /* 0x000fe40000011602 */
[----:B------:R-:W-:-:S03]  /*6340*/  LEA.HI R2, R4, R5, RZ, 0x6 ;  /* 0x0000000504027211 */ /* 0x000fc600078f30ff */
[----:B------:R-:W-:Y:S01]  /*6350*/  IMAD.IADD R3, R132, 0x1, R3 ;  /* 0x0000000184037824 */ /* 0x000fe200078e0203 */
[----:B------:R-:W-:-:S04]  /*6360*/  SHF.R.S32.HI R2, RZ, 0x6, R2 ;  /* 0x00000006ff027819 */ /* 0x000fc80000011402 */
[----:B------:R-:W-:Y:S02]  /*6370*/  IADD3 R198, R3, -c[0x0][0x324], RZ ;  /* 0x8000c90003c67a10 */ /* 0x000fe40007ffe0ff */
[----:B------:R-:W-:Y:S01]  /*6380*/  IMNMX R145, R2, R89, PT ;  /* 0x0000005902917217 */ /* 0x000fe20003800200 */
        /* <DEDUP_REMOVED lines=10> */
.L_x_971:
[----:B------:R-:W-:-:S04]  /*6430*/  MOV R2, c[0x0][0x32c] ;  /* 0x0000cb0000027a02 */ /* 0x000fc80000000f00 */
[----:B------:R-:W-:-:S13]  /*6440*/  ISETP.NE.AND P0, PT, R2, 0x1, PT ;  /* 0x000000010200780c */ /* 0x000fda0003f05270 */
[----:B------:R-:W-:-:S05]  /*6450*/  @P0 IMAD.HI.U32 R2, R3, c[0x0][0x330], RZ ;  /* 0x0000cc0003020a27 */ /* 0x000fca00078e00ff */
[----:B------:R-:W-:-:S05]  /*6460*/  @P0 SHF.R.U32.HI R3, RZ, c[0x0][0x334], R2 ;  /* 0x0000cd00ff030a19 */ /* 0x000fca0000011602 */
.L_x_972:
[----:B------:R-:W-:-:S05]  /*6470*/  IMAD R3, R3, c[0x0][0x32c], RZ ;  /* 0x0000cb0003037a24 */ /* 0x000fca00078e02ff */
[----:B------:R-:W-:-:S04]  /*6480*/  IMNMX R198, R198, R3, !PT ;  /* 0x00000003c6c67217 */ /* 0x000fc80007800200 */
.L_x_970:
        /* <DEDUP_REMOVED lines=55> */
[----:B------:R-:W-:-:S02]  /*6800*/  IMAD.MOV.U32 R13, RZ, RZ, RZ ;  /* 0x000000ffff0d7224 */ /* 0x000fc400078e00ff */
[----:B------:R-:W-:Y:S01]  /*6810*/  IMAD.MOV.U32 R3, RZ, RZ, RZ ;  /* 0x000000ffff037224 */ /* 0x000fe200078e00ff */
[----:B------:R-:W-:Y:S05]  /*6820*/  @!P0 BRA `(.L_x_973) ;  /* 0x0001521000008947 */ /* 0x000fea0003800000 */
[----:B------:R-:W-:-:S04]  /*6830*/  ISETP.NE.U32.AND P0, PT, RZ, c[0x0][0x340], PT ;  /* 0x0000d000ff007a0c */ /* 0x000fc80003f05070 */
[----:B------:R-:W-:-:S13]  /*6840*/  ISETP.NE.AND.EX P2, PT, RZ, c[0x0][0x344], PT, P0 ;  /* 0x0000d100ff007a0c */ /* 0x000fda0003f45300 */
[----:B------:R-:W-:-:S04]  /*6850*/  @P2 IMAD.MOV.U32 R13, RZ, RZ, 0x4 ;  /* 0x00000004ff0d2424 */ /* 0x000fc800078e00ff */
[----:B------:R-:W-:-:S06]  /*6860*/  @P2 IMAD.WIDE R12, R196, R13, c[0x0][0x340] ;  /* 0x0000d000c40c2625 */ /* 0x000fcc00078e020d */
[----:B------:R-:W2:Y:S01]  /*6870*/  @P2 LDG.E R12, [R12.64] ;  /* 0x000000060c0c2981 */ /* 0x000ea2000c1e1900 */
[----:B------:R-:W-:Y:S01]  /*6880*/  SHF.R.S32.HI R83, RZ, 0x1f, R84 ;  /* 0x0000001fff537819 */ /* 0x000fe20000011454 */
[----:B------:R-:W-:Y:S01]  /*6890*/  IMAD.WIDE.U32 R6, R87, c[0x0][0x178], RZ ;  /* 0x00005e0057067a25 */ /* 0x000fe200078e00ff */
[----:B------:R-:W-:Y:S01]  /*68a0*/  SHF.R.S32.HI R2, RZ, 0x1f, R87 ;  /* 0x0000001fff027819 */ /* 0x000fe20000011457 */
[----:B------:R-:W-:Y:S01]  /*68b0*/  BSSY B0, `(.L_x_974) ;  /* 0x000009f000007945 */ /* 0x000fe20003800000 */
[-C--:B------:R-:W-:Y:S02]  /*68c0*/  LEA.HI R5, R83, R84.reuse, RZ, 0x3 ;  /* 0x0000005453057211 */ /* 0x080fe400078f18ff */
[----:B------:R-:W-:Y:S01]  /*68d0*/  ISETP.NE.U32.AND P0, PT, RZ, c[0x0][0x348], PT ;  /* 0x0000d200ff007a0c */ /* 0x000fe20003f05070 */
[----:B------:R-:W-:Y:S01]  /*68e0*/  IMAD R2, R2, c[0x0][0x178], RZ ;  /* 0x00005e0002027a24 */ /* 0x000fe200078e02ff */
[----:B------:R-:W-:Y:S02]  /*68f0*/  LOP3.LUT R135, R5, 0xfffffff8, RZ, 0xc0, !PT ;  /* 0xfffffff805877812 */ /* 0x000fe400078ec0ff */
[----:B------:R-:W-:Y:S01]  /*6900*/  SHF.R.S32.HI R14, RZ, 0x3, R5 ;  /* 0x00000003ff0e7819 */ /* 0x000fe20000011405 */
[----:B------:R-:W-:Y:S01]  /*6910*/  IMAD R3, R87, c[0x0][0x17c], R2 ;  /* 0x00005f0057037a24 */ /* 0x000fe200078e0202 */
[----:B------:R-:W-:Y:S01]  /*6920*/  SHF.R.S32.HI R11, RZ, 0x1f, R196 ;  /* 0x0000001fff0b7819 */ /* 0x000fe200000114c4 */
[----:B------:R-:W-:Y:S01]  /*6930*/  IMAD.IADD R135, R84, 0x1, -R135 ;  /* 0x0000000154877824 */ /* 0x000fe200078e0a87 */
[----:B------:R-:W-:Y:S01]  /*6940*/  ISETP.NE.AND.EX P0, PT, RZ, c[0x0][0x34c], PT, P0 ;  /* 0x0000d300ff007a0c */ /* 0x000fe20003f05300 */
[----:B------:R-:W-:Y:S01]  /*6950*/  IMAD R2, R86, c[0x0][0x1b8], RZ ;  /* 0x00006e0056027a24 */ /* 0x000fe200078e02ff */
[----:B------:R-:W-:Y:S01]  /*6960*/  LOP3.LUT R88, R88, 0xffffffef, RZ, 0xc0, !PT ;  /* 0xffffffef58587812 */ /* 0x000fe200078ec0ff */
[----:B------:R-:W-:Y:S01]  /*6970*/  IMAD R4, R135, 0x20, R14 ;  /* 0x0000002087047824 */ /* 0x000fe200078e020e */
[----:B------:R-:W-:Y:S01]  /*6980*/  SEL R9, R11, RZ, !P0 ;  /* 0x000000ff0b097207 */ /* 0x000fe20004000000 */
[----:B------:R-:W-:Y:S01]  /*6990*/  IMAD.IADD R7, R7, 0x1, R3 ;  /* 0x0000000107077824 */ /* 0x000fe200078e0203 */
[----:B------:R-:W-:Y:S01]  /*69a0*/  SEL R16, R196, RZ, !P0 ;  /* 0x000000ffc4107207 */ /* 0x000fe20004000000 */
[----:B------:R-:W-:Y:S01]  /*69b0*/  IMAD.IADD R4, R133, 0x1, R4 ;  /* 0x0000000185047824 */ /* 0x000fe200078e0204 */
[----:B------:R-:W-:Y:S01]  /*69c0*/  LOP3.LUT P0, RZ, R135, 0x2, RZ, 0xc0, !PT ;  /* 0x0000000287ff7812 */ /* 0x000fe2000780c0ff */
[----:B------:R-:W-:Y:S01]  /*69d0*/  IMAD R3, R197, c[0x0][0x1bc], R2 ;  /* 0x00006f00c5037a24 */ /* 0x000fe200078e0202 */
[CC--:B------:R-:W-:Y:S01]  /*69e0*/  LEA.HI R10, R83.reuse, R84.reuse, RZ, 0x6 ;  /* 0x00000054530a7211 */ /* 0x0c0fe200078f30ff */
[----:B------:R-:W-:Y:S01]  /*69f0*/  @P1 IMAD.HI.U32 R2, R4, c[0x0][0x2c8], RZ ;  /* 0x0000b20004021a27 */ /* 0x000fe200078e00ff */
[----:B------:R-:W-:-:S03]  /*6a00*/  LEA.HI R80, R83, R84, RZ, 0x5 ;  /* 0x0000005453507211 */ /* 0x000fc600078f28ff */
[----:B------:R-:W-:Y:S01]  /*6a10*/  IMAD.WIDE.U32 R6, R197, c[0x0][0x1b8], R6 ;  /* 0x00006e00c5067a25 */ /* 0x000fe200078e0006 */
[----:B------:R-:W-:-:S03]  /*6a20*/  SHF.R.S32.HI R87, RZ, 0x5, R80 ;  /* 0x00000005ff577819 */ /* 0x000fc60000011450 */
[----:B------:R-:W-:Y:S01]  /*6a30*/  IMAD.MOV.U32 R20, RZ, RZ, R4 ;  /* 0x000000ffff147224 */ /* 0x000fe200078e0004 */
[----:B------:R-:W-:Y:S01]  /*6a40*/  @P1 SHF.R.U32.HI R20, RZ, c[0x0][0x2cc], R2 ;  /* 0x0000b300ff141a19 */ /* 0x000fe20000011602 */
[----:B------:R-:W-:Y:S01]  /*6a50*/  IMAD R9, R9, c[0x0][0x1c0], RZ ;  /* 0x0000700009097a24 */ /* 0x000fe200078e02ff */
[----:B------:R-:W-:Y:S01]  /*6a60*/  @P0 LOP3.LUT R88, R88, 0x10, RZ, 0xfc, !PT ;  /* 0x0000001058580812 */ /* 0x000fe200078efcff */
[----:B------:R-:W-:Y:S01]  /*6a70*/  IMAD.IADD R7, R7, 0x1, R3 ;  /* 0x0000000107077824 */ /* 0x000fe200078e0203 */
[----:B------:R-:W-:Y:S01]  /*6a80*/  LEA.HI R3, R83, R84, RZ, 0x4 ;  /* 0x0000005453037211 */ /* 0x000fe200078f20ff */
[----:B------:R-:W-:Y:S01]  /*6a90*/  IMAD R9, R16, c[0x0][0x1c4], R9 ;  /* 0x0000710010097a24 */ /* 0x000fe200078e0209 */
[----:B------:R-:W-:Y:S01]  /*6aa0*/  IADD3 R23, P0, R14, R0, RZ ;  /* 0x000000000e177210 */ /* 0x000fe20007f1e0ff */
[----:B------:R-:W-:Y:S01]  /*6ab0*/  IMAD.WIDE.U32 R16, R16, c[0x0][0x1c0], R6 ;  /* 0x0000700010107a25 */ /* 0x000fe200078e0006 */
[----:B------:R-:W-:Y:S02]  /*6ac0*/  SHF.R.S32.HI R8, RZ, 0x4, R3 ;  /* 0x00000004ff087819 */ /* 0x000fe40000011403 */
[----:B------:R-:W-:Y:S01]  /*6ad0*/  LOP3.LUT P1, RZ, R135, 0x4, RZ, 0xc0, !PT ;  /* 0x0000000487ff7812 */ /* 0x000fe2000782c0ff */
[----:B------:R-:W-:Y:S01]  /*6ae0*/  IMAD.MOV R7, RZ, RZ, -R20 ;  /* 0x000000ffff077224 */ /* 0x000fe200078e0a14 */
[C---:B------:R-:W-:Y:S01]  /*6af0*/  LEA.HI R2, R3.reuse, R8, RZ, 0x1 ;  /* 0x0000000803027211 */ /* 0x040fe200078f08ff */
[----:B------:R-:W-:Y:S01]  /*6b00*/  IMAD.SHL.U32 R205, R14, 0x40, RZ ;  /* 0x000000400ecd7824 */ /* 0x000fe200078e00ff */
[----:B------:R-:W-:Y:S01]  /*6b10*/  LOP3.LUT R3, R3, 0xfffffff0, RZ, 0xc0, !PT ;  /* 0xfffffff003037812 */ /* 0x000fe200078ec0ff */
[----:B------:R-:W-:Y:S01]  /*6b20*/  IMAD R26, R7, c[0x0][0x2c4], R4 ;  /* 0x0000b100071a7a24 */ /* 0x000fe200078e0204 */
[----:B------:R-:W-:Y:S01]  /*6b30*/  SHF.R.S32.HI R7, RZ, 0x1f, R20 ;  /* 0x0000001fff077819 */ /* 0x000fe20000011414 */
[----:B------:R-:W-:Y:S01]  /*6b40*/  IMAD.SHL.U32 R18, R135, 0x8, RZ ;  /* 0x0000000887127824 */ /* 0x000fe200078e00ff */
[----:B------:R-:W-:Y:S01]  /*6b50*/  LOP3.LUT R205, R205, 0x1c0, RZ, 0xc0, !PT ;  /* 0x000001c0cdcd7812 */ /* 0x000fe200078ec0ff */
[----:B------:R-:W-:Y:S01]  /*6b60*/  IMAD.IADD R17, R17, 0x1, R9 ;  /* 0x0000000111117824 */ /* 0x000fe200078e0209 */
[----:B------:R-:W-:Y:S01]  /*6b70*/  SHF.R.S32.HI R9, RZ, 0x1f, R0 ;  /* 0x0000001fff097819 */ /* 0x000fe20000011400 */
[----:B------:R-:W-:Y:S01]  /*6b80*/  IMAD R7, R7, c[0x0][0x1b0], RZ ;  /* 0x00006c0007077a24 */ /* 0x000fe200078e02ff */
[----:B------:R-:W-:Y:S01]  /*6b90*/  LOP3.LUT R6, R205, 0x38, R18, 0xf8, !PT ;  /* 0x00000038cd067812 */ /* 0x000fe200078ef812 */
[----:B------:R-:W-:Y:S01]  /*6ba0*/  IMAD.IADD R3, R84, 0x1, -R3 ;  /* 0x0000000154037824 */ /* 0x000fe200078e0a03 */
[----:B------:R-:W-:Y:S01]  /*6bb0*/  SHF.R.U32.HI R205, RZ, 0x3, R205 ;  /* 0x00000003ffcd7819 */ /* 0x000fe200000116cd */
[----:B------:R-:W-:Y:S01]  /*6bc0*/  IMAD R7, R20, c[0x0][0x1b4], R7 ;  /* 0x00006d0014077a24 */ /* 0x000fe200078e0207 */
[----:B------:R-:W-:Y:S01]  /*6bd0*/  LOP3.LUT R2, R2, 0xfffffffe, RZ, 0xc0, !PT ;  /* 0xfffffffe02027812 */ /* 0x000fe200078ec0ff */
[----:B------:R-:W-:Y:S01]  /*6be0*/  IMAD.WIDE.U32 R20, R20, c[0x0][0x1b0], R16 ;  /* 0x00006c0014147a25 */ /* 0x000fe200078e0010 */
[----:B------:R-:W-:-:S02]  /*6bf0*/  LOP3.LUT R205, R6, R205, RZ, 0x3c, !PT ;  /* 0x000000cd06cd7212 */ /* 0x000fc400078e3cff */
[----:B------:R-:W-:Y:S01]  /*6c00*/  LEA.HI.X.SX32 R16, R14, R9, 0x1, P0 ;  /* 0x000000090e107211 */ /* 0x000fe200000f0eff */
[----:B------:R-:W-:Y:S01]  /*6c10*/  IMAD.IADD R21, R21, 0x1, R7 ;  /* 0x0000000115157824 */ /* 0x000fe200078e0207 */
[----:B------:R-:W-:Y:S01]  /*6c20*/  SHF.L.U32 R6, R135, 0x6, RZ ;  /* 0x0000000687067819 */ /* 0x000fe200000006ff */
[----:B------:R-:W-:Y:S01]  /*6c30*/  IMAD.IADD R2, R8, 0x1, -R2 ;  /* 0x0000000108027824 */ /* 0x000fe200078e0a02 */
[----:B------:R-:W-:Y:S01]  /*6c40*/  SHF.R.S32.HI R9, RZ, 0x1f, R26 ;  /* 0x0000001fff097819 */ /* 0x000fe2000001141a */
[----:B------:R-:W-:Y:S01]  /*6c50*/  IMAD.SHL.U32 R10, R10, 0x8, RZ ;  /* 0x000000080a0a7824 */ /* 0x000fe200078e00ff */
[----:B------:R-:W-:Y:S02]  /*6c60*/  LOP3.LUT R6, R6, 0x1c0, RZ, 0xc0, !PT ;  /* 0x000001c006067812 */ /* 0x000fe400078ec0ff */
[----:B------:R-:W-:Y:S01]  /*6c70*/  IADD3 R4, R18, 0x80, RZ ;  /* 0x0000008012047810 */ /* 0x000fe20007ffe0ff */
[----:B------:R-:W-:Y:S01]  /*6c80*/  IMAD R9, R9, c[0x0][0x1a8], RZ ;  /* 0x00006a0009097a24 */ /* 0x000fe200078e02ff */
[----:B------:R-:W-:-:S02]  /*6c90*/  LOP3.LUT R0, R6, 0x8, R5, 0xf8, !PT ;  /* 0x0000000806007812 */ /* 0x000fc400078ef805 */
[----:B------:R-:W-:Y:S01]  /*6ca0*/  SHF.R.U32.HI R5, RZ, 0x3, R6 ;  /* 0x00000003ff057819 */ /* 0x000fe20000011606 */
[----:B------:R-:W-:Y:S01]  /*6cb0*/  IMAD R9, R26, c[0x0][0x1ac], R9 ;  /* 0x00006b001a097a24 */ /* 0x000fe200078e0209 */
[----:B------:R-:W-:Y:S01]  /*6cc0*/  ISETP.GE.AND P0, PT, R4, c[0x0][0x198], PT ;  /* 0x0000660004007a0c */ /* 0x000fe20003f06270 */
[----:B------:R-:W-:Y:S01]  /*6cd0*/  IMAD.WIDE.U32 R26, R26, c[0x0][0x1a8], R20 ;  /* 0x00006a001a1a7a25 */ /* 0x000fe200078e0014 */
[----:B------:R-:W-:Y:S02]  /*6ce0*/  SHF.R.S32.HI R8, RZ, 0x1f, R3 ;  /* 0x0000001fff087819 */ /* 0x000fe40000011403 */
[----:B------:R-:W-:Y:S01]  /*6cf0*/  LOP3.LUT R5, R0, R5, RZ, 0x3c, !PT ;  /* 0x0000000500057212 */ /* 0x000fe200078e3cff */
[----:B------:R-:W-:Y:S01]  /*6d00*/  IMAD.IADD R0, R27, 0x1, R9 ;  /* 0x000000011b007824 */ /* 0x000fe200078e0209 */
[----:B------:R-:W-:Y:S01]  /*6d10*/  P2R R7, PR, RZ, 0x1 ;  /* 0x00000001ff077803 */ /* 0x000fe20000000000 */
[----:B------:R-:W-:Y:S01]  /*6d20*/  IMAD R20, R16, c[0x0][0x1e0], RZ ;  /* 0x0000780010147a24 */ /* 0x000fe200078e02ff */
[----:B------:R-:W-:Y:S01]  /*6d30*/  LEA R6, P0, R26, c[0x0][0x160], 0x1 ;  /* 0x000058001a067a11 */ /* 0x000fe200078008ff */
[----:B------:R-:W-:Y:S01]  /*6d40*/  IMAD R16, R16, c[0x0][0x208], RZ ;  /* 0x0000820010107a24 */ /* 0x000fe200078e02ff */
[----:B------:R-:W-:Y:S01]  /*6d50*/  LEA.HI R8, R8, R3, RZ, 0x3 ;  /* 0x0000000308087211 */ /* 0x000fe200078f18ff */
[C---:B------:R-:W-:Y:S01]  /*6d60*/  IMAD R20, R23.reuse, c[0x0][0x1e4], R20 ;  /* 0x0000790017147a24 */ /* 0x040fe200078e0214 */
[----:B------:R-:W-:Y:S01]  /*6d70*/  ISETP.GE.AND P6, PT, R4, c[0x0][0x1d4], PT ;  /* 0x0000750004007a0c */ /* 0x000fe20003fc6270 */
[----:B------:R-:W-:Y:S01]  /*6d80*/  IMAD R16, R23, c[0x0][0x20c], R16 ;  /* 0x0000830017107a24 */ /* 0x000fe200078e0210 */
[----:B------:R-:W-:Y:S01]  /*6d90*/  LEA.HI.X R0, R26, c[0x0][0x164], R0, 0x1, P0 ;  /* 0x000059001a007a11 */ /* 0x000fe200000f0c00 */
[C---:B------:R-:W-:Y:S01]  /*6da0*/  IMAD R5, R2.reuse, 0x200, R5 ;  /* 0x0000020002057824 */ /* 0x040fe200078e0205 */
[----:B------:R-:W-:Y:S01]  /*6db0*/  ISETP.NE.U32.AND P0, PT, RZ, c[0x0][0x350], PT ;  /* 0x0000d400ff007a0c */ /* 0x000fe20003f05070 */
[----:B------:R-:W-:Y:S01]  /*6dc0*/  IMAD.SHL.U32 R2, R2, 0x8, RZ ;  /* 0x0000000802027824 */ /* 0x000fe200078e00ff */
[----:B------:R-:W-:-:S02]  /*6dd0*/  LOP3.LUT R4, R8, 0xfffffff8, RZ, 0xc0, !PT ;  /* 0xfffffff808047812 */ /* 0x000fc400078ec0ff */
[--C-:B------:R-:W-:Y:S02]  /*6de0*/  SHF.R.S32.HI R19, RZ, 0x1f, R18.reuse ;  /* 0x0000001fff137819 */ /* 0x100fe40000011412 */
[----:B------:R-:W-:Y:S02]  /*6df0*/  IADD3 R4, R3, -R4, RZ ;  /* 0x8000000403047210 */ /* 0x000fe40007ffe0ff */
[----:B------:R-:W-:Y:S01]  /*6e00*/  ISETP.NE.AND.EX P0, PT, RZ, c[0x0][0x354], PT, P0 ;  /* 0x0000d500ff007a0c */ /* 0x000fe20003f05300 */
[----:B------:R-:W-:Y:S01]  /*6e10*/  IMAD.WIDE.U32 R24, R23, c[0x0][0x1e0], R18 ;  /* 0x0000780017187a25 */ /* 0x000fe200078e0012 */
[----:B------:R-:W-:Y:S02]  /*6e20*/  LOP3.LUT R205, R205, 0xfffffe00, R10, 0xf8, !PT ;  /* 0xfffffe00cdcd7812 */ /* 0x000fe400078ef80a */
[----:B------:R-:W-:Y:S01]  /*6e30*/  ISETP.GE.AND P5, PT, R18, c[0x0][0x1d4], PT ;  /* 0x0000750012007a0c */ /* 0x000fe20003fa6270 */
[----:B------:R-:W-:-:S04]  /*6e40*/  IMAD.WIDE.U32 R22, R23, c[0x0][0x208], R18 ;  /* 0x0000820017167a25 */ /* 0x000fc800078e0012 */
[----:B------:R-:W-:Y:S02]  /*6e50*/  IMAD.IADD R17, R23, 0x1, R16 ;  /* 0x0000000117117824 */ /* 0x000fe400078e0210 */
[C---:B------:R-:W-:Y:S02]  /*6e60*/  IMAD R10, R86.reuse, c[0x0][0x1e8], RZ ;  /* 0x00007a00560a7a24 */ /* 0x040fe400078e02ff */
[----:B------:R-:W-:Y:S02]  /*6e70*/  IMAD.MOV.U32 R16, RZ, RZ, R22 ;  /* 0x000000ffff107224 */ /* 0x000fe400078e0016 */
[----:B------:R-:W-:Y:S02]  /*6e80*/  IMAD R86, R86, c[0x0][0x210], RZ ;  /* 0x0000840056567a24 */ /* 0x000fe400078e02ff */
[----:B------:R-:W-:-:S04]  /*6e90*/  IMAD.WIDE.U32 R16, R197, c[0x0][0x210], R16 ;  /* 0x00008400c5107a25 */ /* 0x000fc800078e0010 */
[----:B------:R-:W-:Y:S02]  /*6ea0*/  IMAD R9, R197, c[0x0][0x214], R86 ;  /* 0x00008500c5097a24 */ /* 0x000fe400078e0256 */
[----:B------:R-:W-:Y:S02]  /*6eb0*/  IMAD.IADD R21, R25, 0x1, R20 ;  /* 0x0000000119157824 */ /* 0x000fe400078e0214 */
[----:B------:R-:W-:Y:S01]  /*6ec0*/  IMAD.IADD R17, R9, 0x1, R17 ;  /* 0x0000000109117824 */ /* 0x000fe200078e0211 */
[----:B------:R-:W-:Y:S01]  /*6ed0*/  SHF.L.U32 R9, R8, 0x6, RZ ;  /* 0x0000000608097819 */ /* 0x000fe200000006ff */
[----:B------:R-:W-:Y:S02]  /*6ee0*/  IMAD.MOV.U32 R20, RZ, RZ, R24 ;  /* 0x000000ffff147224 */ /* 0x000fe400078e0018 */
[C---:B------:R-:W-:Y:S02]  /*6ef0*/  IMAD R10, R197.reuse, c[0x0][0x1ec], R10 ;  /* 0x00007b00c50a7a24 */ /* 0x040fe400078e020a */
[----:B------:R-:W-:-:S04]  /*6f00*/  IMAD.WIDE.U32 R20, R197, c[0x0][0x1e8], R20 ;  /* 0x00007a00c5147a25 */ /* 0x000fc800078e0014 */
[----:B------:R-:W-:Y:S02]  /*6f10*/  IMAD.IADD R21, R10, 0x1, R21 ;  /* 0x000000010a157824 */ /* 0x000fe400078e0215 */
[----:B------:R-:W-:Y:S01]  /*6f20*/  IMAD R8, R199, c[0x0][0x2c4], RZ ;  /* 0x0000b100c7087a24 */ /* 0x000fe200078e02ff */
[----:B--2---:R-:W-:Y:S01]  /*6f30*/  @P2 SHF.R.S32.HI R13, RZ, 0x1f, R12 ;  /* 0x0000001fff0d2819 */ /* 0x004fe2000001140c */
[----:B------:R-:W-:Y:S02]  /*6f40*/  @!P2 IMAD.MOV.U32 R12, RZ, RZ, R196 ;  /* 0x000000ffff0ca224 */ /* 0x000fe400078e00c4 */
[----:B------:R-:W-:Y:S02]  /*6f50*/  @!P2 IMAD.MOV.U32 R13, RZ, RZ, R11 ;  /* 0x000000ffff0da224 */ /* 0x000fe400078e000b */
[----:B------:R-:W-:Y:S01]  /*6f60*/  IMAD.MOV.U32 R11, RZ, RZ, 0x10 ;  /* 0x00000010ff0b7424 */ /* 0x000fe200078e00ff */
[----:B------:R-:W-:Y:S01]  /*6f70*/  SEL R206, R12, RZ, !P0 ;  /* 0x000000ff0cce7207 */ /* 0x000fe20004000000 */
[----:B------:R-:W-:Y:S01]  /*6f80*/  IMAD.SHL.U32 R12, R4, 0x40, RZ ;  /* 0x00000040040c7824 */ /* 0x000fe200078e00ff */
[----:B------:R-:W-:-:S02]  /*6f90*/  SEL R3, R13, RZ, !P0 ;  /* 0x000000ff0d037207 */ /* 0x000fc40004000000 */
[----:B------:R-:W-:Y:S01]  /*6fa0*/  LOP3.LUT P0, RZ, R4, 0x2, RZ, 0xc0, !PT ;  /* 0x0000000204ff7812 */ /* 0x000fe2000780c0ff */
[----:B------:R-:W-:Y:S01]  /*6fb0*/  IMAD.WIDE.U32 R208, R206, c[0x0][0x1f0], R20 ;  /* 0x00007c00ced07a25 */ /* 0x000fe200078e0014 */
[----:B------:R-:W-:Y:S01]  /*6fc0*/  LOP3.LUT R13, R12, 0x1c0, RZ, 0xc0, !PT ;  /* 0x000001c00c0d7812 */ /* 0x000fe200078ec0ff */
[----:B------:R1:W2:Y:S02]  /*6fd0*/  SHFL.IDX PT, R20, R6, RZ, 0x181f ;  /* 0x00181fff06147589 */ /* 0x0002a400000e0000 */
[----:B------:R-:W-:Y:S01]  /*6fe0*/  IMAD R215, R3, c[0x0][0x1f0], RZ ;  /* 0x00007c0003d77a24 */ /* 0x000fe200078e02ff */
[----:B------:R-:W-:Y:S01]  /*6ff0*/  LOP3.LUT R12, R13, 0x8, R2, 0xf8, !PT ;  /* 0x000000080d0c7812 */ /* 0x000fe200078ef802 */
[----:B------:R-:W-:Y:S01]  /*7000*/  IMAD R211, R3, c[0x0][0x218], RZ ;  /* 0x0000860003d37a24 */ /* 0x000fe200078e02ff */
[----:B------:R-:W-:Y:S01]  /*7010*/  SHF.R.U32.HI R13, RZ, 0x3, R13 ;  /* 0x00000003ff0d7819 */ /* 0x000fe2000001160d */
[----:B------:R-:W-:Y:S01]  /*7020*/  IMAD.MOV.U32 R3, RZ, RZ, 0x20 ;  /* 0x00000020ff037424 */ /* 0x000fe200078e00ff */
[----:B------:R-:W-:Y:S01]  /*7030*/  SEL R2, R11, 0xfffffff0, !P0 ;  /* 0xfffffff00b027807 */ /* 0x000fe20004000000 */
[----:B------:R-:W-:Y:S01]  /*7040*/  IMAD R215, R206, c[0x0][0x1f4], R215 ;  /* 0x00007d00ced77a24 */ /* 0x000fe200078e02d7 */
[----:B------:R-:W-:Y:S01]  /*7050*/  LOP3.LUT P0, RZ, R4, 0x4, RZ, 0xc0, !PT ;  /* 0x0000000404ff7812 */ /* 0x000fe2000780c0ff */
[----:B------:R-:W-:Y:S01]  /*7060*/  IMAD R211, R206, c[0x0][0x21c], R211 ;  /* 0x00008700ced37a24 */ /* 0x000fe200078e02d3 */
[----:B------:R-:W-:Y:S01]  /*7070*/  LOP3.LUT R4, R12, R13, RZ, 0x3c, !PT ;  /* 0x0000000d0c047212 */ /* 0x000fe200078e3cff */
[----:B------:R-:W-:Y:S01]  /*7080*/  IMAD.WIDE.U32 R206, R206, c[0x0][0x218], R16 ;  /* 0x00008600cece7a25 */ /* 0x000fe200078e0010 */
[----:B------:R-:W-:Y:S01]  /*7090*/  SEL R3, R3, 0xffffffe0, !P0 ;  /* 0xffffffe003037807 */ /* 0x000fe20004000000 */
[----:B------:R1:W3:Y:S01]  /*70a0*/  SHFL.IDX PT, R21, R0, RZ, 0x181f ;  /* 0x00181fff00157589 */ /* 0x0002e200000e0000 */
[----:B------:R-:W-:Y:S01]  /*70b0*/  LOP3.LUT R4, R4, 0xfffffe00, R9, 0xf8, !PT ;  /* 0xfffffe0004047812 */ /* 0x000fe200078ef809 */
[----:B------:R-:W-:Y:S01]  /*70c0*/  IMAD.IADD R215, R209, 0x1, R215 ;  /* 0x00000001d1d77824 */ /* 0x000fe200078e02d7 */
[----:B------:R-:W-:Y:S01]  /*70d0*/  LEA.HI R9, R83, R84, RZ, 0x3 ;  /* 0x0000005453097211 */ /* 0x000fe200078f18ff */
[----:B------:R-:W-:Y:S01]  /*70e0*/  IMAD.IADD R211, R207, 0x1, R211 ;  /* 0x00000001cfd37824 */ /* 0x000fe200078e02d3 */
[----:B------:R-:W-:-:S02]  /*70f0*/  IADD3 R12, R18, 0x40, RZ ;  /* 0x00000040120c7810 */ /* 0x000fc40007ffe0ff */
[----:B------:R-:W-:Y:S02]  /*7100*/  LOP3.LUT R9, R9, 0xfffffff8, RZ, 0xc0, !PT ;  /* 0xfffffff809097812 */ /* 0x000fe400078ec0ff */
[C---:B------:R-:W-:Y:S02]  /*7110*/  ISETP.GE.AND P4, PT, R12.reuse, c[0x0][0x1d4], PT ;  /* 0x000075000c007a0c */ /* 0x040fe40003f86270 */
[----:B------:R-:W-:Y:S01]  /*7120*/  ISETP.GE.AND P3, PT, R12, c[0x0][0x198], PT ;  /* 0x000066000c007a0c */ /* 0x000fe20003f66270 */
[----:B------:R-:W-:Y:S02]  /*7130*/  IMAD.IADD R10, R84, 0x1, -R9 ;  /* 0x00000001540a7824 */ /* 0x000fe400078e0a09 */
[----:B------:R-:W-:Y:S02]  /*7140*/  IMAD.IADD R9, R133, 0x1, R14 ;  /* 0x0000000185097824 */ /* 0x000fe400078e020e */
[----:B------:R-:W-:-:S03]  /*7150*/  IMAD.SHL.U32 R10, R10, 0x8, RZ ;  /* 0x000000080a0a7824 */ /* 0x000fc600078e00ff */
[----:B------:R-:W-:Y:S02]  /*7160*/  ISETP.GE.AND P0, PT, R9, R8, PT ;  /* 0x000000080900720c */ /* 0x000fe40003f06270 */
[----:B------:R-:W-:-:S11]  /*7170*/  ISETP.GE.AND P2, PT, R10, c[0x0][0x198], PT ;  /* 0x000066000a007a0c */ /* 0x000fd60003f46270 */
[----:B------:R-:W-:Y:S05]  /*7180*/  @P0 BRA `(.L_x_975) ;  /* 0x0000011000000947 */ /* 0x000fea0003800000 */
[C---:B-123--:R-:W-:Y:S02]  /*7190*/  IADD3 R11, R10.reuse, 0x80, RZ ;  /* 0x000000800a0b7810 */ /* 0x04efe40007ffe0ff */
[----:B------:R-:W-:Y:S02]  /*71a0*/  SHF.R.S32.HI R13, RZ, 0x1f, R12 ;  /* 0x0000001fff0d7819 */ /* 0x000fe4000001140c */
[C---:B------:R-:W-:Y:S02]  /*71b0*/  LEA R22, P0, R10.reuse, R20, 0x1 ;  /* 0x000000140a167211 */ /* 0x040fe400078008ff */
        /* <DEDUP_REMOVED lines=14> */
.L_x_975:
[----:B-123--:R-:W-:Y:S05]  /*72a0*/  BSYNC B0 ;  /* 0x0000000000007941 */ /* 0x00efea0003800000 */
.L_x_974:
[----:B------:R-:W-:Y:S01]  /*72b0*/  IADD3 R11, R9, 0x20, RZ ;  /* 0x00000020090b7810 */ /* 0x000fe20007ffe0ff */
[----:B------:R1:W2:Y:S01]  /*72c0*/  SHFL.IDX PT, R21, R0, 0x1, 0x181f ;  /* 0x00381f0000157f89 */ /* 0x0002a200000e0000 */
[----:B------:R-:W-:Y:S02]  /*72d0*/  BSSY B0, `(.L_x_976) ;  /* 0x0000015000007945 */ /* 0x000fe40003800000 */
[----:B------:R-:W-:Y:S01]  /*72e0*/  ISETP.GE.AND P0, PT, R11, R8, PT ;  /* 0x000000080b00720c */ /* 0x000fe20003f06270 */
[----:B------:R1:W3:-:S12]  /*72f0*/  SHFL.IDX PT, R20, R6, 0x1, 0x181f ;  /* 0x00381f0006147f89 */ /* 0x0002d800000e0000 */
[----:B------:R-:W-:Y:S05]  /*7300*/  @P0 BRA `(.L_x_977) ;  /* 0x0000011000000947 */ /* 0x000fea0003800000 */
[C---:B------:R-:W-:Y:S01]  /*7310*/  IADD3 R16, R10.reuse, 0x80, RZ ;  /* 0x000000800a107810 */ /* 0x040fe20007ffe0ff */
[----:B------:R-:W-:Y:S01]  /*7320*/  IMAD.SHL.U32 R15, R205, 0x2, RZ ;  /* 0x00000002cd0f7824 */ /* 0x000fe200078e00ff */
[----:B------:R-:W-:Y:S02]  /*7330*/  SHF.R.S32.HI R13, RZ, 0x1f, R12 ;  /* 0x0000001fff0d7819 */ /* 0x000fe4000001140c */
[C---:B---3--:R-:W-:Y:S02]  /*7340*/  LEA R22, P0, R10.reuse, R20, 0x1 ;  /* 0x000000140a167211 */ /* 0x048fe400078008ff */
        /* <DEDUP_REMOVED lines=13> */
.L_x_977:
[----:B------:R-:W-:Y:S05]  /*7420*/  BSYNC B0 ;  /* 0x0000000000007941 */ /* 0x000fea0003800000 */
.L_x_976:
[----:B------:R-:W-:Y:S01]  /*7430*/  IADD3 R11, R9, 0x40, RZ ;  /* 0x00000040090b7810 */ /* 0x000fe20007ffe0ff */
[----:B--2---:R2:W4:Y:S01]  /*7440*/  SHFL.IDX PT, R21, R0, 0x2, 0x181f ;  /* 0x00581f0000157f89 */ /* 0x00452200000e0000 */
[----:B------:R-:W-:Y:S02]  /*7450*/  BSSY B0, `(.L_x_978) ;  /* 0x0000015000007945 */ /* 0x000fe40003800000 */
[----:B------:R-:W-:Y:S01]  /*7460*/  ISETP.GE.AND P0, PT, R11, R8, PT ;  /* 0x000000080b00720c */ /* 0x000fe20003f06270 */
[----:B---3--:R2:W3:-:S12]  /*7470*/  SHFL.IDX PT, R20, R6, 0x2, 0x181f ;  /* 0x00581f0006147f89 */ /* 0x0084d800000e0000 */
[----:B------:R-:W-:Y:S05]  /*7480*/  @P0 BRA `(.L_x_979) ;  /* 0x0000011000000947 */ /* 0x000fea0003800000 */
[C---:B------:R-:W-:Y:S01]  /*7490*/  IADD3 R16, R10.reuse, 0x80, RZ ;  /* 0x000000800a107810 */ /* 0x040fe20007ffe0ff */
[----:B------:R-:W-:Y:S01]  /*74a0*/  IMAD.SHL.U32 R15, R205, 0x2, RZ ;  /* 0x00000002cd0f7824 */ /* 0x000fe200078e00ff */
[----:B------:R-:W-:Y:S02]  /*74b0*/  SHF.R.S32.HI R13, RZ, 0x1f, R12 ;  /* 0x0000001fff0d7819 */ /* 0x000fe4000001140c */
[C---:B---3--:R-:W-:Y:S02]  /*74c0*/  LEA R22, P0, R10.reuse, R20, 0x1 ;  /* 0x000000140a167211 */ /* 0x048fe400078008ff */
        /* <DEDUP_REMOVED lines=13> */
.L_x_979:
[----:B------:R-:W-:Y:S05]  /*75a0*/  BSYNC B0 ;  /* 0x0000000000007941 */ /* 0x000fea0003800000 */
.L_x_978:
[----:B------:R-:W-:Y:S01]  /*75b0*/  IADD3 R9, R9, 0x60, RZ ;  /* 0x0000006009097810 */ /* 0x000fe20007ffe0ff */
[----:B---3--:R-:W3:Y:S01]  /*75c0*/  SHFL.IDX PT, R16, R6, 0x3, 0x181f ;  /* 0x00781f0006107f89 */ /* 0x008ee200000e0000 */
[----:B------:R-:W-:Y:S01]  /*75d0*/  P2R R13, PR, RZ, 0x2 ;  /* 0x00000002ff0d7803 */ /* 0x000fe20000000000 */
[----:B------:R-:W-:Y:S01]  /*75e0*/  IMAD.MOV.U32 R15, RZ, RZ, c[0x0][0x208] ;  /* 0x00008200ff0f7624 */ /* 0x000fe200078e00ff */
[----:B------:R-:W-:Y:S01]  /*75f0*/  ISETP.GE.AND P0, PT, R9, R8, PT ;  /* 0x000000080900720c */ /* 0x000fe20003f06270 */
[----:B------:R5:W1:Y:S01]  /*7600*/  SHFL.IDX PT, R17, R0, 0x3, 0x181f ;  /* 0x00781f0000117f89 */ /* 0x000a6200000e0000 */
[----:B------:R-:W-:Y:S01]  /*7610*/  ISETP.NE.AND P1, PT, R7, RZ, PT ;  /* 0x000000ff0700720c */ /* 0x000fe20003f25270 */
[----:B------:R-:W-:Y:S01]  /*7620*/  IMAD.SHL.U32 R144, R205, 0x2, RZ ;  /* 0x00000002cd907824 */ /* 0x000fe200078e00ff */
[----:B------:R-:W-:Y:S01]  /*7630*/  P2R R11, PR, RZ, 0x40 ;  /* 0x00000040ff0b7803 */ /* 0x000fe20000000000 */
[----:B------:R-:W-:Y:S01]  /*7640*/  IMAD.SHL.U32 R51, R15, 0x40, RZ ;  /* 0x000000400f337824 */ /* 0x000fe200078e00ff */
[----:B------:R-:W-:Y:S01]  /*7650*/  IADD3 R9, R145, -0x1, RZ ;  /* 0xffffffff91097810 */ /* 0x000fe20007ffe0ff */
[----:B------:R-:W-:Y:S01]  /*7660*/  IMAD.MOV.U32 R210, RZ, RZ, R206 ;  /* 0x000000ffffd27224 */ /* 0x000fe200078e00ce */
[----:B------:R-:W-:Y:S01]  /*7670*/  IADD3 R204, R144, 0x100, RZ ;  /* 0x0000010090cc7810 */ /* 0x000fe20007ffe0ff */
[----:B------:R-:W-:-:S02]  /*7680*/  IMAD.MOV.U32 R203, RZ, RZ, c[0x0][0x1e0] ;  /* 0x00007800ffcb7624 */ /* 0x000fc400078e00ff */
[----:B------:R-:W-:Y:S02]  /*7690*/  IMAD.SHL.U32 R81, R9, 0x40, RZ ;  /* 0x0000004009517824 */ /* 0x000fe400078e00ff */
[----:B------:R-:W-:Y:S01]  /*76a0*/  @!P0 SHF.R.S32.HI R7, RZ, 0x1f, R12 ;  /* 0x0000001fff078819 */ /* 0x000fe2000001140c */
[----:B------:R-:W-:Y:S02]  /*76b0*/  IMAD.MOV.U32 R214, RZ, RZ, R208 ;  /* 0x000000ffffd67224 */ /* 0x000fe400078e00d0 */
[----:B------:R-:W-:Y:S01]  /*76c0*/  IMAD.MOV.U32 R200, RZ, RZ, 0x5 ;  /* 0x00000005ffc87424 */ /* 0x000fe200078e00ff */
[----:B------:R-:W-:Y:S01]  /*76d0*/  @!P0 LEA.HI R7, R7, R12, RZ, 0x3 ;  /* 0x0000000c07078211 */ /* 0x000fe200078f18ff */
[----:B------:R-:W-:-:S03]  /*76e0*/  IMAD.SHL.U32 R201, R15, 0x20, RZ ;  /* 0x000000200fc97824 */ /* 0x000fc600078e00ff */
[----:B------:R-:W-:Y:S01]  /*76f0*/  @!P0 LOP3.LUT R7, R7, 0xfffffff8, RZ, 0xc0, !PT ;  /* 0xfffffff807078812 */ /* 0x000fe200078ec0ff */
[----:B------:R-:W-:Y:S01]  /*7700*/  IMAD.SHL.U32 R49, R201, 0x2, RZ ;  /* 0x00000002c9317824 */ /* 0x000fe200078e00ff */
[C---:B---3--:R-:W-:Y:S02]  /*7710*/  @!P0 LEA R18, P6, R10.reuse, R16, 0x1 ;  /* 0x000000100a128211 */ /* 0x048fe400078c08ff */
[C---:B-12--5:R-:W-:Y:S01]  /*7720*/  IADD3 R0, R10.reuse, 0x80, RZ ;  /* 0x000000800a007810 */ /* 0x066fe20007ffe0ff */
[----:B----4-:R-:W-:Y:S01]  /*7730*/  @!P0 IMAD.WIDE R20, R7, 0x2, R16 ;  /* 0x0000000207148825 */ /* 0x010fe200078e0210 */
[----:B------:R-:W-:Y:S02]  /*7740*/  @!P0 LEA.HI.X R19, R10, R17, R19, 0x1, P6 ;  /* 0x000000110a138211 */ /* 0x000fe400030f0c13 */
[----:B------:R-:W-:Y:S02]  /*7750*/  @!P0 SHF.R.S32.HI R7, RZ, 0x1f, R0 ;  /* 0x0000001fff078819 */ /* 0x000fe40000011400 */
[----:B------:R-:W-:Y:S01]  /*7760*/  ISETP.NE.AND P6, PT, R11, RZ, PT ;  /* 0x000000ff0b00720c */ /* 0x000fe20003fc5270 */
[----:B------:R-:W-:Y:S01]  /*7770*/  @!PT LDS RZ, [RZ] ;  /* 0x00000000fffff984 */ /* 0x000fe20000000800 */
[----:B------:R1:W-:Y:S01]  /*7780*/  @!P0 LDGSTS.E.BYPASS.LTC128B.128 [R144+0x1b100], [R18.64], !P2 ;  /* 0x1b10000012908fae */ /* 0x0003e2000d101d46 */
[----:B------:R-:W-:-:S02]  /*7790*/  @!P0 LEA.HI R6, R7, R0, RZ, 0x3 ;  /* 0x0000000007068211 */ /* 0x000fc400078f18ff */
[----:B------:R-:W-:Y:S01]  /*77a0*/  IADD3 R11, -R81, R194, -R14 ;  /* 0x000000c2510b7210 */ /* 0x000fe20007ffe90e */
[----:B------:R2:W-:Y:S01]  /*77b0*/  @!P0 LDGSTS.E.BYPASS.LTC128B.128 [R144+0x1f100], [R20.64], !P3 ;  /* 0x1f10000014908fae */ /* 0x0005e2000d901d46 */
[----:B------:R-:W-:Y:S02]  /*77c0*/  @!P0 LOP3.LUT R6, R6, 0xfffffff8, RZ, 0xc0, !PT ;  /* 0xfffffff806068812 */ /* 0x000fe400078ec0ff */
[----:B------:R-:W-:Y:S02]  /*77d0*/  ISETP.GE.AND P2, PT, R11, 0x1, PT ;  /* 0x000000010b00780c */ /* 0x000fe40003f46270 */
[-C--:B------:R-:W-:Y:S01]  /*77e0*/  SHF.L.U64.HI R202, R203, R200.reuse, c[0x0][0x1e4] ;  /* 0x00007900cbca7619 */ /* 0x080fe200000102c8 */
[----:B------:R-:W-:Y:S01]  /*77f0*/  @!P0 IMAD.WIDE R22, R6, 0x2, R16 ;  /* 0x0000000206168825 */ /* 0x000fe200078e0210 */
[----:B------:R-:W-:Y:S02]  /*7800*/  SHF.R.S32.HI R16, RZ, 0x1f, R9 ;  /* 0x0000001fff107819 */ /* 0x000fe40000011409 */
[----:B------:R-:W-:Y:S01]  /*7810*/  SHF.L.U64.HI R200, R15, R200, c[0x0][0x20c] ;  /* 0x000083000fc87619 */ /* 0x000fe200000102c8 */
[----:B------:R-:W-:Y:S01]  /*7820*/  IMAD.MOV.U32 R6, RZ, RZ, 0x6 ;  /* 0x00000006ff067424 */ /* 0x000fe200078e00ff */
[----:B------:R3:W-:Y:S02]  /*7830*/  @!P0 LDGSTS.E.BYPASS.LTC128B.128 [R144+0x23100], [R22.64], !P1 ;  /* 0x2310000016908fae */ /* 0x0007e4000c901d46 */
[----:B------:R-:W-:-:S02]  /*7840*/  SHF.L.U64.HI R48, R201, 0x1, R200 ;  /* 0x00000001c9307819 */ /* 0x000fc400000102c8 */
[-C--:B------:R-:W-:Y:S01]  /*7850*/  SHF.L.U64.HI R50, R15, R6.reuse, c[0x0][0x20c] ;  /* 0x000083000f327619 */ /* 0x080fe20000010206 */
[----:B------:R-:W0:Y:S01]  /*7860*/  LDGDEPBAR ;  /* 0x00000000000079af */ /* 0x000e220000000000 */
[----:B------:R-:W-:-:S03]  /*7870*/  SHF.L.U64.HI R6, R203, R6, c[0x0][0x1e4] ;  /* 0x00007900cb067619 */ /* 0x000fc60000010206 */
[-C--:B------:R-:W-:Y:S02]  /*7880*/  IMAD R7, R50, R9.reuse, RZ ;  /* 0x0000000932077224 */ /* 0x080fe400078e02ff */
[----:B------:R-:W-:Y:S02]  /*7890*/  IMAD R17, R6, R9, RZ ;  /* 0x0000000906117224 */ /* 0x000fe400078e02ff */
[-C--:B------:R-:W-:Y:S02]  /*78a0*/  IMAD R7, R16, R51.reuse, R7 ;  /* 0x0000003310077224 */ /* 0x080fe400078e0207 */
[----:B--2---:R-:W-:-:S04]  /*78b0*/  IMAD.WIDE.U32 R20, R9, R51, R210 ;  /* 0x0000003309147225 */ /* 0x004fc800078e00d2 */
[----:B------:R-:W-:Y:S01]  /*78c0*/  IMAD.IADD R7, R21, 0x1, R7 ;  /* 0x0000000115077824 */ /* 0x000fe200078e0207 */
[----:B------:R-:W-:Y:S01]  /*78d0*/  BAR.SYNC.DEFER_BLOCKING 0x0 ;  /* 0x0000000000007b1d */ /* 0x000fe20000010000 */
[----:B-1----:R-:W-:-:S04]  /*78e0*/  LEA R18, P0, R20, c[0x0][0x1f8], 0x1 ;  /* 0x00007e0014127a11 */ /* 0x002fc800078008ff */
[----:B------:R-:W-:Y:S01]  /*78f0*/  LEA.HI.X R19, R20, c[0x0][0x1fc], R7, 0x1, P0 ;  /* 0x00007f0014137a11 */ /* 0x000fe200000f0c07 */
[C---:B------:R-:W-:Y:S02]  /*7900*/  IMAD.SHL.U32 R7, R203.reuse, 0x40, RZ ;  /* 0x00000040cb077824 */ /* 0x040fe400078e00ff */
[----:B------:R-:W-:Y:S02]  /*7910*/  IMAD.SHL.U32 R203, R203, 0x20, RZ ;  /* 0x00000020cbcb7824 */ /* 0x000fe400078e00ff */
[-C--:B------:R-:W-:Y:S02]  /*7920*/  IMAD R17, R16, R7.reuse, R17 ;  /* 0x0000000710117224 */ /* 0x080fe400078e0211 */
[----:B---3--:R-:W-:-:S04]  /*7930*/  IMAD.WIDE.U32 R22, R9, R7, R214 ;  /* 0x0000000709167225 */ /* 0x008fc800078e00d6 */
[----:B------:R-:W-:Y:S01]  /*7940*/  IMAD.IADD R17, R23, 0x1, R17 ;  /* 0x0000000117117824 */ /* 0x000fe200078e0211 */
        /* <DEDUP_REMOVED lines=10> */
[----:B------:R-:W-:-:S05]  /*79f0*/  @P0 IADD3 R14, P3, R203, R22, RZ ;  /* 0x00000016cb0e0210 */ /* 0x000fca0007f7e0ff */
[----:B------:R-:W-:Y:S01]  /*7a00*/  @P0 IMAD.X R17, R202, 0x1, R17, P3 ;  /* 0x00000001ca110824 */ /* 0x000fe200018e0611 */
[----:B------:R-:W-:-:S04]  /*7a10*/  @P0 LEA R16, P3, R14, c[0x0][0x1c8], 0x1 ;  /* 0x000072000e100a11 */ /* 0x000fc800078608ff */
[----:B------:R-:W-:Y:S02]  /*7a20*/  @P0 LEA.HI.X R17, R14, c[0x0][0x1cc], R17, 0x1, P3 ;  /* 0x000073000e110a11 */ /* 0x000fe400018f0c11 */
[----:B------:R-:W-:-:S03]  /*7a30*/  IADD3 R14, P3, R49, R18, RZ ;  /* 0x00000012310e7210 */ /* 0x000fc60007f7e0ff */
[----:B------:R1:W-:Y:S02]  /*7a40*/  @P0 LDGSTS.E.BYPASS.LTC128B.128 [R144+0xd100], [R16.64], !P5 ;  /* 0x0d10000010900fae */ /* 0x0003e4000e901d46 */
[----:B------:R-:W-:Y:S01]  /*7a50*/  IMAD.X R15, R48, 0x1, R19, P3 ;  /* 0x00000001300f7824 */ /* 0x000fe200018e0613 */
[----:B------:R-:W-:Y:S01]  /*7a60*/  ISETP.GE.AND P3, PT, R10, c[0x0][0x1d4], PT ;  /* 0x000075000a007a0c */ /* 0x000fe20003f66270 */
        /* <DEDUP_REMOVED lines=11> */
[----:B------:R-:W-:-:S11]  /*7b20*/  ISETP.LT.OR P0, PT, R11, 0x21, P0 ;  /* 0x000000210b00780c */ /* 0x000fd60000701670 */
[----:B------:R1:W-:Y:S01]  /*7b30*/  LDGSTS.E.BYPASS.LTC128B.128 [R144+0x4100], [R18.64+0x100], !P1 ;  /* 0x0410010012907fae */ /* 0x0003e2000c901d46 */
[----:B------:R-:W-:-:S03]  /*7b40*/  ISETP.NE.AND P1, PT, R13, RZ, PT ;  /* 0x000000ff0d00720c */ /* 0x000fc60003f25270 */
[----:B------:R1:W-:Y:S04]  /*7b50*/  LDGSTS.E.BYPASS.LTC128B.128 [R144+0x1100], [R14.64], !P3 ;  /* 0x011000000e907fae */ /* 0x0003e8000d901d46 */
[----:B------:R1:W-:Y:S01]  /*7b60*/  LDGSTS.E.BYPASS.LTC128B.128 [R144+0x3100], [R14.64+0x80], !P2 ;  /* 0x031000800e907fae */ /* 0x0003e2000d101d46 */
[----:B------:R-:W-:-:S03]  /*7b70*/  ISETP.GT.AND P2, PT, R9, R198, PT ;  /* 0x000000c60900720c */ /* 0x000fc60003f44270 */
[----:B------:R1:W-:Y:S04]  /*7b80*/  LDGSTS.E.BYPASS.LTC128B.128 [R144+0x5100], [R14.64+0x100], !P0 ;  /* 0x051001000e907fae */ /* 0x0003e8000c101d46 */
[----:B------:R-:W0:Y:S06]  /*7b90*/  LDGDEPBAR ;  /* 0x00000000000079af */ /* 0x000e2c0000000000 */
[----:B------:R-:W-:Y:S05]  /*7ba0*/  @!P2 BRA `(.L_x_980) ;  /* 0x000001000000a947 */ /* 0x000fea0003800000 */
[----:B------:R-:W-:-:S04]  /*7bb0*/  IADD3 R11, R145, -0x2, RZ ;  /* 0xfffffffe910b7810 */ /* 0x000fc80007ffe0ff */
[----:B------:R-:W-:Y:S01]  /*7bc0*/  SHF.R.S32.HI R9, RZ, 0x1f, R11 ;  /* 0x0000001fff097819 */ /* 0x000fe2000001140b */
[----:B------:R-:W-:Y:S02]  /*7bd0*/  IMAD R0, R6, R11, RZ ;  /* 0x0000000b06007224 */ /* 0x000fe400078e02ff */
[----:B------:R-:W-:-:S04]  /*7be0*/  IMAD.WIDE.U32 R10, R11, R7, R214 ;  /* 0x000000070b0a7225 */ /* 0x000fc800078e00d6 */
[----:B------:R-:W-:Y:S01]  /*7bf0*/  IMAD R0, R9, R7, R0 ;  /* 0x0000000709007224 */ /* 0x000fe200078e0200 */
[----:B------:R-:W-:-:S03]  /*7c00*/  LEA R12, P0, R10, c[0x0][0x1c8], 0x1 ;  /* 0x000072000a0c7a11 */ /* 0x000fc600078008ff */
[----:B------:R-:W-:-:S05]  /*7c10*/  IMAD.IADD R0, R11, 0x1, R0 ;  /* 0x000000010b007824 */ /* 0x000fca00078e0200 */
[----:B------:R-:W-:Y:S02]  /*7c20*/  LEA.HI.X R13, R10, c[0x0][0x1cc], R0, 0x1, P0 ;  /* 0x000073000a0d7a11 */ /* 0x000fe400000f0c00 */
[----:B------:R-:W-:-:S03]  /*7c30*/  LEA R10, P0, R203, R12, 0x1 ;  /* 0x0000000ccb0a7211 */ /* 0x000fc600078008ff */
[----:B------:R2:W-:Y:S01]  /*7c40*/  LDGSTS.E.BYPASS.LTC128B.128 [R144+0x12100], [R12.64], !P5 ;  /* 0x121000000c907fae */ /* 0x0005e2000e901d46 */
[----:B------:R-:W-:-:S03]  /*7c50*/  LEA.HI.X R11, R203, R13, R202, 0x1, P0 ;  /* 0x0000000dcb0b7211 */ /* 0x000fc600000f0cca */
[----:B------:R2:W-:Y:S04]  /*7c60*/  LDGSTS.E.BYPASS.LTC128B.128 [R144+0x14100], [R12.64+0x80], !P4 ;  /* 0x141000800c907fae */ /* 0x0005e8000e101d46 */
[----:B------:R2:W-:Y:S04]  /*7c70*/  LDGSTS.E.BYPASS.LTC128B.128 [R144+0x16100], [R12.64+0x100], !P6 ;  /* 0x161001000c907fae */ /* 0x0005e8000f101d46 */
[----:B------:R2:W-:Y:S04]  /*7c80*/  LDGSTS.E.BYPASS.LTC128B.128 [R144+0x13100], [R10.64], !P5 ;  /* 0x131000000a907fae */ /* 0x0005e8000e901d46 */
[----:B------:R2:W-:Y:S04]  /*7c90*/  LDGSTS.E.BYPASS.LTC128B.128 [R144+0x15100], [R10.64+0x80], !P4 ;  /* 0x151000800a907fae */ /* 0x0005e8000e101d46 */
[----:B------:R2:W-:Y:S02]  /*7ca0*/  LDGSTS.E.BYPASS.LTC128B.128 [R144+0x17100], [R10.64+0x100], !P6 ;  /* 0x171001000a907fae */ /* 0x0005e4000f101d46 */
.L_x_980:
[----:B------:R-:W-:Y:S01]  /*7cb0*/  ISETP.LT.AND P0, PT, RZ, c[0x0][0x27c], PT ;  /* 0x00009f00ff007a0c */ /* 0x000fe20003f01270 */
[----:B------:R-:W0:Y:S01]  /*7cc0*/  LDGDEPBAR ;  /* 0x00000000000079af */ /* 0x000e220000000000 */
[----:B------:R-:W-:-:S11]  /*7cd0*/  LEA R0, R87, R4, 0xa ;  /* 0x0000000457007211 */ /* 0x000fd600078e50ff */
[----:B------:R-:W-:Y:S05]  /*7ce0*/  @P0 BRA `(.L_x_981) ;  /* 0x0000002000000947 */ /* 0x000fea0003800000 */
[----:B------:R-:W-:-:S04]  /*7cf0*/  DEPBAR.LE SB0, 0x3 ;  /* 0x000080c00000791a */ /* 0x000fc80000000000 */
[----:B------:R-:W-:Y:S05]  /*7d00*/  BRA `(.L_x_982) ;  /* 0x00006e0000007947 */ /* 0x000fea0003800000 */
.L_x_981:
[----:B------:R-:W-:Y:S01]  /*7d10*/  ULDC.U8 UR4, c[0x0][0x298] ;  /* 0x0000a60000047ab9 */ /* 0x000fe20000000000 */
[----:B--2---:R-:W-:Y:S01]  /*7d20*/  SHF.R.S32.HI R10, RZ, 0x1f, R85 ;  /* 0x0000001fff0a7819 */ /* 0x004fe20000011455 */
        /* <DEDUP_REMOVED lines=20> */
[----:B------:R-:W-:Y:S01]  /*7e70*/  BSSY B0, `(.L_x_984) ;  /* 0x0000063000007945 */ /* 0x000fe20003800000 */
[----:B------:R-:W-:Y:S01]  /*7e80*/  IMAD.MOV.U32 R16, RZ, RZ, R12 ;  /* 0x000000ffff107224 */ /* 0x000fe200078e000c */
[----:B------:R-:W-:Y:S01]  /*7e90*/  CS2R R18, SRZ ;  /* 0x0000000000127805 */ /* 0x000fe2000001ff00 */
        /* <DEDUP_REMOVED lines=17> */
[C---:B------:R-:W-:Y:S01]  /*7fb0*/  IMAD R13, R11.reuse, c[0x0][0x280], RZ ;  /* 0x0000a0000b0d7a24 */ /* 0x040fe200078e02ff */
[----:B------:R-:W-:Y:S01]  /*7fc0*/  LEA R14, P0, R20, c[0x0][0x270], 0x1 ;  /* 0x00009c00140e7a11 */ /* 0x000fe200078008ff */
[----:B------:R-:W-:Y:S02]  /*7fd0*/  IMAD R11, R11, c[0x0][0x290], RZ ;  /* 0x0000a4000b0b7a24 */ /* 0x000fe400078e02ff */
[C---:B------:R-:W-:Y:S02]  /*7fe0*/  IMAD R13, R10.reuse, c[0x0][0x284], R13 ;  /* 0x0000a1000a0d7a24 */ /* 0x040fe400078e020d */
[C---:B------:R-:W-:Y:S01]  /*7ff0*/  IMAD.WIDE.U32 R16, R10.reuse, c[0x0][0x290], R16 ;  /* 0x0000a4000a107a25 */ /* 0x040fe200078e0010 */
[----:B------:R1:W2:Y:S02]  /*8000*/  SHFL.IDX PT, R22, R14, RZ, 0x1c1f ;  /* 0x001c1fff0e167589 */ /* 0x0002a400000e0000 */
[----:B------:R-:W-:Y:S01]  /*8010*/  IADD3 R21, R21, R13, RZ ;  /* 0x0000000d15157210 */ /* 0x000fe20007ffe0ff */
[----:B------:R-:W-:-:S03]  /*8020*/  IMAD R11, R10, c[0x0][0x294], R11 ;  /* 0x0000a5000a0b7a24 */ /* 0x000fc600078e020b */
[----:B------:R-:W-:Y:S02]  /*8030*/  LEA.HI.X R21, R20, c[0x0][0x274], R21, 0x1, P0 ;  /* 0x00009d0014157a11 */ /* 0x000fe400000f0c15 */
[----:B------:R-:W-:Y:S02]  /*8040*/  IADD3 R20, R17, R11, RZ ;  /* 0x0000000b11147210 */ /* 0x000fe40007ffe0ff */
[C---:B------:R-:W-:Y:S01]  /*8050*/  LEA R12, P0, R16.reuse, c[0x0][0x288], 0x1 ;  /* 0x0000a200100c7a11 */ /* 0x040fe200078008ff */
[----:B------:R1:W3:Y:S03]  /*8060*/  SHFL.IDX PT, R23, R21, RZ, 0x1c1f ;  /* 0x001c1fff15177589 */ /* 0x0002e600000e0000 */
[----:B------:R-:W-:Y:S02]  /*8070*/  LEA.HI.X R20, R16, c[0x0][0x28c], R20, 0x1, P0 ;  /* 0x0000a30010147a11 */ /* 0x000fe400000f0c14 */
[----:B------:R-:W-:Y:S01]  /*8080*/  ISETP.GE.AND P0, PT, R9, R8, PT ;  /* 0x000000080900720c */ /* 0x000fe20003f06270 */
[----:B------:R1:W4:Y:S04]  /*8090*/  SHFL.IDX PT, R16, R12, RZ, 0x1c1f ;  /* 0x001c1fff0c107589 */ /* 0x00032800000e0000 */
[----:B------:R1:W1:Y:S08]  /*80a0*/  SHFL.IDX PT, R17, R20, RZ, 0x1c1f ;  /* 0x001c1fff14117589 */ /* 0x00027000000e0000 */
[----:B------:R-:W-:Y:S05]  /*80b0*/  @P0 BRA `(.L_x_985) ;  /* 0x000003e000000947 */ /* 0x000fea0003800000 */
[C---:B--2---:R-:W-:Y:S01]  /*80c0*/  ISETP.GE.AND P0, PT, R86.reuse, c[0x0][0x27c], PT ;  /* 0x00009f0056007a0c */ /* 0x044fe20003f06270 */
[----:B------:R-:W-:Y:S01]  /*80d0*/  CS2R R90, SRZ ;  /* 0x00000000005a7805 */ /* 0x000fe2000001ff00 */
[----:B------:R-:W-:Y:S01]  /*80e0*/  CS2R R88, SRZ ;  /* 0x0000000000587805 */ /* 0x000fe2000001ff00 */
[----:B------:R-:W-:-:S10]  /*80f0*/  IADD3 R10, R86, 0x10, RZ ;  /* 0x00000010560a7810 */ /* 0x000fd40007ffe0ff */
[----:B---3--:R-:W-:-:S04]  /*8100*/  @!P0 IMAD.WIDE R26, R86, 0x2, R22 ;  /* 0x00000002561a8825 */ /* 0x008fc800078e0216 */
[----:B-1--4-:R-:W-:Y:S01]  /*8110*/  @!P0 IMAD.WIDE R24, R86, 0x2, R16 ;  /* 0x0000000256188825 */ /* 0x012fe200078e0210 */
        /* <DEDUP_REMOVED lines=20> */
[----:B--2---:R-:W-:-:S04]  /*8260*/  @!P0 IMAD.WIDE R24, R11, 0x2, R22 ;  /* 0x000000020b188825 */ /* 0x004fc800078e0216 */
[----:B-1----:R-:W-:Y:S01]  /*8270*/  @!P0 IMAD.WIDE R26, R11, 0x2, R16 ;  /* 0x000000020b1a8825 */ /* 0x002fe200078e0210 */
[----:B------:R1:W5:Y:S04]  /*8280*/  @!P0 LD.E.64 R98, [R24.64] ;  /* 0x0000000618628980 */ /* 0x000368000c101b00 */
[----:B------:R2:W5:Y:S01]  /*8290*/  @!P0 LD.E.64 R94, [R26.64] ;  /* 0x000000061a5e8980 */ /* 0x000562000c101b00 */
[----:B------:R-:W-:Y:S01]  /*82a0*/  ISETP.GE.AND P0, PT, R10, c[0x0][0x27c], PT ;  /* 0x00009f000a007a0c */ /* 0x000fe20003f06270 */
[----:B------:R-:W-:Y:S01]  /*82b0*/  CS2R R78, SRZ ;  /* 0x00000000004e7805 */ /* 0x000fe2000001ff00 */
[----:B------:R-:W-:-:S11]  /*82c0*/  CS2R R76, SRZ ;  /* 0x00000000004c7805 */ /* 0x000fd6000001ff00 */
[----:B------:R-:W-:-:S04]  /*82d0*/  @!P0 SHF.R.S32.HI R11, RZ, 0x1f, R10 ;  /* 0x0000001fff0b8819 */ /* 0x000fc8000001140a */
[----:B------:R-:W-:-:S04]  /*82e0*/  @!P0 LEA.HI R10, R11, R10, RZ, 0x2 ;  /* 0x0000000a0b0a8211 */ /* 0x000fc800078f10ff */
[----:B------:R-:W-:-:S05]  /*82f0*/  @!P0 LOP3.LUT R10, R10, 0xfffffffc, RZ, 0xc0, !PT ;  /* 0xfffffffc0a0a8812 */ /* 0x000fca00078ec0ff */
[----:B---3--:R-:W-:-:S04]  /*8300*/  @!P0 IMAD.WIDE R28, R10, 0x2, R22 ;  /* 0x000000020a1c8825 */ /* 0x008fc800078e0216 */
[----:B----4-:R-:W-:Y:S01]  /*8310*/  @!P0 IMAD.WIDE R30, R10, 0x2, R16 ;  /* 0x000000020a1e8825 */ /* 0x010fe200078e0210 */
[----:B------:R-:W-:Y:S01]  /*8320*/  IADD3 R10, R86, 0x40, RZ ;  /* 0x00000040560a7810 */ /* 0x000fe20007ffe0ff */
        /* <DEDUP_REMOVED lines=8> */
[----:B-1----:R-:W-:-:S04]  /*83b0*/  @!P0 IMAD.WIDE R24, R10, 0x2, R22 ;  /* 0x000000020a188825 */ /* 0x002fc800078e0216 */
[----:B--2---:R-:W-:Y:S01]  /*83c0*/  @!P0 IMAD.WIDE R26, R10, 0x2, R16 ;  /* 0x000000020a1a8825 */ /* 0x004fe200078e0210 */
        /* <DEDUP_REMOVED lines=13> */
.L_x_985:
[----:B--2---:R-:W-:Y:S05]  /*84a0*/  BSYNC B0 ;  /* 0x0000000000007941 */ /* 0x004fea0003800000 */
.L_x_984:
[----:B---3-5:R-:W-:Y:S01]  /*84b0*/  IMAD.MOV.U32 R11, RZ, RZ, R66 ;  /* 0x000000ffff0b7224 */ /* 0x028fe200078e0042 */
[----:B------:R-:W-:Y:S01]  /*84c0*/  IADD3 R9, R9, 0x40, RZ ;  /* 0x0000004009097810 */ /* 0x000fe20007ffe0ff */
[----:B------:R-:W-:Y:S01]  /*84d0*/  IMAD.MOV.U32 R10, RZ, RZ, R67 ;  /* 0x000000ffff0a7224 */ /* 0x000fe200078e0043 */
[----:B-1----:R-:W1:Y:S01]  /*84e0*/  SHFL.IDX PT, R14, R14, 0x1, 0x1c1f ;  /* 0x003c1f000e0e7f89 */ /* 0x002e6200000e0000 */
[----:B------:R-:W-:Y:S01]  /*84f0*/  IMAD.MOV.U32 R15, RZ, RZ, R72 ;  /* 0x000000ffff0f7224 */ /* 0x000fe200078e0048 */
[----:B------:R-:W-:Y:S01]  /*8500*/  ISETP.GE.AND P0, PT, R9, R8, PT ;  /* 0x000000080900720c */ /* 0x000fe20003f06270 */
        /* <DEDUP_REMOVED lines=9> */
[----:B------:R-:W-:Y:S01]  /*85a0*/  MOV R11, R106 ;  /* 0x0000006a000b7202 */ /* 0x000fe20000000f00 */
[----:B------:R-:W-:Y:S01]  /*85b0*/  IMAD.MOV.U32 R13, RZ, RZ, R99 ;  /* 0x000000ffff0d7224 */ /* 0x000fe200078e0063 */
[----:B------:R-:W2:Y:S01]  /*85c0*/  SHFL.IDX PT, R12, R12, 0x1, 0x1c1f ;  /* 0x003c1f000c0c7f89 */ /* 0x000ea200000e0000 */
[----:B----4-:R-:W-:Y:S01]  /*85d0*/  IMAD.MOV.U32 R16, RZ, RZ, R105 ;  /* 0x000000ffff107224 */ /* 0x010fe200078e0069 */
        /* <DEDUP_REMOVED lines=8> */
[----:B------:R-:W-:Y:S01]  /*8660*/  MOV R11, R76 ;  /* 0x0000004c000b7202 */ /* 0x000fe20000000f00 */
[----:B------:R-:W-:Y:S01]  /*8670*/  IMAD.MOV.U32 R13, RZ, RZ, R91 ;  /* 0x000000ffff0d7224 */ /* 0x000fe200078e005b */
[----:B------:R-:W-:Y:S01]  /*8680*/  PRMT R69, R16, 0x5410, R17 ;  /* 0x0000541010457816 */ /* 0x000fe20000000011 */
[----:B------:R-:W-:Y:S01]  /*8690*/  CS2R R24, SRZ ;  /* 0x0000000000187805 */ /* 0x000fe2000001ff00 */
[----:B------:R-:W-:Y:S01]  /*86a0*/  PRMT R60, R10, 0x5410, R11 ;  /* 0x000054100a3c7816 */ /* 0x000fe2000000000b */
[----:B------:R-:W-:Y:S01]  /*86b0*/  IMAD.MOV.U32 R11, RZ, RZ, R94 ;  /* 0x000000ffff0b7224 */ /* 0x000fe200078e005e */
[----:B------:R-:W-:Y:S01]  /*86c0*/  PRMT R82, R13, 0x5410, R15 ;  /* 0x000054100d527816 */ /* 0x000fe2000000000f */
[----:B------:R-:W-:Y:S01]  /*86d0*/  IMAD.MOV.U32 R15, RZ, RZ, R70 ;  /* 0x000000ffff0f7224 */ /* 0x000fe200078e0046 */
[----:B------:R-:W-:Y:S01]  /*86e0*/  MOV R10, R95 ;  /* 0x0000005f000a7202 */ /* 0x000fe20000000f00 */
[----:B------:R-:W-:Y:S01]  /*86f0*/  IMAD.MOV.U32 R13, RZ, RZ, R71 ;  /* 0x000000ffff0d7224 */ /* 0x000fe200078e0047 */
[----:B------:R-:W-:Y:S01]  /*8700*/  CS2R R32, SRZ ;  /* 0x0000000000207805 */ /* 0x000fe2000001ff00 */
[----:B------:R-:W-:Y:S01]  /*8710*/  CS2R R38, SRZ ;  /* 0x0000000000267805 */ /* 0x000fe2000001ff00 */
[----:B------:R-:W-:Y:S01]  /*8720*/  PRMT R64, R10, 0x5410, R11 ;  /* 0x000054100a407816 */ /* 0x000fe2000000000b */
[----:B------:R-:W-:Y:S01]  /*8730*/  IMAD.MOV.U32 R10, RZ, RZ, R89 ;  /* 0x000000ffff0a7224 */ /* 0x000fe200078e0059 */
[----:B------:R-:W-:Y:S01]  /*8740*/  PRMT R56, R13, 0x5410, R15 ;  /* 0x000054100d387816 */ /* 0x000fe2000000000f */
[----:B------:R-:W-:Y:S01]  /*8750*/  CS2R R46, SRZ ;  /* 0x00000000002e7805 */ /* 0x000fe2000001ff00 */
[----:B------:R-:W-:Y:S01]  /*8760*/  MOV R11, R88 ;  /* 0x00000058000b7202 */ /* 0x000fe20000000f00 */
[----:B------:R3:W4:Y:S01]  /*8770*/  SHFL.IDX PT, R15, R21, 0x1, 0x1c1f ;  /* 0x003c1f00150f7f89 */ /* 0x00072200000e0000 */
[----:B------:R-:W-:Y:S01]  /*8780*/  CS2R R58, SRZ ;  /* 0x00000000003a7805 */ /* 0x000fe2000001ff00 */
[----:B------:R-:W-:Y:S01]  /*8790*/  CS2R R16, SRZ ;  /* 0x0000000000107805 */ /* 0x000fe2000001ff00 */
[----:B------:R-:W-:Y:S01]  /*87a0*/  PRMT R75, R10, 0x5410, R11 ;  /* 0x000054100a4b7816 */ /* 0x000fe2000000000b */
[----:B------:R3:W1:Y:S01]  /*87b0*/  SHFL.IDX PT, R13, R20, 0x1, 0x1c1f ;  /* 0x003c1f00140d7f89 */ /* 0x00066200000e0000 */
[----:B------:R-:W-:Y:S01]  /*87c0*/  CS2R R22, SRZ ;  /* 0x0000000000167805 */ /* 0x000fe2000001ff00 */
[----:B------:R-:W-:Y:S01]  /*87d0*/  CS2R R30, SRZ ;  /* 0x00000000001e7805 */ /* 0x000fe2000001ff00 */
[----:B------:R-:W-:Y:S01]  /*87e0*/  CS2R R36, SRZ ;  /* 0x0000000000247805 */ /* 0x000fe2000001ff00 */
[----:B------:R-:W-:Y:S01]  /*87f0*/  CS2R R42, SRZ ;  /* 0x00000000002a7805 */ /* 0x000fe2000001ff00 */
[----:B------:R-:W-:Y:S01]  /*8800*/  CS2R R54, SRZ ;  /* 0x0000000000367805 */ /* 0x000fe2000001ff00 */
[----:B------:R-:W-:Y:S05]  /*8810*/  @P0 BRA `(.L_x_987) ;  /* 0x000003e000000947 */ /* 0x000fea0003800000 */
[C---:B--2---:R-:W-:Y:S01]  /*8820*/  ISETP.GE.AND P0, PT, R86.reuse, c[0x0][0x27c], PT ;  /* 0x00009f0056007a0c */ /* 0x044fe20003f06270 */
[----:B------:R-:W-:Y:S01]  /*8830*/  CS2R R58, SRZ ;  /* 0x00000000003a7805 */ /* 0x000fe2000001ff00 */
[----:B------:R-:W-:Y:S01]  /*8840*/  CS2R R54, SRZ ;  /* 0x0000000000367805 */ /* 0x000fe2000001ff00 */
[----:B------:R-:W-:-:S10]  /*8850*/  IADD3 R10, R86, 0x10, RZ ;  /* 0x00000010560a7810 */ /* 0x000fd40007ffe0ff */
[----:B-1--4-:R-:W-:-:S04]  /*8860*/  @!P0 IMAD.WIDE R22, R86, 0x2, R14 ;  /* 0x0000000256168825 */ /* 0x012fc800078e020e */
[----:B---3--:R-:W-:Y:S01]  /*8870*/  @!P0 IMAD.WIDE R20, R86, 0x2, R12 ;  /* 0x0000000256148825 */ /* 0x008fe200078e020c */
        /* <DEDUP_REMOVED lines=31> */
[----:B---3--:R-:W-:-:S04]  /*8a70*/  @!P0 IMAD.WIDE R16, R9, 0x2, R14 ;  /* 0x0000000209108825 */ /* 0x008fc800078e020e */
[----:B----4-:R-:W-:Y:S01]  /*8a80*/  @!P0 IMAD.WIDE R18, R9, 0x2, R12 ;  /* 0x0000000209128825 */ /* 0x010fe200078e020c */
        /* <DEDUP_REMOVED lines=14> */
[----:B----4-:R-:W-:Y:S01]  /*8b70*/  CS2R R18, SRZ ;  /* 0x0000000000127805 */ /* 0x010fe2000001ff00 */
[----:B---3--:R-:W-:-:S11]  /*8b80*/  CS2R R16, SRZ ;  /* 0x0000000000107805 */ /* 0x008fd6000001ff00 */
[----:B------:R-:W-:-:S04]  /*8b90*/  @!P0 SHF.R.S32.HI R9, RZ, 0x1f, R10 ;  /* 0x0000001fff098819 */ /* 0x000fc8000001140a */
[----:B------:R-:W-:-:S04]  /*8ba0*/  @!P0 LEA.HI R9, R9, R10, RZ, 0x2 ;  /* 0x0000000a09098211 */ /* 0x000fc800078f10ff */
[----:B------:R-:W-:-:S05]  /*8bb0*/  @!P0 LOP3.LUT R9, R9, 0xfffffffc, RZ, 0xc0, !PT ;  /* 0xfffffffc09098812 */ /* 0x000fca00078ec0ff */
[----:B------:R-:W-:-:S04]  /*8bc0*/  @!P0 IMAD.WIDE R14, R9, 0x2, R14 ;  /* 0x00000002090e8825 */ /* 0x000fc800078e020e */
[----:B------:R-:W-:Y:S01]  /*8bd0*/  @!P0 IMAD.WIDE R12, R9, 0x2, R12 ;  /* 0x00000002090c8825 */ /* 0x000fe200078e020c */
[----:B------:R1:W5:Y:S04]  /*8be0*/  @!P0 LD.E.64 R18, [R14.64] ;  /* 0x000000060e128980 */ /* 0x000368000c101b00 */
[----:B------:R1:W5:Y:S02]  /*8bf0*/  @!P0 LD.E.64 R16, [R12.64] ;  /* 0x000000060c108980 */ /* 0x000364000c101b00 */
.L_x_987:
[----:B--2---:R-:W-:Y:S05]  /*8c00*/  BSYNC B0 ;  /* 0x0000000000007941 */ /* 0x004fea0003800000 */
.L_x_986:
[----:B------:R-:W-:Y:S01]  /*8c10*/  SHF.R.S32.HI R9, RZ, 0x1f, R52 ;  /* 0x0000001fff097819 */ /* 0x000fe20000011434 */
[----:B-1---5:R-:W-:Y:S01]  /*8c20*/  IMAD.MOV.U32 R13, RZ, RZ, R19 ;  /* 0x000000ffff0d7224 */ /* 0x022fe200078e0013 */
[----:B------:R-:W-:-:S04]  /*8c30*/  DEPBAR.LE SB0, 0x3 ;  /* 0x000080c00000791a */ /* 0x000fc80000000000 */
[----:B------:R-:W-:Y:S01]  /*8c40*/  LEA.HI R9, R9, R52, RZ, 0x3 ;  /* 0x0000003409097211 */ /* 0x000fe200078f18ff */
[----:B------:R-:W-:Y:S01]  /*8c50*/  IMAD.MOV.U32 R11, RZ, RZ, R24 ;  /* 0x000000ffff0b7224 */ /* 0x000fe200078e0018 */
[----:B------:R-:W-:Y:S01]  /*8c60*/  BSSY B1, `(.L_x_988) ;  /* 0x0000151000017945 */ /* 0x000fe20003800000 */
[----:B------:R-:W-:Y:S01]  /*8c70*/  IMAD.IADD R45, R8, 0x1, -R133 ;  /* 0x00000001082d7824 */ /* 0x000fe200078e0a85 */
[----:B------:R-:W-:Y:S01]  /*8c80*/  LOP3.LUT R9, R9, 0xfffffff8, RZ, 0xc0, !PT ;  /* 0xfffffff809097812 */ /* 0x000fe200078ec0ff */
[----:B---3--:R-:W-:Y:S02]  /*8c90*/  IMAD.MOV.U32 R20, RZ, RZ, R17 ;  /* 0x000000ffff147224 */ /* 0x008fe400078e0011 */
[----:B------:R-:W-:Y:S01]  /*8ca0*/  IMAD.MOV.U32 R28, RZ, RZ, R31 ;  /* 0x000000ffff1c7224 */ /* 0x000fe200078e001f */
[----:B------:R-:W-:Y:S01]  /*8cb0*/  IMNMX R45, R45, 0x80, PT ;  /* 0x000000802d2d7817 */ /* 0x000fe20003800200 */
[----:B------:R-:W-:Y:S02]  /*8cc0*/  IMAD.IADD R9, R52, 0x1, -R9 ;  /* 0x0000000134097824 */ /* 0x000fe400078e0a09 */
[----:B------:R-:W-:-:S02]  /*8cd0*/  IMAD.MOV.U32 R8, RZ, RZ, R55 ;  /* 0x000000ffff087224 */ /* 0x000fc400078e0037 */
[C---:B------:R-:W-:Y:S01]  /*8ce0*/  IMAD.SHL.U32 R10, R9.reuse, 0x40, RZ ;  /* 0x00000040090a7824 */ /* 0x040fe200078e00ff */
[----:B------:R-:W-:Y:S01]  /*8cf0*/  BAR.SYNC.DEFER_BLOCKING 0x0 ;  /* 0x0000000000007b1d */ /* 0x000fe20000010000 */
[----:B------:R-:W-:Y:S01]  /*8d00*/  LOP3.LUT P0, RZ, R9, 0x4, RZ, 0xc0, !PT ;  /* 0x0000000409ff7812 */ /* 0x000fe2000780c0ff */
[----:B------:R-:W-:Y:S02]  /*8d10*/  IMAD.MOV.U32 R9, RZ, RZ, R18 ;  /* 0x000000ffff097224 */ /* 0x000fe400078e0012 */
[----:B------:R-:W-:-:S03]  /*8d20*/  LOP3.LUT R10, R10, 0x1c0, RZ, 0xc0, !PT ;  /* 0x000001c00a0a7812 */ /* 0x000fc600078ec0ff */
[----:B------:R-:W-:Y:S01]  /*8d30*/  PRMT R14, R13, 0x5410, R9 ;  /* 0x000054100d0e7816 */ /* 0x000fe20000000009 */
[----:B------:R-:W-:Y:S01]  /*8d40*/  IMAD.MOV.U32 R9, RZ, RZ, R32 ;  /* 0x000000ffff097224 */ /* 0x000fe200078e0020 */
[----:B------:R-:W-:Y:S01]  /*8d50*/  LOP3.LUT R65, R10, 0x18, R65, 0xf8, !PT ;  /* 0x000000180a417812 */ /* 0x000fe200078ef841 */
[----:B------:R-:W-:Y:S01]  /*8d60*/  IMAD.MOV.U32 R13, RZ, RZ, R33 ;  /* 0x000000ffff0d7224 */ /* 0x000fe200078e0021 */
[----:B------:R-:W-:Y:S02]  /*8d70*/  SHF.R.U32.HI R10, RZ, 0x3, R10 ;  /* 0x00000003ff0a7819 */ /* 0x000fe4000001160a */
[----:B------:R-:W-:Y:S01]  /*8d80*/  PRMT R27, R27, 0x5410, R9 ;  /* 0x000054101b1b7816 */ /* 0x000fe20000000009 */
[----:B------:R-:W-:Y:S01]  /*8d90*/  IMAD.MOV.U32 R9, RZ, RZ, R46 ;  /* 0x000000ffff097224 */ /* 0x000fe200078e002e */
[----:B------:R-:W-:Y:S02]  /*8da0*/  LOP3.LUT R10, R65, R10, RZ, 0x3c, !PT ;  /* 0x0000000a410a7212 */ /* 0x000fe400078e3cff */
[----:B------:R-:W-:Y:S01]  /*8db0*/  PRMT R27, R13, 0x7610, R27 ;  /* 0x000076100d1b7816 */ /* 0x000fe2000000001b */
[----:B------:R-:W-:Y:S01]  /*8dc0*/  IMAD.MOV.U32 R13, RZ, RZ, R47 ;  /* 0x000000ffff0d7224 */ /* 0x000fe200078e002f */
[----:B------:R-:W-:Y:S01]  /*8dd0*/  PRMT R35, R9, 0x7610, R35 ;  /* 0x0000761009237816 */ /* 0x000fe20000000023 */
[----:B----4-:R-:W-:-:S02]  /*8de0*/  IMAD R15, R87, 0x200, R10 ;  /* 0x00000200570f7824 */ /* 0x010fc400078e020a */
[----:B------:R-:W-:Y:S01]  /*8df0*/  IMAD.MOV.U32 R10, RZ, RZ, R25 ;  /* 0x000000ffff0a7224 */ /* 0x000fe200078e0019 */
[----:B------:R-:W-:Y:S01]  /*8e00*/  PRMT R34, R34, 0x5410, R13 ;  /* 0x0000541022227816 */ /* 0x000fe2000000000d */
[----:B------:R-:W-:Y:S01]  /*8e10*/  IMAD.MOV.U32 R9, RZ, RZ, R16 ;  /* 0x000000ffff097224 */ /* 0x000fe200078e0010 */
[----:B------:R-:W-:Y:S02]  /*8e20*/  IADD3 R12, R15, 0x20, RZ ;  /* 0x000000200f0c7810 */ /* 0x000fe40007ffe0ff */
[----:B------:R-:W-:Y:S01]  /*8e30*/  PRMT R21, R10, 0x5410, R11 ;  /* 0x000054100a157816 */ /* 0x000fe2000000000b */
[----:B------:R-:W-:Y:S01]  /*8e40*/  IMAD.MOV.U32 R11, RZ, RZ, R38 ;  /* 0x000000ffff0b7224 */ /* 0x000fe200078e0026 */
[----:B------:R-:W-:Y:S01]  /*8e50*/  PRMT R13, R13, 0x5410, R9 ;  /* 0x000054100d0d7816 */ /* 0x000fe20000000009 */
[----:B------:R-:W-:Y:S01]  /*8e60*/  IMAD.MOV.U32 R10, RZ, RZ, R39 ;  /* 0x000000ffff0a7224 */ /* 0x000fe200078e0027 */
[----:B------:R-:W-:Y:S01]  /*8e70*/  @P0 IADD3 R12, R15, -0x20, RZ ;  /* 0xffffffe00f0c0810 */ /* 0x000fe20007ffe0ff */
[----:B------:R-:W-:Y:S01]  /*8e80*/  IMAD.MOV.U32 R9, RZ, RZ, R30 ;  /* 0x000000ffff097224 */ /* 0x000fe200078e001e */
[----:B------:R-:W-:-:S02]  /*8e90*/  ISETP.GE.AND P0, PT, R52, R45, PT ;  /* 0x0000002d3400720c */ /* 0x000fc40003f06270 */
[----:B------:R-:W-:Y:S01]  /*8ea0*/  PRMT R29, R10, 0x5410, R11 ;  /* 0x000054100a1d7816 */ /* 0x000fe2000000000b */
[----:B------:R-:W-:Y:S01]  /*8eb0*/  IMAD.MOV.U32 R11, RZ, RZ, R58 ;  /* 0x000000ffff0b7224 */ /* 0x000fe200078e003a */
[----:B------:R-:W-:Y:S01]  /*8ec0*/  PRMT R13, R20, 0x7610, R13 ;  /* 0x00007610140d7816 */ /* 0x000fe2000000000d */
[----:B------:R-:W-:Y:S01]  /*8ed0*/  IMAD.MOV.U32 R10, RZ, RZ, R59 ;  /* 0x000000ffff0a7224 */ /* 0x000fe200078e003b */
[----:B------:R-:W-:Y:S01]  /*8ee0*/  PRMT R26, R26, 0x5410, R9 ;  /* 0x000054101a1a7816 */ /* 0x000fe20000000009 */
[----:B------:R-:W-:Y:S01]  /*8ef0*/  IMAD.MOV.U32 R9, RZ, RZ, R42 ;  /* 0x000000ffff097224 */ /* 0x000fe200078e002a */
[----:B------:R-:W-:Y:S02]  /*8f00*/  LEA R15, R15, 0x18100, 0x1 ;  /* 0x000181000f0f7811 */ /* 0x000fe400078e08ff */
[----:B------:R-:W-:Y:S01]  /*8f10*/  PRMT R40, R10, 0x5410, R11 ;  /* 0x000054100a287816 */ /* 0x000fe2000000000b */
[----:B------:R-:W-:Y:S01]  /*8f20*/  IMAD.MOV.U32 R11, RZ, RZ, R22 ;  /* 0x000000ffff0b7224 */ /* 0x000fe200078e0016 */
[----:B------:R-:W-:Y:S01]  /*8f30*/  PRMT R26, R28, 0x7610, R26 ;  /* 0x000076101c1a7816 */ /* 0x000fe2000000001a */
[----:B------:R-:W-:Y:S01]  /*8f40*/  IMAD.MOV.U32 R10, RZ, RZ, R23 ;  /* 0x000000ffff0a7224 */ /* 0x000fe200078e0017 */
[----:B------:R-:W-:Y:S01]  /*8f50*/  PRMT R34, R9, 0x7610, R34 ;  /* 0x0000761009227816 */ /* 0x000fe20000000022 */
[----:B------:R-:W-:Y:S01]  /*8f60*/  IMAD.MOV.U32 R9, RZ, RZ, R54 ;  /* 0x000000ffff097224 */ /* 0x000fe200078e0036 */
[----:B------:R-:W-:-:S02]  /*8f70*/  LEA R12, R12, 0x18100, 0x1 ;  /* 0x000181000c0c7811 */ /* 0x000fc400078e08ff */
[----:B------:R-:W-:Y:S01]  /*8f80*/  PRMT R20, R10, 0x5410, R11 ;  /* 0x000054100a147816 */ /* 0x000fe2000000000b */
[----:B------:R-:W-:Y:S01]  /*8f90*/  IMAD.MOV.U32 R11, RZ, RZ, R36 ;  /* 0x000000ffff0b7224 */ /* 0x000fe200078e0024 */
[----:B------:R-:W-:Y:S01]  /*8fa0*/  PRMT R41, R8, 0x5410, R9 ;  /* 0x0000541008297816 */ /* 0x000fe20000000009 */
[----:B------:R-:W-:-:S05]  /*8fb0*/  IMAD.MOV.U32 R10, RZ, RZ, R37 ;  /* 0x000000ffff0a7224 */ /* 0x000fca00078e0025 */
[----:B------:R-:W-:Y:S01]  /*8fc0*/  PRMT R28, R10, 0x5410, R11 ;  /* 0x000054100a1c7816 */ /* 0x000fe2000000000b */
[----:B------:R-:W-:-:S05]  /*8fd0*/  IMAD.MOV.U32 R10, RZ, RZ, R43 ;  /* 0x000000ffff0a7224 */ /* 0x000fca00078e002b */
[----:B------:R-:W-:Y:S01]  /*8fe0*/  PRMT R35, R35, 0x5410, R10 ;  /* 0x0000541023237816 */ /* 0x000fe2000000000a */
        /* <DEDUP_REMOVED lines=46> */
.L_x_991:
[----:B------:R-:W-:Y:S05]  /*92d0*/  BSYNC B0 ;  /* 0x0000000000007941 */ /* 0x000fea0003800000 */
.L_x_990:
        /* <DEDUP_REMOVED lines=46> */
.L_x_993:
[----:B------:R-:W-:Y:S05]  /*95c0*/  BSYNC B0 ;  /* 0x0000000000007941 */ /* 0x000fea0003800000 */
.L_x_992:
        /* <DEDUP_REMOVED lines=25> */
[CC--:B------:R-:W-:Y:S01]  /*9760*/  FMUL.FTZ R91, R82.reuse, R88.reuse ;  /* 0x00000058525b7220 */ /* 0x0c0fe20000410000 */
        /* <DEDUP_REMOVED lines=20> */
.L_x_995:
[----:B------:R-:W-:Y:S05]  /*98b0*/  BSYNC B0 ;  /* 0x0000000000007941 */ /* 0x000fea0003800000 */
.L_x_994:
        /* <DEDUP_REMOVED lines=46> */
.L_x_997:
[----:B------:R-:W-:Y:S05]  /*9ba0*/  BSYNC B0 ;  /* 0x0000000000007941 */ /* 0x000fea0003800000 */
.L_x_996:
        /* <DEDUP_REMOVED lines=46> */
.L_x_999:
[----:B------:R-:W-:Y:S05]  /*9e90*/  BSYNC B0 ;  /* 0x0000000000007941 */ /* 0x000fea0003800000 */
.L_x_998:
[----:B-1----:R-:W-:-:S04]  /*9ea0*/  IADD3 R8, R86, 0x50, RZ ;  /* 0x0000005056087810 */ /* 0x002fc80007ffe0ff */
        /* <DEDUP_REMOVED lines=22> */
[----:B------:R-:W-:Y:S01]  /*a010*/  FMUL.FTZ R67, R63, R68 ;  /* 0x000000443f437220 */ /* 0x000fe20000410000 */
[----:B------:R-:W-:Y:S01]  /*a020*/  HADD2.F32 R10, -RZ, R10.H1_H1 ;  /* 0x3000000aff0a7230 */ /* 0x000fe20000004100 */
[----:B------:R-:W-:Y:S01]  /*a030*/  FFMA.FTZ R62, R11, R66, R62 ;  /* 0x000000420b3e7223 */ /* 0x000fe2000001003e */
[----:B------:R-:W-:Y:S01]  /*a040*/  HADD2.F32 R9, -RZ, R9.H1_H1 ;  /* 0x30000009ff097230 */ /* 0x000fe20000004100 */
[C---:B------:R-:W-:Y:S01]  /*a050*/  FMUL.FTZ R68, R61.reuse, R68 ;  /* 0x000000443d447220 */ /* 0x040fe20000410000 */
[----:B------:R-:W-:Y:S01]  /*a060*/  HADD2.F32 R11, -RZ, R44.H0_H0 ;  /* 0x2000002cff0b7230 */ /* 0x000fe20000004100 */
[----:B------:R-:W-:-:S02]  /*a070*/  FFMA.FTZ R67, R61, R70, -R67 ;  /* 0x000000463d437223 */ /* 0x000fc40000010843 */
[----:B------:R-:W-:Y:S02]  /*a080*/  FMUL.FTZ R61, R9, R57 ;  /* 0x00000039093d7220 */ /* 0x000fe40000410000 */
[-C--:B------:R-:W-:Y:S02]  /*a090*/  FMUL.FTZ R44, R10, R11.reuse ;  /* 0x0000000b0a2c7220 */ /* 0x080fe40000410000 */
[----:B------:R-:W-:Y:S02]  /*a0a0*/  FMUL.FTZ R11, R8, R11 ;  /* 0x0000000b080b7220 */ /* 0x000fe40000410000 */
[----:B------:R-:W-:Y:S02]  /*a0b0*/  FMUL.FTZ R57, R64, R57 ;  /* 0x0000003940397220 */ /* 0x000fe40000410000 */
[----:B------:R-:W-:Y:S02]  /*a0c0*/  FFMA.FTZ R44, R8, R53, -R44 ;  /* 0x00000035082c7223 */ /* 0x000fe4000001082c */
[----:B------:R-:W-:-:S02]  /*a0d0*/  FFMA.FTZ R61, R64, R56, -R61 ;  /* 0x00000038403d7223 */ /* 0x000fc4000001083d */
[----:B------:R-:W-:Y:S02]  /*a0e0*/  FFMA.FTZ R65, R60, R66, -R65 ;  /* 0x000000423c417223 */ /* 0x000fe40000010841 */
[----:B------:R-:W-:Y:S02]  /*a0f0*/  FFMA.FTZ R68, R63, R70, R68 ;  /* 0x000000463f447223 */ /* 0x000fe40000010044 */
[----:B------:R-:W-:Y:S01]  /*a100*/  FFMA.FTZ R53, R10, R53, R11 ;  /* 0x000000350a357223 */ /* 0x000fe2000001000b */
[----:B------:R-:W-:Y:S01]  /*a110*/  F2FP.PACK_AB R11, R62, R65 ;  /* 0x000000413e0b723e */ /* 0x000fe200000000ff */
[----:B------:R-:W-:Y:S01]  /*a120*/  FFMA.FTZ R56, R9, R56, R57 ;  /* 0x0000003809387223 */ /* 0x000fe20000010039 */
[----:B------:R-:W-:Y:S02]  /*a130*/  F2FP.PACK_AB R8, R68, R67 ;  /* 0x000000434408723e */ /* 0x000fe400000000ff */
[----:B------:R-:W-:Y:S02]  /*a140*/  F2FP.PACK_AB R10, R53, R44 ;  /* 0x0000002c350a723e */ /* 0x000fe400000000ff */
[----:B------:R-:W-:-:S05]  /*a150*/  F2FP.PACK_AB R9, R56, R61 ;  /* 0x0000003d3809723e */ /* 0x000fca00000000ff */
[----:B------:R1:W-:Y:S02]  /*a160*/  STS.128 [R12+0x8000], R8 ;  /* 0x008000080c007388 */ /* 0x0003e40000000c00 */
.L_x_989:
[----:B------:R-:W-:Y:S05]  /*a170*/  BSYNC B1 ;  /* 0x0000000000017941 */ /* 0x000fea0003800000 */
.L_x_988:
        /* <DEDUP_REMOVED lines=34> */
[----:B------:R-:W-:Y:S02]  /*a3a0*/  FMUL.FTZ R53, R9, R45 ;  /* 0x0000002d09357220 */ /* 0x000fe40000410000 */
[----:B------:R-:W-:Y:S02]  /*a3b0*/  FMUL.FTZ R41, R8, R41 ;  /* 0x0000002908297220 */ /* 0x000fe40000410000 */
[C---:B------:R-:W-:Y:S02]  /*a3c0*/  FMUL.FTZ R45, R56.reuse, R45 ;  /* 0x0000002d382d7220 */ /* 0x040fe40000410000 */
[----:B------:R-:W-:Y:S02]  /*a3d0*/  FFMA.FTZ R53, R56, R44, -R53 ;  /* 0x0000002c38357223 */ /* 0x000fe40000010835 */
[----:B------:R-:W-:-:S02]  /*a3e0*/  FFMA.FTZ R57, R52, R58, -R57 ;  /* 0x0000003a34397223 */ /* 0x000fc40000010839 */
[----:B------:R-:W-:Y:S02]  /*a3f0*/  FFMA.FTZ R60, R55, R62, R60 ;  /* 0x0000003e373c7223 */ /* 0x000fe4000001003c */
[-C--:B------:R-:W-:Y:S02]  /*a400*/  FFMA.FTZ R40, R8, R11.reuse, -R40 ;  /* 0x0000000b08287223 */ /* 0x080fe40000010828 */
[----:B------:R-:W-:Y:S01]  /*a410*/  FFMA.FTZ R41, R10, R11, R41 ;  /* 0x0000000b0a297223 */ /* 0x000fe20000010029 */
[----:B------:R-:W-:Y:S01]  /*a420*/  F2FP.PACK_AB R11, R54, R57 ;  /* 0x00000039360b723e */ /* 0x000fe200000000ff */
[----:B------:R-:W-:Y:S01]  /*a430*/  FFMA.FTZ R44, R9, R44, R45 ;  /* 0x0000002c092c7223 */ /* 0x000fe2000001002d */
[----:B------:R-:W-:Y:S02]  /*a440*/  F2FP.PACK_AB R8, R60, R59 ;  /* 0x0000003b3c08723e */ /* 0x000fe400000000ff */
[----:B------:R-:W-:Y:S02]  /*a450*/  F2FP.PACK_AB R10, R41, R40 ;  /* 0x00000028290a723e */ /* 0x000fe400000000ff */
[----:B------:R-:W-:-:S05]  /*a460*/  F2FP.PACK_AB R9, R44, R53 ;  /* 0x000000352c09723e */ /* 0x000fca00000000ff */
[----:B------:R1:W-:Y:S02]  /*a470*/  STS.128 [R15+0x2000], R8 ;  /* 0x002000080f007388 */ /* 0x0003e40000000c00 */
.L_x_1002:
[----:B------:R-:W-:Y:S05]  /*a480*/  BSYNC B0 ;  /* 0x0000000000007941 */ /* 0x000fea0003800000 */
.L_x_1001:
        /* <DEDUP_REMOVED lines=46> */
.L_x_1004:
[----:B------:R-:W-:Y:S05]  /*a770*/  BSYNC B0 ;  /* 0x0000000000007941 */ /* 0x000fea0003800000 */
.L_x_1003:
        /* <DEDUP_REMOVED lines=46> */
.L_x_1006:
[----:B------:R-:W-:Y:S05]  /*aa60*/  BSYNC B0 ;  /* 0x0000000000007941 */ /* 0x000fea0003800000 */
.L_x_1005:
        /* <DEDUP_REMOVED lines=46> */
.L_x_1008:
[----:B------:R-:W-:Y:S05]  /*ad50*/  BSYNC B0 ;  /* 0x0000000000007941 */ /* 0x000fea0003800000 */
.L_x_1007:
        /* <DEDUP_REMOVED lines=30> */
[----:B------:R-:W-:-:S02]  /*af40*/  FMUL.FTZ R30, R27, R30 ;  /* 0x0000001e1b1e7220 */ /* 0x000fc40000410000 */
[-C--:B------:R-:W-:Y:S02]  /*af50*/  FMUL.FTZ R23, R9, R22.reuse ;  /* 0x0000001609177220 */ /* 0x080fe40000410000 */
[-C--:B------:R-:W-:Y:S02]  /*af60*/  FMUL.FTZ R20, R10, R11.reuse ;  /* 0x0000000b0a147220 */ /* 0x080fe40000410000 */
[C---:B------:R-:W-:Y:S02]  /*af70*/  FMUL.FTZ R11, R8.reuse, R11 ;  /* 0x0000000b080b7220 */ /* 0x040fe40000410000 */
[----:B------:R-:W-:Y:S02]  /*af80*/  FMUL.FTZ R22, R29, R22 ;  /* 0x000000161d167220 */ /* 0x000fe40000410000 */
[----:B------:R-:W-:Y:S02]  /*af90*/  FFMA.FTZ R34, R27, R31, -R34 ;  /* 0x0000001f1b227223 */ /* 0x000fe40000010822 */
[----:B------:R-:W-:-:S02]  /*afa0*/  FFMA.FTZ R20, R8, R21, -R20 ;  /* 0x0000001508147223 */ /* 0x000fc40000010814 */
[----:B------:R-:W-:Y:S02]  /*afb0*/  FFMA.FTZ R31, R28, R31, R30 ;  /* 0x0000001f1c1f7223 */ /* 0x000fe4000001001e */
        /* <DEDUP_REMOVED lines=8> */
.L_x_1010:
[----:B------:R-:W-:Y:S05]  /*b040*/  BSYNC B0 ;  /* 0x0000000000007941 */ /* 0x000fea0003800000 */
.L_x_1009:
        /* <DEDUP_REMOVED lines=46> */
.L_x_983:
[----:B------:R-:W-:Y:S01]  /*b330*/  ISETP.NE.AND P0, PT, R193, 0x1, PT ;  /* 0x00000001c100780c */ /* 0x000fe20003f05270 */
[----:B------:R-:W-:Y:S01]  /*b340*/  IMAD.MOV.U32 R20, RZ, RZ, R14 ;  /* 0x000000ffff147224 */ /* 0x000fe200078e000e */
[----:B------:R-:W-:Y:S01]  /*b350*/  MOV R16, R12 ;  /* 0x0000000c00107202 */ /* 0x000fe20000000f00 */
        /* <DEDUP_REMOVED lines=18> */
[C---:B------:R-:W-:Y:S01]  /*b480*/  IMAD R19, R11.reuse, c[0x0][0x280], RZ ;  /* 0x0000a0000b137a24 */ /* 0x040fe200078e02ff */
[----:B------:R-:W-:Y:S01]  /*b490*/  LEA R14, P0, R20, c[0x0][0x270], 0x1 ;  /* 0x00009c00140e7a11 */ /* 0x000fe200078008ff */
[----:B------:R-:W-:Y:S02]  /*b4a0*/  IMAD R11, R11, c[0x0][0x290], RZ ;  /* 0x0000a4000b0b7a24 */ /* 0x000fe400078e02ff */
[C---:B------:R-:W-:Y:S02]  /*b4b0*/  IMAD R19, R10.reuse, c[0x0][0x284], R19 ;  /* 0x0000a1000a137a24 */ /* 0x040fe400078e0213 */
[----:B------:R-:W-:-:S04]  /*b4c0*/  IMAD.WIDE.U32 R16, R10, c[0x0][0x290], R16 ;  /* 0x0000a4000a107a25 */ /* 0x000fc800078e0010 */
[----:B------:R-:W-:Y:S02]  /*b4d0*/  IMAD.IADD R19, R21, 0x1, R19 ;  /* 0x0000000115137824 */ /* 0x000fe400078e0213 */
[----:B------:R-:W-:-:S03]  /*b4e0*/  IMAD R11, R10, c[0x0][0x294], R11 ;  /* 0x0000a5000a0b7a24 */ /* 0x000fc600078e020b */
[----:B------:R-:W-:Y:S02]  /*b4f0*/  LEA.HI.X R19, R20, c[0x0][0x274], R19, 0x1, P0 ;  /* 0x00009d0014137a11 */ /* 0x000fe400000f0c13 */
[----:B------:R-:W-:Y:S01]  /*b500*/  IADD3 R18, R17, R11, RZ ;  /* 0x0000000b11127210 */ /* 0x000fe20007ffe0ff */
[----:B------:R1:W2:Y:S01]  /*b510*/  SHFL.IDX PT, R20, R14, RZ, 0x1c1f ;  /* 0x001c1fff0e147589 */ /* 0x0002a200000e0000 */
[----:B------:R-:W-:-:S03]  /*b520*/  LEA R12, P0, R16, c[0x0][0x288], 0x1 ;  /* 0x0000a200100c7a11 */ /* 0x000fc600078008ff */
[----:B------:R1:W3:Y:S01]  /*b530*/  SHFL.IDX PT, R21, R19, RZ, 0x1c1f ;  /* 0x001c1fff13157589 */ /* 0x0002e200000e0000 */
[----:B------:R-:W-:Y:S02]  /*b540*/  LEA.HI.X R18, R16, c[0x0][0x28c], R18, 0x1, P0 ;  /* 0x0000a30010127a11 */ /* 0x000fe400000f0c12 */
[----:B------:R-:W-:Y:S01]  /*b550*/  ISETP.GE.AND P0, PT, R9, R8, PT ;  /* 0x000000080900720c */ /* 0x000fe20003f06270 */
[----:B------:R1:W4:Y:S04]  /*b560*/  SHFL.IDX PT, R16, R12, RZ, 0x1c1f ;  /* 0x001c1fff0c107589 */ /* 0x00032800000e0000 */
[----:B------:R1:W1:Y:S08]  /*b570*/  SHFL.IDX PT, R17, R18, RZ, 0x1c1f ;  /* 0x001c1fff12117589 */ /* 0x00027000000e0000 */
[----:B------:R-:W-:Y:S05]  /*b580*/  @P0 BRA `(.L_x_1012) ;  /* 0x0000023000000947 */ /* 0x000fea0003800000 */
[C---:B------:R-:W-:Y:S01]  /*b590*/  ISETP.GE.AND P0, PT, R65.reuse, c[0x0][0x27c], PT ;  /* 0x00009f0041007a0c */ /* 0x040fe20003f06270 */
[----:B------:R-:W-:Y:S01]  /*b5a0*/  CS2R R78, SRZ ;  /* 0x00000000004e7805 */ /* 0x000fe2000001ff00 */
[----:B------:R-:W-:Y:S01]  /*b5b0*/  CS2R R76, SRZ ;  /* 0x00000000004c7805 */ /* 0x000fe2000001ff00 */
[----:B------:R-:W-:Y:S01]  /*b5c0*/  CS2R R74, SRZ ;  /* 0x00000000004a7805 */ /* 0x000fe2000001ff00 */
[----:B------:R-:W-:Y:S01]  /*b5d0*/  CS2R R72, SRZ ;  /* 0x0000000000487805 */ /* 0x000fe2000001ff00 */
[----:B------:R-:W-:-:S08]  /*b5e0*/  IADD3 R11, R65, 0x20, RZ ;  /* 0x00000020410b7810 */ /* 0x000fd00007ffe0ff */
[----:B--23--:R-:W-:-:S04]  /*b5f0*/  @!P0 IMAD.WIDE R22, R65, 0x2, R20 ;  /* 0x0000000241168825 */ /* 0x00cfc800078e0214 */
[----:B-1--4-:R-:W-:Y:S01]  /*b600*/  @!P0 IMAD.WIDE R24, R65, 0x2, R16 ;  /* 0x0000000241188825 */ /* 0x012fe200078e0210 */
[----:B------:R1:W5:Y:S04]  /*b610*/  @!P0 LD.E.128 R76, [R22.64] ;  /* 0x00000006164c8980 */ /* 0x000368000c101d00 */
[----:B------:R2:W5:Y:S01]  /*b620*/  @!P0 LD.E.128 R72, [R24.64] ;  /* 0x0000000618488980 */ /* 0x000562000c101d00 */
[----:B------:R-:W-:Y:S01]  /*b630*/  ISETP.GE.AND P0, PT, R11, c[0x0][0x27c], PT ;  /* 0x00009f000b007a0c */ /* 0x000fe20003f06270 */
[----:B------:R-:W-:Y:S01]  /*b640*/  CS2R R62, SRZ ;  /* 0x00000000003e7805 */ /* 0x000fe2000001ff00 */
[----:B------:R-:W-:Y:S01]  /*b650*/  CS2R R60, SRZ ;  /* 0x00000000003c7805 */ /* 0x000fe2000001ff00 */
[----:B------:R-:W-:Y:S01]  /*b660*/  CS2R R58, SRZ ;  /* 0x00000000003a7805 */ /* 0x000fe2000001ff00 */
[----:B------:R-:W-:-:S09]  /*b670*/  CS2R R56, SRZ ;  /* 0x0000000000387805 */ /* 0x000fd2000001ff00 */
[----:B------:R-:W-:-:S04]  /*b680*/  @!P0 SHF.R.S32.HI R10, RZ, 0x1f, R11 ;  /* 0x0000001fff0a8819 */ /* 0x000fc8000001140b */
[----:B------:R-:W-:-:S04]  /*b690*/  @!P0 LEA.HI R10, R10, R11, RZ, 0x3 ;  /* 0x0000000b0a0a8211 */ /* 0x000fc800078f18ff */
[----:B------:R-:W-:Y:S02]  /*b6a0*/  @!P0 LOP3.LUT R10, R10, 0xfffffff8, RZ, 0xc0, !PT ;  /* 0xfffffff80a0a8812 */ /* 0x000fe400078ec0ff */
[----:B------:R-:W-:-:S03]  /*b6b0*/  IADD3 R11, R65, 0x40, RZ ;  /* 0x00000040410b7810 */ /* 0x000fc60007ffe0ff */
[----:B-1----:R-:W-:-:S04]  /*b6c0*/  @!P0 IMAD.WIDE R22, R10, 0x2, R20 ;  /* 0x000000020a168825 */ /* 0x002fc800078e0214 */
[----:B--2---:R-:W-:Y:S01]  /*b6d0*/  @!P0 IMAD.WIDE R24, R10, 0x2, R16 ;  /* 0x000000020a188825 */ /* 0x004fe200078e0210 */
        /* <DEDUP_REMOVED lines=9> */
[----:B------:R-:W-:-:S05]  /*b770*/  @!P0 LOP3.LUT R10, R10, 0xfffffff8, RZ, 0xc0, !PT ;  /* 0xfffffff80a0a8812 */ /* 0x000fca00078ec0ff */
[----:B------:R-:W-:-:S04]  /*b780*/  @!P0 IMAD.WIDE R20, R10, 0x2, R20 ;  /* 0x000000020a148825 */ /* 0x000fc800078e0214 */
[----:B------:R-:W-:Y:S01]  /*b790*/  @!P0 IMAD.WIDE R10, R10, 0x2, R16 ;  /* 0x000000020a0a8825 */ /* 0x000fe200078e0210 */
[----:B------:R1:W5:Y:S04]  /*b7a0*/  @!P0 LD.E.128 R44, [R20.64] ;  /* 0x00000006142c8980 */ /* 0x000368000c101d00 */
[----:B------:R1:W5:Y:S02]  /*b7b0*/  @!P0 LD.E.128 R40, [R10.64] ;  /* 0x000000060a288980 */ /* 0x000364000c101d00 */
.L_x_1012:
[----:B------:R-:W-:Y:S05]  /*b7c0*/  BSYNC B0 ;  /* 0x0000000000007941 */ /* 0x000fea0003800000 */
.L_x_1011:
[----:B-1---5:R-:W-:Y:S01]  /*b7d0*/  IMAD.MOV.U32 R11, RZ, RZ, R46 ;  /* 0x000000ffff0b7224 */ /* 0x022fe200078e002e */
[----:B------:R-:W-:Y:S01]  /*b7e0*/  IADD3 R9, R9, 0x40, RZ ;  /* 0x0000004009097810 */ /* 0x000fe20007ffe0ff */
[----:B------:R-:W-:Y:S01]  /*b7f0*/  IMAD.MOV.U32 R10, RZ, RZ, R47 ;  /* 0x000000ffff0a7224 */ /* 0x000fe200078e002f */
[----:B------:R-:W1:Y:S01]  /*b800*/  SHFL.IDX PT, R14, R14, 0x1, 0x1c1f ;  /* 0x003c1f000e0e7f89 */ /* 0x000e6200000e0000 */
        /* <DEDUP_REMOVED lines=13> */
[----:B------:R-:W4:Y:S02]  /*b8e0*/  SHFL.IDX PT, R12, R12, 0x1, 0x1c1f ;  /* 0x003c1f000c0c7f89 */ /* 0x000f2400000e0000 */
        /* <DEDUP_REMOVED lines=26> */
[----:B------:R-:W4:Y:S01]  /*ba90*/  SHFL.IDX PT, R15, R19, 0x1, 0x1c1f ;  /* 0x003c1f00130f7f89 */ /* 0x000f2200000e0000 */
[----:B------:R-:W-:Y:S01]  /*baa0*/  CS2R R36, SRZ ;  /* 0x0000000000247805 */ /* 0x000fe2000001ff00 */
[----:B------:R-:W-:Y:S01]  /*bab0*/  CS2R R22, SRZ ;  /* 0x0000000000167805 */ /* 0x000fe2000001ff00 */
[----:B------:R-:W-:Y:S01]  /*bac0*/  PRMT R99, R10, 0x5410, R11 ;  /* 0x000054100a637816 */ /* 0x000fe2000000000b */
[----:B------:R3:W2:Y:S02]  /*bad0*/  SHFL.IDX PT, R13, R18, 0x1, 0x1c1f ;  /* 0x003c1f00120d7f89 */ /* 0x0006a400000e0000 */
[----:B--23--:R-:W-:Y:S01]  /*bae0*/  CS2R R20, SRZ ;  /* 0x0000000000147805 */ /* 0x00cfe2000001ff00 */
[----:B------:R-:W-:Y:S01]  /*baf0*/  CS2R R16, SRZ ;  /* 0x0000000000107805 */ /* 0x000fe2000001ff00 */
[----:B------:R-:W-:Y:S01]  /*bb00*/  CS2R R34, SRZ ;  /* 0x0000000000227805 */ /* 0x000fe2000001ff00 */
[----:B------:R-:W-:Y:S01]  /*bb10*/  CS2R R32, SRZ ;  /* 0x0000000000207805 */ /* 0x000fe2000001ff00 */
[----:B------:R-:W-:Y:S01]  /*bb20*/  CS2R R18, SRZ ;  /* 0x0000000000127805 */ /* 0x000fe2000001ff00 */
[----:B------:R-:W-:Y:S05]  /*bb30*/  @P0 BRA `(.L_x_1014) ;  /* 0x0000023000000947 */ /* 0x000fea0003800000 */
[C---:B-1--4-:R-:W-:Y:S01]  /*bb40*/  ISETP.GE.AND P0, PT, R65.reuse, c[0x0][0x27c], PT ;  /* 0x00009f0041007a0c */ /* 0x052fe20003f06270 */
        /* <DEDUP_REMOVED lines=19> */
[----:B------:R-:W-:Y:S01]  /*bc80*/  @!P0 IMAD.WIDE R54, R9, 0x2, R12 ;  /* 0x0000000209368825 */ /* 0x000fe200078e020c */
[----:B------:R1:W5:Y:S04]  /*bc90*/  @!P0 LD.E.128 R24, [R20.64] ;  /* 0x0000000614188980 */ /* 0x000368000c101d00 */
[----:B------:R3:W5:Y:S01]  /*bca0*/  @!P0 LD.E.128 R16, [R54.64] ;  /* 0x0000000636108980 */ /* 0x000762000c101d00 */
[----:B------:R-:W-:Y:S01]  /*bcb0*/  ISETP.GE.AND P0, PT, R10, c[0x0][0x27c], PT ;  /* 0x00009f000a007a0c */ /* 0x000fe20003f06270 */
[----:B------:R-:W-:Y:S01]  /*bcc0*/  CS2R R30, SRZ ;  /* 0x00000000001e7805 */ /* 0x000fe2000001ff00 */
[----:B------:R-:W-:Y:S01]  /*bcd0*/  CS2R R28, SRZ ;  /* 0x00000000001c7805 */ /* 0x000fe2000001ff00 */
[----:B--2---:R-:W-:-:S10]  /*bce0*/  CS2R R22, SRZ ;  /* 0x0000000000167805 */ /* 0x004fd4000001ff00 */
[----:B------:R-:W-:-:S04]  /*bcf0*/  @!P0 SHF.R.S32.HI R9, RZ, 0x1f, R10 ;  /* 0x0000001fff098819 */ /* 0x000fc8000001140a */
[----:B------:R-:W-:Y:S01]  /*bd00*/  @!P0 LEA.HI R9, R9, R10, RZ, 0x3 ;  /* 0x0000000a09098211 */ /* 0x000fe200078f18ff */
[----:B-1----:R-:W-:-:S03]  /*bd10*/  CS2R R20, SRZ ;  /* 0x0000000000147805 */ /* 0x002fc6000001ff00 */
[----:B------:R-:W-:-:S05]  /*bd20*/  @!P0 LOP3.LUT R9, R9, 0xfffffff8, RZ, 0xc0, !PT ;  /* 0xfffffff809098812 */ /* 0x000fca00078ec0ff */
[----:B------:R-:W-:-:S04]  /*bd30*/  @!P0 IMAD.WIDE R14, R9, 0x2, R14 ;  /* 0x00000002090e8825 */ /* 0x000fc800078e020e */
[----:B------:R-:W-:Y:S01]  /*bd40*/  @!P0 IMAD.WIDE R12, R9, 0x2, R12 ;  /* 0x00000002090c8825 */ /* 0x000fe200078e020c */
[----:B------:R3:W5:Y:S04]  /*bd50*/  @!P0 LD.E.128 R28, [R14.64] ;  /* 0x000000060e1c8980 */ /* 0x000768000c101d00 */
[----:B------:R3:W5:Y:S02]  /*bd60*/  @!P0 LD.E.128 R20, [R12.64] ;  /* 0x000000060c148980 */ /* 0x000764000c101d00 */
.L_x_1014:
[----:B-1--4-:R-:W-:Y:S05]  /*bd70*/  BSYNC B0 ;  /* 0x0000000000007941 */ /* 0x012fea0003800000 */
.L_x_1013:
[----:B-----5:R-:W-:Y:S01]  /*bd80*/  IMAD.MOV.U32 R11, RZ, RZ, R30 ;  /* 0x000000ffff0b7224 */ /* 0x020fe200078e001e */
[----:B------:R-:W-:Y:S01]  /*bd90*/  IADD3 R89, -R133, R8, RZ ;  /* 0x0000000885597210 */ /* 0x000fe20007ffe1ff */
[----:B------:R-:W-:Y:S01]  /*bda0*/  IMAD.MOV.U32 R10, RZ, RZ, R31 ;  /* 0x000000ffff0a7224 */ /* 0x000fe200078e001f */
[----:B------:R-:W-:-:S04]  /*bdb0*/  DEPBAR.LE SB0, 0x3 ;  /* 0x000080c00000791a */ /* 0x000fc80000000000 */
[----:B------:R-:W-:Y:S01]  /*bdc0*/  IMAD.MOV.U32 R9, RZ, RZ, R28 ;  /* 0x000000ffff097224 */ /* 0x000fe200078e001c */
[----:B------:R-:W-:Y:S01]  /*bdd0*/  PRMT R64, R10, 0x5410, R11 ;  /* 0x000054100a407816 */ /* 0x000fe2000000000b */
[----:B------:R-:W-:Y:S01]  /*bde0*/  IMAD.MOV.U32 R11, RZ, RZ, R26 ;  /* 0x000000ffff0b7224 */ /* 0x000fe200078e001a */
[----:B------:R-:W-:Y:S01]  /*bdf0*/  IMNMX R89, R89, 0x80, PT ;  /* 0x0000008059597817 */ /* 0x000fe20003800200 */
[----:B------:R-:W-:Y:S01]  /*be00*/  IMAD.MOV.U32 R10, RZ, RZ, R27 ;  /* 0x000000ffff0a7224 */ /* 0x000fe200078e001b */
[----:B---3--:R-:W-:Y:S01]  /*be10*/  PRMT R55, R55, 0x5410, R9 ;  /* 0x0000541037377816 */ /* 0x008fe20000000009 */
        /* <DEDUP_REMOVED lines=13> */
[----:B------:R-:W-:Y:S01]  /*bef0*/  PRMT R82, R82, 0x5410, R9 ;  /* 0x0000541052527816 */ /* 0x000fe20000000009 */
[----:B------:R-:W-:Y:S01]  /*bf00*/  IMAD.MOV.U32 R10, RZ, RZ, R23 ;  /* 0x000000ffff0a7224 */ /* 0x000fe200078e0017 */
[----:B------:R-:W-:Y:S01]  /*bf10*/  ISETP.GE.AND P0, PT, R52, R89, PT ;  /* 0x000000593400720c */ /* 0x000fe20003f06270 */
[----:B------:R-:W-:Y:S01]  /*bf20*/  IMAD.MOV.U32 R9, RZ, RZ, R20 ;  /* 0x000000ffff097224 */ /* 0x000fe200078e0014 */
[----:B------:R-:W-:Y:S01]  /*bf30*/  PRMT R68, R12, 0x7610, R68 ;  /* 0x000076100c447816 */ /* 0x000fe20000000044 */
[----:B------:R-:W-:Y:S01]  /*bf40*/  BSSY B1, `(.L_x_1015) ;  /* 0x0000163000017945 */ /* 0x000fe20003800000 */
[----:B------:R-:W-:Y:S01]  /*bf50*/  PRMT R54, R10, 0x5410, R11 ;  /* 0x000054100a367816 */ /* 0x000fe2000000000b */
[----:B------:R-:W-:Y:S01]  /*bf60*/  IMAD.MOV.U32 R10, RZ, RZ, R19 ;  /* 0x000000ffff0a7224 */ /* 0x000fe200078e0013 */
[----:B------:R-:W-:Y:S01]  /*bf70*/  PRMT R53, R53, 0x5410, R9 ;  /* 0x0000541035357816 */ /* 0x000fe20000000009 */
[----:B------:R-:W-:Y:S01]  /*bf80*/  IMAD.MOV.U32 R9, RZ, RZ, R16 ;  /* 0x000000ffff097224 */ /* 0x000fe200078e0010 */
[----:B------:R-:W-:-:S02]  /*bf90*/  MOV R11, R18 ;  /* 0x00000012000b7202 */ /* 0x000fc40000000f00 */
[----:B------:R-:W-:Y:S02]  /*bfa0*/  MOV R12, R37 ;  /* 0x00000025000c7202 */ /* 0x000fe40000000f00 */
        /* <DEDUP_REMOVED lines=10> */
[----:B------:R-:W-:-:S02]  /*c050*/  PRMT R53, R12, 0x7610, R53 ;  /* 0x000076100c357816 */ /* 0x000fc40000000035 */
        /* <DEDUP_REMOVED lines=10> */
[----:B------:R-:W-:Y:S02]  /*c100*/  LEA.HI R14, R9, R86, RZ, 0x1d ;  /* 0x00000056090e7211 */ /* 0x000fe400078fe8ff */
[----:B------:R-:W-:Y:S02]  /*c110*/  LOP3.LUT R12, R12, 0x1c0, RZ, 0xc0, !PT ;  /* 0x000001c00c0c7812 */ /* 0x000fe400078ec0ff */
[----:B------:R-:W-:Y:S02]  /*c120*/  SHF.R.S32.HI R9, RZ, 0x1f, R14 ;  /* 0x0000001fff097819 */ /* 0x000fe4000001140e */
[----:B------:R-:W-:-:S02]  /*c130*/  SHF.L.U32 R8, R14, 0x3, RZ ;  /* 0x000000030e087819 */ /* 0x000fc400000006ff */
[----:B------:R-:W-:Y:S02]  /*c140*/  LEA.HI R9, R9, R14, RZ, 0x3 ;  /* 0x0000000e09097211 */ /* 0x000fe400078f18ff */
[----:B------:R-:W-:Y:S02]  /*c150*/  SHF.R.U32.HI R11, RZ, 0x3, R12 ;  /* 0x00000003ff0b7819 */ /* 0x000fe4000001160c */
[C---:B------:R-:W-:Y:S02]  /*c160*/  LOP3.LUT R8, R12.reuse, 0x38, R8, 0xf8, !PT ;  /* 0x000000380c087812 */ /* 0x040fe400078ef808 */
[----:B------:R-:W-:Y:S02]  /*c170*/  SHF.L.U32 R9, R9, 0xa, RZ ;  /* 0x0000000a09097819 */ /* 0x000fe400000006ff */
[----:B------:R-:W-:Y:S02]  /*c180*/  SHF.L.U32 R10, R87, 0x9, RZ ;  /* 0x00000009570a7819 */ /* 0x000fe400000006ff */
[----:B------:R-:W-:-:S02]  /*c190*/  LOP3.LUT R98, R12, 0x38, R65, 0xf8, !PT ;  /* 0x000000380c627812 */ /* 0x000fc400078ef841 */
[----:B------:R-:W-:Y:S02]  /*c1a0*/  LOP3.LUT R8, R8, R11, RZ, 0x3c, !PT ;  /* 0x0000000b08087212 */ /* 0x000fe400078e3cff */
[----:B------:R-:W-:Y:S02]  /*c1b0*/  LOP3.LUT R9, R9, 0x7fffe000, RZ, 0xc0, !PT ;  /* 0x7fffe00009097812 */ /* 0x000fe400078ec0ff */
[----:B------:R-:W-:Y:S02]  /*c1c0*/  LOP3.LUT R98, R10, R98, R11, 0xf6, !PT ;  /* 0x000000620a627212 */ /* 0x000fe400078ef60b */
[----:B------:R-:W-:Y:S02]  /*c1d0*/  IADD3 R8, R8, R9, R10 ;  /* 0x0000000908087210 */ /* 0x000fe40007ffe00a */
[----:B------:R-:W-:Y:S02]  /*c1e0*/  SHF.L.U32 R98, R98, 0x1, RZ ;  /* 0x0000000162627819 */ /* 0x000fe400000006ff */
[----:B------:R-:W-:-:S02]  /*c1f0*/  SHF.L.U32 R97, R8, 0x1, RZ ;  /* 0x0000000108617819 */ /* 0x000fc400000006ff */
[--C-:B------:R-:W-:Y:S01]  /*c200*/  SHF.R.U32.HI R103, RZ, 0x10, R75.reuse ;  /* 0x00000010ff677819 */ /* 0x100fe2000001164b */
[----:B------:R-:W1:Y:S01]  /*c210*/  LDS.128 R12, [R98+0x18100] ;  /* 0x01810000620c7984 */ /* 0x000e620000000c00 */
[----:B------:R-:W-:Y:S02]  /*c220*/  SHF.R.U64 R74, R74, 0x10, R75 ;  /* 0x000000104a4a7819 */ /* 0x000fe4000000124b */
[----:B------:R-:W-:Y:S01]  /*c230*/  SHF.R.U64 R75, R76, 0x10, R77 ;  /* 0x000000104c4b7819 */ /* 0x000fe2000000124d */
[----:B------:R-:W2:Y:S01]  /*c240*/  LDS.128 R8, [R97+0x18100] ;  /* 0x0181000061087984 */ /* 0x000ea20000000c00 */
[----:B------:R-:W-:Y:S01]  /*c250*/  SHF.R.U64 R78, R78, 0x10, R79 ;  /* 0x000000104e4e7819 */ /* 0x000fe2000000124f */
[----:B------:R-:W-:Y:S01]  /*c260*/  HADD2.F32 R116, -RZ, R103.H0_H0 ;  /* 0x20000067ff747230 */ /* 0x000fe20000004100 */
[----:B------:R-:W-:Y:S01]  /*c270*/  SHF.R.U32.HI R76, RZ, 0x10, R77 ;  /* 0x00000010ff4c7819 */ /* 0x000fe2000001164d */
[--C-:B------:R-:W-:Y:S01]  /*c280*/  HADD2.F32 R103, -RZ, R99.reuse.H0_H0 ;  /* 0x20000063ff677230 */ /* 0x100fe20000004100 */
[----:B------:R-:W-:Y:S01]  /*c290*/  SHF.R.U32.HI R79, RZ, 0x10, R79 ;  /* 0x00000010ff4f7819 */ /* 0x000fe2000001164f */
[----:B------:R-:W-:Y:S01]  /*c2a0*/  HADD2.F32 R99, -RZ, R99.H1_H1 ;  /* 0x30000063ff637230 */ /* 0x000fe20000004100 */
[--C-:B------:R-:W-:Y:S01]  /*c2b0*/  SHF.R.U64 R72, R72, 0x10, R73.reuse ;  /* 0x0000001048487819 */ /* 0x100fe20000001249 */
[----:B------:R-:W-:Y:S01]  /*c2c0*/  HADD2.F32 R124, -RZ, R76.H0_H0 ;  /* 0x2000004cff7c7230 */ /* 0x000fe20000004100 */
[----:B------:R-:W-:Y:S01]  /*c2d0*/  SHF.R.U32.HI R73, RZ, 0x10, R73 ;  /* 0x00000010ff497819 */ /* 0x000fe20000011649 */
[----:B------:R-:W-:-:S02]  /*c2e0*/  HADD2.F32 R120, -RZ, R79.H0_H0 ;  /* 0x2000004fff787230 */ /* 0x000fc40000004100 */
[--C-:B------:R-:W-:Y:S02]  /*c2f0*/  HADD2.F32 R79, -RZ, R101.reuse.H0_H0 ;  /* 0x20000065ff4f7230 */ /* 0x100fe40000004100 */
[----:B------:R-:W-:Y:S02]  /*c300*/  HADD2.F32 R101, -RZ, R101.H1_H1 ;  /* 0x30000065ff657230 */ /* 0x000fe40000004100 */
[----:B------:R-:W-:Y:S02]  /*c310*/  HADD2.F32 R113, -RZ, R78.H0_H0 ;  /* 0x2000004eff717230 */ /* 0x000fe40000004100 */
[--C-:B-1----:R-:W-:Y:S02]  /*c320*/  HADD2.F32 R77, -RZ, R15.reuse.H0_H0 ;  /* 0x2000000fff4d7230 */ /* 0x102fe40000004100 */
[----:B------:R-:W-:Y:S02]  /*c330*/  HADD2.F32 R15, -RZ, R15.H1_H1 ;  /* 0x3000000fff0f7230 */ /* 0x000fe40000004100 */
[--C-:B--2---:R-:W-:Y:S01]  /*c340*/  HADD2.F32 R107, -RZ, R11.reuse.H0_H0 ;  /* 0x2000000bff6b7230 */ /* 0x104fe20000004100 */
[----:B------:R-:W-:Y:S01]  /*c350*/  FMUL.FTZ R112, R77, R108 ;  /* 0x0000006c4d707220 */ /* 0x000fe20000410000 */
[----:B------:R-:W-:Y:S01]  /*c360*/  HADD2.F32 R11, -RZ, R11.H1_H1 ;  /* 0x3000000bff0b7230 */ /* 0x000fe20000004100 */
[----:B------:R-:W-:Y:S01]  /*c370*/  FMUL.FTZ R118, R15, R116 ;  /* 0x000000740f767220 */ /* 0x000fe20000410000 */
[--C-:B------:R-:W-:Y:S01]  /*c380*/  HADD2.F32 R104, -RZ, R13.reuse.H0_H0 ;  /* 0x2000000dff687230 */ /* 0x100fe20000004100 */
[----:B------:R-:W-:Y:S01]  /*c390*/  FMUL.FTZ R108, R107, R108 ;  /* 0x0000006c6b6c7220 */ /* 0x000fe20000410000 */
[----:B------:R-:W-:Y:S01]  /*c3a0*/  HADD2.F32 R13, -RZ, R13.H1_H1 ;  /* 0x3000000dff0d7230 */ /* 0x000fe20000004100 */
[C---:B------:R-:W-:Y:S01]  /*c3b0*/  FMUL.FTZ R116, R11.reuse, R116 ;  /* 0x000000740b747220 */ /* 0x040fe20000410000 */
[----:B------:R-:W-:Y:S01]  /*c3c0*/  HADD2.F32 R109, -RZ, R9.H0_H0 ;  /* 0x20000009ff6d7230 */ /* 0x000fe20000004100 */
[----:B------:R-:W-:Y:S01]  /*c3d0*/  FFMA.FTZ R11, R11, R120, R118 ;  /* 0x000000780b0b7223 */ /* 0x000fe20000010076 */
[----:B------:R-:W-:Y:S01]  /*c3e0*/  HADD2.F32 R118, -RZ, R73.H0_H0 ;  /* 0x20000049ff767230 */ /* 0x000fe20000004100 */
[----:B------:R-:W-:Y:S01]  /*c3f0*/  FFMA.FTZ R112, R107, R114, R112 ;  /* 0x000000726b707223 */ /* 0x000fe20000010070 */
[----:B------:R-:W-:Y:S01]  /*c400*/  HADD2.F32 R9, -RZ, R9.H1_H1 ;  /* 0x30000009ff097230 */ /* 0x000fe20000004100 */
[----:B------:R-:W-:Y:S01]  /*c410*/  FMUL.FTZ R122, R104, R103 ;  /* 0x00000067687a7220 */ /* 0x000fe20000410000 */
        /* <DEDUP_REMOVED lines=8> */
[----:B------:R-:W-:Y:S01]  /*c4a0*/  HADD2.F32 R107, -RZ, R100.H1_H1 ;  /* 0x30000064ff6b7230 */ /* 0x000fe20000004100 */
[----:B------:R-:W-:Y:S01]  /*c4b0*/  FMUL.FTZ R76, R110, R99 ;  /* 0x000000636e4c7220 */ /* 0x000fe20000410000 */
        /* <DEDUP_REMOVED lines=10> */
[----:B------:R-:W-:Y:S01]  /*c560*/  HADD2.F32 R10, -RZ, R10.H1_H1 ;  /* 0x3000000aff0a7230 */ /* 0x000fe20000004100 */
[----:B------:R-:W-:Y:S01]  /*c570*/  FFMA.FTZ R15, R15, R120, -R116 ;  /* 0x000000780f0f7223 */ /* 0x000fe20000010874 */
[----:B------:R-:W-:Y:S01]  /*c580*/  HADD2.F32 R102, -RZ, R72.H0_H0 ;  /* 0x20000048ff667230 */ /* 0x000fe20000004100 */
[----:B------:R-:W-:Y:S01]  /*c590*/  FFMA.FTZ R72, R8, R99, R100 ;  /* 0x0000006308487223 */ /* 0x000fe20000010064 */
[----:B------:R-:W-:Y:S01]  /*c5a0*/  HADD2.F32 R8, -RZ, R75.H0_H0 ;  /* 0x2000004bff087230 */ /* 0x000fe20000004100 */
[-C--:B------:R-:W-:Y:S01]  /*c5b0*/  FMUL.FTZ R75, R14, R109.reuse ;  /* 0x0000006d0e4b7220 */ /* 0x080fe20000410000 */
[----:B------:R-:W-:Y:S01]  /*c5c0*/  F2FP.PACK_AB R15, R15, R108 ;  /* 0x0000006c0f0f723e */ /* 0x000fe200000000ff */
[----:B------:R-:W-:Y:S01]  /*c5d0*/  FMUL.FTZ R115, R111, R102 ;  /* 0x000000666f737220 */ /* 0x000fe20000410000 */
[----:B------:R-:W-:Y:S01]  /*c5e0*/  F2FP.PACK_AB R11, R11, R112 ;  /* 0x000000700b0b723e */ /* 0x000fe200000000ff */
[----:B------:R-:W-:Y:S01]  /*c5f0*/  FMUL.FTZ R109, R10, R109 ;  /* 0x0000006d0a6d7220 */ /* 0x000fe20000410000 */
[----:B------:R-:W-:Y:S01]  /*c600*/  F2FP.PACK_AB R9, R9, R122 ;  /* 0x0000007a0909723e */ /* 0x000fe200000000ff */
[----:B------:R-:W-:-:S02]  /*c610*/  FMUL.FTZ R74, R106, R102 ;  /* 0x000000666a4a7220 */ /* 0x000fc40000410000 */
[----:B------:R-:W-:Y:S02]  /*c620*/  FFMA.FTZ R103, R104, R79, -R103 ;  /* 0x0000004f68677223 */ /* 0x000fe40000010867 */
[----:B------:R-:W-:Y:S02]  /*c630*/  FFMA.FTZ R118, R13, R124, -R118 ;  /* 0x0000007c0d767223 */ /* 0x000fe40000010876 */
[----:B------:R-:W-:Y:S02]  /*c640*/  FFMA.FTZ R76, R105, R101, -R76 ;  /* 0x00000065694c7223 */ /* 0x000fe4000001084c */
[----:B------:R-:W-:Y:S01]  /*c650*/  FFMA.FTZ R107, R12, R99, -R107 ;  /* 0x000000630c6b7223 */ /* 0x000fe2000001086b */
[----:B------:R-:W-:Y:S01]  /*c660*/  F2FP.PACK_AB R13, R118, R103 ;  /* 0x00000067760d723e */ /* 0x000fe200000000ff */
[----:B------:R-:W-:Y:S02]  /*c670*/  FFMA.FTZ R115, R106, R8, -R115 ;  /* 0x000000086a737223 */ /* 0x000fe40000010873 */
[----:B------:R-:W-:-:S02]  /*c680*/  FFMA.FTZ R14, R14, R113, -R109 ;  /* 0x000000710e0e7223 */ /* 0x000fc4000001086d */
[----:B------:R-:W-:Y:S01]  /*c690*/  FFMA.FTZ R73, R110, R101, R73 ;  /* 0x000000656e497223 */ /* 0x000fe20000010049 */
[----:B------:R-:W-:Y:S01]  /*c6a0*/  F2FP.PACK_AB R12, R115, R76 ;  /* 0x0000004c730c723e */ /* 0x000fe200000000ff */
[----:B------:R-:W-:Y:S01]  /*c6b0*/  FFMA.FTZ R74, R111, R8, R74 ;  /* 0x000000086f4a7223 */ /* 0x000fe2000001004a */
[----:B------:R-:W-:Y:S01]  /*c6c0*/  F2FP.PACK_AB R14, R14, R107 ;  /* 0x0000006b0e0e723e */ /* 0x000fe200000000ff */
[----:B------:R-:W-:-:S03]  /*c6d0*/  FFMA.FTZ R75, R10, R113, R75 ;  /* 0x000000710a4b7223 */ /* 0x000fc6000001004b */
[----:B------:R-:W-:Y:S01]  /*c6e0*/  F2FP.PACK_AB R8, R74, R73 ;  /* 0x000000494a08723e */ /* 0x000fe200000000ff */
[----:B------:R1:W-:Y:S01]  /*c6f0*/  STS.128 [R98+0x18100], R12 ;  /* 0x0181000c62007388 */ /* 0x0003e20000000c00 */
[----:B------:R-:W-:-:S05]  /*c700*/  F2FP.PACK_AB R10, R75, R72 ;  /* 0x000000484b0a723e */ /* 0x000fca00000000ff */
[----:B------:R1:W-:Y:S02]  /*c710*/  STS.128 [R97+0x18100], R8 ;  /* 0x0181000861007388 */ /* 0x0003e40000000c00 */
.L_x_1018:
[----:B------:R-:W-:Y:S05]  /*c720*/  BSYNC B0 ;  /* 0x0000000000007941 */ /* 0x000fea0003800000 */
.L_x_1017:
        /* <DEDUP_REMOVED lines=67> */
[-C--:B------:R-:W-:Y:S01]  /*cb60*/  FMUL.FTZ R9, R76, R93.reuse ;  /* 0x0000005d4c097220 */ /* 0x080fe20000410000 */
[----:B------:R-:W-:Y:S01]  /*cb70*/  HADD2.F32 R77, -RZ, R12.H1_H1 ;  /* 0x3000000cff4d7230 */ /* 0x000fe20000004100 */
[-C--:B------:R-:W-:Y:S01]  /*cb80*/  FMUL.FTZ R62, R15, R106.reuse ;  /* 0x0000006a0f3e7220 */ /* 0x080fe20000410000 */
[----:B------:R-:W-:Y:S01]  /*cb90*/  HADD2.F32 R11, -RZ, R11.H1_H1 ;  /* 0x3000000bff0b7230 */ /* 0x000fe20000004100 */
[C---:B------:R-:W-:Y:S01]  /*cba0*/  FMUL.FTZ R93, R98.reuse, R93 ;  /* 0x0000005d625d7220 */ /* 0x040fe20000410000 */
[----:B------:R-:W-:Y:S01]  /*cbb0*/  HADD2.F32 R12, -RZ, R14.H0_H0 ;  /* 0x2000000eff0c7230 */ /* 0x000fe20000004100 */
[----:B------:R-:W-:Y:S01]  /*cbc0*/  FFMA.FTZ R98, R98, R95, R9 ;  /* 0x0000005f62627223 */ /* 0x000fe20000010009 */
[----:B------:R-:W-:Y:S01]  /*cbd0*/  HADD2.F32 R59, -RZ, R94.H1_H1 ;  /* 0x3000005eff3b7230 */ /* 0x000fe20000004100 */
[----:B------:R-:W-:Y:S01]  /*cbe0*/  FMUL.FTZ R106, R11, R106 ;  /* 0x0000006a0b6a7220 */ /* 0x000fe20000410000 */
[----:B------:R-:W-:Y:S01]  /*cbf0*/  HADD2.F32 R99, -RZ, R8.H1_H1 ;  /* 0x30000008ff637230 */ /* 0x000fe20000004100 */
[C---:B------:R-:W-:Y:S01]  /*cc00*/  FMUL.FTZ R78, R79.reuse, R78 ;  /* 0x0000004e4f4e7220 */ /* 0x040fe20000410000 */
[----:B------:R-:W-:Y:S01]  /*cc10*/  HADD2.F32 R8, -RZ, R10.H0_H0 ;  /* 0x2000000aff087230 */ /* 0x000fe20000004100 */
[----:B------:R-:W-:Y:S01]  /*cc20*/  FFMA.FTZ R100, R79, R102, R100 ;  /* 0x000000664f647223 */ /* 0x000fe20000010064 */
[----:B------:R-:W-:Y:S01]  /*cc30*/  HADD2.F32 R9, -RZ, R96.H1_H1 ;  /* 0x30000060ff097230 */ /* 0x000fe20000004100 */
[----:B------:R-:W-:Y:S01]  /*cc40*/  FFMA.FTZ R11, R11, R114, R62 ;  /* 0x000000720b0b7223 */ /* 0x000fe2000001003e */
[----:B------:R-:W-:Y:S01]  /*cc50*/  HADD2.F32 R14, -RZ, R14.H1_H1 ;  /* 0x3000000eff0e7230 */ /* 0x000fe20000004100 */
[-C--:B------:R-:W-:Y:S01]  /*cc60*/  FMUL.FTZ R61, R12, R59.reuse ;  /* 0x0000003b0c3d7220 */ /* 0x080fe20000410000 */
[----:B------:R-:W-:Y:S01]  /*cc70*/  HADD2.F32 R62, -RZ, R56.H0_H0 ;  /* 0x20000038ff3e7230 */ /* 0x000fe20000004100 */
[C---:B------:R-:W-:Y:S01]  /*cc80*/  FMUL.FTZ R59, R8.reuse, R59 ;  /* 0x0000003b083b7220 */ /* 0x040fe20000410000 */
[----:B------:R-:W-:Y:S01]  /*cc90*/  HADD2.F32 R79, -RZ, R58.H0_H0 ;  /* 0x2000003aff4f7230 */ /* 0x000fe20000004100 */
[----:B------:R-:W-:Y:S01]  /*cca0*/  FFMA.FTZ R56, R8, R9, R61 ;  /* 0x0000000908387223 */ /* 0x000fe2000001003d */
[----:B------:R-:W-:Y:S01]  /*ccb0*/  HADD2.F32 R10, -RZ, R10.H1_H1 ;  /* 0x3000000aff0a7230 */ /* 0x000fe20000004100 */
[----:B------:R-:W-:Y:S01]  /*ccc0*/  FMUL.FTZ R8, R77, R62 ;  /* 0x0000003e4d087220 */ /* 0x000fe20000410000 */
[----:B------:R-:W-:Y:S01]  /*ccd0*/  HADD2.F32 R61, -RZ, R57.H0_H0 ;  /* 0x20000039ff3d7230 */ /* 0x000fe20000004100 */
[----:B------:R-:W-:Y:S01]  /*cce0*/  FMUL.FTZ R57, R14, R79 ;  /* 0x0000004f0e397220 */ /* 0x000fe20000410000 */
[----:B------:R-:W-:Y:S01]  /*ccf0*/  F2FP.PACK_AB R11, R11, R110 ;  /* 0x0000006e0b0b723e */ /* 0x000fe200000000ff */
[----:B------:R-:W-:-:S02]  /*cd00*/  FMUL.FTZ R62, R99, R62 ;  /* 0x0000003e633e7220 */ /* 0x000fc40000410000 */
[----:B------:R-:W-:Y:S02]  /*cd10*/  FMUL.FTZ R79, R10, R79 ;  /* 0x0000004f0a4f7220 */ /* 0x000fe40000410000 */
[----:B------:R-:W-:Y:S01]  /*cd20*/  FFMA.FTZ R59, R12, R9, -R59 ;  /* 0x000000090c3b7223 */ /* 0x000fe2000001083b */
[----:B------:R-:W-:Y:S01]  /*cd30*/  F2FP.PACK_AB R9, R97, R100 ;  /* 0x000000646109723e */ /* 0x000fe200000000ff */
        /* <DEDUP_REMOVED lines=17> */
.L_x_1020:
[----:B------:R-:W-:Y:S05]  /*ce50*/  BSYNC B0 ;  /* 0x0000000000007941 */ /* 0x000fea0003800000 */
.L_x_1019:
        /* <DEDUP_REMOVED lines=69> */
[----:B------:R-:W-:Y:S01]  /*d2b0*/  FMUL.FTZ R46, R15, R72 ;  /* 0x000000480f2e7220 */ /* 0x000fe20000410000 */
[----:B------:R-:W-:Y:S01]  /*d2c0*/  HADD2.F32 R9, -RZ, R90.H1_H1 ;  /* 0x3000005aff097230 */ /* 0x000fe20000004100 */
[----:B------:R-:W-:Y:S01]  /*d2d0*/  FMUL.FTZ R90, R60, R88 ;  /* 0x000000583c5a7220 */ /* 0x000fe20000410000 */
        /* <DEDUP_REMOVED lines=23> */
[----:B------:R-:W-:Y:S02]  /*d450*/  FFMA.FTZ R59, R59, R96, -R58 ;  /* 0x000000603b3b7223 */ /* 0x000fe4000001083a */
[----:B------:R-:W-:Y:S02]  /*d460*/  FFMA.FTZ R94, R13, R100, -R94 ;  /* 0x000000640d5e7223 */ /* 0x000fe4000001085e */
[----:B------:R-:W-:Y:S01]  /*d470*/  FFMA.FTZ R15, R15, R102, -R72 ;  /* 0x000000660f0f7223 */ /* 0x000fe20000010848 */
[----:B------:R-:W-:Y:S01]  /*d480*/  F2FP.PACK_AB R13, R59, R62 ;  /* 0x0000003e3b0d723e */ /* 0x000fe200000000ff */
[----:B------:R-:W-:-:S02]  /*d490*/  FFMA.FTZ R88, R60, R91, -R88 ;  /* 0x0000005b3c587223 */ /* 0x000fc40000010858 */
        /* <DEDUP_REMOVED lines=8> */
[----:B------:R-:W-:Y:S02]  /*d520*/  F2FP.PACK_AB R14, R14, R43 ;  /* 0x0000002b0e0e723e */ /* 0x000fe400000000ff */
[----:B------:R-:W-:-:S02]  /*d530*/  F2FP.PACK_AB R8, R63, R90 ;  /* 0x0000005a3f08723e */ /* 0x000fc400000000ff */
[----:B------:R-:W-:Y:S01]  /*d540*/  F2FP.PACK_AB R10, R41, R40 ;  /* 0x00000028290a723e */ /* 0x000fe200000000ff */
[----:B------:R1:W-:Y:S04]  /*d550*/  STS.128 [R57+0x18100], R12 ;  /* 0x0181000c39007388 */ /* 0x0003e80000000c00 */
[----:B------:R1:W-:Y:S02]  /*d560*/  STS.128 [R56+0x18100], R8 ;  /* 0x0181000838007388 */ /* 0x0003e40000000c00 */
.L_x_1016:
[----:B------:R-:W-:Y:S05]  /*d570*/  BSYNC B1 ;  /* 0x0000000000017941 */ /* 0x000fea0003800000 */
.L_x_1015:
        /* <DEDUP_REMOVED lines=20> */
[----:B------:R-:W-:Y:S01]  /*d6c0*/  LOP3.LUT R10, R10, 0x1c0, RZ, 0xc0, !PT ;  /* 0x000001c00a0a7812 */ /* 0x000fe200078ec0ff */
[----:B------:R-:W-:Y:S01]  /*d6d0*/  HADD2.F32 R71, -RZ, R71.H1_H1 ;  /* 0x30000047ff477230 */ /* 0x000fe20000004100 */
[----:B------:R-:W-:Y:S01]  /*d6e0*/  SHF.L.U32 R11, R86, 0x3, RZ ;  /* 0x00000003560b7819 */ /* 0x000fe200000006ff */
[----:B------:R-:W-:Y:S01]  /*d6f0*/  IMAD.SHL.U32 R9, R9, 0x400, RZ ;  /* 0x0000040009097824 */ /* 0x000fe200078e00ff */
[----:B------:R-:W-:Y:S01]  /*d700*/  LOP3.LUT R12, R10, 0x38, R65, 0xf8, !PT ;  /* 0x000000380a0c7812 */ /* 0x000fe200078ef841 */
[----:B------:R-:W-:Y:S01]  /*d710*/  HADD2.F32 R85, -RZ, R85.H1_H1 ;  /* 0x30000055ff557230 */ /* 0x000fe20000004100 */
[----:B------:R-:W-:-:S02]  /*d720*/  SHF.R.U32.HI R13, RZ, 0x3, R10 ;  /* 0x00000003ff0d7819 */ /* 0x000fc4000001160a */
[----:B------:R-:W-:Y:S02]  /*d730*/  LOP3.LUT R8, R8, 0xfffffe00, RZ, 0xc0, !PT ;  /* 0xfffffe0008087812 */ /* 0x000fe400078ec0ff */
[----:B------:R-:W-:Y:S02]  /*d740*/  LOP3.LUT R10, R10, 0x38, R11, 0xf8, !PT ;  /* 0x000000380a0a7812 */ /* 0x000fe400078ef80b */
[----:B------:R-:W-:Y:S02]  /*d750*/  LOP3.LUT R12, R8, R12, R13, 0xf6, !PT ;  /* 0x0000000c080c7212 */ /* 0x000fe400078ef60d */
[----:B------:R-:W-:Y:S02]  /*d760*/  LOP3.LUT R13, R10, R13, RZ, 0x3c, !PT ;  /* 0x0000000d0a0d7212 */ /* 0x000fe400078e3cff */
[----:B------:R-:W-:Y:S02]  /*d770*/  LOP3.LUT R9, R9, 0x7fffe000, RZ, 0xc0, !PT ;  /* 0x7fffe00009097812 */ /* 0x000fe400078ec0ff */
[----:B------:R-:W-:-:S02]  /*d780*/  SHF.L.U32 R41, R12, 0x1, RZ ;  /* 0x000000010c297819 */ /* 0x000fc400000006ff */
[----:B------:R-:W-:Y:S02]  /*d790*/  IADD3 R40, R13, R9, R8 ;  /* 0x000000090d287210 */ /* 0x000fe40007ffe008 */
[--C-:B------:R-:W-:Y:S01]  /*d7a0*/  SHF.R.U32.HI R42, RZ, 0x10, R35.reuse ;  /* 0x00000010ff2a7819 */ /* 0x100fe20000011623 */
[----:B------:R-:W1:Y:S01]  /*d7b0*/  LDS.128 R12, [R41+0x18100] ;  /* 0x01810000290c7984 */ /* 0x000e620000000c00 */
[----:B------:R-:W-:Y:S02]  /*d7c0*/  SHF.L.U32 R40, R40, 0x1, RZ ;  /* 0x0000000128287819 */ /* 0x000fe400000006ff */
[----:B------:R-:W-:Y:S01]  /*d7d0*/  SHF.R.U64 R34, R34, 0x10, R35 ;  /* 0x0000001022227819 */ /* 0x000fe20000001223 */
[----:B------:R-:W-:Y:S01]  /*d7e0*/  HADD2.F32 R42, -RZ, R42.H0_H0 ;  /* 0x2000002aff2a7230 */ /* 0x000fe20000004100 */
[----:B------:R-:W-:Y:S01]  /*d7f0*/  SHF.R.U64 R35, R36, 0x10, R37 ;  /* 0x0000001024237819 */ /* 0x000fe20000001225 */
[----:B------:R-:W2:Y:S01]  /*d800*/  LDS.128 R8, [R40+0x18100] ;  /* 0x0181000028087984 */ /* 0x000ea20000000c00 */
[----:B------:R-:W-:Y:S01]  /*d810*/  SHF.R.U64 R38, R38, 0x10, R39 ;  /* 0x0000001026267819 */ /* 0x000fe20000001227 */
[----:B------:R-:W-:Y:S01]  /*d820*/  HADD2.F32 R61, -RZ, R34.H0_H0 ;  /* 0x20000022ff3d7230 */ /* 0x000fe20000004100 */
[----:B------:R-:W-:-:S02]  /*d830*/  SHF.R.U32.HI R36, RZ, 0x10, R37 ;  /* 0x00000010ff247819 */ /* 0x000fc40000011625 */
[----:B------:R-:W-:Y:S02]  /*d840*/  SHF.R.U32.HI R39, RZ, 0x10, R39 ;  /* 0x00000010ff277819 */ /* 0x000fe40000011627 */
[--C-:B------:R-:W-:Y:S02]  /*d850*/  SHF.R.U64 R32, R32, 0x10, R33.reuse ;  /* 0x0000001020207819 */ /* 0x100fe40000001221 */
        /* <DEDUP_REMOVED lines=14> */
[--C-:B------:R-:W-:Y:S01]  /*d940*/  HADD2.F32 R44, -RZ, R12.reuse.H0_H0 ;  /* 0x2000000cff2c7230 */ /* 0x100fe20000004100 */
[----:B------:R-:W-:Y:S01]  /*d950*/  FFMA.FTZ R11, R11, R74, R72 ;  /* 0x0000004a0b0b7223 */ /* 0x000fe20000010048 */
[----:B------:R-:W-:Y:S01]  /*d960*/  HADD2.F32 R72, -RZ, R33.H0_H0 ;  /* 0x20000021ff487230 */ /* 0x000fe20000004100 */
[C---:B------:R-:W-:Y:S01]  /*d970*/  FMUL.FTZ R59, R56.reuse, R59 ;  /* 0x0000003b383b7220 */ /* 0x040fe20000410000 */
[----:B------:R-:W-:Y:S01]  /*d980*/  HADD2.F32 R45, -RZ, R12.H1_H1 ;  /* 0x3000000cff2d7230 */ /* 0x000fe20000004100 */
[----:B------:R-:W-:Y:S01]  /*d990*/  FFMA.FTZ R39, R56, R76, R39 ;  /* 0x0000004c38277223 */ /* 0x000fe20000010027 */
[----:B------:R-:W-:Y:S01]  /*d9a0*/  HADD2.F32 R9, -RZ, R9.H1_H1 ;  /* 0x30000009ff097230 */ /* 0x000fe20000004100 */
[----:B------:R-:W-:Y:S01]  /*d9b0*/  FMUL.FTZ R33, R44, R70 ;  /* 0x000000462c217220 */ /* 0x000fe20000410000 */
[----:B------:R-:W-:Y:S01]  /*d9c0*/  HADD2.F32 R56, -RZ, R36.H0_H0 ;  /* 0x20000024ff387230 */ /* 0x000fe20000004100 */
[----:B------:R-:W-:Y:S01]  /*d9d0*/  FMUL.FTZ R36, R13, R72 ;  /* 0x000000480d247220 */ /* 0x000fe20000410000 */
[----:B------:R-:W-:Y:S01]  /*d9e0*/  HADD2.F32 R12, -RZ, R14.H0_H0 ;  /* 0x2000000eff0c7230 */ /* 0x000fe20000004100 */
[----:B------:R-:W-:Y:S01]  /*d9f0*/  FFMA.FTZ R60, R47, R62, R60 ;  /* 0x0000003e2f3c7223 */ /* 0x000fe2000001003c */
[--C-:B------:R-:W-:Y:S01]  /*da00*/  HADD2.F32 R57, -RZ, R8.reuse.H0_H0 ;  /* 0x20000008ff397230 */ /* 0x100fe20000004100 */
        /* <DEDUP_REMOVED lines=38> */
.L_x_1022:
[----:B------:R-:W-:Y:S05]  /*dc70*/  BSYNC B0 ;  /* 0x0000000000007941 */ /* 0x000fea0003800000 */
.L_x_1021:
        /* <DEDUP_REMOVED lines=11> */
[--C-:B------:R-:W-:Y:S01]  /*dd30*/  HADD2.F32 R38, -RZ, R66.reuse.H0_H0 ;  /* 0x20000042ff267230 */ /* 0x100fe20000004100 */
[----:B------:R-:W-:Y:S01]  /*dd40*/  SHF.R.S32.HI R8, RZ, 0x3, R15 ;  /* 0x00000003ff087819 */ /* 0x000fe2000001140f */
[----:B------:R-:W-:Y:S01]  /*dd50*/  HADD2.F32 R62, -RZ, R69.H0_H0 ;  /* 0x20000045ff3e7230 */ /* 0x000fe20000004100 */
[----:B------:R-:W-:Y:S01]  /*dd60*/  LEA.HI R12, R12, R11, RZ, 0x6 ;  /* 0x0000000b0c0c7211 */ /* 0x000fe200078f30ff */
[----:B------:R-:W-:Y:S01]  /*dd70*/  IMAD.SHL.U32 R9, R9, 0x40, RZ ;  /* 0x0000004009097824 */ /* 0x000fe200078e00ff */
[----:B------:R-:W-:Y:S01]  /*dd80*/  LEA.HI R13, R13, R8, RZ, 0x1d ;  /* 0x000000080d0d7211 */ /* 0x000fe200078fe8ff */
[----:B------:R-:W-:Y:S01]  /*dd90*/  HADD2.F32 R66, -RZ, R66.H1_H1 ;  /* 0x30000042ff427230 */ /* 0x000fe20000004100 */
[----:B------:R-:W-:Y:S01]  /*dda0*/  LOP3.LUT R14, R14, 0x1c0, RZ, 0xc0, !PT ;  /* 0x000001c00e0e7812 */ /* 0x000fe200078ec0ff */
[--C-:B------:R-:W-:Y:S01]  /*ddb0*/  HADD2.F32 R46, -RZ, R68.reuse.H0_H0 ;  /* 0x20000044ff2e7230 */ /* 0x100fe20000004100 */
[----:B------:R-:W-:Y:S01]  /*ddc0*/  SHF.R.S32.HI R8, RZ, 0x1f, R13 ;  /* 0x0000001fff087819 */ /* 0x000fe2000001140d */
[----:B------:R-:W-:Y:S01]  /*ddd0*/  IMAD.SHL.U32 R11, R13, 0x8, RZ ;  /* 0x000000080d0b7824 */ /* 0x000fe200078e00ff */
[----:B------:R-:W-:Y:S01]  /*dde0*/  SHF.L.U32 R12, R12, 0x7, RZ ;  /* 0x000000070c0c7819 */ /* 0x000fe200000006ff */
[----:B------:R-:W-:Y:S01]  /*ddf0*/  HADD2.F32 R68, -RZ, R68.H1_H1 ;  /* 0x30000044ff447230 */ /* 0x000fe20000004100 */
[----:B------:R-:W-:Y:S01]  /*de00*/  LOP3.LUT R15, R14, 0x38, R15, 0xf8, !PT ;  /* 0x000000380e0f7812 */ /* 0x000fe200078ef80f */
[----:B------:R-:W-:Y:S01]  /*de10*/  HADD2.F32 R67, -RZ, R67.H1_H1 ;  /* 0x30000043ff437230 */ /* 0x000fe20000004100 */
[----:B------:R-:W-:Y:S01]  /*de20*/  SHF.R.U32.HI R10, RZ, 0x3, R14 ;  /* 0x00000003ff0a7819 */ /* 0x000fe2000001160e */
[----:B------:R-:W-:Y:S01]  /*de30*/  HADD2.F32 R69, -RZ, R69.H1_H1 ;  /* 0x30000045ff457230 */ /* 0x000fe20000004100 */
[----:B------:R-:W-:-:S02]  /*de40*/  LEA.HI R8, R8, R13, RZ, 0x3 ;  /* 0x0000000d08087211 */ /* 0x000fc400078f18ff */
[----:B------:R-:W-:Y:S02]  /*de50*/  LOP3.LUT R12, R12, 0x7fffe000, RZ, 0xc0, !PT ;  /* 0x7fffe0000c0c7812 */ /* 0x000fe400078ec0ff */
[----:B------:R-:W-:Y:S02]  /*de60*/  LOP3.LUT R15, R15, R10, RZ, 0x3c, !PT ;  /* 0x0000000a0f0f7212 */ /* 0x000fe400078e3cff */
[----:B------:R-:W-:Y:S02]  /*de70*/  LOP3.LUT R9, R9, 0xfffffe00, RZ, 0xc0, !PT ;  /* 0xfffffe0009097812 */ /* 0x000fe400078ec0ff */
[----:B------:R-:W-:Y:S02]  /*de80*/  LOP3.LUT R11, R14, 0x38, R11, 0xf8, !PT ;  /* 0x000000380e0b7812 */ /* 0x000fe400078ef80b */
[----:B------:R-:W-:Y:S02]  /*de90*/  SHF.L.U32 R8, R8, 0xa, RZ ;  /* 0x0000000a08087819 */ /* 0x000fe400000006ff */
[----:B------:R-:W-:-:S02]  /*dea0*/  IADD3 R12, R15, R12, R9 ;  /* 0x0000000c0f0c7210 */ /* 0x000fc40007ffe009 */
        /* <DEDUP_REMOVED lines=13> */
[--C-:B------:R-:W-:Y:S01]  /*df80*/  SHF.R.U64 R17, R26, 0x10, R27.reuse ;  /* 0x000000101a117819 */ /* 0x100fe2000000121b */
[----:B------:R-:W-:Y:S01]  /*df90*/  HADD2.F32 R58, -RZ, R25.H0_H0 ;  /* 0x20000019ff3a7230 */ /* 0x000fe20000004100 */
[----:B------:R-:W-:Y:S02]  /*dfa0*/  SHF.R.U32.HI R26, RZ, 0x10, R27 ;  /* 0x00000010ff1a7819 */ /* 0x000fe4000001161b */
[--C-:B------:R-:W-:Y:S02]  /*dfb0*/  SHF.R.U64 R18, R18, 0x10, R19.reuse ;  /* 0x0000001012127819 */ /* 0x100fe40000001213 */
[----:B------:R-:W-:Y:S01]  /*dfc0*/  SHF.R.U32.HI R19, RZ, 0x10, R19 ;  /* 0x00000010ff137819 */ /* 0x000fe20000011613 */
[----:B------:R-:W-:-:S02]  /*dfd0*/  HADD2.F32 R70, -RZ, R26.H0_H0 ;  /* 0x2000001aff467230 */ /* 0x000fc40000004100 */
        /* <DEDUP_REMOVED lines=15> */
[----:B------:R-:W-:Y:S01]  /*e0d0*/  HADD2.F32 R41, -RZ, R8.H0_H0 ;  /* 0x20000008ff297230 */ /* 0x000fe20000004100 */
[----:B------:R-:W-:Y:S01]  /*e0e0*/  FFMA.FTZ R60, R9, R62, R60 ;  /* 0x0000003e093c7223 */ /* 0x000fe2000001003c */
[----:B------:R-:W-:Y:S01]  /*e0f0*/  HADD2.F32 R37, -RZ, R12.H1_H1 ;  /* 0x3000000cff257230 */ /* 0x000fe20000004100 */
[----:B------:R-:W-:Y:S01]  /*e100*/  FMUL.FTZ R9, R36, R66 ;  /* 0x0000004224097220 */ /* 0x000fe20000410000 */
[----:B------:R-:W-:Y:S01]  /*e110*/  HADD2.F32 R11, -RZ, R11.H1_H1 ;  /* 0x3000000bff0b7230 */ /* 0x000fe20000004100 */
[----:B------:R-:W-:Y:S01]  /*e120*/  FMUL.FTZ R26, R15, R40 ;  /* 0x000000280f1a7220 */ /* 0x000fe20000410000 */
[----:B------:R-:W-:Y:S01]  /*e130*/  HADD2.F32 R12, -RZ, R14.H0_H0 ;  /* 0x2000000eff0c7230 */ /* 0x000fe20000004100 */
[----:B------:R-:W-:Y:S01]  /*e140*/  FMUL.FTZ R19, R41, R66 ;  /* 0x0000004229137220 */ /* 0x000fe20000410000 */
[----:B------:R-:W-:Y:S01]  /*e150*/  HADD2.F32 R42, -RZ, R8.H1_H1 ;  /* 0x30000008ff2a7230 */ /* 0x000fe20000004100 */
[----:B------:R-:W-:Y:S01]  /*e160*/  FMUL.FTZ R40, R11, R40 ;  /* 0x000000280b287220 */ /* 0x000fe20000410000 */
[----:B------:R-:W-:Y:S01]  /*e170*/  HADD2.F32 R8, -RZ, R10.H0_H0 ;  /* 0x2000000aff087230 */ /* 0x000fe20000004100 */
[----:B------:R-:W-:Y:S01]  /*e180*/  FFMA.FTZ R41, R41, R68, R9 ;  /* 0x0000004429297223 */ /* 0x000fe20000010009 */
[----:B------:R-:W-:Y:S01]  /*e190*/  HADD2.F32 R14, -RZ, R14.H1_H1 ;  /* 0x3000000eff0e7230 */ /* 0x000fe20000004100 */
[C---:B------:R-:W-:Y:S01]  /*e1a0*/  FMUL.FTZ R38, R39.reuse, R38 ;  /* 0x0000002627267220 */ /* 0x040fe20000410000 */
[----:B------:R-:W-:Y:S01]  /*e1b0*/  HADD2.F32 R10, -RZ, R10.H1_H1 ;  /* 0x3000000aff0a7230 */ /* 0x000fe20000004100 */
[----:B------:R-:W-:Y:S01]  /*e1c0*/  FFMA.FTZ R44, R39, R46, R44 ;  /* 0x0000002e272c7223 */ /* 0x000fe2000001002c */
[----:B------:R-:W-:Y:S01]  /*e1d0*/  HADD2.F32 R39, -RZ, R18.H0_H0 ;  /* 0x20000012ff277230 */ /* 0x000fe20000004100 */
[----:B------:R-:W-:Y:S01]  /*e1e0*/  FFMA.FTZ R11, R11, R70, R26 ;  /* 0x000000460b0b7223 */ /* 0x000fe2000001001a */
[----:B------:R-:W-:Y:S01]  /*e1f0*/  HADD2.F32 R26, -RZ, R16.H0_H0 ;  /* 0x20000010ff1a7230 */ /* 0x000fe20000004100 */
[----:B------:R-:W-:-:S02]  /*e200*/  FMUL.FTZ R9, R12, R67 ;  /* 0x000000430c097220 */ /* 0x000fc40000410000 */
[C---:B------:R-:W-:Y:S01]  /*e210*/  FMUL.FTZ R67, R8.reuse, R67 ;  /* 0x0000004308437220 */ /* 0x040fe20000410000 */
[----:B------:R-:W-:Y:S01]  /*e220*/  F2FP.PACK_AB R11, R11, R60 ;  /* 0x0000003c0b0b723e */ /* 0x000fe200000000ff */
[----:B------:R-:W-:Y:S01]  /*e230*/  FFMA.FTZ R16, R8, R69, R9 ;  /* 0x0000004508107223 */ /* 0x000fe20000010009 */
[----:B------:R-:W-:Y:S01]  /*e240*/  HADD2.F32 R9, -RZ, R17.H0_H0 ;  /* 0x20000011ff097230 */ /* 0x000fe20000004100 */
[-C--:B------:R-:W-:Y:S02]  /*e250*/  FMUL.FTZ R43, R37, R26.reuse ;  /* 0x0000001a252b7220 */ /* 0x080fe40000410000 */
[-C--:B------:R-:W-:Y:S02]  /*e260*/  FMUL.FTZ R17, R14, R39.reuse ;  /* 0x000000270e117220 */ /* 0x080fe40000410000 */
[----:B------:R-:W-:Y:S02]  /*e270*/  FMUL.FTZ R26, R42, R26 ;  /* 0x0000001a2a1a7220 */ /* 0x000fe40000410000 */
[----:B------:R-:W-:-:S02]  /*e280*/  FMUL.FTZ R39, R10, R39 ;  /* 0x000000270a277220 */ /* 0x000fc40000410000 */
[----:B------:R-:W-:Y:S02]  /*e290*/  FFMA.FTZ R67, R12, R69, -R67 ;  /* 0x000000450c437223 */ /* 0x000fe40000010843 */
        /* <DEDUP_REMOVED lines=15> */
[----:B------:R1:W-:Y:S01]  /*e390*/  STS.128 [R33+0x18100], R12 ;  /* 0x0181000c21007388 */ /* 0x0003e20000000c00 */
[----:B------:R-:W-:-:S05]  /*e3a0*/  F2FP.PACK_AB R10, R17, R16 ;  /* 0x00000010110a723e */ /* 0x000fca00000000ff */
[----:B------:R1:W-:Y:S02]  /*e3b0*/  STS.128 [R32+0x18100], R8 ;  /* 0x0181000820007388 */ /* 0x0003e40000000c00 */
.L_x_1024:
[----:B------:R-:W-:Y:S05]  /*e3c0*/  BSYNC B0 ;  /* 0x0000000000007941 */ /* 0x000fea0003800000 */
.L_x_1023:
[----:B-1----:R-:W-:-:S04]  /*e3d0*/  IADD3 R8, R65, 0x40, RZ ;  /* 0x0000004041087810 */ /* 0x002fc80007ffe0ff */
        /* <DEDUP_REMOVED lines=13> */
[----:B------:R-:W-:Y:S01]  /*e4b0*/  HADD2.F32 R53, -RZ, R53.H1_H1 ;  /* 0x30000035ff357230 */ /* 0x000fe20000004100 */
[----:B------:R-:W-:Y:S01]  /*e4c0*/  LEA.HI R11, R11, R10, RZ, 0x1d ;  /* 0x0000000a0b0b7211 */ /* 0x000fe200078fe8ff */
[----:B------:R-:W-:Y:S01]  /*e4d0*/  HADD2.F32 R55, -RZ, R55.H1_H1 ;  /* 0x30000037ff377230 */ /* 0x000fe20000004100 */
[----:B------:R-:W-:Y:S01]  /*e4e0*/  LOP3.LUT R12, R12, 0x1c0, RZ, 0xc0, !PT ;  /* 0x000001c00c0c7812 */ /* 0x000fe200078ec0ff */
[----:B------:R-:W-:Y:S01]  /*e4f0*/  IMAD.SHL.U32 R8, R8, 0x40, RZ ;  /* 0x0000004008087824 */ /* 0x000fe200078e00ff */
        /* <DEDUP_REMOVED lines=41> */
[----:B------:R-:W-:Y:S01]  /*e790*/  HADD2.F32 R11, -RZ, R11.H1_H1 ;  /* 0x3000000bff0b7230 */ /* 0x000fe20000004100 */
[----:B------:R-:W-:Y:S01]  /*e7a0*/  FMUL.FTZ R52, R26, R53 ;  /* 0x000000351a347220 */ /* 0x000fe20000410000 */
        /* <DEDUP_REMOVED lines=17> */
[C---:B------:R-:W-:Y:S01]  /*e8c0*/  FMUL.FTZ R53, R33.reuse, R53 ;  /* 0x0000003521357220 */ /* 0x040fe20000410000 */
[----:B------:R-:W-:Y:S01]  /*e8d0*/  HADD2.F32 R14, -RZ, R14.H1_H1 ;  /* 0x3000000eff0e7230 */ /* 0x000fe20000004100 */
        /* <DEDUP_REMOVED lines=8> */
[----:B------:R-:W-:-:S02]  /*e960*/  FMUL.FTZ R23, R27, R20 ;  /* 0x000000141b177220 */ /* 0x000fc40000410000 */
        /* <DEDUP_REMOVED lines=25> */
.L_x_1000:
[----:B------:R-:W-:Y:S05]  /*eb00*/  BSYNC B2 ;  /* 0x0000000000027941 */ /* 0x000fea0003800000 */
.L_x_982:
[----:B------:R-:W-:-:S04]  /*eb10*/  DEPBAR.LE SB0, 0x2 ;  /* 0x000080800000791a */ /* 0x000fc80000000000 */
[----:B-1----:R-:W-:Y:S01]  /*eb20*/  IMAD.SHL.U32 R56, R0, 0x2, RZ ;  /* 0x0000000200387824 */ /* 0x002fe200078e00ff */
[----:B------:R-:W-:Y:S01]  /*eb30*/  BAR.SYNC.DEFER_BLOCKING 0x0 ;  /* 0x0000000000007b1d */ /* 0x000fe20000010000 */
[----:B------:R-:W-:Y:S01]  /*eb40*/  IMAD.SHL.U32 R190, R5, 0x2, RZ ;  /* 0x0000000205be7824 */ /* 0x000fe200078e00ff */
[----:B------:R-:W-:Y:S01]  /*eb50*/  @P2 IADD3 R9, R145, -0x2, RZ ;  /* 0xfffffffe91092810 */ /* 0x000fe20007ffe0ff */
[----:B------:R-:W-:Y:S01]  /*eb60*/  IMAD.MOV.U32 R191, RZ, RZ, 0x20 ;  /* 0x00000020ffbf7424 */ /* 0x000fe200078e00ff */
[----:B------:R-:W-:Y:S01]  /*eb70*/  LOP3.LUT P3, RZ, R135, 0x2, RZ, 0xc0, !PT ;  /* 0x0000000287ff7812 */ /* 0x000fe2000786c0ff */
[----:B------:R-:W-:Y:S01]  /*eb80*/  IMAD.SHL.U32 R189, R2, 0x2, RZ ;  /* 0x0000000202bd7824 */ /* 0x000fe200078e00ff */
[----:B------:R-:W-:Y:S01]  /*eb90*/  @P2 SHF.R.S32.HI R8, RZ, 0x1f, R9 ;  /* 0x0000001fff082819 */ /* 0x000fe20000011409 */
[----:B------:R-:W-:Y:S01]  /*eba0*/  @P2 IMAD R50, R50, R9, RZ ;  /* 0x0000000932322224 */ /* 0x000fe200078e02ff */
[----:B------:R-:W-:Y:S01]  /*ebb0*/  LEA R192, R0, 0x18100, 0x1 ;  /* 0x0001810000c07811 */ /* 0x000fe200078e08ff */
[-C--:B--2---:R-:W-:Y:S01]  /*ebc0*/  @P2 IMAD.WIDE.U32 R10, R9, R51.reuse, R210 ;  /* 0x00000033090a2225 */ /* 0x084fe200078e00d2 */
[----:B------:R-:W-:Y:S01]  /*ebd0*/  SEL R191, R191, 0xffffffe0, !P3 ;  /* 0xffffffe0bfbf7807 */ /* 0x000fe20005800000 */
[----:B------:R-:W-:Y:S01]  /*ebe0*/  ULDC UR4, c[0x0][0x324] ;  /* 0x0000c90000047ab9 */ /* 0x000fe20000000800 */
[----:B------:R-:W-:Y:S01]  /*ebf0*/  ISETP.GE.AND P3, PT, R195, 0x1, PT ;  /* 0x00000001c300780c */ /* 0x000fe20003f66270 */
[----:B------:R-:W-:Y:S01]  /*ec00*/  @P2 IMAD R8, R8, R51, R50 ;  /* 0x0000003308082224 */ /* 0x000fe200078e0232 */
[----:B------:R-:W-:Y:S01]  /*ec10*/  @P2 LEA R50, P0, R10, c[0x0][0x1f8], 0x1 ;  /* 0x00007e000a322a11 */ /* 0x000fe200078008ff */
[----:B------:R-:W-:Y:S01]  /*ec20*/  IMAD.IADD R188, R192, 0x1, R189 ;  /* 0x00000001c0bc7824 */ /* 0x000fe200078e02bd */
[----:B------:R-:W-:Y:S01]  /*ec30*/  ULOP3.LUT UR4, URZ, UR4, URZ, 0x33, !UPT ;  /* 0x000000043f047292 */ /* 0x000fe2000f8e333f */
[----:B------:R-:W-:-:S02]  /*ec40*/  @P2 IMAD.IADD R8, R11, 0x1, R8 ;  /* 0x000000010b082824 */ /* 0x000fc400078e0208 */
[----:B------:R-:W-:Y:S02]  /*ec50*/  IMAD.IADD R5, R190, 0x1, R191 ;  /* 0x00000001be057824 */ /* 0x000fe400078e02bf */
[----:B------:R-:W-:Y:S01]  /*ec60*/  IMAD.MOV.U32 R134, RZ, RZ, 0x40 ;  /* 0x00000040ff867424 */ /* 0x000fe200078e00ff */
[----:B------:R-:W-:Y:S01]  /*ec70*/  @P2 LEA.HI.X R51, R10, c[0x0][0x1fc], R8, 0x1, P0 ;  /* 0x00007f000a332a11 */ /* 0x000fe200000f0c08 */
[----:B------:R-:W-:Y:S01]  /*ec80*/  IMAD R187, R3, 0x2, R192 ;  /* 0x0000000203bb7824 */ /* 0x000fe200078e02c0 */
[----:B------:R-:W-:Y:S01]  /*ec90*/  LDSM.16.M88.4 R56, [R56+0x18100] ;  /* 0x018100003838783b */ /* 0x000fe20000000200 */
[----:B------:R-:W-:Y:S01]  /*eca0*/  @P2 IADD3 R76, P0, R49, R50, RZ ;  /* 0x00000032314c2210 */ /* 0x000fe20007f1e0ff */
[----:B------:R-:W-:Y:S01]  /*ecb0*/  IMAD R186, R3, 0x2, R188 ;  /* 0x0000000203ba7824 */ /* 0x000fe200078e02bc */
[----:B------:R-:W-:Y:S01]  /*ecc0*/  SEL R134, R134, 0xffffffc0, !P1 ;  /* 0xffffffc086867807 */ /* 0x000fe20004800000 */
[----:B------:R-:W1:Y:S02]  /*ecd0*/  LDSM.16.M88.4 R28, [R190+0xc100] ;  /* 0x00c10000be1c783b */ /* 0x000e640000000200 */
[----:B------:R-:W-:-:S02]  /*ece0*/  @P2 IMAD.X R77, R48, 0x1, R51, P0 ;  /* 0x00000001304d2824 */ /* 0x000fc400000e0633 */
[----:B------:R-:W2:Y:S01]  /*ecf0*/  LDSM.16.M88.4 R20, [R190+0xc900] ;  /* 0x00c90000be14783b */ /* 0x000ea20000000200 */
[----:B------:R-:W-:Y:S02]  /*ed00*/  IMAD.IADD R2, R190, 0x1, R134 ;  /* 0x00000001be027824 */ /* 0x000fe400078e0286 */
[----:B------:R-:W-:Y:S01]  /*ed10*/  IMAD.IADD R0, R134, 0x1, R5 ;  /* 0x0000000186007824 */ /* 0x000fe200078e0205 */
[----:B------:R-:W3:Y:S04]  /*ed20*/  LDSM.16.M88.4 R64, [R190+0xd100] ;  /* 0x00d10000be40783b */ /* 0x000ee80000000200 */
[----:B------:R-:W4:Y:S04]  /*ed30*/  LDSM.16.M88.4 R40, [R190+0xd900] ;  /* 0x00d90000be28783b */ /* 0x000f280000000200 */
[----:B------:R-:W-:Y:S04]  /*ed40*/  LDSM.16.M88.4 R12, [R188] ;  /* 0x00000000bc0c783b */ /* 0x000fe80000000200 */
[----:B------:R-:W5:Y:S04]  /*ed50*/  LDSM.16.M88.4 R8, [R5+0xc100] ;  /* 0x00c100000508783b */ /* 0x000f680000000200 */
[----:B------:R-:W3:Y:S04]  /*ed60*/  LDSM.16.M88.4 R44, [R5+0xc900] ;  /* 0x00c90000052c783b */ /* 0x000ee80000000200 */
[----:B------:R-:W4:Y:S01]  /*ed70*/  LDSM.16.M88.4 R36, [R5+0xd100] ;  /* 0x00d100000524783b */ /* 0x000f220000000200 */
[C---:B-1----:R-:W-:Y:S08]  /*ed80*/  HMMA.16816.F32 R32, R56.reuse, R28, RZ ;  /* 0x0000001c3820723c */ /* 0x042ff000000018ff */
[C---:B------:R-:W-:Y:S08]  /*ed90*/  HMMA.16816.F32 R28, R56.reuse, R30, RZ ;  /* 0x0000001e381c723c */ /* 0x040ff000000018ff */
[C---:B--2---:R-:W-:Y:S08]  /*eda0*/  HMMA.16816.F32 R24, R56.reuse, R20, RZ ;  /* 0x000000143818723c */ /* 0x044ff000000018ff */
[C---:B---3--:R-:W-:Y:S08]  /*edb0*/  HMMA.16816.F32 R16, R56.reuse, R64, RZ ;  /* 0x000000403810723c */ /* 0x048ff000000018ff */
[C---:B------:R-:W-:Y:S08]  /*edc0*/  HMMA.16816.F32 R20, R56.reuse, R22, RZ ;  /* 0x000000163814723c */ /* 0x040ff000000018ff */
[C---:B------:R-:W-:Y:S08]  /*edd0*/  HMMA.16816.F32 R64, R56.reuse, R66, RZ ;  /* 0x000000423840723c */ /* 0x040ff000000018ff */
[C---:B----4-:R-:W-:Y:S08]  /*ede0*/  HMMA.16816.F32 R60, R56.reuse, R40, RZ ;  /* 0x00000028383c723c */ /* 0x050ff000000018ff */
[----:B------:R-:W-:Y:S01]  /*edf0*/  HMMA.16816.F32 R56, R56, R42, RZ ;  /* 0x0000002a3838723c */ /* 0x000fe200000018ff */
[----:B------:R-:W1:Y:S04]  /*ee00*/  LDSM.16.M88.4 R40, [R5+0xd900] ;  /* 0x00d900000528783b */ /* 0x000e680000000200 */
[----:B------:R-:W-:Y:S01]  /*ee10*/  @!PT LDS RZ, [RZ] ;  /* 0x00000000fffff984 */ /* 0x000fe20000000800 */
[----:B------:R-:W-:Y:S01]  /*ee20*/  @!PT LDS RZ, [RZ] ;  /* 0x00000000fffff984 */ /* 0x000fe20000000800 */
[----:B------:R-:W-:Y:S01]  /*ee30*/  @!PT LDS RZ, [RZ] ;  /* 0x00000000fffff984 */ /* 0x000fe20000000800 */
[----:B------:R2:W-:Y:S03]  /*ee40*/  @P2 LDGSTS.E.BYPASS.LTC128B.128 [R144+0x6100], [R50.64], !P5 ;  /* 0x0610000032902fae */ /* 0x0005e6000e901d46 */
[C---:B-----5:R-:W-:Y:S01]  /*ee50*/  HMMA.16816.F32 R32, R12.reuse, R8, R32 ;  /* 0x000000080c20723c */ /* 0x060fe20000001820 */
[----:B------:R2:W-:Y:S04]  /*ee60*/  @P2 LDGSTS.E.BYPASS.LTC128B.128 [R144+0x8100], [R50.64+0x80], !P4 ;  /* 0x0810008032902fae */ /* 0x0005e8000e101d46 */
[----:B------:R2:W-:Y:S03]  /*ee70*/  @P2 LDGSTS.E.BYPASS.LTC128B.128 [R144+0xa100], [R50.64+0x100], !P6 ;  /* 0x0a10010032902fae */ /* 0x0005e6000f101d46 */
[C---:B------:R-:W-:Y:S01]  /*ee80*/  HMMA.16816.F32 R28, R12.reuse, R10, R28 ;  /* 0x0000000a0c1c723c */ /* 0x040fe2000000181c */
[----:B------:R3:W-:Y:S04]  /*ee90*/  @P2 LDGSTS.E.BYPASS.LTC128B.128 [R144+0x7100], [R76.64], !P5 ;  /* 0x071000004c902fae */ /* 0x0007e8000e901d46 */
[----:B------:R3:W-:Y:S03]  /*eea0*/  @P2 LDGSTS.E.BYPASS.LTC128B.128 [R144+0x9100], [R76.64+0x80], !P4 ;  /* 0x091000804c902fae */ /* 0x0007e6000e101d46 */
[----:B------:R-:W-:Y:S01]  /*eeb0*/  HMMA.16816.F32 R24, R12, R44, R24 ;  /* 0x0000002c0c18723c */ /* 0x000fe20000001818 */
[----:B------:R3:W-:Y:S01]  /*eec0*/  @P2 LDGSTS.E.BYPASS.LTC128B.128 [R144+0xb100], [R76.64+0x100], !P6 ;  /* 0x0b1001004c902fae */ /* 0x0007e2000f101d46 */
[----:B------:R-:W-:-:S03]  /*eed0*/  ISETP.NE.AND P2, PT, R193, 0x1, PT ;  /* 0x00000001c100780c */ /* 0x000fc60003f45270 */
        /* <DEDUP_REMOVED lines=93> */
[----:B------:R5:W-:Y:S03]  /*f4b0*/  LDSM.16.M88.4 R68, [R5+0x11900] ;  /* 0x011900000544783b */ /* 0x000be60000000200 */
[C---:B--2---:R-:W-:Y:S08]  /*f4c0*/  HMMA.16816.F32 R32, R36.reuse, R52, R32 ;  /* 0x000000342420723c */ /* 0x044ff00000001820 */
[C---:B------:R-:W-:Y:S01]  /*f4d0*/  HMMA.16816.F32 R28, R36.reuse, R54, R28 ;  /* 0x00000036241c723c */ /* 0x040fe2000000181c */
[----:B------:R-:W-:Y:S07]  /*f4e0*/  LDSM.16.M88.4 R52, [R187+0x8000] ;  /* 0x00800000bb34783b */ /* 0x000fee0000000200 */
[----:B----4-:R-:W-:Y:S01]  /*f4f0*/  HMMA.16816.F32 R24, R36, R48, R24 ;  /* 0x000000302418723c */ /* 0x010fe20000001818 */
[----:B-----5:R-:W-:-:S07]  /*f500*/  LEA.HI R5, R83, R84, RZ, 0x2 ;  /* 0x0000005453057211 */ /* 0x020fce00078f10ff */
[----:B------:R-:W-:Y:S01]  /*f510*/  HMMA.16816.F32 R20, R36, R50, R20 ;  /* 0x000000322414723c */ /* 0x000fe20000001814 */
[----:B------:R-:W2:Y:S01]  /*f520*/  LDSM.16.M88.4 R48, [R2+0x10100] ;  /* 0x010100000230783b */ /* 0x000ea20000000200 */
[----:B------:R-:W-:-:S05]  /*f530*/  LOP3.LUT R5, R5, 0xfffffffc, RZ, 0xc0, !PT ;  /* 0xfffffffc05057812 */ /* 0x000fca00078ec0ff */
[----:B------:R-:W-:Y:S01]  /*f540*/  IMAD.IADD R5, R84, 0x1, -R5 ;  /* 0x0000000154057824 */ /* 0x000fe200078e0a05 */
[C---:B-1----:R-:W-:Y:S08]  /*f550*/  HMMA.16816.F32 R32, R72.reuse, R12, R32 ;  /* 0x0000000c4820723c */ /* 0x042ff00000001820 */
[C---:B------:R-:W-:Y:S01]  /*f560*/  HMMA.16816.F32 R28, R72.reuse, R14, R28 ;  /* 0x0000000e481c723c */ /* 0x040fe2000000181c */
[----:B------:R-:W-:Y:S07]  /*f570*/  LDSM.16.M88.4 R12, [R0+0x10100] ;  /* 0x01010000000c783b */ /* 0x000fee0000000200 */
[C---:B---3--:R-:W-:Y:S08]  /*f580*/  HMMA.16816.F32 R24, R72.reuse, R8, R24 ;  /* 0x000000084818723c */ /* 0x048ff00000001818 */
[----:B------:R-:W-:Y:S01]  /*f590*/  HMMA.16816.F32 R20, R72, R10, R20 ;  /* 0x0000000a4814723c */ /* 0x000fe20000001814 */
[----:B------:R-:W1:Y:S07]  /*f5a0*/  LDSM.16.M88.4 R8, [R186+0x8000] ;  /* 0x00800000ba08783b */ /* 0x000e6e0000000200 */
[C---:B------:R-:W-:Y:S08]  /*f5b0*/  HMMA.16816.F32 R60, R36.reuse, R40, R60 ;  /* 0x00000028243c723c */ /* 0x040ff0000000183c */
[C---:B------:R-:W-:Y:S01]  /*f5c0*/  HMMA.16816.F32 R56, R36.reuse, R42, R56 ;  /* 0x0000002a2438723c */ /* 0x040fe20000001838 */
[----:B------:R-:W-:Y:S07]  /*f5d0*/  LDSM.16.M88.4 R40, [R2+0x11100] ;  /* 0x011100000228783b */ /* 0x000fee0000000200 */
[C---:B------:R-:W-:Y:S08]  /*f5e0*/  HMMA.16816.F32 R16, R36.reuse, R44, R16 ;  /* 0x0000002c2410723c */ /* 0x040ff00000001810 */
[----:B------:R-:W-:Y:S01]  /*f5f0*/  HMMA.16816.F32 R64, R36, R46, R64 ;  /* 0x0000002e2440723c */ /* 0x000fe20000001840 */
[----:B------:R-:W3:Y:S04]  /*f600*/  LDSM.16.M88.4 R36, [R2+0x11900] ;  /* 0x011900000224783b */ /* 0x000ee80000000200 */
[----:B------:R4:W5:Y:S03]  /*f610*/  LDSM.16.M88.4 R44, [R2+0x10900] ;  /* 0x01090000022c783b */ /* 0x0009660000000200 */
[----:B--2---:R-:W-:Y:S08]  /*f620*/  HMMA.16816.F32 R32, R52, R48, R32 ;  /* 0x000000303420723c */ /* 0x004ff00000001820 */
[C---:B------:R-:W-:Y:S08]  /*f630*/  HMMA.16816.F32 R60, R72.reuse, R68, R60 ;  /* 0x00000044483c723c */ /* 0x040ff0000000183c */
[----:B------:R-:W-:Y:S01]  /*f640*/  HMMA.16816.F32 R56, R72, R70, R56 ;  /* 0x000000464838723c */ /* 0x000fe20000001838 */
[----:B------:R-:W-:Y:S07]  /*f650*/  LDSM.16.M88.4 R68, [R0+0x10900] ;  /* 0x010900000044783b */ /* 0x000fee0000000200 */
[----:B------:R-:W-:Y:S08]  /*f660*/  HMMA.16816.F32 R28, R52, R50, R28 ;  /* 0x00000032341c723c */ /* 0x000ff0000000181c */
[C---:B------:R-:W-:Y:S08]  /*f670*/  HMMA.16816.F32 R16, R72.reuse, R76, R16 ;  /* 0x0000004c4810723c */ /* 0x040ff00000001810 */
[----:B------:R-:W-:Y:S08]  /*f680*/  HMMA.16816.F32 R64, R72, R78, R64 ;  /* 0x0000004e4840723c */ /* 0x000ff00000001840 */
[----:B-1----:R-:W-:Y:S07]  /*f690*/  HMMA.16816.F32 R32, R8, R12, R32 ;  /* 0x0000000c0820723c */ /* 0x002fee0000001820 */
[----:B------:R-:W-:Y:S01]  /*f6a0*/  LOP3.LUT R13, R80, 0xffffffe0, RZ, 0xc0, !PT ;  /* 0xffffffe0500d7812 */ /* 0x000fe200078ec0ff */
[----:B---3--:R-:W-:Y:S01]  /*f6b0*/  HMMA.16816.F32 R60, R52, R36, R60 ;  /* 0x00000024343c723c */ /* 0x008fe2000000183c */
[----:B------:R-:W-:-:S03]  /*f6c0*/  SHF.R.S32.HI R12, RZ, 0x1f, R87 ;  /* 0x0000001fff0c7819 */ /* 0x000fc60000011457 */
[----:B----4-:R-:W-:Y:S01]  /*f6d0*/  IMAD.IADD R2, R84, 0x1, -R13 ;  /* 0x0000000154027824 */ /* 0x010fe200078e0a0d */
[----:B------:R-:W-:-:S03]  /*f6e0*/  LEA.HI R12, R12, R87, RZ, 0x3 ;  /* 0x000000570c0c7211 */ /* 0x000fc600078f18ff */
[----:B------:R-:W-:Y:S01]  /*f6f0*/  HMMA.16816.F32 R56, R52, R38, R56 ;  /* 0x000000263438723c */ /* 0x000fe20000001838 */
[----:B------:R-:W-:Y:S01]  /*f700*/  SHF.R.S32.HI R13, RZ, 0x1f, R2 ;  /* 0x0000001fff0d7819 */ /* 0x000fe20000011402 */
[----:B------:R-:W1:Y:S06]  /*f710*/  LDSM.16.M88.4 R36, [R0+0x11900] ;  /* 0x011900000024783b */ /* 0x000e6c0000000200 */
[----:B------:R-:W-:Y:S07]  /*f720*/  HMMA.16816.F32 R28, R8, R14, R28 ;  /* 0x0000000e081c723c */ /* 0x000fee000000181c */
[----:B------:R-:W-:Y:S01]  /*f730*/  LOP3.LUT R14, R12, 0xffffff8, RZ, 0xc0, !PT ;  /* 0x0ffffff80c0e7812 */ /* 0x000fe200078ec0ff */
[----:B------:R-:W-:Y:S01]  /*f740*/  HMMA.16816.F32 R16, R52, R40, R16 ;  /* 0x000000283410723c */ /* 0x000fe20000001810 */
[----:B------:R-:W-:-:S02]  /*f750*/  LEA.HI R12, R13, R2, RZ, 0x2 ;  /* 0x000000020d0c7211 */ /* 0x000fc400078f10ff */
[----:B------:R-:W-:Y:S01]  /*f760*/  LEA.HI R13, R5, R5, RZ, 0x1 ;  /* 0x00000005050d7211 */ /* 0x000fe200078f08ff */
[----:B------:R-:W-:Y:S01]  /*f770*/  IMAD.IADD R87, R87, 0x1, -R14 ;  /* 0x0000000157577824 */ /* 0x000fe200078e0a0e */
[----:B------:R-:W-:Y:S02]  /*f780*/  LOP3.LUT R213, R12, 0x7ffffffc, RZ, 0xc0, !PT ;  /* 0x7ffffffc0cd57812 */ /* 0x000fe400078ec0ff */
[----:B------:R-:W-:Y:S01]  /*f790*/  LOP3.LUT R212, R13, 0x1ffffffe, RZ, 0xc0, !PT ;  /* 0x1ffffffe0dd47812 */ /* 0x000fe200078ec0ff */
[----:B------:R-:W-:Y:S01]  /*f7a0*/  HMMA.16816.F32 R64, R52, R42, R64 ;  /* 0x0000002a3440723c */ /* 0x000fe20000001840 */
[----:B------:R2:W3:Y:S01]  /*f7b0*/  LDSM.16.M88.4 R40, [R0+0x11100] ;  /* 0x011100000028783b */ /* 0x0004e20000000200 */
[----:B------:R-:W-:Y:S02]  /*f7c0*/  IMAD.IADD R213, R2, 0x1, -R213 ;  /* 0x0000000102d57824 */ /* 0x000fe400078e0ad5 */
[----:B------:R-:W-:Y:S02]  /*f7d0*/  IMAD.IADD R212, R5, 0x1, -R212 ;  /* 0x0000000105d47824 */ /* 0x000fe400078e0ad4 */
[----:B------:R-:W-:-:S02]  /*f7e0*/  IMAD.SHL.U32 R213, R213, 0x2, RZ ;  /* 0x00000002d5d57824 */ /* 0x000fc400078e00ff */
[----:B-----5:R-:W-:Y:S03]  /*f7f0*/  HMMA.16816.F32 R24, R52, R44, R24 ;  /* 0x0000002c3418723c */ /* 0x020fe60000001818 */
[----:B------:R-:W-:-:S05]  /*f800*/  IADD3 R2, -R213, R194, -R81 ;  /* 0x000000c2d5027210 */ /* 0x000fca0007ffe951 */
[----:B------:R-:W-:Y:S01]  /*f810*/  HMMA.16816.F32 R20, R52, R46, R20 ;  /* 0x0000002e3414723c */ /* 0x000fe20000001814 */
[----:B--2---:R-:W-:-:S07]  /*f820*/  LEA.HI.SX32 R0, R12, R133, 0x1e ;  /* 0x000000850c007211 */ /* 0x004fce00078ff2ff */
[----:B-1----:R-:W-:Y:S01]  /*f830*/  HMMA.16816.F32 R60, R8, R36, R60 ;  /* 0x00000024083c723c */ /* 0x002fe2000000183c */
[----:B------:R-:W-:-:S06]  /*f840*/  IMAD R87, R87, 0x10, R0 ;  /* 0x0000001057577824 */ /* 0x000fcc00078e0200 */
[----:B------:R-:W-:Y:S01]  /*f850*/  IADD3 R36, R194, 0x1, -R81 ;  /* 0x00000001c2247810 */ /* 0x000fe20007ffe851 */
[----:B------:R-:W-:Y:S01]  /*f860*/  IMAD R212, R212, 0x8, R87 ;  /* 0x00000008d4d47824 */ /* 0x000fe200078e0257 */
[----:B------:R-:W-:Y:S02]  /*f870*/  HMMA.16816.F32 R56, R8, R38, R56 ;  /* 0x000000260838723c */ /* 0x000fe40000001838 */
[----:B------:R-:W-:Y:S01]  /*f880*/  IADD3 R36, -R199, R36, -R213 ;  /* 0x00000024c7247210 */ /* 0x000fe20007ffe9d5 */
[----:B------:R-:W-:-:S04]  /*f890*/  @P2 IMAD.HI.U32 R5, R212, c[0x0][0x2c8], RZ ;  /* 0x0000b200d4052a27 */ /* 0x000fc800078e00ff */
[----:B------:R-:W-:Y:S01]  /*f8a0*/  IMAD.MOV.U32 R0, RZ, RZ, R212 ;  /* 0x000000ffff007224 */ /* 0x000fe200078e00d4 */
[----:B------:R-:W-:Y:S01]  /*f8b0*/  @P2 SHF.R.U32.HI R0, RZ, c[0x0][0x2cc], R5 ;  /* 0x0000b300ff002a19 */ /* 0x000fe20000011605 */
[C---:B------:R-:W-:Y:S01]  /*f8c0*/  HMMA.16816.F32 R24, R8.reuse, R68, R24 ;  /* 0x000000440818723c */ /* 0x040fe20000001818 */
[C---:B------:R-:W-:Y:S02]  /*f8d0*/  IADD3 R38, R36.reuse, c[0x0][0x328], RZ ;  /* 0x0000ca0024267a10 */ /* 0x040fe40007ffe0ff */
[----:B------:R-:W-:Y:S01]  /*f8e0*/  IADD3 R36, R36, UR4, RZ ;  /* 0x0000000424247c10 */ /* 0x000fe2000fffe0ff */
[----:B------:R-:W1:Y:S04]  /*f8f0*/  SHFL.IDX PT, R5, R0, RZ, 0x1c1f ;  /* 0x001c1fff00057589 */ /* 0x000e6800000e0000 */
[C---:B------:R-:W-:Y:S08]  /*f900*/  HMMA.16816.F32 R20, R8.reuse, R70, R20 ;  /* 0x000000460814723c */ /* 0x040ff00000001814 */
[C---:B---3--:R-:W-:Y:S08]  /*f910*/  HMMA.16816.F32 R16, R8.reuse, R40, R16 ;  /* 0x000000280810723c */ /* 0x048ff00000001810 */
[----:B------:R-:W-:Y:S07]  /*f920*/  HMMA.16816.F32 R64, R8, R42, R64 ;  /* 0x0000002a0840723c */ /* 0x000fee0000001840 */
[----:B-1----:R-:W-:-:S02]  /*f930*/  IMAD.IADD R11, R38, 0x1, R5 ;  /* 0x00000001260b7824 */ /* 0x002fc400078e0205 */
        /* <DEDUP_REMOVED lines=14> */
.L_x_1027:
[----:B------:R-:W-:-:S04]  /*fa20*/  MOV R5, c[0x0][0x32c] ;  /* 0x0000cb0000057a02 */ /* 0x000fc80000000f00 */
[----:B------:R-:W-:-:S13]  /*fa30*/  ISETP.NE.AND P0, PT, R5, 0x1, PT ;  /* 0x000000010500780c */ /* 0x000fda0003f05270 */
[----:B------:R-:W-:-:S05]  /*fa40*/  @P0 IMAD.HI.U32 R5, R8, c[0x0][0x330], RZ ;  /* 0x0000cc0008050a27 */ /* 0x000fca00078e00ff */
[----:B------:R-:W-:Y:S02]  /*fa50*/  @P0 SHF.R.U32.HI R8, RZ, c[0x0][0x334], R5 ;  /* 0x0000cd00ff080a19 */ /* 0x000fe40000011605 */
.L_x_1028:
[----:B------:R-:W-:Y:S05]  /*fa60*/  BSYNC B0 ;  /* 0x0000000000007941 */ /* 0x000fea0003800000 */
.L_x_1026:
[----:B------:R-:W-:-:S04]  /*fa70*/  IMAD R10, R8, c[0x0][0x32c], -R81 ;  /* 0x0000cb00080a7a24 */ /* 0x000fc800078e0a51 */
[----:B------:R-:W-:-:S05]  /*fa80*/  IMAD.IADD R10, R10, 0x1, -R213 ;  /* 0x000000010a0a7824 */ /* 0x000fca00078e0ad5 */
[----:B------:R-:W-:Y:S02]  /*fa90*/  IADD3 R8, R10, c[0x0][0x32c], RZ ;  /* 0x0000cb000a087a10 */ /* 0x000fe40007ffe0ff */
[----:B------:R-:W-:Y:S02]  /*faa0*/  IMNMX R9, R9, R10, !PT ;  /* 0x0000000a09097217 */ /* 0x000fe40007800200 */
[----:B------:R-:W-:Y:S02]  /*fab0*/  IMNMX R11, R11, R8, PT ;  /* 0x000000080b0b7217 */ /* 0x000fe40003800200 */
.L_x_1025:
[----:B------:R-:W-:Y:S01]  /*fac0*/  ISETP.GT.AND P1, PT, R145, RZ, PT ;  /* 0x000000ff9100720c */ /* 0x000fe20003f24270 */
[----:B------:R-:W1:Y:S03]  /*fad0*/  SHFL.IDX PT, R5, R0, 0x1, 0x1c1f ;  /* 0x003c1f0000057f89 */ /* 0x000e6600000e0000 */
[----:B------:R-:W-:-:S04]  /*fae0*/  ISETP.GT.AND P0, PT, R9, RZ, P1 ;  /* 0x000000ff0900720c */ /* 0x000fc80000f04270 */
[----:B------:R-:W-:-:S04]  /*faf0*/  ISETP.LT.OR P0, PT, R11, 0x1, P0 ;  /* 0x000000010b00780c */ /* 0x000fc80000701670 */
[----:B------:R-:W-:Y:S02]  /*fb00*/  FSEL R32, R32, -INF , !P0 ;  /* 0xff80000020207808 */ /* 0x000fe40004000000 */
[----:B------:R-:W-:-:S04]  /*fb10*/  ISETP.GT.AND P0, PT, R9, 0x1, P1 ;  /* 0x000000010900780c */ /* 0x000fc80000f04270 */
[----:B------:R-:W-:-:S04]  /*fb20*/  ISETP.LT.OR P0, PT, R11, 0x2, P0 ;  /* 0x000000020b00780c */ /* 0x000fc80000701670 */
[----:B------:R-:W-:Y:S02]  /*fb30*/  FSEL R14, R33, -INF , !P0 ;  /* 0xff800000210e7808 */ /* 0x000fe40004000000 */
[----:B------:R-:W-:Y:S01]  /*fb40*/  ISETP.GT.AND P0, PT, R9, 0x8, P1 ;  /* 0x000000080900780c */ /* 0x000fe20000f04270 */
[----:B-1----:R-:W-:-:S03]  /*fb50*/  IMAD.IADD R36, R36, 0x1, R5 ;  /* 0x0000000124247824 */ /* 0x002fc600078e0205 */
        /* <DEDUP_REMOVED lines=39> */
[----:B------:R-:W-:-:S03]  /*fdd0*/  IMAD.IADD R9, R38, 0x1, R5 ;  /* 0x0000000126097824 */ /* 0x000fc600078e0205 */
[----:B------:R-:W-:Y:S02]  /*fde0*/  ISETP.LT.OR P0, PT, R11, 0x3a, P0 ;  /* 0x0000003a0b00780c */ /* 0x000fe40000701670 */
[----:B------:R-:W-:Y:S02]  /*fdf0*/  IMNMX R2, R9, R2, PT ;  /* 0x0000000209027217 */ /* 0x000fe40003800200 */
        /* <DEDUP_REMOVED lines=13> */
.L_x_1031:
[----:B------:R-:W-:-:S04]  /*fed0*/  MOV R0, c[0x0][0x32c] ;  /* 0x0000cb0000007a02 */ /* 0x000fc80000000f00 */
[----:B------:R-:W-:-:S13]  /*fee0*/  ISETP.NE.AND P0, PT, R0, 0x1, PT ;  /* 0x000000010000780c */ /* 0x000fda0003f05270 */
[----:B------:R-:W-:-:S05]  /*fef0*/  @P0 IMAD.HI.U32 R0, R16, c[0x0][0x330], RZ ;  /* 0x0000cc0010000a27 */ /* 0x000fca00078e00ff */
[----:B------:R-:W-:Y:S02]  /*ff00*/  @P0 SHF.R.U32.HI R16, RZ, c[0x0][0x334], R0 ;  /* 0x0000cd00ff100a19 */ /* 0x000fe40000011600 */
.L_x_1032:
[----:B------:R-:W-:Y:S05]  /*ff10*/  BSYNC B0 ;  /* 0x0000000000007941 */ /* 0x000fea0003800000 */
.L_x_1030:
[----:B------:R-:W-:-:S04]  /*ff20*/  IMAD R16, R16, c[0x0][0x32c], -R81 ;  /* 0x0000cb0010107a24 */ /* 0x000fc800078e0a51 */
[----:B------:R-:W-:-:S05]  /*ff30*/  IMAD.IADD R9, R16, 0x1, -R213 ;  /* 0x0000000110097824 */ /* 0x000fca00078e0ad5 */
[----:B------:R-:W-:Y:S02]  /*ff40*/  IADD3 R5, R9, c[0x0][0x32c], RZ ;  /* 0x0000cb0009057a10 */ /* 0x000fe40007ffe0ff */
[----:B------:R-:W-:Y:S02]  /*ff50*/  IMNMX R36, R36, R9, !PT ;  /* 0x0000000924247217 */ /* 0x000fe40007800200 */
[----:B------:R-:W-:Y:S02]  /*ff60*/  IMNMX R2, R2, R5, PT ;  /* 0x0000000502027217 */ /* 0x000fe40003800200 */
.L_x_1029:
        /* <DEDUP_REMOVED lines=74> */
[----:B------:R-:W-:Y:S02]  /*10410*/  FMNMX.FTZ R7, R32, R14, !PT ;  /* 0x0000000e20077209 */ /* 0x000fe40007810000 */
[----:B------:R-:W-:Y:S01]  /*10420*/  @P0 LEA R148, P1, R16, c[0x0][0x1c8], 0x1 ;  /* 0x0000720010940a11 */ /* 0x000fe200078208ff */
[----:B------:R-:W-:Y:S01]  /*10430*/  @P0 IMAD.IADD R0, R17, 0x1, R0 ;  /* 0x0000000111000824 */ /* 0x000fe200078e0200 */
[----:B------:R-:W-:Y:S02]  /*10440*/  FMNMX.FTZ R7, R28, R7, !PT ;  /* 0x000000071c077209 */ /* 0x000fe40007810000 */
[----:B------:R-:W-:Y:S02]  /*10450*/  FMNMX.FTZ R6, R34, R35, !PT ;  /* 0x0000002322067209 */ /* 0x000fe40007810000 */
[----:B------:R-:W-:Y:S02]  /*10460*/  FMNMX.FTZ R7, R12, R7, !PT ;  /* 0x000000070c077209 */ /* 0x000fe40007810000 */
[----:B------:R-:W-:-:S02]  /*10470*/  @P0 LEA.HI.X R149, R16, c[0x0][0x1cc], R0, 0x1, P1 ;  /* 0x0000730010950a11 */ /* 0x000fc400008f0c00 */
[----:B------:R-:W-:Y:S01]  /*10480*/  FMNMX.FTZ R7, R24, R7, !PT ;  /* 0x0000000718077209 */ /* 0x000fe20007810000 */
[----:B------:R-:W-:Y:S01]  /*10490*/  LDSM.16.MT88.4 R16, [R184+0x2900] ;  /* 0x00290000b810783b */ /* 0x000fe20000004200 */
        /* <DEDUP_REMOVED lines=23> */
[----:B------:R-:W-:Y:S01]  /*10610*/  @P0 LEA R146, P1, R203, R148, 0x1 ;  /* 0x00000094cb920211 */ /* 0x000fe200078208ff */
[----:B------:R-:W1:Y:S01]  /*10620*/  SHFL.BFLY PT, R7, R0, 0x2, 0x1f ;  /* 0x0c401f0000077f89 */ /* 0x000e6200000e0000 */
[----:B------:R-:W-:Y:S02]  /*10630*/  FMNMX.FTZ R6, R141, R6, !PT ;  /* 0x000000068d067209 */ /* 0x000fe40007810000 */
[----:B------:R-:W-:Y:S02]  /*10640*/  @P0 LEA.HI.X R147, R203, R149, R202, 0x1, P1 ;  /* 0x00000095cb930211 */ /* 0x000fe400008f0cca */
[----:B------:R-:W-:Y:S02]  /*10650*/  FMNMX.FTZ R6, R171, R6, !PT ;  /* 0x00000006ab067209 */ /* 0x000fe40007810000 */
[----:B-1----:R-:W-:-:S05]  /*10660*/  FMNMX.FTZ R7, R0, R7, !PT ;  /* 0x0000000700077209 */ /* 0x002fca0007810000 */
[----:B------:R-:W1:Y:S02]  /*10670*/  SHFL.BFLY PT, R2, R7, 0x1, 0x1f ;  /* 0x0c201f0007027f89 */ /* 0x000e6400000e0000 */
[----:B-1----:R-:W-:Y:S02]  /*10680*/  FMNMX.FTZ R2, R7, R2, !PT ;  /* 0x0000000207027209 */ /* 0x002fe40007810000 */
[----:B------:R-:W1:Y:S02]  /*10690*/  SHFL.BFLY PT, R7, R6, 0x2, 0x1f ;  /* 0x0c401f0006077f89 */ /* 0x000e6400000e0000 */
        /* <DEDUP_REMOVED lines=8> */
[--C-:B------:R-:W-:Y:S02]  /*10720*/  FFMA.FTZ R154, R10, c[0x0][0x2d0], -R179.reuse ;  /* 0x0000b4000a9a7a23 */ /* 0x100fe400000108b3 */
[--C-:B------:R-:W-:Y:S01]  /*10730*/  FFMA.FTZ R150, R8, c[0x0][0x2d0], -R179.reuse ;  /* 0x0000b40008967a23 */ /* 0x100fe200000108b3 */
[----:B-1----:R-:W-:Y:S01]  /*10740*/  FMNMX.FTZ R7, R6, R7, !PT ;  /* 0x0000000706077209 */ /* 0x002fe20007810000 */
[----:B------:R-:W-:-:S02]  /*10750*/  FFMA.FTZ R159, R24, c[0x0][0x2d0], -R179 ;  /* 0x0000b400189f7a23 */ /* 0x000fc400000108b3 */
[--C-:B------:R-:W-:Y:S01]  /*10760*/  FFMA.FTZ R153, R20, c[0x0][0x2d0], -R179.reuse ;  /* 0x0000b40014997a23 */ /* 0x100fe200000108b3 */
[----:B------:R-:W1:Y:S01]  /*10770*/  MUFU.EX2 R160, R160 ;  /* 0x000000a000a07308 */ /* 0x000e620000000800 */
[----:B------:R-:W2:Y:S01]  /*10780*/  SHFL.BFLY PT, R0, R7, 0x1, 0x1f ;  /* 0x0c201f0007007f89 */ /* 0x000ea200000e0000 */
[--C-:B------:R-:W-:Y:S02]  /*10790*/  FFMA.FTZ R169, R176, c[0x0][0x2d0], -R179.reuse ;  /* 0x0000b400b0a97a23 */ /* 0x100fe400000108b3 */
[--C-:B------:R-:W-:Y:S01]  /*107a0*/  FFMA.FTZ R167, R174, c[0x0][0x2d0], -R179.reuse ;  /* 0x0000b400aea77a23 */ /* 0x100fe200000108b3 */
[----:B------:R-:W-:Y:S01]  /*107b0*/  LDSM.16.MT88.4 R20, [R185+0x900] ;  /* 0x00090000b914783b */ /* 0x000fe20000004200 */
[--C-:B------:R-:W-:Y:S02]  /*107c0*/  FFMA.FTZ R166, R166, c[0x0][0x2d0], -R179.reuse ;  /* 0x0000b400a6a67a23 */ /* 0x100fe400000108b3 */
[----:B------:R-:W-:Y:S01]  /*107d0*/  MUFU.EX2 R158, R158 ;  /* 0x0000009e009e7308 */ /* 0x000fe20000000800 */
[----:B------:R-:W-:-:S02]  /*107e0*/  FFMA.FTZ R168, R168, c[0x0][0x2d0], -R179 ;  /* 0x0000b400a8a87a23 */ /* 0x000fc400000108b3 */
[--C-:B------:R-:W-:Y:S02]  /*107f0*/  FFMA.FTZ R180, R180, c[0x0][0x2d0], -R179.reuse ;  /* 0x0000b400b4b47a23 */ /* 0x100fe400000108b3 */
[----:B------:R-:W-:-:S03]  /*10800*/  FFMA.FTZ R217, R140, c[0x0][0x2d0], -R179 ;  /* 0x0000b4008cd97a23 */ /* 0x000fc600000108b3 */
[----:B------:R-:W3:Y:S01]  /*10810*/  MUFU.EX2 R155, R155 ;  /* 0x0000009b009b7308 */ /* 0x000ee20000000800 */
[----:B-1----:R-:W-:Y:S01]  /*10820*/  F2FP.PACK_AB R96, R160, R161 ;  /* 0x000000a1a060723e */ /* 0x002fe200000000ff */
[----:B------:R-:W-:-:S06]  /*10830*/  FADD.FTZ R161, R161, R160 ;  /* 0x000000a0a1a17221 */ /* 0x000fcc0000010000 */
[----:B------:R-:W-:Y:S01]  /*10840*/  MUFU.EX2 R159, R159 ;  /* 0x0000009f009f7308 */ /* 0x000fe20000000800 */
[----:B--2---:R-:W-:-:S04]  /*10850*/  FMNMX.FTZ R0, R7, R0, !PT ;  /* 0x0000000007007209 */ /* 0x004fc80007810000 */
[C---:B------:R-:W-:Y:S01]  /*10860*/  FSETP.NEU.FTZ.AND P1, PT, R0.reuse, -INF , PT ;  /* 0xff8000000000780b */ /* 0x040fe20003f3d000 */
[----:B------:R-:W-:Y:S01]  /*10870*/  FMUL.FTZ R170, R0, c[0x0][0x2d0] ;  /* 0x0000b40000aa7a20 */ /* 0x000fe20000410000 */
[C---:B---3--:R-:W-:Y:S01]  /*10880*/  F2FP.PACK_AB R98, R155.reuse, R158 ;  /* 0x0000009e9b62723e */ /* 0x048fe200000000ff */
[----:B------:R-:W-:Y:S01]  /*10890*/  MUFU.EX2 R154, R154 ;  /* 0x0000009a009a7308 */ /* 0x000fe20000000800 */
[----:B------:R-:W-:Y:S02]  /*108a0*/  FADD.FTZ R158, R158, R161 ;  /* 0x000000a19e9e7221 */ /* 0x000fe40000010000 */
[----:B------:R-:W-:Y:S02]  /*108b0*/  FSEL R170, R170, RZ, P1 ;  /* 0x000000ffaaaa7208 */ /* 0x000fe40000800000 */
[----:B------:R-:W-:-:S03]  /*108c0*/  FADD.FTZ R158, R155, R158 ;  /* 0x0000009e9b9e7221 */ /* 0x000fc60000010000 */
[--C-:B------:R-:W-:Y:S01]  /*108d0*/  FFMA.FTZ R163, R34, c[0x0][0x2d0], -R170.reuse ;  /* 0x0000b40022a37a23 */ /* 0x100fe200000108aa */
[----:B------:R-:W-:Y:S01]  /*108e0*/  MUFU.EX2 R153, R153 ;  /* 0x0000009900997308 */ /* 0x000fe20000000800 */
[--C-:B------:R-:W-:Y:S02]  /*108f0*/  FFMA.FTZ R162, R35, c[0x0][0x2d0], -R170.reuse ;  /* 0x0000b40023a27a23 */ /* 0x100fe400000108aa */
[--C-:B------:R-:W-:Y:S01]  /*10900*/  FFMA.FTZ R164, R5, c[0x0][0x2d0], -R170.reuse ;  /* 0x0000b40005a47a23 */ /* 0x100fe200000108aa */
[----:B------:R-:W-:Y:S01]  /*10910*/  LDSM.16.MT88.4 R32, [R184+0x900] ;  /* 0x00090000b820783b */ /* 0x000fe20000004200 */
[--C-:B------:R-:W-:Y:S02]  /*10920*/  FFMA.FTZ R157, R31, c[0x0][0x2d0], -R170.reuse ;  /* 0x0000b4001f9d7a23 */ /* 0x100fe400000108aa */
[--C-:B------:R-:W-:Y:S01]  /*10930*/  FFMA.FTZ R152, R11, c[0x0][0x2d0], -R170.reuse ;  /* 0x0000b4000b987a23 */ /* 0x100fe200000108aa */
[----:B------:R1:W2:Y:S01]  /*10940*/  LDSM.16.MT88.4 R4, [R3+0x4100] ;  /* 0x004100000304783b */ /* 0x0002a20000004200 */
[----:B------:R-:W-:Y:S01]  /*10950*/  MUFU.EX2 R163, R163 ;  /* 0x000000a300a37308 */ /* 0x000fe20000000800 */
[----:B------:R-:W-:-:S02]  /*10960*/  FFMA.FTZ R156, R13, c[0x0][0x2d0], -R170 ;  /* 0x0000b4000d9c7a23 */ /* 0x000fc400000108aa */
[--C-:B------:R-:W-:Y:S01]  /*10970*/  FFMA.FTZ R151, R27, c[0x0][0x2d0], -R170.reuse ;  /* 0x0000b4001b977a23 */ /* 0x100fe200000108aa */
[----:B------:R-:W-:Y:S01]  /*10980*/  LDSM.16.MT88.4 R12, [R165+0x2900] ;  /* 0x00290000a50c783b */ /* 0x000fe20000004200 */
[--C-:B------:R-:W-:Y:S02]  /*10990*/  FFMA.FTZ R173, R173, c[0x0][0x2d0], -R170.reuse ;  /* 0x0000b400adad7a23 */ /* 0x100fe400000108aa */
[--C-:B------:R-:W-:Y:S01]  /*109a0*/  FFMA.FTZ R174, R183, c[0x0][0x2d0], -R170.reuse ;  /* 0x0000b400b7ae7a23 */ /* 0x100fe200000108aa */
[----:B------:R-:W3:Y:S01]  /*109b0*/  MUFU.EX2 R162, R162 ;  /* 0x000000a200a27308 */ /* 0x000ee20000000800 */
[----:B------:R-:W-:Y:S01]  /*109c0*/  LDSM.16.MT88.4 R28, [R165+0x900] ;  /* 0x00090000a51c783b */ /* 0x000fe20000004200 */
[--C-:B------:R-:W-:Y:S02]  /*109d0*/  FFMA.FTZ R175, R175, c[0x0][0x2d0], -R170.reuse ;  /* 0x0000b400afaf7a23 */ /* 0x100fe400000108aa */
[----:B------:R-:W-:Y:S01]  /*109e0*/  FFMA.FTZ R176, R181, c[0x0][0x2d0], -R170 ;  /* 0x0000b400b5b07a23 */ /* 0x000fe200000108aa */
[----:B------:R-:W-:Y:S01]  /*109f0*/  LDSM.16.MT88.4 R24, [R172+0x2900] ;  /* 0x00290000ac18783b */ /* 0x000fe20000004200 */
[----:B------:R-:W-:-:S02]  /*10a00*/  FFMA.FTZ R181, R178, c[0x0][0x2d0], -R179 ;  /* 0x0000b400b2b57a23 */ /* 0x000fc400000108b3 */
[----:B------:R-:W-:Y:S01]  /*10a10*/  MUFU.EX2 R164, R164 ;  /* 0x000000a400a47308 */ /* 0x000fe20000000800 */
[----:B------:R-:W-:Y:S02]  /*10a20*/  FFMA.FTZ R178, R142, c[0x0][0x2d0], -R179 ;  /* 0x0000b4008eb27a23 */ /* 0x000fe400000108b3 */
[--C-:B------:R-:W-:Y:S02]  /*10a30*/  FFMA.FTZ R177, R177, c[0x0][0x2d0], -R170.reuse ;  /* 0x0000b400b1b17a23 */ /* 0x100fe400000108aa */
[--C-:B------:R-:W-:Y:S02]  /*10a40*/  FFMA.FTZ R182, R143, c[0x0][0x2d0], -R170.reuse ;  /* 0x0000b4008fb67a23 */ /* 0x100fe400000108aa */
[--C-:B-1----:R-:W-:Y:S01]  /*10a50*/  FFMA.FTZ R3, R9, c[0x0][0x2d0], -R170.reuse ;  /* 0x0000b40009037a23 */ /* 0x102fe200000108aa */
[----:B------:R-:W1:Y:S01]  /*10a60*/  MUFU.EX2 R157, R157 ;  /* 0x0000009d009d7308 */ /* 0x000e620000000800 */
[----:B------:R-:W4:Y:S01]  /*10a70*/  LDSM.16.MT88.4 R8, [R185+0x2900] ;  /* 0x00290000b908783b */ /* 0x000f220000004200 */
[----:B---3--:R-:W-:Y:S01]  /*10a80*/  F2FP.PACK_AB R97, R162, R163 ;  /* 0x000000a3a261723e */ /* 0x008fe200000000ff */
[----:B------:R-:W-:-:S02]  /*10a90*/  FFMA.FTZ R179, R141, c[0x0][0x2d0], -R170 ;  /* 0x0000b4008db37a23 */ /* 0x000fc400000108aa */
[----:B------:R-:W-:Y:S01]  /*10aa0*/  FFMA.FTZ R218, R171, c[0x0][0x2d0], -R170 ;  /* 0x0000b400abda7a23 */ /* 0x000fe200000108aa */
[----:B------:R-:W-:Y:S01]  /*10ab0*/  LDSM.16.MT88.4 R140, [R172+0x3900] ;  /* 0x00390000ac8c783b */ /* 0x000fe20000004200 */
[----:B------:R-:W-:Y:S01]  /*10ac0*/  FADD.FTZ R163, R163, R162 ;  /* 0x000000a2a3a37221 */ /* 0x000fe20000010000 */
[----:B------:R-:W-:Y:S01]  /*10ad0*/  MUFU.EX2 R150, R150 ;  /* 0x0000009600967308 */ /* 0x000fe20000000800 */
[----:B-1----:R-:W-:-:S07]  /*10ae0*/  F2FP.PACK_AB R99, R157, R164 ;  /* 0x000000a49d63723e */ /* 0x002fce00000000ff */
[----:B------:R-:W-:Y:S01]  /*10af0*/  MUFU.EX2 R156, R156 ;  /* 0x0000009c009c7308 */ /* 0x000fe20000000800 */
[----:B------:R-:W-:-:S04]  /*10b00*/  FADD.FTZ R164, R164, R163 ;  /* 0x000000a3a4a47221 */ /* 0x000fc80000010000 */
[----:B------:R-:W-:Y:S01]  /*10b10*/  FADD.FTZ R157, R157, R164 ;  /* 0x000000a49d9d7221 */ /* 0x000fe20000010000 */
[C---:B------:R-:W-:Y:S02]  /*10b20*/  HMMA.16816.F32 R36, R96.reuse, R40, RZ ;  /* 0x000000286024723c */ /* 0x040fe400000018ff */
[----:B------:R-:W1:Y:S06]  /*10b30*/  MUFU.EX2 R151, R151 ;  /* 0x0000009700977308 */ /* 0x000e6c0000000800 */
[C---:B------:R-:W-:Y:S02]  /*10b40*/  HMMA.16816.F32 R52, R96.reuse, R56, RZ ;  /* 0x000000386034723c */ /* 0x040fe400000018ff */
[----:B------:R-:W-:Y:S06]  /*10b50*/  MUFU.EX2 R152, R152 ;  /* 0x0000009800987308 */ /* 0x000fec0000000800 */
[C---:B------:R-:W-:Y:S02]  /*10b60*/  HMMA.16816.F32 R40, R96.reuse, R42, RZ ;  /* 0x0000002a6028723c */ /* 0x040fe400000018ff */
[----:B------:R-:W3:Y:S06]  /*10b70*/  MUFU.EX2 R3, R3 ;  /* 0x0000000300037308 */ /* 0x000eec0000000800 */
        /* <DEDUP_REMOVED lines=32> */
[C---:B------:R-:W-:Y:S08]  /*10d80*/  HMMA.16816.F32 R72, R96.reuse, R74, RZ ;  /* 0x0000004a6048723c */ /* 0x040ff000000018ff */
[C---:B------:R-:W-:Y:S08]  /*10d90*/  HMMA.16816.F32 R80, R96.reuse, R82, RZ ;  /* 0x000000526050723c */ /* 0x040ff000000018ff */
[C---:B------:R-:W-:Y:S08]  /*10da0*/  HMMA.16816.F32 R88, R96.reuse, R90, RZ ;  /* 0x0000005a6058723c */ /* 0x040ff000000018ff */
[C---:B--2---:R-:W-:Y:S07]  /*10db0*/  HMMA.16816.F32 R92, R96.reuse, R4, RZ ;  /* 0x00000004605c723c */ /* 0x044fee00000018ff */
[----:B------:R-:W-:Y:S01]  /*10dc0*/  F2FP.PACK_AB R4, R154, R159 ;  /* 0x0000009f9a04723e */ /* 0x000fe200000000ff */
[----:B------:R-:W-:Y:S01]  /*10dd0*/  HMMA.16816.F32 R96, R96, R6, RZ ;  /* 0x000000066060723c */ /* 0x000fe200000018ff */
[----:B-1----:R-:W-:Y:S01]  /*10de0*/  F2FP.PACK_AB R5, R151, R156 ;  /* 0x0000009c9705723e */ /* 0x002fe200000000ff */
[----:B------:R-:W-:-:S02]  /*10df0*/  FADD.FTZ R159, R159, R158 ;  /* 0x0000009e9f9f7221 */ /* 0x000fc40000010000 */
[----:B------:R-:W-:Y:S02]  /*10e00*/  FADD.FTZ R156, R156, R157 ;  /* 0x0000009d9c9c7221 */ /* 0x000fe40000010000 */
[----:B------:R-:W-:Y:S01]  /*10e10*/  FADD.FTZ R154, R154, R159 ;  /* 0x0000009f9a9a7221 */ /* 0x000fe20000010000 */
[----:B------:R-:W-:Y:S01]  /*10e20*/  F2FP.PACK_AB R6, R150, R153 ;  /* 0x000000999606723e */ /* 0x000fe200000000ff */
[----:B------:R-:W-:Y:S01]  /*10e30*/  FADD.FTZ R151, R151, R156 ;  /* 0x0000009c97977221 */ /* 0x000fe20000010000 */
[----:B---3--:R-:W-:Y:S01]  /*10e40*/  F2FP.PACK_AB R7, R3, R152 ;  /* 0x000000980307723e */ /* 0x008fe200000000ff */
[----:B------:R-:W-:Y:S02]  /*10e50*/  FADD.FTZ R153, R153, R154 ;  /* 0x0000009a99997221 */ /* 0x000fe40000010000 */
[----:B------:R-:W-:Y:S02]  /*10e60*/  FADD.FTZ R152, R152, R151 ;  /* 0x0000009798987221 */ /* 0x000fe40000010000 */
[----:B------:R-:W-:-:S02]  /*10e70*/  FADD.FTZ R153, R150, R153 ;  /* 0x0000009996997221 */ /* 0x000fc40000010000 */
[----:B----4-:R-:W-:Y:S01]  /*10e80*/  HMMA.16816.F32 R36, R4, R8, R36 ;  /* 0x000000080424723c */ /* 0x010fe20000001824 */
        /* <DEDUP_REMOVED lines=39> */
[----:B-----5:R-:W-:Y:S01]  /*11100*/  F2FP.PACK_AB R4, R169, R166 ;  /* 0x000000a6a904723e */ /* 0x020fe200000000ff */
        /* <DEDUP_REMOVED lines=108> */
.L_x_1034:
[----:B------:R-:W-:-:S13]  /*117d0*/  ISETP.NE.AND P0, PT, R3, 0x1, PT ;  /* 0x000000010300780c */ /* 0x000fda0003f05270 */
[----:B------:R-:W-:-:S05]  /*117e0*/  @P0 IMAD.HI.U32 R5, R6, c[0x0][0x330], RZ ;  /* 0x0000cc0006050a27 */ /* 0x000fca00078e00ff */
[----:B------:R-:W-:-:S05]  /*117f0*/  @P0 SHF.R.U32.HI R6, RZ, c[0x0][0x334], R5 ;  /* 0x0000cd00ff060a19 */ /* 0x000fca0000011605 */
.L_x_1035:
[----:B------:R-:W-:-:S05]  /*11800*/  IMAD R3, R6, R3, c[0x0][0x32c] ;  /* 0x0000cb0006037624 */ /* 0x000fca00078e0203 */
[----:B------:R-:W-:-:S04]  /*11810*/  IMNMX R4, R4, R3, PT ;  /* 0x0000000304047217 */ /* 0x000fc80003800200 */
.L_x_1033:
        /* <DEDUP_REMOVED lines=10> */
[C---:B------:R-:W-:Y:S01]  /*118c0*/  IADD3 RZ, P0, R206.reuse, 0x40, RZ ;  /* 0x00000040ceff7810 */ /* 0x040fe20007f1e0ff */
[----:B------:R-:W-:Y:S01]  /*118d0*/  IMAD.MOV.U32 R3, RZ, RZ, R0 ;  /* 0x000000ffff037224 */ /* 0x000fe200078e0000 */
[----:B------:R-:W-:Y:S01]  /*118e0*/  LOP3.LUT P1, RZ, R135, 0x2, RZ, 0xc0, !PT ;  /* 0x0000000287ff7812 */ /* 0x000fe2000782c0ff */
[----:B------:R-:W-:Y:S01]  /*118f0*/  IMAD.MOV.U32 R132, RZ, RZ, R2 ;  /* 0x000000ffff847224 */ /* 0x000fe200078e0002 */
[----:B------:R-:W-:Y:S01]  /*11900*/  IADD3 RZ, P2, R206, 0x80, RZ ;  /* 0x00000080ceff7810 */ /* 0x000fe20007f5e0ff */
[--C-:B------:R-:W-:Y:S01]  /*11910*/  IMAD.X R229, RZ, RZ, R211.reuse, P0 ;  /* 0x000000ffffe57224 */ /* 0x100fe200000e06d3 */
[----:B------:R-:W-:Y:S01]  /*11920*/  SEL R191, R191, 0xffffffe0, !P1 ;  /* 0xffffffe0bfbf7807 */ /* 0x000fe20004800000 */
[----:B------:R-:W-:Y:S01]  /*11930*/  IMAD.MOV.U32 R216, RZ, RZ, RZ ;  /* 0x000000ffffd87224 */ /* 0x000fe200078e00ff */
[C---:B------:R-:W-:Y:S01]  /*11940*/  IADD3 RZ, P1, R208.reuse, 0x40, RZ ;  /* 0x00000040d0ff7810 */ /* 0x040fe20007f3e0ff */
[----:B------:R-:W-:Y:S01]  /*11950*/  IMAD.X R228, RZ, RZ, R211, P2 ;  /* 0x000000ffffe47224 */ /* 0x000fe200010e06d3 */
[----:B------:R-:W-:Y:S01]  /*11960*/  IADD3 RZ, P0, R208, 0x80, RZ ;  /* 0x00000080d0ff7810 */ /* 0x000fe20007f1e0ff */
[----:B------:R-:W-:Y:S01]  /*11970*/  @P3 IMAD.HI.U32 R225, R212, c[0x0][0x2c8], RZ ;  /* 0x0000b200d4e13a27 */ /* 0x000fe200078e00ff */
[C---:B------:R-:W-:Y:S01]  /*11980*/  IADD3 R224, R206.reuse, 0x40, RZ ;  /* 0x00000040cee07810 */ /* 0x040fe20007ffe0ff */
[----:B------:R-:W-:Y:S01]  /*11990*/  ULDC UR8, c[0x0][0x324] ;  /* 0x0000c90000087ab9 */ /* 0x000fe20000000800 */
[----:B------:R-:W-:Y:S01]  /*119a0*/  IADD3 R223, R206, 0x80, RZ ;  /* 0x00000080cedf7810 */ /* 0x000fe20007ffe0ff */
[----:B------:R-:W-:Y:S01]  /*119b0*/  IMAD.X R227, RZ, RZ, R215, P1 ;  /* 0x000000ffffe37224 */ /* 0x000fe200008e06d7 */
[----:B------:R-:W-:Y:S01]  /*119c0*/  @P3 SHF.R.U32.HI R225, RZ, c[0x0][0x2cc], R225 ;  /* 0x0000b300ffe13a19 */ /* 0x000fe200000116e1 */
[----:B------:R-:W-:Y:S01]  /*119d0*/  IMAD.X R226, RZ, RZ, R215, P0 ;  /* 0x000000ffffe27224 */ /* 0x000fe200000e06d7 */
[C---:B------:R-:W-:Y:S01]  /*119e0*/  IADD3 R222, R208.reuse, 0x80, RZ ;  /* 0x00000080d0de7810 */ /* 0x040fe20007ffe0ff */
[----:B------:R-:W-:Y:S01]  /*119f0*/  ULOP3.LUT UR8, URZ, UR8, URZ, 0x33, !UPT ;  /* 0x000000083f087292 */ /* 0x000fe2000f8e333f */
[----:B------:R-:W-:Y:S01]  /*11a00*/  IADD3 R220, R208, 0x40, RZ ;  /* 0x00000040d0dc7810 */ /* 0x000fe20007ffe0ff */
[----:B------:R-:W-:-:S02]  /*11a10*/  UMOV UR5, 0x1 ;  /* 0x0000000100057882 */ /* 0x000fc40000000000 */
.L_x_1045:
[----:B------:R-:W-:Y:S04]  /*11a20*/  DEPBAR.LE SB0, 0x2 ;  /* 0x000080800000791a */ /* 0x000fe80000000000 */
[----:B------:R-:W-:Y:S01]  /*11a30*/  BAR.SYNC.DEFER_BLOCKING 0x0 ;  /* 0x0000000000007b1d */ /* 0x000fe20000010000 */
[----:B------:R-:W-:Y:S01]  /*11a40*/  UIMAD UR4, UR5, 0x6000, URZ ;  /* 0x00006000050478a4 */ /* 0x000fe2000f8e023f */
[----:B------:R-:W-:Y:S02]  /*11a50*/  ISETP.GE.AND P0, PT, R198, R221, PT ;  /* 0x000000ddc600720c */ /* 0x000fe40003f06270 */
[----:B------:R-:W-:Y:S02]  /*11a60*/  ISETP.NE.AND P2, PT, R193, 0x1, PT ;  /* 0x00000001c100780c */ /* 0x000fe40003f45270 */
[----:B------:R-:W-:Y:S02]  /*11a70*/  ISETP.GE.AND P3, PT, R195, 0x1, PT ;  /* 0x00000001c300780c */ /* 0x000fe40003f66270 */
[----:B------:R-:W-:Y:S05]  /*11a80*/  IADD3 R135, R190, UR4, RZ ;  /* 0x00000004be877c10 */ /* 0x000fea000fffe0ff */
[----:B------:R-:W-:Y:S02]  /*11a90*/  IMAD.IADD R133, R191, 0x1, R135 ;  /* 0x00000001bf857824 */ /* 0x000fe400078e0287 */
[----:B------:R-:W-:Y:S01]  /*11aa0*/  @!P0 IADD3 R28, R221, -0x1, RZ ;  /* 0xffffffffdd1c8810 */ /* 0x000fe20007ffe0ff */
[----:B------:R-:W-:Y:S02]  /*11ab0*/  @!P0 IMAD R179, R216, 0x6000, R204 ;  /* 0x00006000d8b38824 */ /* 0x000fe400078e02cc */
        /* <DEDUP_REMOVED lines=8> */
[----:B------:R-:W-:Y:S02]  /*11b40*/  @!P0 IMAD.IADD R33, R29, 0x1, R33 ;  /* 0x000000011d218824 */ /* 0x000fe400078e0221 */
[C---:B------:R-:W-:Y:S01]  /*11b50*/  @!P0 IMAD.SHL.U32 R29, R28.reuse, 0x40, RZ ;  /* 0x000000401c1d8824 */ /* 0x040fe200078e00ff */
[----:B------:R-:W3:Y:S02]  /*11b60*/  LDSM.16.M88.4 R148, [R190+UR4+0xd100] ;  /* 0x00d10004be94783b */ /* 0x000ee40008000200 */
[----:B------:R-:W-:Y:S02]  /*11b70*/  @!P0 SHF.L.U64.HI R33, R28, 0x6, R33 ;  /* 0x000000061c218819 */ /* 0x000fe40000010221 */
[----:B------:R-:W-:Y:S01]  /*11b80*/  @!P0 IADD3 R31, P1, R29, R206, RZ ;  /* 0x000000ce1d1f8210 */ /* 0x000fe20007f3e0ff */
[----:B------:R-:W4:Y:S04]  /*11b90*/  LDSM.16.M88.4 R152, [R190+UR4+0xd900] ;  /* 0x00d90004be98783b */ /* 0x000f280008000200 */
[----:B------:R-:W-:Y:S01]  /*11ba0*/  @!P0 IMAD.X R0, R33, 0x1, R211, P1 ;  /* 0x0000000121008824 */ /* 0x000fe200008e06d3 */
[C---:B------:R-:W-:Y:S01]  /*11bb0*/  @!P0 LEA R172, P1, R31.reuse, c[0x0][0x1f8], 0x1 ;  /* 0x00007e001fac8a11 */ /* 0x040fe200078208ff */
[----:B------:R-:W-:Y:S03]  /*11bc0*/  LDSM.16.M88.4 R156, [R133+0xd100] ;  /* 0x00d10000859c783b */ /* 0x000fe60000000200 */
[----:B------:R-:W-:Y:S02]  /*11bd0*/  @!P0 LEA.HI.X R173, R31, c[0x0][0x1fc], R0, 0x1, P1 ;  /* 0x00007f001fad8a11 */ /* 0x000fe400008f0c00 */
[----:B------:R-:W-:Y:S01]  /*11be0*/  @!P0 IADD3 R0, P1, R29, R224, RZ ;  /* 0x000000e01d008210 */ /* 0x000fe20007f3e0ff */
[----:B------:R-:W-:Y:S04]  /*11bf0*/  LDSM.16.M88.4 R160, [R133+0xd900] ;  /* 0x00d9000085a0783b */ /* 0x000fe80000000200 */
[----:B------:R-:W-:Y:S01]  /*11c00*/  @!P0 IMAD.X R31, R33, 0x1, R229, P1 ;  /* 0x00000001211f8824 */ /* 0x000fe200008e06e5 */
[C---:B------:R-:W-:Y:S04]  /*11c10*/  @!P0 LEA R174, P1, R0.reuse, c[0x0][0x1f8], 0x1 ;  /* 0x00007e0000ae8a11 */ /* 0x040fe800078208ff */
[----:B------:R-:W-:Y:S02]  /*11c20*/  @!P0 LEA.HI.X R175, R0, c[0x0][0x1fc], R31, 0x1, P1 ;  /* 0x00007f0000af8a11 */ /* 0x000fe400008f0c1f */
[----:B------:R-:W-:Y:S01]  /*11c30*/  @!P0 IADD3 R0, P1, R29, R223, RZ ;  /* 0x000000df1d008210 */ /* 0x000fe20007f3e0ff */
[C---:B-1----:R-:W-:Y:S04]  /*11c40*/  HMMA.16816.F32 R4, R136.reuse, R140, RZ ;  /* 0x0000008c8804723c */ /* 0x042fe800000018ff */
[--C-:B------:R-:W-:Y:S01]  /*11c50*/  @!P0 IMAD.X R31, R33, 0x1, R228.reuse, P1 ;  /* 0x00000001211f8824 */ /* 0x100fe200008e06e4 */
[C---:B------:R-:W-:Y:S03]  /*11c60*/  @!P0 LEA R176, P1, R0.reuse, c[0x0][0x1f8], 0x1 ;  /* 0x00007e0000b08a11 */ /* 0x040fe600078208ff */
[C---:B------:R-:W-:Y:S01]  /*11c70*/  HMMA.16816.F32 R8, R136.reuse, R142, RZ ;  /* 0x0000008e8808723c */ /* 0x040fe200000018ff */
[----:B------:R-:W-:Y:S03]  /*11c80*/  LDSM.16.M88.4 R140, [R188] ;  /* 0x00000000bc8c783b */ /* 0x000fe60000000200 */
[----:B------:R-:W-:Y:S02]  /*11c90*/  @!P0 LEA.HI.X R177, R0, c[0x0][0x1fc], R31, 0x1, P1 ;  /* 0x00007f0000b18a11 */ /* 0x000fe400008f0c1f */
[----:B------:R-:W-:Y:S02]  /*11ca0*/  @!P0 IADD3 R29, P1, R201, R29, RZ ;  /* 0x0000001dc91d8210 */ /* 0x000fe40007f3e0ff */
[C---:B--2---:R-:W-:Y:S04]  /*11cb0*/  HMMA.16816.F32 R12, R136.reuse, R144, RZ ;  /* 0x00000090880c723c */ /* 0x044fe800000018ff */
[----:B------:R-:W-:Y:S01]  /*11cc0*/  @!P0 IMAD.X R33, R200, 0x1, R33, P1 ;  /* 0x00000001c8218824 */ /* 0x000fe200008e0621 */
[----:B------:R-:W-:Y:S03]  /*11cd0*/  @!P0 IADD3 R0, P1, R29, R206, RZ ;  /* 0x000000ce1d008210 */ /* 0x000fe60007f3e0ff */
[C---:B------:R-:W-:Y:S01]  /*11ce0*/  HMMA.16816.F32 R16, R136.reuse, R146, RZ ;  /* 0x000000928810723c */ /* 0x040fe200000018ff */
[----:B------:R-:W1:Y:S03]  /*11cf0*/  LDSM.16.M88.4 R144, [R133+0xc100] ;  /* 0x00c100008590783b */ /* 0x000e660000000200 */
[----:B------:R-:W-:Y:S01]  /*11d00*/  @!P0 IMAD.X R31, R33, 0x1, R211, P1 ;  /* 0x00000001211f8824 */ /* 0x000fe200008e06d3 */
[C---:B------:R-:W-:Y:S03]  /*11d10*/  @!P0 LEA R180, P1, R0.reuse, c[0x0][0x1f8], 0x1 ;  /* 0x00007e0000b48a11 */ /* 0x040fe600078208ff */
[C---:B---3--:R-:W-:Y:S01]  /*11d20*/  HMMA.16816.F32 R20, R136.reuse, R148, RZ ;  /* 0x000000948814723c */ /* 0x048fe200000018ff */
[----:B------:R-:W-:Y:S03]  /*11d30*/  @!P0 LEA.HI.X R181, R0, c[0x0][0x1fc], R31, 0x1, P1 ;  /* 0x00007f0000b58a11 */ /* 0x000fe600008f0c1f */
[----:B------:R-:W-:Y:S04]  /*11d40*/  @!P0 IADD3 R0, P1, R29, R224, RZ ;  /* 0x000000e01d008210 */ /* 0x000fe80007f3e0ff */
[C---:B------:R-:W-:Y:S01]  /*11d50*/  HMMA.16816.F32 R24, R136.reuse, R150, RZ ;  /* 0x000000968818723c */ /* 0x040fe200000018ff */
[----:B------:R-:W-:Y:S01]  /*11d60*/  @!P0 IMAD.X R31, R33, 0x1, R229, P1 ;  /* 0x00000001211f8824 */ /* 0x000fe200008e06e5 */
[----:B------:R-:W2:Y:S02]  /*11d70*/  LDSM.16.M88.4 R148, [R133+0xc900] ;  /* 0x00c900008594783b */ /* 0x000ea40000000200 */
[C---:B------:R-:W-:Y:S03]  /*11d80*/  @!P0 LEA R182, P1, R0.reuse, c[0x0][0x1f8], 0x1 ;  /* 0x00007e0000b68a11 */ /* 0x040fe600078208ff */
[----:B------:R-:W-:Y:S01]  /*11d90*/  @!PT LDS RZ, [RZ] ;  /* 0x00000000fffff984 */ /* 0x000fe20000000800 */
[----:B------:R-:W-:Y:S01]  /*11da0*/  @!PT LDS RZ, [RZ] ;  /* 0x00000000fffff984 */ /* 0x000fe20000000800 */
[----:B------:R-:W-:Y:S01]  /*11db0*/  @!PT LDS RZ, [RZ] ;  /* 0x00000000fffff984 */ /* 0x000fe20000000800 */
[----:B------:R3:W-:Y:S01]  /*11dc0*/  @!P0 LDGSTS.E.BYPASS.LTC128B.128 [R179], [R172.64], !P5 ;  /* 0x00000000acb38fae */ /* 0x0007e2000e901d46 */
[----:B------:R-:W-:Y:S04]  /*11dd0*/  @!P0 LEA.HI.X R183, R0, c[0x0][0x1fc], R31, 0x1, P1 ;  /* 0x00007f0000b78a11 */ /* 0x000fe800008f0c1f */
[----:B------:R-:W-:Y:S01]  /*11de0*/  @!P0 IADD3 R0, P1, R29, R223, RZ ;  /* 0x000000df1d008210 */ /* 0x000fe20007f3e0ff */
[----:B------:R3:W-:Y:S01]  /*11df0*/  @!P0 LDGSTS.E.BYPASS.LTC128B.128 [R179+0x2000], [R174.64], !P4 ;  /* 0x02000000aeb38fae */ /* 0x0007e2000e101d46 */
[C---:B----4-:R-:W-:Y:S03]  /*11e00*/  HMMA.16816.F32 R28, R136.reuse, R152, RZ ;  /* 0x00000098881c723c */ /* 0x050fe600000018ff */
[----:B------:R-:W-:Y:S01]  /*11e10*/  @!P0 IMAD.X R33, R33, 0x1, R228, P1 ;  /* 0x0000000121218824 */ /* 0x000fe200008e06e4 */
[C---:B------:R-:W-:Y:S01]  /*11e20*/  @!P0 LEA R232, P1, R0.reuse, c[0x0][0x1f8], 0x1 ;  /* 0x00007e0000e88a11 */ /* 0x040fe200078208ff */
[----:B------:R4:W-:Y:S03]  /*11e30*/  @!P0 LDGSTS.E.BYPASS.LTC128B.128 [R179+0x4000], [R176.64], !P6 ;  /* 0x04000000b0b38fae */ /* 0x0009e6000f101d46 */
[----:B------:R-:W-:Y:S01]  /*11e40*/  @!P0 LEA.HI.X R233, R0, c[0x0][0x1fc], R33, 0x1, P1 ;  /* 0x00007f0000e98a11 */ /* 0x000fe200008f0c21 */
[----:B------:R-:W-:Y:S01]  /*11e50*/  IMAD.IADD R0, R134, 0x1, R135 ;  /* 0x0000000186007824 */ /* 0x000fe200078e0287 */
[----:B------:R-:W-:Y:S01]  /*11e60*/  HMMA.16816.F32 R32, R136, R154, RZ ;  /* 0x0000009a8820723c */ /* 0x000fe200000018ff */
[----:B------:R4:W-:Y:S01]  /*11e70*/  @!P0 LDGSTS.E.BYPASS.LTC128B.128 [R179+0x1000], [R180.64], !P5 ;  /* 0x01000000b4b38fae */ /* 0x0009e2000e901d46 */
[----:B------:R-:W-:Y:S04]  /*11e80*/  IADD3 R135, R191, R135, R134 ;  /* 0x00000087bf877210 */ /* 0x000fe80007ffe086 */
[----:B------:R4:W-:Y:S02]  /*11e90*/  @!P0 LDGSTS.E.BYPASS.LTC128B.128 [R179+0x3000], [R182.64], !P4 ;  /* 0x03000000b6b38fae */ /* 0x0009e4000e101d46 */
[C---:B-1----:R-:W-:Y:S03]  /*11ea0*/  HMMA.16816.F32 R4, R140.reuse, R144, R4 ;  /* 0x000000908c04723c */ /* 0x042fe60000001804 */
[----:B------:R4:W-:Y:S02]  /*11eb0*/  @!P0 LDGSTS.E.BYPASS.LTC128B.128 [R179+0x5000], [R232.64], !P6 ;  /* 0x05000000e8b38fae */ /* 0x0009e4000f101d46 */
[C---:B------:R-:W-:Y:S02]  /*11ec0*/  ISETP.GE.AND P0, PT, R216.reuse, 0x1, PT ;  /* 0x00000001d800780c */ /* 0x040fe40003f06270 */
[----:B------:R-:W-:Y:S01]  /*11ed0*/  IADD3 R216, R216, 0x1, RZ ;  /* 0x00000001d8d87810 */ /* 0x000fe20007ffe0ff */
[C---:B------:R-:W-:Y:S01]  /*11ee0*/  HMMA.16816.F32 R8, R140.reuse, R146, R8 ;  /* 0x000000928c08723c */ /* 0x040fe20000001808 */
[----:B------:R-:W-:Y:S03]  /*11ef0*/  LDSM.16.M88.4 R136, [R187] ;  /* 0x00000000bb88783b */ /* 0x000fe60000000200 */
[----:B------:R-:W-:Y:S02]  /*11f00*/  SEL R216, R216, RZ, !P0 ;  /* 0x000000ffd8d87207 */ /* 0x000fe40004000000 */
[----:B------:R-:W1:Y:S02]  /*11f10*/  LDSM.16.M88.4 R152, [R0+0xc100] ;  /* 0x00c100000098783b */ /* 0x000e640000000200 */
[C---:B--2---:R-:W-:Y:S03]  /*11f20*/  HMMA.16816.F32 R12, R140.reuse, R148, R12 ;  /* 0x000000948c0c723c */ /* 0x044fe6000000180c */
[----:B------:R-:W2:Y:S05]  /*11f30*/  LDSM.16.M88.4 R164, [R0+0xc900] ;  /* 0x00c9000000a4783b */ /* 0x000eaa0000000200 */
[C---:B------:R-:W-:Y:S01]  /*11f40*/  HMMA.16816.F32 R16, R140.reuse, R150, R16 ;  /* 0x000000968c10723c */ /* 0x040fe20000001810 */
[----:B------:R-:W5:Y:S05]  /*11f50*/  LDSM.16.M88.4 R168, [R0+0xd100] ;  /* 0x00d1000000a8783b */ /* 0x000f6a0000000200 */
[----:B---3--:R-:W3:Y:S02]  /*11f60*/  LDSM.16.M88.4 R172, [R0+0xd900] ;  /* 0x00d9000000ac783b */ /* 0x008ee40000000200 */
[C---:B------:R-:W-:Y:S03]  /*11f70*/  HMMA.16816.F32 R20, R140.reuse, R156, R20 ;  /* 0x0000009c8c14723c */ /* 0x040fe60000001814 */
[----:B------:R-:W-:Y:S05]  /*11f80*/  LDSM.16.M88.4 R144, [R186] ;  /* 0x00000000ba90783b */ /* 0x000fea0000000200 */
[C---:B------:R-:W-:Y:S01]  /*11f90*/  HMMA.16816.F32 R24, R140.reuse, R158, R24 ;  /* 0x0000009e8c18723c */ /* 0x040fe20000001818 */
[----:B------:R-:W3:Y:S05]  /*11fa0*/  LDSM.16.M88.4 R148, [R2+0xc100] ;  /* 0x00c100000294783b */ /* 0x000eea0000000200 */
[----:B------:R-:W3:Y:S02]  /*11fb0*/  LDSM.16.M88.4 R156, [R2+0xc900] ;  /* 0x00c90000029c783b */ /* 0x000ee40000000200 */
[C---:B------:R-:W-:Y:S03]  /*11fc0*/  HMMA.16816.F32 R28, R140.reuse, R160, R28 ;  /* 0x000000a08c1c723c */ /* 0x040fe6000000181c */
[----:B----4-:R-:W4:Y:S05]  /*11fd0*/  LDSM.16.M88.4 R176, [R2+0xd100] ;  /* 0x00d1000002b0783b */ /* 0x010f2a0000000200 */
[----:B------:R-:W-:Y:S01]  /*11fe0*/  HMMA.16816.F32 R32, R140, R162, R32 ;  /* 0x000000a28c20723c */ /* 0x000fe20000001820 */
[----:B------:R-:W3:Y:S05]  /*11ff0*/  LDSM.16.M88.4 R180, [R2+0xd900] ;  /* 0x00d9000002b4783b */ /* 0x000eea0000000200 */
[----:B------:R-:W-:Y:S02]  /*12000*/  LDSM.16.M88.4 R140, [R192+0x4000] ;  /* 0x00400000c08c783b */ /* 0x000fe40000000200 */
[C---:B-1----:R-:W-:Y:S03]  /*12010*/  HMMA.16816.F32 R4, R136.reuse, R152, R4 ;  /* 0x000000988804723c */ /* 0x042fe60000001804 */
[----:B------:R-:W-:Y:S05]  /*12020*/  LDSM.16.M88.4 R160, [R190+UR4+0xe900] ;  /* 0x00e90004bea0783b */ /* 0x000fea0008000200 */
[C---:B------:R-:W-:Y:S01]  /*12030*/  HMMA.16816.F32 R8, R136.reuse, R154, R8 ;  /* 0x0000009a8808723c */ /* 0x040fe20000001808 */
[----:B------:R-:W1:Y:S05]  /*12040*/  LDSM.16.M88.4 R152, [R190+UR4+0xe100] ;  /* 0x00e10004be98783b */ /* 0x000e6a0008000200 */
[----:B------:R-:W0:Y:S02]  /*12050*/  LDGDEPBAR ;  /* 0x00000000000079af */ /* 0x000e240000000000 */
[C---:B--2---:R-:W-:Y:S08]  /*12060*/  HMMA.16816.F32 R12, R136.reuse, R164, R12 ;  /* 0x000000a4880c723c */ /* 0x044ff0000000180c */
[C---:B------:R-:W-:Y:S01]  /*12070*/  HMMA.16816.F32 R16, R136.reuse, R166, R16 ;  /* 0x000000a68810723c */ /* 0x040fe20000001810 */
[----:B------:R-:W2:Y:S07]  /*12080*/  LDSM.16.M88.4 R164, [R190+UR4+0xf100] ;  /* 0x00f10004bea4783b */ /* 0x000eae0008000200 */
[C---:B-----5:R-:W-:Y:S08]  /*12090*/  HMMA.16816.F32 R20, R136.reuse, R168, R20 ;  /* 0x000000a88814723c */ /* 0x060ff00000001814 */
[C---:B------:R-:W-:Y:S01]  /*120a0*/  HMMA.16816.F32 R24, R136.reuse, R170, R24 ;  /* 0x000000aa8818723c */ /* 0x040fe20000001818 */
[----:B------:R-:W5:Y:S07]  /*120b0*/  LDSM.16.M88.4 R168, [R190+UR4+0xf900] ;  /* 0x00f90004bea8783b */ /* 0x000f6e0008000200 */
[C---:B---3--:R-:W-:Y:S08]  /*120c0*/  HMMA.16816.F32 R28, R136.reuse, R172, R28 ;  /* 0x000000ac881c723c */ /* 0x048ff0000000181c */
        /* <DEDUP_REMOVED lines=8> */
[----:B------:R-:W2:Y:S07]  /*12150*/  LDSM.16.M88.4 R156, [R133+0xe900] ;  /* 0x00e90000859c783b */ /* 0x000eae0000000200 */
[C---:B----4-:R-:W-:Y:S08]  /*12160*/  HMMA.16816.F32 R20, R144.reuse, R176, R20 ;  /* 0x000000b09014723c */ /* 0x050ff00000001814 */
[C---:B------:R-:W-:Y:S01]  /*12170*/  HMMA.16816.F32 R24, R144.reuse, R178, R24 ;  /* 0x000000b29018723c */ /* 0x040fe20000001818 */
[----:B------:R-:W4:Y:S07]  /*12180*/  LDSM.16.M88.4 R176, [R133+0xf900] ;  /* 0x00f9000085b0783b */ /* 0x000f2e0000000200 */
[C---:B------:R-:W-:Y:S08]  /*12190*/  HMMA.16816.F32 R28, R144.reuse, R180, R28 ;  /* 0x000000b4901c723c */ /* 0x040ff0000000181c */
[----:B------:R-:W-:Y:S01]  /*121a0*/  HMMA.16816.F32 R32, R144, R182, R32 ;  /* 0x000000b69020723c */ /* 0x000fe20000001820 */
[----:B------:R-:W-:Y:S05]  /*121b0*/  LDSM.16.M88.4 R144, [R187+0x4000] ;  /* 0x00400000bb90783b */ /* 0x000fea0000000200 */
[----:B------:R-:W-:Y:S02]  /*121c0*/  LDSM.16.M88.4 R180, [R0+0xf900] ;  /* 0x00f9000000b4783b */ /* 0x000fe40000000200 */
        /* <DEDUP_REMOVED lines=9> */
[C---:B-----5:R-:W-:Y:S08]  /*12260*/  HMMA.16816.F32 R28, R140.reuse, R168, R28 ;  /* 0x000000a88c1c723c */ /* 0x060ff0000000181c */
[----:B------:R-:W-:Y:S01]  /*12270*/  HMMA.16816.F32 R32, R140, R170, R32 ;  /* 0x000000aa8c20723c */ /* 0x000fe20000001820 */
[----:B------:R-:W-:Y:S05]  /*12280*/  LDSM.16.M88.4 R140, [R186+0x4000] ;  /* 0x00400000ba8c783b */ /* 0x000fea0000000200 */
        /* <DEDUP_REMOVED lines=9> */
[----:B------:R-:W2:Y:S07]  /*12320*/  LDSM.16.M88.4 R172, [R135+0xf900] ;  /* 0x00f9000087ac783b */ /* 0x000eae0000000200 */
[C---:B----4-:R-:W-:Y:S08]  /*12330*/  HMMA.16816.F32 R28, R136.reuse, R176, R28 ;  /* 0x000000b0881c723c */ /* 0x050ff0000000181c */
[----:B------:R-:W-:Y:S01]  /*12340*/  HMMA.16816.F32 R32, R136, R178, R32 ;  /* 0x000000b28820723c */ /* 0x000fe20000001820 */
[----:B------:R-:W-:Y:S05]  /*12350*/  LDSM.16.M88.4 R136, [R192+0x8000] ;  /* 0x00800000c088783b */ /* 0x000fea0000000200 */
[----:B------:R-:W-:Y:S02]  /*12360*/  LDSM.16.M88.4 R176, [R190+UR4+0x11900] ;  /* 0x01190004beb0783b */ /* 0x000fe40008000200 */
[C---:B-1----:R-:W-:Y:S08]  /*12370*/  HMMA.16816.F32 R4, R144.reuse, R152, R4 ;  /* 0x000000989004723c */ /* 0x042ff00000001804 */
[C---:B------:R-:W-:Y:S01]  /*12380*/  HMMA.16816.F32 R8, R144.reuse, R154, R8 ;  /* 0x0000009a9008723c */ /* 0x040fe20000001808 */
[----:B------:R-:W1:Y:S07]  /*12390*/  LDSM.16.M88.4 R152, [R190+UR4+0x10100] ;  /* 0x01010004be98783b */ /* 0x000e6e0008000200 */
[C---:B------:R-:W-:Y:S08]  /*123a0*/  HMMA.16816.F32 R12, R144.reuse, R160, R12 ;  /* 0x000000a0900c723c */ /* 0x040ff0000000180c */
[C---:B------:R-:W-:Y:S01]  /*123b0*/  HMMA.16816.F32 R16, R144.reuse, R162, R16 ;  /* 0x000000a29010723c */ /* 0x040fe20000001810 */
[----:B------:R-:W4:Y:S07]  /*123c0*/  LDSM.16.M88.4 R160, [R190+UR4+0x10900] ;  /* 0x01090004bea0783b */ /* 0x000f2e0008000200 */
[C---:B--2---:R-:W-:Y:S08]  /*123d0*/  HMMA.16816.F32 R20, R144.reuse, R164, R20 ;  /* 0x000000a49014723c */ /* 0x044ff00000001814 */
[C---:B------:R-:W-:Y:S01]  /*123e0*/  HMMA.16816.F32 R24, R144.reuse, R166, R24 ;  /* 0x000000a69018723c */ /* 0x040fe20000001818 */
[----:B------:R-:W2:Y:S07]  /*123f0*/  LDSM.16.M88.4 R164, [R190+UR4+0x11100] ;  /* 0x01110004bea4783b */ /* 0x000eae0008000200 */
[C---:B------:R-:W-:Y:S08]  /*12400*/  HMMA.16816.F32 R28, R144.reuse, R180, R28 ;  /* 0x000000b4901c723c */ /* 0x040ff0000000181c */
[----:B------:R-:W-:Y:S01]  /*12410*/  HMMA.16816.F32 R32, R144, R182, R32 ;  /* 0x000000b69020723c */ /* 0x000fe20000001820 */
[----:B------:R-:W-:Y:S05]  /*12420*/  LDSM.16.M88.4 R144, [R188+0x8000] ;  /* 0x00800000bc90783b */ /* 0x000fea0000000200 */
[----:B------:R-:W-:Y:S02]  /*12430*/  LDSM.16.M88.4 R180, [R133+0x11900] ;  /* 0x0119000085b4783b */ /* 0x000fe40000000200 */
[C---:B---3--:R-:W-:Y:S08]  /*12440*/  HMMA.16816.F32 R4, R140.reuse, R148, R4 ;  /* 0x000000948c04723c */ /* 0x048ff00000001804 */
[C---:B------:R-:W-:Y:S01]  /*12450*/  HMMA.16816.F32 R8, R140.reuse, R150, R8 ;  /* 0x000000968c08723c */ /* 0x040fe20000001808 */
[----:B------:R-:W3:Y:S07]  /*12460*/  LDSM.16.M88.4 R148, [R133+0x10100] ;  /* 0x010100008594783b */ /* 0x000eee0000000200 */
[C---:B-----5:R-:W-:Y:S08]  /*12470*/  HMMA.16816.F32 R12, R140.reuse, R156, R12 ;  /* 0x0000009c8c0c723c */ /* 0x060ff0000000180c */
[C---:B------:R-:W-:Y:S01]  /*12480*/  HMMA.16816.F32 R16, R140.reuse, R158, R16 ;  /* 0x0000009e8c10723c */ /* 0x040fe20000001810 */
[----:B------:R-:W5:Y:S07]  /*12490*/  LDSM.16.M88.4 R156, [R133+0x10900] ;  /* 0x01090000859c783b */ /* 0x000f6e0000000200 */
[C---:B------:R-:W-:Y:S08]  /*124a0*/  HMMA.16816.F32 R20, R140.reuse, R168, R20 ;  /* 0x000000a88c14723c */ /* 0x040ff00000001814 */
[C---:B------:R-:W-:Y:S01]  /*124b0*/  HMMA.16816.F32 R24, R140.reuse, R170, R24 ;  /* 0x000000aa8c18723c */ /* 0x040fe20000001818 */
[----:B------:R-:W2:Y:S07]  /*124c0*/  LDSM.16.M88.4 R168, [R133+0x11100] ;  /* 0x0111000085a8783b */ /* 0x000eae0000000200 */
[C---:B------:R-:W-:Y:S08]  /*124d0*/  HMMA.16816.F32 R28, R140.reuse, R172, R28 ;  /* 0x000000ac8c1c723c */ /* 0x040ff0000000181c */
[----:B------:R-:W-:Y:S01]  /*124e0*/  HMMA.16816.F32 R32, R140, R174, R32 ;  /* 0x000000ae8c20723c */ /* 0x000fe20000001820 */
[----:B------:R-:W-:Y:S07]  /*124f0*/  LDSM.16.M88.4 R140, [R187+0x8000] ;  /* 0x00800000bb8c783b */ /* 0x000fee0000000200 */
        /* <DEDUP_REMOVED lines=8> */
[----:B------:R-:W-:Y:S07]  /*12580*/  LDSM.16.M88.4 R164, [R135+0x11100] ;  /* 0x0111000087a4783b */ /* 0x000fee0000000200 */
[C---:B------:R-:W-:Y:S08]  /*12590*/  HMMA.16816.F32 R28, R136.reuse, R176, R28 ;  /* 0x000000b0881c723c */ /* 0x040ff0000000181c */
[----:B------:R-:W-:Y:S01]  /*125a0*/  HMMA.16816.F32 R32, R136, R178, R32 ;  /* 0x000000b28820723c */ /* 0x000fe20000001820 */
[----:B------:R-:W2:Y:S07]  /*125b0*/  LDSM.16.M88.4 R136, [R0+0x11100] ;  /* 0x011100000088783b */ /* 0x000eae0000000200 */
[C---:B---3--:R-:W-:Y:S08]  /*125c0*/  HMMA.16816.F32 R4, R144.reuse, R148, R4 ;  /* 0x000000949004723c */ /* 0x048ff00000001804 */
[C---:B------:R-:W-:Y:S01]  /*125d0*/  HMMA.16816.F32 R8, R144.reuse, R150, R8 ;  /* 0x000000969008723c */ /* 0x040fe20000001808 */
[----:B------:R-:W-:Y:S07]  /*125e0*/  LDSM.16.M88.4 R148, [R186+0x8000] ;  /* 0x00800000ba94783b */ /* 0x000fee0000000200 */
[C---:B-----5:R-:W-:Y:S08]  /*125f0*/  HMMA.16816.F32 R12, R144.reuse, R156, R12 ;  /* 0x0000009c900c723c */ /* 0x060ff0000000180c */
[C---:B------:R-:W-:Y:S01]  /*12600*/  HMMA.16816.F32 R16, R144.reuse, R158, R16 ;  /* 0x0000009e9010723c */ /* 0x040fe20000001810 */
[----:B------:R-:W-:Y:S07]  /*12610*/  LDSM.16.M88.4 R156, [R135+0x10900] ;  /* 0x01090000879c783b */ /* 0x000fee0000000200 */
[C---:B------:R-:W-:Y:S08]  /*12620*/  HMMA.16816.F32 R20, R144.reuse, R168, R20 ;  /* 0x000000a89014723c */ /* 0x040ff00000001814 */
[C---:B------:R-:W-:Y:S08]  /*12630*/  HMMA.16816.F32 R24, R144.reuse, R170, R24 ;  /* 0x000000aa9018723c */ /* 0x040ff00000001818 */
[C---:B------:R-:W-:Y:S08]  /*12640*/  HMMA.16816.F32 R28, R144.reuse, R180, R28 ;  /* 0x000000b4901c723c */ /* 0x040ff0000000181c */
[----:B------:R-:W-:Y:S01]  /*12650*/  HMMA.16816.F32 R32, R144, R182, R32 ;  /* 0x000000b69020723c */ /* 0x000fe20000001820 */
[----:B------:R3:W5:Y:S07]  /*12660*/  LDSM.16.M88.4 R144, [R0+0x11900] ;  /* 0x011900000090783b */ /* 0x00076e0000000200 */
[C---:B-1----:R-:W-:Y:S08]  /*12670*/  HMMA.16816.F32 R4, R140.reuse, R152, R4 ;  /* 0x000000988c04723c */ /* 0x042ff00000001804 */
[C---:B------:R-:W-:Y:S01]  /*12680*/  HMMA.16816.F32 R8, R140.reuse, R154, R8 ;  /* 0x0000009a8c08723c */ /* 0x040fe20000001808 */
[----:B------:R1:W5:Y:S07]  /*12690*/  LDSM.16.M88.4 R152, [R2+0x10100] ;  /* 0x010100000298783b */ /* 0x00036e0000000200 */
[C---:B----4-:R-:W-:Y:S04]  /*126a0*/  HMMA.16816.F32 R12, R140.reuse, R160, R12 ;  /* 0x000000a08c0c723c */ /* 0x050fe8000000180c */
[----:B---3--:R-:W-:Y:S02]  /*126b0*/  IMAD.MOV.U32 R0, RZ, RZ, R212 ;  /* 0x000000ffff007224 */ /* 0x008fe400078e00d4 */
[----:B------:R-:W-:Y:S02]  /*126c0*/  @P2 IMAD.MOV.U32 R0, RZ, RZ, R225 ;  /* 0x000000ffff002224 */ /* 0x000fe400078e00e1 */
[C---:B------:R-:W-:Y:S01]  /*126d0*/  HMMA.16816.F32 R16, R140.reuse, R162, R16 ;  /* 0x000000a28c10723c */ /* 0x040fe20000001810 */
[----:B------:R-:W3:Y:S07]  /*126e0*/  LDSM.16.M88.4 R160, [R135+0x11900] ;  /* 0x0119000087a0783b */ /* 0x000eee0000000200 */
[C---:B--2---:R-:W-:Y:S04]  /*126f0*/  HMMA.16816.F32 R20, R140.reuse, R136, R20 ;  /* 0x000000888c14723c */ /* 0x044fe80000001814 */
[----:B-1----:R-:W-:Y:S04]  /*12700*/  IMAD.SHL.U32 R2, R221, 0x40, RZ ;  /* 0x00000040dd027824 */ /* 0x002fe800078e00ff */
[C---:B------:R-:W-:Y:S08]  /*12710*/  HMMA.16816.F32 R24, R140.reuse, R138, R24 ;  /* 0x0000008a8c18723c */ /* 0x040ff00000001818 */
[C---:B-----5:R-:W-:Y:S08]  /*12720*/  HMMA.16816.F32 R28, R140.reuse, R144, R28 ;  /* 0x000000908c1c723c */ /* 0x060ff0000000181c */
[----:B------:R-:W-:Y:S08]  /*12730*/  HMMA.16816.F32 R32, R140, R146, R32 ;  /* 0x000000928c20723c */ /* 0x000ff00000001820 */
[C---:B------:R-:W-:Y:S08]  /*12740*/  HMMA.16816.F32 R4, R148.reuse, R152, R4 ;  /* 0x000000989404723c */ /* 0x040ff00000001804 */
[C---:B------:R-:W-:Y:S08]  /*12750*/  HMMA.16816.F32 R8, R148.reuse, R154, R8 ;  /* 0x0000009a9408723c */ /* 0x040ff00000001808 */
[C---:B------:R-:W-:Y:S08]  /*12760*/  HMMA.16816.F32 R12, R148.reuse, R156, R12 ;  /* 0x0000009c940c723c */ /* 0x040ff0000000180c */
[C---:B------:R-:W-:Y:S08]  /*12770*/  HMMA.16816.F32 R16, R148.reuse, R158, R16 ;  /* 0x0000009e9410723c */ /* 0x040ff00000001810 */
[C---:B------:R-:W-:Y:S08]  /*12780*/  HMMA.16816.F32 R20, R148.reuse, R164, R20 ;  /* 0x000000a49414723c */ /* 0x040ff00000001814 */
[C---:B------:R-:W-:Y:S08]  /*12790*/  HMMA.16816.F32 R24, R148.reuse, R166, R24 ;  /* 0x000000a69418723c */ /* 0x040ff00000001818 */
[C---:B---3--:R-:W-:Y:S01]  /*127a0*/  HMMA.16816.F32 R28, R148.reuse, R160, R28 ;  /* 0x000000a0941c723c */ /* 0x048fe2000000181c */
[----:B------:R-:W1:Y:S07]  /*127b0*/  SHFL.IDX PT, R161, R0, RZ, 0x1c1f ;  /* 0x001c1fff00a17589 */ /* 0x000e6e00000e0000 */
[----:B------:R-:W-:Y:S07]  /*127c0*/  HMMA.16816.F32 R32, R148, R162, R32 ;  /* 0x000000a29420723c */ /* 0x000fee0000001820 */
[----:B------:R-:W-:Y:S05]  /*127d0*/  IADD3 R162, -R213, 0x1, -R2 ;  /* 0x00000001d5a27810 */ /* 0x000fea0007ffe902 */
[----:B------:R-:W-:Y:S04]  /*127e0*/  IADD3 R162, -R199, R162, R194 ;  /* 0x000000a2c7a27210 */ /* 0x000fe80007ffe1c2 */
[C---:B------:R-:W-:Y:S02]  /*127f0*/  IADD3 R164, R162.reuse, c[0x0][0x328], RZ ;  /* 0x0000ca00a2a47a10 */ /* 0x040fe40007ffe0ff */
[----:B------:R-:W-:Y:S03]  /*12800*/  IADD3 R162, R162, UR8, RZ ;  /* 0x00000008a2a27c10 */ /* 0x000fe6000fffe0ff */
[--C-:B-1----:R-:W-:Y:S02]  /*12810*/  IMAD.IADD R166, R164, 0x1, R161.reuse ;  /* 0x00000001a4a67824 */ /* 0x102fe400078e02a1 */
[----:B------:R-:W-:Y:S01]  /*12820*/  IMAD.IADD R165, R162, 0x1, R161 ;  /* 0x00000001a2a57824 */ /* 0x000fe200078e02a1 */
        /* <DEDUP_REMOVED lines=14> */
.L_x_1039:
[----:B------:R-:W-:Y:S04]  /*12910*/  MOV R133, c[0x0][0x32c] ;  /* 0x0000cb0000857a02 */ /* 0x000fe80000000f00 */
[----:B------:R-:W-:Y:S11]  /*12920*/  ISETP.NE.AND P0, PT, R133, 0x1, PT ;  /* 0x000000018500780c */ /* 0x000ff60003f05270 */
[----:B------:R-:W-:Y:S02]  /*12930*/  @!UPT UIADD3 URZ, URZ, URZ, URZ ;  /* 0x0000003f3f3ff290 */ /* 0x000fe4000fffe03f */
[----:B------:R-:W-:Y:S05]  /*12940*/  @P0 IMAD.HI.U32 R133, R161, c[0x0][0x330], RZ ;  /* 0x0000cc00a1850a27 */ /* 0x000fea00078e00ff */
[----:B------:R-:W-:Y:S02]  /*12950*/  @P0 SHF.R.U32.HI R161, RZ, c[0x0][0x334], R133 ;  /* 0x0000cd00ffa10a19 */ /* 0x000fe40000011685 */
.L_x_1040:
[----:B------:R-:W-:Y:S05]  /*12960*/  BSYNC B0 ;  /* 0x0000000000007941 */ /* 0x000fea0003800000 */
.L_x_1038:
[----:B------:R-:W-:Y:S04]  /*12970*/  IMAD R136, R161, c[0x0][0x32c], -R2 ;  /* 0x0000cb00a1887a24 */ /* 0x000fe800078e0a02 */
[----:B------:R-:W-:Y:S05]  /*12980*/  IMAD.IADD R136, R136, 0x1, -R213 ;  /* 0x0000000188887824 */ /* 0x000fea00078e0ad5 */
[----:B------:R-:W-:Y:S02]  /*12990*/  IADD3 R133, R136, c[0x0][0x32c], RZ ;  /* 0x0000cb0088857a10 */ /* 0x000fe40007ffe0ff */
[----:B------:R-:W-:Y:S02]  /*129a0*/  IMNMX R165, R165, R136, !PT ;  /* 0x00000088a5a57217 */ /* 0x000fe40007800200 */
[----:B------:R-:W-:Y:S02]  /*129b0*/  IMNMX R166, R166, R133, PT ;  /* 0x00000085a6a67217 */ /* 0x000fe40003800200 */
.L_x_1037:
[----:B------:R-:W-:Y:S04]  /*129c0*/  ISETP.GT.AND P2, PT, R221, -0x1, PT ;  /* 0xffffffffdd00780c */ /* 0x000fe80003f44270 */
[C---:B------:R-:W-:Y:S04]  /*129d0*/  ISETP.GT.AND P0, PT, R165.reuse, RZ, P2 ;  /* 0x000000ffa500720c */ /* 0x040fe80001704270 */
        /* <DEDUP_REMOVED lines=17> */
[C---:B------:R-:W-:Y:S01]  /*12af0*/  ISETP.GT.AND P0, PT, R165.reuse, 0x18, P2 ;  /* 0x00000018a500780c */ /* 0x040fe20001704270 */
[----:B------:R-:W1:Y:S03]  /*12b00*/  SHFL.IDX PT, R13, R0, 0x1, 0x1c1f ;  /* 0x003c1f00000d7f89 */ /* 0x000e6600000e0000 */
[----:B------:R-:W-:Y:S04]  /*12b10*/  ISETP.LT.OR P0, PT, R166, 0x19, P0 ;  /* 0x00000019a600780c */ /* 0x000fe80000701670 */
[----:B------:R-:W-:Y:S02]  /*12b20*/  FSEL R143, R16, -INF , !P0 ;  /* 0xff800000108f7808 */ /* 0x000fe40004000000 */
[----:B------:R-:W-:Y:S04]  /*12b30*/  ISETP.GT.AND P0, PT, R165, 0x19, P2 ;  /* 0x00000019a500780c */ /* 0x000fe80001704270 */
[C---:B------:R-:W-:Y:S04]  /*12b40*/  ISETP.LT.OR P0, PT, R166.reuse, 0x1a, P0 ;  /* 0x0000001aa600780c */ /* 0x040fe80000701670 */
[----:B------:R-:W-:Y:S02]  /*12b50*/  FSEL R141, R17, -INF , !P0 ;  /* 0xff800000118d7808 */ /* 0x000fe40004000000 */
[C---:B------:R-:W-:Y:S04]  /*12b60*/  ISETP.GT.AND P0, PT, R165.reuse, 0x20, P2 ;  /* 0x00000020a500780c */ /* 0x040fe80001704270 */
[----:B------:R-:W-:Y:S01]  /*12b70*/  ISETP.LT.OR P0, PT, R166, 0x21, P0 ;  /* 0x00000021a600780c */ /* 0x000fe20000701670 */
[--C-:B-1----:R-:W-:Y:S02]  /*12b80*/  IMAD.IADD R164, R164, 0x1, R13.reuse ;  /* 0x00000001a4a47824 */ /* 0x102fe400078e020d */
[----:B------:R-:W-:Y:S01]  /*12b90*/  IMAD.IADD R162, R162, 0x1, R13 ;  /* 0x00000001a2a27824 */ /* 0x000fe200078e020d */
        /* <DEDUP_REMOVED lines=36> */
.L_x_1043:
[----:B------:R-:W-:Y:S04]  /*12de0*/  MOV R0, c[0x0][0x32c] ;  /* 0x0000cb0000007a02 */ /* 0x000fe80000000f00 */
[----:B------:R-:W-:Y:S11]  /*12df0*/  ISETP.NE.AND P0, PT, R0, 0x1, PT ;  /* 0x000000010000780c */ /* 0x000ff60003f05270 */
[----:B------:R-:W-:Y:S02]  /*12e00*/  @!UPT UIADD3 URZ, URZ, URZ, URZ ;  /* 0x0000003f3f3ff290 */ /* 0x000fe4000fffe03f */
[----:B------:R-:W-:Y:S05]  /*12e10*/  @P0 IMAD.HI.U32 R0, R13, c[0x0][0x330], RZ ;  /* 0x0000cc000d000a27 */ /* 0x000fea00078e00ff */
[----:B------:R-:W-:Y:S02]  /*12e20*/  @P0 SHF.R.U32.HI R13, RZ, c[0x0][0x334], R0 ;  /* 0x0000cd00ff0d0a19 */ /* 0x000fe40000011600 */
.L_x_1044:
[----:B------:R-:W-:Y:S05]  /*12e30*/  BSYNC B0 ;  /* 0x0000000000007941 */ /* 0x000fea0003800000 */
.L_x_1042:
[----:B------:R-:W-:Y:S04]  /*12e40*/  IMAD R2, R13, c[0x0][0x32c], -R2 ;  /* 0x0000cb000d027a24 */ /* 0x000fe800078e0a02 */
[----:B------:R-:W-:Y:S05]  /*12e50*/  IMAD.IADD R17, R2, 0x1, -R213 ;  /* 0x0000000102117824 */ /* 0x000fea00078e0ad5 */
[----:B------:R-:W-:Y:S02]  /*12e60*/  IADD3 R13, R17, c[0x0][0x32c], RZ ;  /* 0x0000cb00110d7a10 */ /* 0x000fe40007ffe0ff */
[----:B------:R-:W-:Y:S02]  /*12e70*/  IMNMX R162, R162, R17, !PT ;  /* 0x00000011a2a27217 */ /* 0x000fe40007800200 */
[----:B------:R-:W-:Y:S02]  /*12e80*/  IMNMX R164, R164, R13, PT ;  /* 0x0000000da4a47217 */ /* 0x000fe40003800200 */
.L_x_1041:
        /* <DEDUP_REMOVED lines=66> */
[----:B------:R-:W-:Y:S02]  /*132b0*/  FMNMX.FTZ R0, R147, R2, !PT ;  /* 0x0000000293007209 */ /* 0x000fe40007810000 */
[----:B------:R-:W-:Y:S02]  /*132c0*/  ISETP.LT.OR P0, PT, R164, 0x31, P0 ;  /* 0x00000031a400780c */ /* 0x000fe40000701670 */
[----:B------:R-:W-:Y:S01]  /*132d0*/  FMNMX.FTZ R11, R176, R11, !PT ;  /* 0x0000000bb00b7209 */ /* 0x000fe20007810000 */
[----:B------:R-:W1:Y:S01]  /*132e0*/  SHFL.BFLY PT, R7, R0, 0x2, 0x1f ;  /* 0x0c401f0000077f89 */ /* 0x000e6200000e0000 */
[----:B------:R-:W-:Y:S02]  /*132f0*/  FSEL R158, R30, -INF , !P0 ;  /* 0xff8000001e9e7808 */ /* 0x000fe40004000000 */
[----:B------:R-:W-:Y:S02]  /*13300*/  ISETP.GT.AND P0, PT, R162, 0x31, P2 ;  /* 0x00000031a200780c */ /* 0x000fe40001704270 */
[----:B------:R-:W-:Y:S02]  /*13310*/  FMNMX.FTZ R11, R174, R11, !PT ;  /* 0x0000000bae0b7209 */ /* 0x000fe40007810000 */
[----:B------:R-:W-:Y:S02]  /*13320*/  ISETP.LT.OR P0, PT, R164, 0x32, P0 ;  /* 0x00000032a400780c */ /* 0x000fe40000701670 */
[----:B------:R-:W-:Y:S02]  /*13330*/  ISETP.GT.AND P1, PT, R162, 0x38, P2 ;  /* 0x00000038a200780c */ /* 0x000fe40001724270 */
[----:B------:R-:W-:Y:S02]  /*13340*/  FMNMX.FTZ R11, R172, R11, !PT ;  /* 0x0000000bac0b7209 */ /* 0x000fe40007810000 */
[----:B------:R-:W-:Y:S02]  /*13350*/  FSEL R156, R31, -INF , !P0 ;  /* 0xff8000001f9c7808 */ /* 0x000fe40004000000 */
[----:B------:R-:W-:Y:S01]  /*13360*/  ISETP.LT.OR P1, PT, R164, 0x39, P1 ;  /* 0x00000039a400780c */ /* 0x000fe20000f21670 */
[----:B------:R-:W-:Y:S01]  /*13370*/  LDSM.16.MT88.4 R28, [R184+UR4+0x100] ;  /* 0x00010004b81c783b */ /* 0x000fe20008004200 */
[----:B------:R-:W-:Y:S02]  /*13380*/  ISETP.GT.AND P0, PT, R162, 0x39, P2 ;  /* 0x00000039a200780c */ /* 0x000fe40001704270 */
[----:B------:R-:W-:Y:S02]  /*13390*/  FMNMX.FTZ R11, R158, R11, !PT ;  /* 0x0000000b9e0b7209 */ /* 0x000fe40007810000 */
[----:B------:R-:W-:Y:S02]  /*133a0*/  FSEL R146, R34, -INF , !P1 ;  /* 0xff80000022927808 */ /* 0x000fe40004800000 */
[----:B------:R-:W-:Y:S02]  /*133b0*/  ISETP.LT.OR P0, PT, R164, 0x3a, P0 ;  /* 0x0000003aa400780c */ /* 0x000fe40000701670 */
[----:B------:R-:W-:Y:S02]  /*133c0*/  FMNMX.FTZ R11, R156, R11, !PT ;  /* 0x0000000b9c0b7209 */ /* 0x000fe40007810000 */
[----:B------:R-:W-:Y:S02]  /*133d0*/  FSEL R144, R35, -INF , !P0 ;  /* 0xff80000023907808 */ /* 0x000fe40004000000 */
[----:B------:R-:W-:Y:S02]  /*133e0*/  FMNMX.FTZ R15, R146, R11, !PT ;  /* 0x0000000b920f7209 */ /* 0x000fe40007810000 */
[----:B------:R-:W-:Y:S02]  /*133f0*/  IADD3 R16, R184, UR4, RZ ;  /* 0x00000004b8107c10 */ /* 0x000fe4000fffe0ff */
        /* <DEDUP_REMOVED lines=15> */
[----:B-1----:R-:W-:Y:S01]  /*134f0*/  FMNMX.FTZ R0, R7, R0, !PT ;  /* 0x0000000007007209 */ /* 0x002fe20007810000 */
        /* <DEDUP_REMOVED lines=344> */
[----:B------:R-:W-:Y:S03]  /*14a80*/  @P0 IMAD R16, R16, c[0x0][0x1e0], RZ ;  /* 0x0000780010100a24 */ /* 0x000fe600078e02ff */
[C---:B------:R-:W-:Y:S01]  /*14a90*/  @P0 SHF.L.U32 R29, R18.reuse, 0x6, RZ ;  /* 0x00000006121d0819 */ /* 0x040fe200000006ff */
        /* <DEDUP_REMOVED lines=11> */
[----:B------:R-:W-:Y:S01]  /*14b50*/  @P0 IADD3.X R5, R25, R215, RZ, P1, !PT ;  /* 0x000000d719050210 */ /* 0x000fe20000ffe4ff */
[C---:B------:R-:W-:Y:S04]  /*14b60*/  HMMA.16816.F32 R56, R136.reuse, R6, R56 ;  /* 0x000000068838723c */ /* 0x040fe80000001838 */
[C---:B------:R-:W-:Y:S04]  /*14b70*/  @P0 LEA R20, P1, R16.reuse, c[0x0][0x1c8], 0x1 ;  /* 0x0000720010140a11 */ /* 0x040fe800078208ff */
[C---:B----4-:R-:W-:Y:S04]  /*14b80*/  HMMA.16816.F32 R60, R136.reuse, R8, R60 ;  /* 0x00000008883c723c */ /* 0x050fe8000000183c */
[----:B------:R-:W-:Y:S02]  /*14b90*/  @P0 LEA.HI.X R21, R16, c[0x0][0x1cc], R5, 0x1, P1 ;  /* 0x0000730010150a11 */ /* 0x000fe400008f0c05 */
[----:B------:R-:W2:Y:S01]  /*14ba0*/  LDSM.16.MT88.4 R16, [R133+0x5900] ;  /* 0x005900008510783b */ /* 0x000ea20000004200 */
[----:B------:R-:W-:Y:S01]  /*14bb0*/  @P0 IADD3 R4, P1, R29, R220, RZ ;  /* 0x000000dc1d040210 */ /* 0x000fe20007f3e0ff */
[C---:B------:R-:W-:Y:S04]  /*14bc0*/  HMMA.16816.F32 R64, R136.reuse, R10, R64 ;  /* 0x0000000a8840723c */ /* 0x040fe80000001840 */
[----:B------:R-:W-:Y:S02]  /*14bd0*/  @P0 IADD3.X R5, R25, R227, RZ, P1, !PT ;  /* 0x000000e319050210 */ /* 0x000fe40000ffe4ff */
        /* <DEDUP_REMOVED lines=13> */
[----:B------:R-:W-:Y:S02]  /*14cb0*/  @P0 IADD3.X R9, R25, R215, RZ, P1, !PT ;  /* 0x000000d719090210 */ /* 0x000fe40000ffe4ff */
        /* <DEDUP_REMOVED lines=32> */
.L_x_1036:
[----:B------:R-:W-:Y:S01]  /*14ec0*/  IMAD.MOV.U32 R3, RZ, RZ, c[0x0][0x2c4] ;  /* 0x0000b100ff037624 */ /* 0x000fe200078e00ff */
[----:B------:R-:W-:-:S02]  /*14ed0*/  LEA R6, R219, 0x7f, 0x7 ;  /* 0x0000007fdb067811 */ /* 0x000fc400078e38ff */
[----:B------:R-:W-:Y:S02]  /*14ee0*/  ISETP.GE.AND P0, PT, R195, 0x1, PT ;  /* 0x00000001c300780c */ /* 0x000fe40003f06270 */
[----:B------:R-:W-:Y:S02]  /*14ef0*/  ISETP.NE.AND P3, PT, R3, 0x1, PT ;  /* 0x000000010300780c */ /* 0x000fe40003f65270 */
[----:B------:R-:W-:-:S11]  /*14f00*/  IADD3 R3, R194, 0x1, -R199 ;  /* 0x00000001c2037810 */ /* 0x000fd60007ffe8c7 */
        /* <DEDUP_REMOVED lines=14> */
.L_x_1047:
[----:B------:R-:W-:-:S04]  /*14ff0*/  MOV R3, c[0x0][0x32c] ;  /* 0x0000cb0000037a02 */ /* 0x000fc80000000f00 */
[----:B------:R-:W-:-:S13]  /*15000*/  ISETP.NE.AND P0, PT, R3, 0x1, PT ;  /* 0x000000010300780c */ /* 0x000fda0003f05270 */
[----:B------:R-:W-:-:S05]  /*15010*/  @P0 IMAD.HI.U32 R3, R5, c[0x0][0x330], RZ ;  /* 0x0000cc0005030a27 */ /* 0x000fca00078e00ff */
[----:B------:R-:W-:-:S05]  /*15020*/  @P0 SHF.R.U32.HI R5, RZ, c[0x0][0x334], R3 ;  /* 0x0000cd00ff050a19 */ /* 0x000fca0000011603 */
.L_x_1048:
[----:B------:R-:W-:-:S05]  /*15030*/  IMAD R5, R5, c[0x0][0x32c], RZ ;  /* 0x0000cb0005057a24 */ /* 0x000fca00078e02ff */
[----:B------:R-:W-:-:S04]  /*15040*/  IMNMX R4, R4, R5, !PT ;  /* 0x0000000504047217 */ /* 0x000fc80007800200 */
.L_x_1046:
[----:B------:R-:W-:-:S04]  /*15050*/  IADD3 R4, R4, 0x3f, RZ ;  /* 0x0000003f04047810 */ /* 0x000fc80007ffe0ff */
[----:B------:R-:W-:-:S04]  /*15060*/  SHF.R.S32.HI R3, RZ, 0x1f, R4 ;  /* 0x0000001fff037819 */ /* 0x000fc80000011404 */
[----:B------:R-:W-:-:S04]  /*15070*/  LEA.HI R3, R3, R4, RZ, 0x6 ;  /* 0x0000000403037211 */ /* 0x000fc800078f30ff */
[----:B------:R-:W-:-:S04]  /*15080*/  SHF.R.S32.HI R3, RZ, 0x6, R3 ;  /* 0x00000006ff037819 */ /* 0x000fc80000011403 */
[----:B------:R-:W-:-:S04]  /*15090*/  IMNMX R220, R198, R3, !PT ;  /* 0x00000003c6dc7217 */ /* 0x000fc80007800200 */
[----:B------:R-:W-:-:S13]  /*150a0*/  ISETP.GE.AND P0, PT, R221, R220, PT ;  /* 0x000000dcdd00720c */ /* 0x000fda0003f06270 */
[----:B------:R-:W-:Y:S05]  /*150b0*/  @!P0 BRA `(.L_x_1049) ;  /* 0x00002b8000008947 */ /* 0x000fea0003800000 */
[----:B------:R-:W1:Y:S01]  /*150c0*/  S2R R4, SR_TID.X ;  /* 0x0000000000047919 */ /* 0x000e620000002100 */
[C---:B------:R-:W-:Y:S01]  /*150d0*/  IADD3 RZ, P0, R206.reuse, 0x40, RZ ;  /* 0x00000040ceff7810 */ /* 0x040fe20007f1e0ff */
[----:B------:R-:W-:Y:S01]  /*150e0*/  IMAD.MOV.U32 R191, RZ, RZ, 0x20 ;  /* 0x00000020ffbf7424 */ /* 0x000fe200078e00ff */
[C---:B------:R-:W-:Y:S01]  /*150f0*/  IADD3 RZ, P1, R206.reuse, 0x80, RZ ;  /* 0x00000080ceff7810 */ /* 0x040fe20007f3e0ff */
[----:B------:R-:W-:Y:S01]  /*15100*/  IMAD.MOV.U32 R133, RZ, RZ, R2 ;  /* 0x000000ffff857224 */ /* 0x000fe200078e0002 */
[----:B------:R-:W-:Y:S01]  /*15110*/  IADD3 R179, R206, 0x40, RZ ;  /* 0x00000040ceb37810 */ /* 0x000fe20007ffe0ff */
[--C-:B------:R-:W-:Y:S01]  /*15120*/  IMAD.X R183, RZ, RZ, R211.reuse, P0 ;  /* 0x000000ffffb77224 */ /* 0x100fe200000e06d3 */
[----:B------:R-:W-:Y:S01]  /*15130*/  IADD3 RZ, P0, R208, 0x40, RZ ;  /* 0x00000040d0ff7810 */ /* 0x000fe20007f1e0ff */
[----:B------:R-:W-:Y:S01]  /*15140*/  IMAD.X R182, RZ, RZ, R211, P1 ;  /* 0x000000ffffb67224 */ /* 0x000fe200008e06d3 */
[----:B------:R-:W-:Y:S02]  /*15150*/  IADD3 R178, R206, 0x80, RZ ;  /* 0x00000080ceb27810 */ /* 0x000fe40007ffe0ff */
[C---:B------:R-:W-:Y:S01]  /*15160*/  IADD3 R177, R208.reuse, 0x40, RZ ;  /* 0x00000040d0b17810 */ /* 0x040fe20007ffe0ff */
[----:B------:R-:W-:Y:S01]  /*15170*/  IMAD.X R181, RZ, RZ, R215, P0 ;  /* 0x000000ffffb57224 */ /* 0x000fe200000e06d7 */
[----:B------:R-:W-:-:S02]  /*15180*/  IADD3 RZ, P0, R208, 0x80, RZ ;  /* 0x00000080d0ff7810 */ /* 0x000fc40007f1e0ff */
[----:B------:R-:W-:-:S03]  /*15190*/  IADD3 R176, R208, 0x80, RZ ;  /* 0x00000080d0b07810 */ /* 0x000fc60007ffe0ff */
[----:B------:R-:W-:Y:S01]  /*151a0*/  IMAD.X R180, RZ, RZ, R215, P0 ;  /* 0x000000ffffb47224 */ /* 0x000fe200000e06d7 */
[----:B-1----:R-:W-:-:S04]  /*151b0*/  SHF.R.S32.HI R3, RZ, 0x1f, R4 ;  /* 0x0000001fff037819 */ /* 0x002fc80000011404 */
[----:B------:R-:W-:-:S04]  /*151c0*/  LEA.HI R3, R3, R4, RZ, 0x3 ;  /* 0x0000000403037211 */ /* 0x000fc800078f18ff */
[----:B------:R-:W-:-:S05]  /*151d0*/  LOP3.LUT R3, R3, 0xfffffff8, RZ, 0xc0, !PT ;  /* 0xfffffff803037812 */ /* 0x000fca00078ec0ff */
[----:B------:R-:W-:-:S05]  /*151e0*/  IMAD.IADD R3, R4, 0x1, -R3 ;  /* 0x0000000104037824 */ /* 0x000fca00078e0a03 */
[----:B------:R-:W-:Y:S01]  /*151f0*/  LOP3.LUT P1, RZ, R3, 0x2, RZ, 0xc0, !PT ;  /* 0x0000000203ff7812 */ /* 0x000fe2000782c0ff */
[----:B------:R-:W-:-:S03]  /*15200*/  IMAD.MOV.U32 R3, RZ, RZ, R0 ;  /* 0x000000ffff037224 */ /* 0x000fc600078e0000 */
[----:B------:R-:W-:Y:S02]  /*15210*/  SEL R191, R191, 0xffffffe0, !P1 ;  /* 0xffffffe0bfbf7807 */ /* 0x000fe40004800000 */
.L_x_1050:
[----:B------:R-:W-:Y:S04]  /*15220*/  DEPBAR.LE SB0, 0x2 ;  /* 0x000080800000791a */ /* 0x000fe80000000000 */
[----:B------:R-:W-:Y:S01]  /*15230*/  BAR.SYNC.DEFER_BLOCKING 0x0 ;  /* 0x0000000000007b1d */ /* 0x000fe20000010000 */
[----:B------:R-:W-:Y:S01]  /*15240*/  UIMAD UR4, UR5, 0x6000, URZ ;  /* 0x00006000050478a4 */ /* 0x000fe2000f8e023f */
[----:B------:R-:W-:Y:S01]  /*15250*/  ISETP.GE.AND P0, PT, R198, R221, PT ;  /* 0x000000ddc600720c */ /* 0x000fe20003f06270 */
[----:B------:R-:W-:Y:S01]  /*15260*/  UIADD3 UR8, UR5, 0x1, URZ ;  /* 0x0000000105087890 */ /* 0x000fe2000fffe03f */
[----:B------:R-:W-:Y:S01]  /*15270*/  IADD3 R5, R221, -0x1, RZ ;  /* 0xffffffffdd057810 */ /* 0x000fe20007ffe0ff */
[----:B------:R-:W-:Y:S02]  /*15280*/  UISETP.GE.AND UP0, UPT, UR5, 0x1, UPT ;  /* 0x000000010500788c */ /* 0x000fe4000bf06270 */
[----:B------:R-:W-:Y:S02]  /*15290*/  IADD3 R2, R190, UR4, RZ ;  /* 0x00000004be027c10 */ /* 0x000fe4000fffe0ff */
[----:B------:R-:W-:Y:S02]  /*152a0*/  USEL UR5, UR8, URZ, !UP0 ;  /* 0x0000003f08057287 */ /* 0x000fe4000c000000 */
[----:B------:R-:W-:Y:S04]  /*152b0*/  IADD3 R135, R191, R2, RZ ;  /* 0x00000002bf877210 */ /* 0x000fe80007ffe0ff */
[----:B------:R-:W-:Y:S01]  /*152c0*/  @!P0 SHF.R.S32.HI R0, RZ, 0x1f, R5 ;  /* 0x0000001fff008819 */ /* 0x000fe20000011405 */
[----:B------:R-:W-:Y:S01]  /*152d0*/  @!P0 IMAD R171, R216, 0x6000, R204 ;  /* 0x00006000d8ab8824 */ /* 0x000fe200078e02cc */
[----:B------:R-:W-:Y:S03]  /*152e0*/  IADD3 R172, R134, R135, RZ ;  /* 0x0000008786ac7210 */ /* 0x000fe60007ffe0ff */
[----:B------:R-:W-:Y:S01]  /*152f0*/  @!P0 IMAD R0, R0, c[0x0][0x208], RZ ;  /* 0x0000820000008a24 */ /* 0x000fe200078e02ff */
[----:B------:R-:W-:Y:S03]  /*15300*/  LDSM.16.M88.4 R32, [R192] ;  /* 0x00000000c020783b */ /* 0x000fe60000000200 */
[C---:B------:R-:W-:Y:S02]  /*15310*/  @!P0 IMAD R0, R5.reuse, c[0x0][0x20c], R0 ;  /* 0x0000830005008a24 */ /* 0x040fe400078e0200 */
[----:B------:R-:W-:Y:S03]  /*15320*/  @!P0 IMAD.WIDE.U32 R4, R5, c[0x0][0x208], RZ ;  /* 0x0000820005048a25 */ /* 0x000fe600078e00ff */
[----:B------:R-:W1:Y:S02]  /*15330*/  LDSM.16.M88.4 R8, [R190+UR4+0xc100] ;  /* 0x00c10004be08783b */ /* 0x000e640008000200 */
[----:B------:R-:W-:Y:S02]  /*15340*/  @!P0 IADD3 R0, R5, R0, RZ ;  /* 0x0000000005008210 */ /* 0x000fe40007ffe0ff */
[C---:B------:R-:W-:Y:S02]  /*15350*/  @!P0 SHF.L.U32 R155, R4.reuse, 0x6, RZ ;  /* 0x00000006049b8819 */ /* 0x040fe400000006ff */
[----:B------:R-:W-:Y:S02]  /*15360*/  @!P0 SHF.L.U64.HI R153, R4, 0x6, R0 ;  /* 0x0000000604998819 */ /* 0x000fe40000010200 */
[----:B------:R-:W-:Y:S01]  /*15370*/  @!P0 IADD3 R5, P1, R155, R206, RZ ;  /* 0x000000ce9b058210 */ /* 0x000fe20007f3e0ff */
[----:B------:R-:W2:Y:S03]  /*15380*/  LDSM.16.M88.4 R16, [R190+UR4+0xc900] ;  /* 0x00c90004be10783b */ /* 0x000ea60008000200 */
[----:B------:R-:W-:Y:S02]  /*15390*/  @!P0 IADD3.X R0, R153, R211, RZ, P1, !PT ;  /* 0x000000d399008210 */ /* 0x000fe40000ffe4ff */
[C---:B------:R-:W-:Y:S03]  /*153a0*/  @!P0 LEA R160, P1, R5.reuse, c[0x0][0x1f8], 0x1 ;  /* 0x00007e0005a08a11 */ /* 0x040fe600078208ff */
[----:B------:R-:W3:Y:S01]  /*153b0*/  LDSM.16.M88.4 R24, [R190+UR4+0xd100] ;  /* 0x00d10004be18783b */ /* 0x000ee20008000200 */
[----:B------:R-:W-:Y:S02]  /*153c0*/  @!P0 LEA.HI.X R161, R5, c[0x0][0x1fc], R0, 0x1, P1 ;  /* 0x00007f0005a18a11 */ /* 0x000fe400008f0c00 */
[----:B------:R-:W-:Y:S04]  /*153d0*/  @!P0 IADD3 R0, P1, R155, R179, RZ ;  /* 0x000000b39b008210 */ /* 0x000fe80007f3e0ff */
[----:B------:R-:W-:Y:S01]  /*153e0*/  @!P0 IADD3.X R13, R153, R183, RZ, P1, !PT ;  /* 0x000000b7990d8210 */ /* 0x000fe20000ffe4ff */
        /* <DEDUP_REMOVED lines=16> */
[----:B------:R-:W-:Y:S02]  /*154f0*/  @!P0 IADD3.X R29, R153, R211, RZ, P1, !PT ;  /* 0x000000d3991d8210 */ /* 0x000fe40000ffe4ff */
[C---:B------:R-:W-:Y:S02]  /*15500*/  @!P0 LEA R168, P1, R0.reuse, c[0x0][0x1f8], 0x1 ;  /* 0x00007e0000a88a11 */ /* 0x040fe400078208ff */
[C---:B------:R-:W-:Y:S04]  /*15510*/  HMMA.16816.F32 R16, R32.reuse, R18, RZ ;  /* 0x000000122010723c */ /* 0x040fe800000018ff */
[----:B------:R-:W-:Y:S02]  /*15520*/  @!P0 LEA.HI.X R169, R0, c[0x0][0x1fc], R29, 0x1, P1 ;  /* 0x00007f0000a98a11 */ /* 0x000fe400008f0c1d */
[----:B------:R-:W-:Y:S02]  /*15530*/  @!P0 IADD3 R157, P1, R155, R179, RZ ;  /* 0x000000b39b9d8210 */ /* 0x000fe40007f3e0ff */
        /* <DEDUP_REMOVED lines=246> */
[----:B------:R-:W-:Y:S02]  /*164a0*/  FMUL.FTZ R104, R132, R104 ;  /* 0x0000006884687220 */ /* 0x000fe40000410000 */
        /* <DEDUP_REMOVED lines=12> */
[----:B------:R-:W-:Y:S02]  /*16570*/  FMUL.FTZ R113, R132, R113 ;  /* 0x0000007184717220 */ /* 0x000fe40000410000 */
        /* <DEDUP_REMOVED lines=11> */
[----:B------:R-:W5:Y:S01]  /*16630*/  MUFU.EX2 R156, R156 ;  /* 0x0000009c009c7308 */ /* 0x000f620000000800 */
[C---:B------:R-:W-:Y:S02]  /*16640*/  FMUL.FTZ R36, R132.reuse, R36 ;  /* 0x0000002484247220 */ /* 0x040fe40000410000 */
[----:B------:R-:W-:Y:S01]  /*16650*/  FMUL.FTZ R38, R3, R38 ;  /* 0x0000002603267220 */ /* 0x000fe20000410000 */
[----:B--2---:R-:W-:Y:S01]  /*16660*/  F2FP.PACK_AB R129, R159, R158 ;  /* 0x0000009e9f81723e */ /* 0x004fe200000000ff */
[----:B------:R-:W-:Y:S02]  /*16670*/  FMUL.FTZ R37, R132, R37 ;  /* 0x0000002584257220 */ /* 0x000fe40000410000 */
        /* <DEDUP_REMOVED lines=8> */
[----:B------:R-:W-:Y:S01]  /*16700*/  FMUL.FTZ R40, R132, R40 ;  /* 0x0000002884287220 */ /* 0x000fe20000410000 */
[----:B------:R-:W2:Y:S01]  /*16710*/  MUFU.EX2 R164, R164 ;  /* 0x000000a400a47308 */ /* 0x000ea20000000800 */
[C---:B------:R-:W-:Y:S01]  /*16720*/  FMUL.FTZ R42, R3.reuse, R42 ;  /* 0x0000002a032a7220 */ /* 0x040fe20000410000 */
        /* <DEDUP_REMOVED lines=90> */
[----:B------:R-:W-:Y:S02]  /*16cd0*/  FFMA.FTZ R162, R13, c[0x0][0x2d0], -R165 ;  /* 0x0000b4000da27a23 */ /* 0x000fe400000108a5 */
        /* <DEDUP_REMOVED lines=16> */
[C---:B------:R-:W-:Y:S01]  /*16de0*/  FMUL.FTZ R98, R3.reuse, R98 ;  /* 0x0000006203627220 */ /* 0x040fe20000410000 */
[C---:B---3--:R-:W-:Y:S02]  /*16df0*/  HMMA.16816.F32 R92, R128.reuse, R124, R92 ;  /* 0x0000007c805c723c */ /* 0x048fe4000000185c */
[----:B------:R-:W3:Y:S01]  /*16e00*/  MUFU.EX2 R167, R167 ;  /* 0x000000a700a77308 */ /* 0x000ee20000000800 */
[C---:B------:R-:W-:Y:S02]  /*16e10*/  FMUL.FTZ R97, R132.reuse, R97 ;  /* 0x0000006184617220 */ /* 0x040fe40000410000 */
[C---:B------:R-:W-:Y:S02]  /*16e20*/  FMUL.FTZ R99, R3.reuse, R99 ;  /* 0x0000006303637220 */ /* 0x040fe40000410000 */
[----:B------:R-:W-:Y:S02]  /*16e30*/  FFMA.FTZ R153, R132, R217, R153 ;  /* 0x000000d984997223 */ /* 0x000fe40000010099 */
[----:B------:R-:W-:Y:S03]  /*16e40*/  FFMA.FTZ R32, R32, c[0x0][0x2d0], -R165 ;  /* 0x0000b40020207a23 */ /* 0x000fe600000108a5 */
[----:B------:R-:W-:Y:S01]  /*16e50*/  HMMA.16816.F32 R96, R128, R126, R96 ;  /* 0x0000007e8060723c */ /* 0x000fe20000001860 */
[----:B------:R-:W5:Y:S02]  /*16e60*/  LDSM.16.MT88.4 R124, [R133+0x2900] ;  /* 0x00290000857c783b */ /* 0x000f640000004200 */
[----:B------:R-:W-:Y:S01]  /*16e70*/  MUFU.EX2 R32, R32 ;  /* 0x0000002000207308 */ /* 0x000fe20000000800 */
[----:B--2---:R-:W-:Y:S01]  /*16e80*/  F2FP.PACK_AB R12, R162, R161 ;  /* 0x000000a1a20c723e */ /* 0x004fe200000000ff */
[----:B------:R-:W-:Y:S02]  /*16e90*/  FFMA.FTZ R34, R34, c[0x0][0x2d0], -R160 ;  /* 0x0000b40022227a23 */ /* 0x000fe400000108a0 */
[----:B------:R-:W-:Y:S02]  /*16ea0*/  FFMA.FTZ R158, R3, R218, R158 ;  /* 0x000000da039e7223 */ /* 0x000fe4000001009e */
[----:B------:R-:W2:Y:S03]  /*16eb0*/  LDSM.16.MT88.4 R128, [R184+UR4+0x2900] ;  /* 0x00290004b880783b */ /* 0x000ea60008004200 */
[----:B------:R-:W-:Y:S01]  /*16ec0*/  FADD.FTZ R158, R159, R158 ;  /* 0x0000009e9f9e7221 */ /* 0x000fe20000010000 */
[----:B------:R-:W-:Y:S01]  /*16ed0*/  MUFU.EX2 R34, R34 ;  /* 0x0000002200227308 */ /* 0x000fe20000000800 */
        /* <DEDUP_REMOVED lines=165> */
[----:B------:R-:W1:Y:S01]  /*17930*/  LDSM.16.MT88.4 R8, [R133+0x5900] ;  /* 0x005900008508783b */ /* 0x000e620000004200 */
        /* <DEDUP_REMOVED lines=9> */
[----:B------:R-:W-:Y:S06]  /*179d0*/  @P0 IADD3 R22, P1, R23, R208, RZ ;  /* 0x000000d017160210 */ /* 0x000fec0007f3e0ff */
[----:B------:R-:W-:Y:S02]  /*179e0*/  @P0 IADD3.X R5, R29, R215, RZ, P1, !PT ;  /* 0x000000d71d050210 */ /* 0x000fe40000ffe4ff */
[C---:B------:R-:W-:Y:S04]  /*179f0*/  @P0 LEA R30, P1, R22.reuse, c[0x0][0x1c8], 0x1 ;  /* 0x00007200161e0a11 */ /* 0x040fe800078208ff */
[----:B------:R-:W-:Y:S02]  /*17a00*/  @P0 LEA.HI.X R31, R22, c[0x0][0x1cc], R5, 0x1, P1 ;  /* 0x00007300161f0a11 */ /* 0x000fe400008f0c05 */
[----:B------:R-:W-:Y:S01]  /*17a10*/  @P0 IADD3 R4, P1, R23, R177, RZ ;  /* 0x000000b117040210 */ /* 0x000fe20007f3e0ff */
[C---:B-1----:R-:W-:Y:S03]  /*17a20*/  HMMA.16816.F32 R76, R12.reuse, R8, R76 ;  /* 0x000000080c4c723c */ /* 0x042fe6000000184c */
[----:B------:R-:W-:Y:S02]  /*17a30*/  @P0 IADD3.X R5, R29, R181, RZ, P1, !PT ;  /* 0x000000b51d050210 */ /* 0x000fe40000ffe4ff */
        /* <DEDUP_REMOVED lines=26> */
[C---:B------:R-:W-:Y:S02]  /*17be0*/  ISETP.GT.AND P0, PT, R221.reuse, R220, PT ;  /* 0x000000dcdd00720c */ /* 0x040fe40003f04270 */
[----:B------:R-:W-:Y:S05]  /*17bf0*/  IADD3 R221, R221, -0x1, RZ ;  /* 0xffffffffdddd7810 */ /* 0x000fea0007ffe0ff */
[----:B------:R-:W0:Y:S01]  /*17c00*/  LDGDEPBAR ;  /* 0x00000000000079af */ /* 0x000e220000000000 */
[----:B-1----:R-:W-:Y:S02]  /*17c10*/  MOV R133, R2 ;  /* 0x0000000200857202 */ /* 0x002fe40000000f00 */
[----:B--2---:R-:W-:Y:S03]  /*17c20*/  MOV R3, R0 ;  /* 0x0000000000037202 */ /* 0x004fe60000000f00 */
[----:B------:R-:W-:-:S05]  /*17c30*/  @P0 BRA `(.L_x_1050) ;  /* 0xffffd5e000000947 */ /* 0x000fca000383ffff */
.L_x_1049:
[----:B------:R-:W-:-:S13]  /*17c40*/  ISETP.GE.AND P0, PT, R221, R198, PT ;  /* 0x000000c6dd00720c */ /* 0x000fda0003f06270 */
[----:B------:R-:W-:Y:S05]  /*17c50*/  @!P0 BRA `(.L_x_1051) ;  /* 0x0000364000008947 */ /* 0x000fea0003800000 */
[----:B------:R-:W1:Y:S01]  /*17c60*/  S2R R4, SR_TID.X ;  /* 0x0000000000047919 */ /* 0x000e620000002100 */
[----:B------:R-:W-:Y:S01]  /*17c70*/  IADD3 RZ, P1, R208, 0x40, RZ ;  /* 0x00000040d0ff7810 */ /* 0x000fe20007f3e0ff */
[----:B------:R-:W-:Y:S01]  /*17c80*/  @P3 IMAD.HI.U32 R219, R212, c[0x0][0x2c8], RZ ;  /* 0x0000b200d4db3a27 */ /* 0x000fe200078e00ff */
[C---:B------:R-:W-:Y:S01]  /*17c90*/  IADD3 RZ, P0, R206.reuse, 0x40, RZ ;  /* 0x00000040ceff7810 */ /* 0x040fe20007f1e0ff */
[----:B------:R-:W-:Y:S01]  /*17ca0*/  ULDC UR8, c[0x0][0x324] ;  /* 0x0000c90000087ab9 */ /* 0x000fe20000000800 */
[----:B------:R-:W-:Y:S01]  /*17cb0*/  IADD3 RZ, P2, R206, 0x80, RZ ;  /* 0x00000080ceff7810 */ /* 0x000fe20007f5e0ff */
[----:B------:R-:W-:Y:S01]  /*17cc0*/  IMAD.X R222, RZ, RZ, R215, P1 ;  /* 0x000000ffffde7224 */ /* 0x000fe200008e06d7 */
[----:B------:R-:W-:Y:S01]  /*17cd0*/  IADD3 RZ, P1, R208, 0x80, RZ ;  /* 0x00000080d0ff7810 */ /* 0x000fe20007f3e0ff */
[----:B------:R-:W-:Y:S01]  /*17ce0*/  IMAD.X R224, RZ, RZ, R211, P0 ;  /* 0x000000ffffe07224 */ /* 0x000fe200000e06d3 */
[----:B------:R-:W-:Y:S01]  /*17cf0*/  @P3 SHF.R.U32.HI R219, RZ, c[0x0][0x2cc], R219 ;  /* 0x0000b300ffdb3a19 */ /* 0x000fe200000116db */
[----:B------:R-:W-:Y:S01]  /*17d00*/  IMAD.MOV.U32 R193, RZ, RZ, 0x40 ;  /* 0x00000040ffc17424 */ /* 0x000fe200078e00ff */
[C---:B------:R-:W-:Y:S01]  /*17d10*/  IADD3 R228, R206.reuse, 0x80, RZ ;  /* 0x00000080cee47810 */ /* 0x040fe20007ffe0ff */
[----:B------:R-:W-:Y:S01]  /*17d20*/  IMAD.X R223, RZ, RZ, R211, P2 ;  /* 0x000000ffffdf7224 */ /* 0x000fe200010e06d3 */
[----:B------:R-:W-:Y:S01]  /*17d30*/  IADD3 R227, R206, 0x40, RZ ;  /* 0x00000040cee37810 */ /* 0x000fe20007ffe0ff */
[----:B------:R-:W-:Y:S01]  /*17d40*/  IMAD.MOV.U32 R132, RZ, RZ, R2 ;  /* 0x000000ffff847224 */ /* 0x000fe200078e0002 */
[C---:B------:R-:W-:Y:S01]  /*17d50*/  IADD3 R226, R208.reuse, 0x80, RZ ;  /* 0x00000080d0e27810 */ /* 0x040fe20007ffe0ff */
[----:B------:R-:W-:Y:S01]  /*17d60*/  IMAD.X R220, RZ, RZ, R215, P1 ;  /* 0x000000ffffdc7224 */ /* 0x000fe200008e06d7 */
[----:B------:R-:W-:Y:S01]  /*17d70*/  IADD3 R225, R208, 0x40, RZ ;  /* 0x00000040d0e17810 */ /* 0x000fe20007ffe0ff */
[----:B------:R-:W-:Y:S01]  /*17d80*/  ULOP3.LUT UR8, URZ, UR8, URZ, 0x33, !UPT ;  /* 0x000000083f087292 */ /* 0x000fe2000f8e333f */
[----:B-1----:R-:W-:-:S04]  /*17d90*/  SHF.R.S32.HI R3, RZ, 0x1f, R4 ;  /* 0x0000001fff037819 */ /* 0x002fc80000011404 */
[----:B------:R-:W-:-:S04]  /*17da0*/  LEA.HI R3, R3, R4, RZ, 0x3 ;  /* 0x0000000403037211 */ /* 0x000fc800078f18ff */
[----:B------:R-:W-:-:S05]  /*17db0*/  LOP3.LUT R3, R3, 0xfffffff8, RZ, 0xc0, !PT ;  /* 0xfffffff803037812 */ /* 0x000fca00078ec0ff */
[----:B------:R-:W-:-:S05]  /*17dc0*/  IMAD.IADD R3, R4, 0x1, -R3 ;  /* 0x0000000104037824 */ /* 0x000fca00078e0a03 */
[----:B------:R-:W-:Y:S01]  /*17dd0*/  LOP3.LUT P0, RZ, R3, 0x4, RZ, 0xc0, !PT ;  /* 0x0000000403ff7812 */ /* 0x000fe2000780c0ff */
[----:B------:R-:W-:-:S03]  /*17de0*/  IMAD.MOV.U32 R3, RZ, RZ, R0 ;  /* 0x000000ffff037224 */ /* 0x000fc600078e0000 */
[----:B------:R-:W-:Y:S02]  /*17df0*/  SEL R193, R193, 0xffffffc0, !P0 ;  /* 0xffffffc0c1c17807 */ /* 0x000fe40004000000 */
.L_x_1060:
[----:B------:R-:W-:Y:S01]  /*17e00*/  ISETP.GE.AND P0, PT, R198, R221, PT ;  /* 0x000000ddc600720c */ /* 0x000fe20003f06270 */
[----:B------:R-:W-:Y:S04]  /*17e10*/  DEPBAR.LE SB0, 0x2 ;  /* 0x000080800000791a */ /* 0x000fe80000000000 */
[----:B------:R-:W-:Y:S01]  /*17e20*/  BAR.SYNC.DEFER_BLOCKING 0x0 ;  /* 0x0000000000007b1d */ /* 0x000fe20000010000 */
[----:B------:R-:W-:Y:S07]  /*17e30*/  UIMAD UR4, UR5, 0x6000, URZ ;  /* 0x00006000050478a4 */ /* 0x000fee000f8e023f */
        /* <DEDUP_REMOVED lines=49> */
[----:B------:R-:W4:Y:S01]  /*18150*/  LDSM.16.M88.4 R156, [R134+0xd900] ;  /* 0x00d90000869c783b */ /* 0x000f220000000200 */
[----:B------:R-:W-:Y:S04]  /*18160*/  ISETP.GE.AND P1, PT, R195, 0x1, PT ;  /* 0x00000001c300780c */ /* 0x000fe80003f26270 */
        /* <DEDUP_REMOVED lines=144> */
[----:B------:R2:W5:Y:S07]  /*18a70*/  LDSM.16.M88.4 R152, [R2+0x10100] ;  /* 0x010100000298783b */ /* 0x00056e0000000200 */
[C---:B----4-:R-:W-:Y:S04]  /*18a80*/  HMMA.16816.F32 R12, R144.reuse, R156, R12 ;  /* 0x0000009c900c723c */ /* 0x050fe8000000180c */
[----:B-1----:R-:W-:Y:S02]  /*18a90*/  IMAD.MOV.U32 R0, RZ, RZ, R212 ;  /* 0x000000ffff007224 */ /* 0x002fe400078e00d4 */
[----:B------:R-:W-:Y:S02]  /*18aa0*/  @P3 IMAD.MOV.U32 R0, RZ, RZ, R219 ;  /* 0x000000ffff003224 */ /* 0x000fe400078e00db */
[C---:B------:R-:W-:Y:S01]  /*18ab0*/  HMMA.16816.F32 R16, R144.reuse, R158, R16 ;  /* 0x0000009e9010723c */ /* 0x040fe20000001810 */
[----:B------:R1:W-:Y:S05]  /*18ac0*/  LDSM.16.M88.4 R156, [R133+0x11900] ;  /* 0x01190000859c783b */ /* 0x0003ea0000000200 */
[----:B------:R-:W4:Y:S02]  /*18ad0*/  SHFL.IDX PT, R134, R0, RZ, 0x1c1f ;  /* 0x001c1fff00867589 */ /* 0x000f2400000e0000 */
[C---:B------:R-:W-:Y:S04]  /*18ae0*/  HMMA.16816.F32 R20, R144.reuse, R140, R20 ;  /* 0x0000008c9014723c */ /* 0x040fe80000001814 */
[----:B--2---:R-:W-:Y:S04]  /*18af0*/  IMAD.SHL.U32 R2, R221, 0x40, RZ ;  /* 0x00000040dd027824 */ /* 0x004fe800078e00ff */
[C---:B------:R-:W-:Y:S08]  /*18b00*/  HMMA.16816.F32 R24, R144.reuse, R142, R24 ;  /* 0x0000008e9018723c */ /* 0x040ff00000001818 */
[C---:B---3--:R-:W-:Y:S04]  /*18b10*/  HMMA.16816.F32 R28, R144.reuse, R136, R28 ;  /* 0x00000088901c723c */ /* 0x048fe8000000181c */
[----:B-1----:R-:W-:Y:S04]  /*18b20*/  IADD3 R133, -R213, 0x1, -R2 ;  /* 0x00000001d5857810 */ /* 0x002fe80007ffe902 */
[----:B------:R-:W-:Y:S04]  /*18b30*/  HMMA.16816.F32 R32, R144, R138, R32 ;  /* 0x0000008a9020723c */ /* 0x000fe80000001820 */
[----:B------:R-:W-:Y:S04]  /*18b40*/  IADD3 R133, -R199, R133, R194 ;  /* 0x00000085c7857210 */ /* 0x000fe80007ffe1c2 */
[C---:B-----5:R-:W-:Y:S05]  /*18b50*/  HMMA.16816.F32 R4, R148.reuse, R152, R4 ;  /* 0x000000989404723c */ /* 0x060fea0000001804 */
[C---:B------:R-:W-:Y:S02]  /*18b60*/  IADD3 R135, R133.reuse, c[0x0][0x328], RZ ;  /* 0x0000ca0085877a10 */ /* 0x040fe40007ffe0ff */
[----:B------:R-:W-:Y:S01]  /*18b70*/  IADD3 R133, R133, UR8, RZ ;  /* 0x0000000885857c10 */ /* 0x000fe2000fffe0ff */
[C---:B------:R-:W-:Y:S04]  /*18b80*/  HMMA.16816.F32 R8, R148.reuse, R154, R8 ;  /* 0x0000009a9408723c */ /* 0x040fe80000001808 */
[--C-:B----4-:R-:W-:Y:S02]  /*18b90*/  IMAD.IADD R141, R135, 0x1, R134.reuse ;  /* 0x00000001878d7824 */ /* 0x110fe400078e0286 */
[----:B------:R-:W-:Y:S02]  /*18ba0*/  IMAD.IADD R137, R133, 0x1, R134 ;  /* 0x0000000185897824 */ /* 0x000fe400078e0286 */
[C---:B------:R-:W-:Y:S08]  /*18bb0*/  HMMA.16816.F32 R12, R148.reuse, R160, R12 ;  /* 0x000000a0940c723c */ /* 0x040ff0000000180c */
        /* <DEDUP_REMOVED lines=19> */
.L_x_1054:
[----:B------:R-:W-:Y:S04]  /*18cf0*/  MOV R134, c[0x0][0x32c] ;  /* 0x0000cb0000867a02 */ /* 0x000fe80000000f00 */
[----:B------:R-:W-:Y:S11]  /*18d00*/  ISETP.NE.AND P0, PT, R134, 0x1, PT ;  /* 0x000000018600780c */ /* 0x000ff60003f05270 */
[----:B------:R-:W-:Y:S02]  /*18d10*/  @!UPT UIADD3 URZ, URZ, URZ, URZ ;  /* 0x0000003f3f3ff290 */ /* 0x000fe4000fffe03f */
[----:B------:R-:W-:Y:S05]  /*18d20*/  @P0 IMAD.HI.U32 R134, R139, c[0x0][0x330], RZ ;  /* 0x0000cc008b860a27 */ /* 0x000fea00078e00ff */
[----:B------:R-:W-:Y:S02]  /*18d30*/  @P0 SHF.R.U32.HI R139, RZ, c[0x0][0x334], R134 ;  /* 0x0000cd00ff8b0a19 */ /* 0x000fe40000011686 */
.L_x_1055:
[----:B------:R-:W-:Y:S05]  /*18d40*/  BSYNC B0 ;  /* 0x0000000000007941 */ /* 0x000fea0003800000 */
.L_x_1053:
[----:B------:R-:W-:Y:S04]  /*18d50*/  IMAD R136, R139, c[0x0][0x32c], -R2 ;  /* 0x0000cb008b887a24 */ /* 0x000fe800078e0a02 */
[----:B------:R-:W-:Y:S05]  /*18d60*/  IMAD.IADD R136, R136, 0x1, -R213 ;  /* 0x0000000188887824 */ /* 0x000fea00078e0ad5 */
[----:B------:R-:W-:Y:S02]  /*18d70*/  IADD3 R134, R136, c[0x0][0x32c], RZ ;  /* 0x0000cb0088867a10 */ /* 0x000fe40007ffe0ff */
[----:B------:R-:W-:Y:S02]  /*18d80*/  IMNMX R137, R137, R136, !PT ;  /* 0x0000008889897217 */ /* 0x000fe40007800200 */
[----:B------:R-:W-:Y:S02]  /*18d90*/  IMNMX R141, R141, R134, PT ;  /* 0x000000868d8d7217 */ /* 0x000fe40003800200 */
.L_x_1052:
        /* <DEDUP_REMOVED lines=9> */
[--C-:B-1----:R-:W-:Y:S03]  /*18e30*/  IMAD.IADD R5, R135, 0x1, R0.reuse ;  /* 0x0000000187057824 */ /* 0x102fe600078e0200 */
        /* <DEDUP_REMOVED lines=8> */
[----:B------:R-:W-:Y:S01]  /*18ec0*/  IMAD.IADD R12, R133, 0x1, R0 ;  /* 0x00000001850c7824 */ /* 0x000fe200078e0200 */
        /* <DEDUP_REMOVED lines=47> */
.L_x_1058:
[----:B------:R-:W-:Y:S04]  /*191c0*/  MOV R0, c[0x0][0x32c] ;  /* 0x0000cb0000007a02 */ /* 0x000fe80000000f00 */
[----:B------:R-:W-:Y:S11]  /*191d0*/  ISETP.NE.AND P0, PT, R0, 0x1, PT ;  /* 0x000000010000780c */ /* 0x000ff60003f05270 */
[----:B------:R-:W-:Y:S02]  /*191e0*/  @!UPT UIADD3 URZ, URZ, URZ, URZ ;  /* 0x0000003f3f3ff290 */ /* 0x000fe4000fffe03f */
[----:B------:R-:W-:Y:S05]  /*191f0*/  @P0 IMAD.HI.U32 R0, R9, c[0x0][0x330], RZ ;  /* 0x0000cc0009000a27 */ /* 0x000fea00078e00ff */
[----:B------:R-:W-:Y:S02]  /*19200*/  @P0 SHF.R.U32.HI R9, RZ, c[0x0][0x334], R0 ;  /* 0x0000cd00ff090a19 */ /* 0x000fe40000011600 */
.L_x_1059:
[----:B------:R-:W-:Y:S05]  /*19210*/  BSYNC B0 ;  /* 0x0000000000007941 */ /* 0x000fea0003800000 */
.L_x_1057:
[----:B------:R-:W-:Y:S04]  /*19220*/  IMAD R2, R9, c[0x0][0x32c], -R2 ;  /* 0x0000cb0009027a24 */ /* 0x000fe800078e0a02 */
[----:B------:R-:W-:Y:S05]  /*19230*/  IMAD.IADD R9, R2, 0x1, -R213 ;  /* 0x0000000102097824 */ /* 0x000fea00078e0ad5 */
[----:B------:R-:W-:Y:S02]  /*19240*/  IADD3 R0, R9, c[0x0][0x32c], RZ ;  /* 0x0000cb0009007a10 */ /* 0x000fe40007ffe0ff */
[----:B------:R-:W-:Y:S02]  /*19250*/  IMNMX R12, R12, R9, !PT ;  /* 0x000000090c0c7217 */ /* 0x000fe40007800200 */
[----:B------:R-:W-:Y:S02]  /*19260*/  IMNMX R5, R5, R0, PT ;  /* 0x0000000005057217 */ /* 0x000fe40003800200 */
.L_x_1056:
        /* <DEDUP_REMOVED lines=74> */
[C---:B------:R-:W-:Y:S02]  /*19710*/  ISETP.GT.AND P1, PT, R12.reuse, 0x38, P2 ;  /* 0x000000380c00780c */ /* 0x040fe40001724270 */
[----:B------:R-:W-:Y:S02]  /*19720*/  ISETP.LT.OR P0, PT, R5, 0x32, P0 ;  /* 0x000000320500780c */ /* 0x000fe40000701670 */
[----:B------:R-:W-:Y:S02]  /*19730*/  FMNMX.FTZ R2, R167, R2, !PT ;  /* 0x00000002a7027209 */ /* 0x000fe40007810000 */
        /* <DEDUP_REMOVED lines=39> */
[----:B------:R-:W1:Y:S01]  /*199b0*/  MUFU.EX2 R143, R143 ;  /* 0x0000008f008f7308 */ /* 0x000e620000000800 */
[--C-:B------:R-:W-:Y:S01]  /*199c0*/  FFMA.FTZ R177, R164, c[0x0][0x2d0], -R157.reuse ;  /* 0x0000b400a4b17a23 */ /* 0x100fe2000001089d */
[----:B------:R-:W-:Y:S01]  /*199d0*/  FSEL R4, R0, RZ, P0 ;  /* 0x000000ff00047208 */ /* 0x000fe20000000000 */
[--C-:B------:R-:W-:Y:S01]  /*199e0*/  FFMA.FTZ R155, R155, c[0x0][0x2d0], -R157.reuse ;  /* 0x0000b4009b9b7a23 */ /* 0x100fe2000001089d */
[----:B------:R-:W-:Y:S01]  /*199f0*/  FSEL R148, R148, RZ, P0 ;  /* 0x000000ff94947208 */ /* 0x000fe20000000000 */
[----:B------:R-:W-:Y:S02]  /*19a00*/  FFMA.FTZ R154, R154, c[0x0][0x2d0], -R157 ;  /* 0x0000b4009a9a7a23 */ /* 0x000fe4000001089d */
[----:B------:R-:W-:Y:S02]  /*19a10*/  FADD.FTZ R4, -R4, R3 ;  /* 0x0000000304047221 */ /* 0x000fe40000010100 */
[--C-:B------:R-:W-:Y:S01]  /*19a20*/  FFMA.FTZ R146, R6, c[0x0][0x2d0], -R148.reuse ;  /* 0x0000b40006927a23 */ /* 0x100fe20000010894 */
[----:B------:R-:W-:Y:S01]  /*19a30*/  MUFU.EX2 R15, R15 ;  /* 0x0000000f000f7308 */ /* 0x000fe20000000800 */
[--C-:B------:R-:W-:Y:S02]  /*19a40*/  FFMA.FTZ R145, R9, c[0x0][0x2d0], -R148.reuse ;  /* 0x0000b40009917a23 */ /* 0x100fe40000010894 */
[--C-:B------:R-:W-:Y:S02]  /*19a50*/  FFMA.FTZ R141, R7, c[0x0][0x2d0], -R148.reuse ;  /* 0x0000b400078d7a23 */ /* 0x100fe40000010894 */
[--C-:B------:R-:W-:Y:S02]  /*19a60*/  FFMA.FTZ R144, R11, c[0x0][0x2d0], -R148.reuse ;  /* 0x0000b4000b907a23 */ /* 0x100fe40000010894 */
[----:B------:R-:W-:Y:S01]  /*19a70*/  FMUL.FTZ R3, R4, c[0x0][0x2d0] ;  /* 0x0000b40004037a20 */ /* 0x000fe20000410000 */
[----:B------:R-:W-:Y:S01]  /*19a80*/  IADD3 R4, R185, UR4, RZ ;  /* 0x00000004b9047c10 */ /* 0x000fe2000fffe0ff */
[C---:B--2---:R-:W-:Y:S01]  /*19a90*/  FMUL.FTZ R5, R12.reuse, R129 ;  /* 0x000000810c057220 */ /* 0x044fe20000410000 */
[----:B------:R-:W2:Y:S01]  /*19aa0*/  MUFU.EX2 R140, R140 ;  /* 0x0000008c008c7308 */ /* 0x000ea20000000800 */
[C---:B------:R-:W-:Y:S01]  /*19ab0*/  FMUL.FTZ R8, R12.reuse, R124 ;  /* 0x0000007c0c087220 */ /* 0x040fe20000410000 */
[----:B------:R-:W-:Y:S01]  /*19ac0*/  IADD3 R13, R189, R4, RZ ;  /* 0x00000004bd0d7210 */ /* 0x000fe20007ffe0ff */
[----:B------:R-:W-:Y:S01]  /*19ad0*/  FMUL.FTZ R4, R12, R128 ;  /* 0x000000800c047220 */ /* 0x000fe20000410000 */
[----:B-1----:R-:W-:Y:S01]  /*19ae0*/  F2FP.PACK_AB R16, R142, R143 ;  /* 0x0000008f8e10723e */ /* 0x002fe200000000ff */
[C---:B------:R-:W-:Y:S02]  /*19af0*/  FMUL.FTZ R9, R12.reuse, R125 ;  /* 0x0000007d0c097220 */ /* 0x040fe40000410000 */
[----:B------:R-:W1:Y:S01]  /*19b00*/  LDSM.16.MT88.4 R24, [R13+0x100] ;  /* 0x000100000d18783b */ /* 0x000e620000004200 */
[C---:B------:R-:W-:Y:S02]  /*19b10*/  FMUL.FTZ R100, R12.reuse, R100 ;  /* 0x000000640c647220 */ /* 0x040fe40000410000 */
[----:B------:R-:W3:Y:S01]  /*19b20*/  MUFU.EX2 R3, R3 ;  /* 0x0000000300037308 */ /* 0x000ee20000000800 */
        /* <DEDUP_REMOVED lines=11> */
[C---:B------:R-:W-:Y:S01]  /*19be0*/  FMUL.FTZ R120, R12.reuse, R120 ;  /* 0x000000780c787220 */ /* 0x040fe20000410000 */
[----:B------:R-:W2:Y:S01]  /*19bf0*/  MUFU.EX2 R145, R145 ;  /* 0x0000009100917308 */ /* 0x000ea20000000800 */
[C---:B------:R-:W-:Y:S02]  /*19c00*/  FMUL.FTZ R121, R12.reuse, R121 ;  /* 0x000000790c797220 */ /* 0x040fe40000410000 */
[C---:B------:R-:W-:Y:S02]  /*19c10*/  FMUL.FTZ R36, R12.reuse, R36 ;  /* 0x000000240c247220 */ /* 0x040fe40000410000 */
[C---:B---3--:R-:W-:Y:S02]  /*19c20*/  FMUL.FTZ R6, R3.reuse, R130 ;  /* 0x0000008203067220 */ /* 0x048fe40000410000 */
[C---:B------:R-:W-:Y:S02]  /*19c30*/  FMUL.FTZ R7, R3.reuse, R131 ;  /* 0x0000008303077220 */ /* 0x040fe40000410000 */
[C---:B------:R-:W-:Y:S01]  /*19c40*/  FMUL.FTZ R10, R3.reuse, R126 ;  /* 0x0000007e030a7220 */ /* 0x040fe20000410000 */
[----:B------:R-:W-:Y:S01]  /*19c50*/  MUFU.EX2 R141, R141 ;  /* 0x0000008d008d7308 */ /* 0x000fe20000000800 */
[C---:B------:R-:W-:Y:S01]  /*19c60*/  FMUL.FTZ R11, R3.reuse, R127 ;  /* 0x0000007f030b7220 */ /* 0x040fe20000410000 */
[----:B------:R-:W-:Y:S01]  /*19c70*/  LDSM.16.MT88.4 R128, [R185+UR4+0x2900] ;  /* 0x00290004b980783b */ /* 0x000fe20008004200 */
[C---:B------:R-:W-:Y:S02]  /*19c80*/  FMUL.FTZ R102, R3.reuse, R102 ;  /* 0x0000006603667220 */ /* 0x040fe40000410000 */
[C---:B------:R-:W-:Y:S02]  /*19c90*/  FMUL.FTZ R103, R3.reuse, R103 ;  /* 0x0000006703677220 */ /* 0x040fe40000410000 */
[C---:B------:R-:W-:Y:S02]  /*19ca0*/  FMUL.FTZ R106, R3.reuse, R106 ;  /* 0x0000006a036a7220 */ /* 0x040fe40000410000 */
[C---:B------:R-:W-:Y:S01]  /*19cb0*/  FMUL.FTZ R107, R3.reuse, R107 ;  /* 0x0000006b036b7220 */ /* 0x040fe20000410000 */
[----:B------:R-:W3:Y:S01]  /*19cc0*/  MUFU.EX2 R144, R144 ;  /* 0x0000009000907308 */ /* 0x000ee20000000800 */
[C---:B------:R-:W-:Y:S01]  /*19cd0*/  FMUL.FTZ R110, R3.reuse, R110 ;  /* 0x0000006e036e7220 */ /* 0x040fe20000410000 */
[----:B------:R-:W-:Y:S01]  /*19ce0*/  LDSM.16.MT88.4 R124, [R184+UR4+0x900] ;  /* 0x00090004b87c783b */ /* 0x000fe20008004200 */
        /* <DEDUP_REMOVED lines=13> */
[----:B------:R-:W-:Y:S01]  /*19dc0*/  FMUL.FTZ R40, R12, R40 ;  /* 0x000000280c287220 */ /* 0x000fe20000410000 */
[----:B---3--:R-:W-:Y:S01]  /*19dd0*/  F2FP.PACK_AB R19, R144, R141 ;  /* 0x0000008d9013723e */ /* 0x008fe200000000ff */
[--C-:B------:R-:W-:Y:S02]  /*19de0*/  FFMA.FTZ R160, R137, c[0x0][0x2d0], -R148.reuse ;  /* 0x0000b40089a07a23 */ /* 0x100fe40000010894 */
[----:B------:R-:W-:Y:S01]  /*19df0*/  LDSM.16.MT88.4 R136, [R184+UR4+0x2900] ;  /* 0x00290004b888783b */ /* 0x000fe20008004200 */
[--C-:B------:R-:W-:Y:S02]  /*19e00*/  FFMA.FTZ R163, R135, c[0x0][0x2d0], -R148.reuse ;  /* 0x0000b40087a37a23 */ /* 0x100fe40000010894 */
[--C-:B------:R-:W-:Y:S01]  /*19e10*/  FFMA.FTZ R162, R33, c[0x0][0x2d0], -R148.reuse ;  /* 0x0000b40021a27a23 */ /* 0x100fe20000010894 */
[C---:B------:R-:W-:Y:S01]  /*19e20*/  HMMA.16816.F32 R4, R16.reuse, R20, R4 ;  /* 0x000000141004723c */ /* 0x040fe20000001804 */
[----:B------:R-:W-:Y:S03]  /*19e30*/  MUFU.EX2 R158, R158 ;  /* 0x0000009e009e7308 */ /* 0x000fe60000000800 */
[----:B------:R-:W-:Y:S01]  /*19e40*/  LDSM.16.MT88.4 R32, [R13+0x900] ;  /* 0x000900000d20783b */ /* 0x000fe20000004200 */
[----:B------:R-:W-:Y:S02]  /*19e50*/  FFMA.FTZ R165, R133, c[0x0][0x2d0], -R148 ;  /* 0x0000b40085a57a23 */ /* 0x000fe40000010894 */
[----:B------:R-:W-:Y:S01]  /*19e60*/  IADD3 R20, R184, UR4, RZ ;  /* 0x00000004b8147c10 */ /* 0x000fe2000fffe0ff */
[C---:B------:R-:W-:Y:S03]  /*19e70*/  HMMA.16816.F32 R8, R16.reuse, R22, R8 ;  /* 0x000000161008723c */ /* 0x040fe60000001808 */
[----:B------:R-:W3:Y:S01]  /*19e80*/  MUFU.EX2 R161, R161 ;  /* 0x000000a100a17308 */ /* 0x000ee20000000800 */
[----:B------:R-:W-:Y:S01]  /*19e90*/  IADD3 R14, R189, R20, RZ ;  /* 0x00000014bd0e7210 */ /* 0x000fe20007ffe0ff */
[----:B------:R-:W-:Y:S01]  /*19ea0*/  LDSM.16.MT88.4 R132, [R13+0x2900] ;  /* 0x002900000d84783b */ /* 0x000fe20000004200 */
[C---:B------:R-:W-:Y:S02]  /*19eb0*/  FMUL.FTZ R41, R12.reuse, R41 ;  /* 0x000000290c297220 */ /* 0x040fe40000410000 */
[C---:B-1----:R-:W-:Y:S04]  /*19ec0*/  HMMA.16816.F32 R100, R16.reuse, R24, R100 ;  /* 0x000000181064723c */ /* 0x042fe80000001864 */
[C---:B------:R-:W-:Y:S01]  /*19ed0*/  FMUL.FTZ R42, R3.reuse, R42 ;  /* 0x0000002a032a7220 */ /* 0x040fe20000410000 */
[----:B------:R-:W1:Y:S01]  /*19ee0*/  LDSM.16.MT88.4 R20, [R14+0x100] ;  /* 0x000100000e14783b */ /* 0x000e620000004200 */
[C---:B------:R-:W-:Y:S01]  /*19ef0*/  FMUL.FTZ R43, R3.reuse, R43 ;  /* 0x0000002b032b7220 */ /* 0x040fe20000410000 */
[----:B------:R-:W-:Y:S01]  /*19f00*/  MUFU.EX2 R160, R160 ;  /* 0x000000a000a07308 */ /* 0x000fe20000000800 */
[C---:B------:R-:W-:Y:S04]  /*19f10*/  HMMA.16816.F32 R104, R16.reuse, R26, R104 ;  /* 0x0000001a1068723c */ /* 0x040fe80000001868 */
[C---:B------:R-:W-:Y:S01]  /*19f20*/  FMUL.FTZ R44, R12.reuse, R44 ;  /* 0x0000002c0c2c7220 */ /* 0x040fe20000410000 */
[----:B------:R-:W4:Y:S01]  /*19f30*/  LDSM.16.MT88.4 R24, [R185+UR4+0x2100] ;  /* 0x00210004b918783b */ /* 0x000f220008004200 */
[C---:B------:R-:W-:Y:S02]  /*19f40*/  FMUL.FTZ R45, R12.reuse, R45 ;  /* 0x0000002d0c2d7220 */ /* 0x040fe40000410000 */
[C---:B------:R-:W-:Y:S01]  /*19f50*/  HMMA.16816.F32 R108, R16.reuse, R28, R108 ;  /* 0x0000001c106c723c */ /* 0x040fe2000000186c */
[----:B------:R-:W5:Y:S03]  /*19f60*/  MUFU.EX2 R163, R163 ;  /* 0x000000a300a37308 */ /* 0x000f660000000800 */
[C---:B------:R-:W-:Y:S02]  /*19f70*/  FMUL.FTZ R46, R3.reuse, R46 ;  /* 0x0000002e032e7220 */ /* 0x040fe40000410000 */
[C---:B------:R-:W-:Y:S02]  /*19f80*/  FMUL.FTZ R47, R3.reuse, R47 ;  /* 0x0000002f032f7220 */ /* 0x040fe40000410000 */
[C---:B------:R-:W-:Y:S01]  /*19f90*/  HMMA.16816.F32 R112, R16.reuse, R30, R112 ;  /* 0x0000001e1070723c */ /* 0x040fe20000001870 */
[----:B------:R-:W2:Y:S02]  /*19fa0*/  LDSM.16.MT88.4 R28, [R13+0x2100] ;  /* 0x002100000d1c783b */ /* 0x000ea40000004200 */
[----:B------:R-:W-:Y:S01]  /*19fb0*/  MUFU.EX2 R162, R162 ;  /* 0x000000a200a27308 */ /* 0x000fe20000000800 */
[C---:B------:R-:W-:Y:S02]  /*19fc0*/  FMUL.FTZ R48, R12.reuse, R48 ;  /* 0x000000300c307220 */ /* 0x040fe40000410000 */
[C---:B------:R-:W-:Y:S02]  /*19fd0*/  FMUL.FTZ R49, R12.reuse, R49 ;  /* 0x000000310c317220 */ /* 0x040fe40000410000 */
[C---:B------:R-:W-:Y:S04]  /*19fe0*/  FMUL.FTZ R50, R3.reuse, R50 ;  /* 0x0000003203327220 */ /* 0x040fe80000410000 */
[C---:B------:R-:W-:Y:S01]  /*19ff0*/  FMUL.FTZ R51, R3.reuse, R51 ;  /* 0x0000003303337220 */ /* 0x040fe20000410000 */
[----:B------:R-:W2:Y:S01]  /*1a000*/  MUFU.EX2 R165, R165 ;  /* 0x000000a500a57308 */ /* 0x000ea20000000800 */
[C---:B------:R-:W-:Y:S02]  /*1a010*/  FMUL.FTZ R52, R12.reuse, R52 ;  /* 0x000000340c347220 */ /* 0x040fe40000410000 */
[C---:B------:R-:W-:Y:S02]  /*1a020*/  FMUL.FTZ R53, R12.reuse, R53 ;  /* 0x000000350c357220 */ /* 0x040fe40000410000 */
[C---:B------:R-:W-:Y:S02]  /*1a030*/  FMUL.FTZ R54, R3.reuse, R54 ;  /* 0x0000003603367220 */ /* 0x040fe40000410000 */
[C---:B------:R-:W-:Y:S01]  /*1a040*/  FMUL.FTZ R55, R3.reuse, R55 ;  /* 0x0000003703377220 */ /* 0x040fe20000410000 */
        /* <DEDUP_REMOVED lines=8> */
[----:B------:R-:W1:Y:S01]  /*1a0d0*/  MUFU.EX2 R175, R175 ;  /* 0x000000af00af7308 */ /* 0x000e620000000800 */
[C---:B------:R-:W-:Y:S02]  /*1a0e0*/  FMUL.FTZ R60, R12.reuse, R60 ;  /* 0x0000003c0c3c7220 */ /* 0x040fe40000410000 */
[C---:B----4-:R-:W-:Y:S04]  /*1a0f0*/  HMMA.16816.F32 R36, R16.reuse, R24, R36 ;  /* 0x000000181024723c */ /* 0x050fe80000001824 */
[C---:B------:R-:W-:Y:S02]  /*1a100*/  FMUL.FTZ R61, R12.reuse, R61 ;  /* 0x0000003d0c3d7220 */ /* 0x040fe40000410000 */
[C---:B------:R-:W-:Y:S01]  /*1a110*/  FMUL.FTZ R62, R3.reuse, R62 ;  /* 0x0000003e033e7220 */ /* 0x040fe20000410000 */
[----:B------:R-:W-:Y:S01]  /*1a120*/  MUFU.EX2 R166, R166 ;  /* 0x000000a600a67308 */ /* 0x000fe20000000800 */
[C---:B------:R-:W-:Y:S01]  /*1a130*/  HMMA.16816.F32 R40, R16.reuse, R26, R40 ;  /* 0x0000001a1028723c */ /* 0x040fe20000001828 */
[----:B------:R-:W4:Y:S03]  /*1a140*/  LDSM.16.MT88.4 R24, [R14+0x2100] ;  /* 0x002100000e18783b */ /* 0x000f260000004200 */
[C---:B------:R-:W-:Y:S02]  /*1a150*/  FMUL.FTZ R63, R3.reuse, R63 ;  /* 0x0000003f033f7220 */ /* 0x040fe40000410000 */
[C---:B------:R-:W-:Y:S02]  /*1a160*/  FMUL.FTZ R64, R12.reuse, R64 ;  /* 0x000000400c407220 */ /* 0x040fe40000410000 */
[C---:B--2---:R-:W-:Y:S01]  /*1a170*/  HMMA.16816.F32 R44, R16.reuse, R28, R44 ;  /* 0x0000001c102c723c */ /* 0x044fe2000000182c */
[----:B------:R-:W2:Y:S03]  /*1a180*/  MUFU.EX2 R177, R177 ;  /* 0x000000b100b17308 */ /* 0x000ea60000000800 */
[C---:B------:R-:W-:Y:S02]  /*1a190*/  FMUL.FTZ R65, R12.reuse, R65 ;  /* 0x000000410c417220 */ /* 0x040fe40000410000 */
[C---:B------:R-:W-:Y:S02]  /*1a1a0*/  FMUL.FTZ R66, R3.reuse, R66 ;  /* 0x0000004203427220 */ /* 0x040fe40000410000 */
[C---:B------:R-:W-:Y:S01]  /*1a1b0*/  HMMA.16816.F32 R48, R16.reuse, R30, R48 ;  /* 0x0000001e1030723c */ /* 0x040fe20000001830 */
[----:B------:R-:W2:Y:S02]  /*1a1c0*/  LDSM.16.MT88.4 R28, [R185+UR4+0x4100] ;  /* 0x00410004b91c783b */ /* 0x000ea40008004200 */
[----:B------:R-:W-:Y:S01]  /*1a1d0*/  MUFU.EX2 R155, R155 ;  /* 0x0000009b009b7308 */ /* 0x000fe20000000800 */
[C---:B------:R-:W-:Y:S02]  /*1a1e0*/  FMUL.FTZ R67, R3.reuse, R67 ;  /* 0x0000004303437220 */ /* 0x040fe40000410000 */
[C---:B------:R-:W-:Y:S02]  /*1a1f0*/  FMUL.FTZ R68, R12.reuse, R68 ;  /* 0x000000440c447220 */ /* 0x040fe40000410000 */
[C---:B------:R-:W-:Y:S01]  /*1a200*/  FMUL.FTZ R69, R12.reuse, R69 ;  /* 0x000000450c457220 */ /* 0x040fe20000410000 */
[C---:B-1----:R-:W-:Y:S03]  /*1a210*/  HMMA.16816.F32 R52, R16.reuse, R20, R52 ;  /* 0x000000141034723c */ /* 0x042fe60000001834 */
[C---:B------:R-:W-:Y:S01]  /*1a220*/  FMUL.FTZ R70, R3.reuse, R70 ;  /* 0x0000004603467220 */ /* 0x040fe20000410000 */
[----:B------:R-:W-:Y:S01]  /*1a230*/  MUFU.EX2 R154, R154 ;  /* 0x0000009a009a7308 */ /* 0x000fe20000000800 */
        /* <DEDUP_REMOVED lines=26> */
[----:B------:R-:W1:Y:S03]  /*1a3e0*/  LDSM.16.MT88.4 R20, [R185+UR4+0x900] ;  /* 0x00090004b914783b */ /* 0x000e660008004200 */
[C---:B------:R-:W-:Y:S02]  /*1a3f0*/  FMUL.FTZ R87, R3.reuse, R87 ;  /* 0x0000005703577220 */ /* 0x040fe40000410000 */
[C---:B------:R-:W-:Y:S02]  /*1a400*/  FMUL.FTZ R88, R12.reuse, R88 ;  /* 0x000000580c587220 */ /* 0x040fe40000410000 */
[C---:B------:R-:W-:Y:S03]  /*1a410*/  FMUL.FTZ R89, R12.reuse, R89 ;  /* 0x000000590c597220 */ /* 0x040fe60000410000 */
[C---:B----4-:R-:W-:Y:S03]  /*1a420*/  HMMA.16816.F32 R84, R16.reuse, R24, R84 ;  /* 0x000000181054723c */ /* 0x050fe60000001854 */
[C---:B------:R-:W-:Y:S02]  /*1a430*/  FMUL.FTZ R90, R3.reuse, R90 ;  /* 0x0000005a035a7220 */ /* 0x040fe40000410000 */
[C---:B------:R-:W-:Y:S02]  /*1a440*/  FMUL.FTZ R91, R3.reuse, R91 ;  /* 0x0000005b035b7220 */ /* 0x040fe40000410000 */
[C---:B------:R-:W-:Y:S02]  /*1a450*/  FMUL.FTZ R92, R12.reuse, R92 ;  /* 0x0000005c0c5c7220 */ /* 0x040fe40000410000 */
[C---:B------:R-:W-:Y:S03]  /*1a460*/  FMUL.FTZ R93, R12.reuse, R93 ;  /* 0x0000005d0c5d7220 */ /* 0x040fe60000410000 */
[C---:B------:R-:W-:Y:S01]  /*1a470*/  HMMA.16816.F32 R88, R16.reuse, R26, R88 ;  /* 0x0000001a1058723c */ /* 0x040fe20000001858 */
[----:B------:R-:W4:Y:S02]  /*1a480*/  LDSM.16.MT88.4 R24, [R14+0x900] ;  /* 0x000900000e18783b */ /* 0x000f240000004200 */
[C---:B------:R-:W-:Y:S02]  /*1a490*/  FMUL.FTZ R94, R3.reuse, R94 ;  /* 0x0000005e035e7220 */ /* 0x040fe40000410000 */
[C---:B------:R-:W-:Y:S02]  /*1a4a0*/  FMUL.FTZ R95, R3.reuse, R95 ;  /* 0x0000005f035f7220 */ /* 0x040fe40000410000 */
[C---:B------:R-:W-:Y:S02]  /*1a4b0*/  FMUL.FTZ R96, R12.reuse, R96 ;  /* 0x000000600c607220 */ /* 0x040fe40000410000 */
[C---:B------:R-:W-:Y:S03]  /*1a4c0*/  FMUL.FTZ R97, R12.reuse, R97 ;  /* 0x000000610c617220 */ /* 0x040fe60000410000 */
[C---:B--2---:R-:W-:Y:S03]  /*1a4d0*/  HMMA.16816.F32 R92, R16.reuse, R28, R92 ;  /* 0x0000001c105c723c */ /* 0x044fe6000000185c */
        /* <DEDUP_REMOVED lines=16> */
[----:B------:R-:W-:Y:S02]  /*1a5e0*/  FFMA.FTZ R157, R150, c[0x0][0x2d0], -R157 ;  /* 0x0000b400969d7a23 */ /* 0x000fe4000001089d */
[--C-:B------:R-:W-:Y:S01]  /*1a5f0*/  FFMA.FTZ R150, R153, c[0x0][0x2d0], -R148.reuse ;  /* 0x0000b40099967a23 */ /* 0x100fe20000010894 */
[----:B------:R-:W2:Y:S01]  /*1a600*/  MUFU.EX2 R171, R171 ;  /* 0x000000ab00ab7308 */ /* 0x000ea20000000800 */
[C---:B-1----:R-:W-:Y:S03]  /*1a610*/  HMMA.16816.F32 R4, R16.reuse, R20, R4 ;  /* 0x000000141004723c */ /* 0x042fe60000001804 */
[--C-:B------:R-:W-:Y:S02]  /*1a620*/  FFMA.FTZ R151, R151, c[0x0][0x2d0], -R148.reuse ;  /* 0x0000b40097977a23 */ /* 0x100fe40000010894 */
[--C-:B------:R-:W-:Y:S02]  /*1a630*/  FFMA.FTZ R149, R149, c[0x0][0x2d0], -R148.reuse ;  /* 0x0000b40095957a23 */ /* 0x100fe40000010894 */
[----:B------:R-:W-:Y:S01]  /*1a640*/  FFMA.FTZ R148, R147, c[0x0][0x2d0], -R148 ;  /* 0x0000b40093947a23 */ /* 0x000fe20000010894 */
[C---:B------:R-:W-:Y:S01]  /*1a650*/  HMMA.16816.F32 R8, R16.reuse, R22, R8 ;  /* 0x000000161008723c */ /* 0x040fe20000001808 */
[----:B------:R-:W1:Y:S01]  /*1a660*/  LDSM.16.MT88.4 R20, [R14+0x2900] ;  /* 0x002900000e14783b */ /* 0x000e620000004200 */
[----:B------:R-:W-:Y:S02]  /*1a670*/  MUFU.EX2 R168, R168 ;  /* 0x000000a800a87308 */ /* 0x000fe40000000800 */
[----:B------:R-:W-:Y:S02]  /*1a680*/  FADD.FTZ R142, R142, R143 ;  /* 0x0000008f8e8e7221 */ /* 0x000fe40000010000 */
[----:B------:R-:W-:Y:S02]  /*1a690*/  FADD.FTZ R146, R145, R146 ;  /* 0x0000009291927221 */ /* 0x000fe40000010000 */
[C---:B------:R-:W-:Y:S04]  /*1a6a0*/  HMMA.16816.F32 R100, R16.reuse, R32, R100 ;  /* 0x000000201064723c */ /* 0x040fe80000001864 */
[----:B------:R-:W3:Y:S01]  /*1a6b0*/  MUFU.EX2 R167, R167 ;  /* 0x000000a700a77308 */ /* 0x000ee20000000800 */
        /* <DEDUP_REMOVED lines=12> */
[----:B------:R-:W5:Y:S02]  /*1a780*/  MUFU.EX2 R157, R157 ;  /* 0x0000009d009d7308 */ /* 0x000f640000000800 */
[----:B------:R-:W-:Y:S02]  /*1a790*/  FADD.FTZ R159, R159, R156 ;  /* 0x0000009c9f9f7221 */ /* 0x000fe40000010000 */
[----:B------:R-:W-:Y:S02]  /*1a7a0*/  FADD.FTZ R163, R163, R160 ;  /* 0x000000a0a3a37221 */ /* 0x000fe40000010000 */
[C---:B----4-:R-:W-:Y:S04]  /*1a7b0*/  HMMA.16816.F32 R116, R16.reuse, R24, R116 ;  /* 0x000000181074723c */ /* 0x050fe80000001874 */
[----:B------:R-:W-:Y:S01]  /*1a7c0*/  MUFU.EX2 R150, R150 ;  /* 0x0000009600967308 */ /* 0x000fe20000000800 */
[----:B------:R-:W-:Y:S02]  /*1a7d0*/  FADD.FTZ R158, R158, R159 ;  /* 0x0000009f9e9e7221 */ /* 0x000fe40000010000 */
[----:B------:R-:W-:Y:S01]  /*1a7e0*/  FADD.FTZ R162, R162, R163 ;  /* 0x000000a3a2a27221 */ /* 0x000fe20000010000 */
[C---:B------:R-:W-:Y:S01]  /*1a7f0*/  HMMA.16816.F32 R120, R16.reuse, R26, R120 ;  /* 0x0000001a1078723c */ /* 0x040fe20000001878 */
[----:B------:R-:W4:Y:S03]  /*1a800*/  LDSM.16.MT88.4 R24, [R185+UR4+0x4900] ;  /* 0x00490004b918783b */ /* 0x000f260008004200 */
        /* <DEDUP_REMOVED lines=14> */
[C---:B-1----:R-:W-:Y:S08]  /*1a8f0*/  HMMA.16816.F32 R60, R16.reuse, R20, R60 ;  /* 0x00000014103c723c */ /* 0x042ff0000000183c */
[C---:B------:R-:W-:Y:S01]  /*1a900*/  HMMA.16816.F32 R64, R16.reuse, R22, R64 ;  /* 0x000000161040723c */ /* 0x040fe20000001840 */
[----:B------:R-:W1:Y:S07]  /*1a910*/  LDSM.16.MT88.4 R20, [R14+0x4900] ;  /* 0x004900000e14783b */ /* 0x000e6e0000004200 */
[C---:B----4-:R-:W-:Y:S08]  /*1a920*/  HMMA.16816.F32 R68, R16.reuse, R24, R68 ;  /* 0x000000181044723c */ /* 0x050ff00000001844 */
[C---:B------:R-:W-:Y:S01]  /*1a930*/  HMMA.16816.F32 R72, R16.reuse, R26, R72 ;  /* 0x0000001a1048723c */ /* 0x040fe20000001848 */
[----:B------:R-:W4:Y:S07]  /*1a940*/  LDSM.16.MT88.4 R24, [R185+UR4+0x1100] ;  /* 0x00110004b918783b */ /* 0x000f2e0008004200 */
[C---:B------:R-:W-:Y:S08]  /*1a950*/  HMMA.16816.F32 R76, R16.reuse, R28, R76 ;  /* 0x0000001c104c723c */ /* 0x040ff0000000184c */
[C---:B------:R-:W-:Y:S01]  /*1a960*/  HMMA.16816.F32 R80, R16.reuse, R30, R80 ;  /* 0x0000001e1050723c */ /* 0x040fe20000001850 */
[----:B------:R-:W2:Y:S07]  /*1a970*/  LDSM.16.MT88.4 R28, [R13+0x1100] ;  /* 0x001100000d1c783b */ /* 0x000eae0000004200 */
[C---:B------:R-:W-:Y:S08]  /*1a980*/  HMMA.16816.F32 R84, R16.reuse, R32, R84 ;  /* 0x000000201054723c */ /* 0x040ff00000001854 */
[C---:B------:R-:W-:Y:S01]  /*1a990*/  HMMA.16816.F32 R88, R16.reuse, R34, R88 ;  /* 0x000000221058723c */ /* 0x040fe20000001858 */
[----:B------:R-:W5:Y:S07]  /*1a9a0*/  LDSM.16.MT88.4 R32, [R14+0x1100] ;  /* 0x001100000e20783b */ /* 0x000f6e0000004200 */
[C---:B-1----:R-:W-:Y:S08]  /*1a9b0*/  HMMA.16816.F32 R92, R16.reuse, R20, R92 ;  /* 0x00000014105c723c */ /* 0x042ff0000000185c */
[----:B------:R-:W-:Y:S01]  /*1a9c0*/  HMMA.16816.F32 R96, R16, R22, R96 ;  /* 0x000000161060723c */ /* 0x000fe20000001860 */
[----:B------:R-:W1:Y:S06]  /*1a9d0*/  LDSM.16.MT88.4 R20, [R14+0x3100] ;  /* 0x003100000e14783b */ /* 0x000e6c0000004200 */
[----:B------:R-:W-:Y:S01]  /*1a9e0*/  F2FP.PACK_AB R16, R175, R170 ;  /* 0x000000aaaf10723e */ /* 0x000fe200000000ff */
[----:B------:R-:W-:Y:S01]  /*1a9f0*/  FADD.FTZ R170, R170, R161 ;  /* 0x000000a1aaaa7221 */ /* 0x000fe20000010000 */
[----:B------:R-:W-:Y:S03]  /*1aa00*/  F2FP.PACK_AB R18, R177, R166 ;  /* 0x000000a6b112723e */ /* 0x000fe600000000ff */
[----:B--2---:R-:W-:Y:S01]  /*1aa10*/  F2FP.PACK_AB R17, R171, R164 ;  /* 0x000000a4ab11723e */ /* 0x004fe200000000ff */
[----:B------:R-:W-:Y:S01]  /*1aa20*/  FADD.FTZ R164, R164, R165 ;  /* 0x000000a5a4a47221 */ /* 0x000fe20000010000 */
[----:B---3--:R-:W-:Y:S01]  /*1aa30*/  F2FP.PACK_AB R19, R167, R168 ;  /* 0x000000a8a713723e */ /* 0x008fe200000000ff */
        /* <DEDUP_REMOVED lines=8> */
[----:B------:R-:W2:Y:S07]  /*1aac0*/  LDSM.16.MT88.4 R24, [R185+UR4+0x5100] ;  /* 0x00510004b918783b */ /* 0x000eae0008004200 */
[C---:B------:R-:W-:Y:S08]  /*1aad0*/  HMMA.16816.F32 R100, R16.reuse, R28, R100 ;  /* 0x0000001c1064723c */ /* 0x040ff00000001864 */
[C---:B------:R-:W-:Y:S01]  /*1aae0*/  HMMA.16816.F32 R104, R16.reuse, R30, R104 ;  /* 0x0000001e1068723c */ /* 0x040fe20000001868 */
[----:B------:R-:W3:Y:S07]  /*1aaf0*/  LDSM.16.MT88.4 R28, [R13+0x5100] ;  /* 0x005100000d1c783b */ /* 0x000eee0000004200 */
[C---:B------:R-:W-:Y:S08]  /*1ab00*/  HMMA.16816.F32 R108, R16.reuse, R124, R108 ;  /* 0x0000007c106c723c */ /* 0x040ff0000000186c */
[C---:B------:R-:W-:Y:S01]  /*1ab10*/  HMMA.16816.F32 R112, R16.reuse, R126, R112 ;  /* 0x0000007e1070723c */ /* 0x040fe20000001870 */
[----:B------:R-:W-:Y:S07]  /*1ab20*/  LDSM.16.MT88.4 R124, [R185+UR4+0x1900] ;  /* 0x00190004b97c783b */ /* 0x000fee0008004200 */
[C---:B-----5:R-:W-:Y:S08]  /*1ab30*/  HMMA.16816.F32 R116, R16.reuse, R32, R116 ;  /* 0x000000201074723c */ /* 0x060ff00000001874 */
        /* <DEDUP_REMOVED lines=21> */
[----:B------:R-:W4:Y:S07]  /*1ac90*/  LDSM.16.MT88.4 R32, [R14+0x1900] ;  /* 0x001900000e20783b */ /* 0x000f2e0000004200 */
[C---:B-1----:R-:W-:Y:S07]  /*1aca0*/  HMMA.16816.F32 R92, R16.reuse, R20, R92 ;  /* 0x00000014105c723c */ /* 0x042fee000000185c */
        /* <DEDUP_REMOVED lines=18> */
[----:B------:R-:W5:Y:S07]  /*1add0*/  LDSM.16.MT88.4 R8, [R14+0x3900] ;  /* 0x003900000e08783b */ /* 0x000f6e0000004200 */
[C---:B--2---:R-:W-:Y:S07]  /*1ade0*/  HMMA.16816.F32 R100, R16.reuse, R24, R100 ;  /* 0x000000181064723c */ /* 0x044fee0000001864 */
[----:B------:R-:W-:Y:S01]  /*1adf0*/  @P0 SHF.R.S32.HI R24, RZ, 0x1f, R21 ;  /* 0x0000001fff180819 */ /* 0x000fe20000011415 */
[C---:B------:R-:W-:Y:S04]  /*1ae00*/  HMMA.16816.F32 R104, R16.reuse, R26, R104 ;  /* 0x0000001a1068723c */ /* 0x040fe80000001868 */
[----:B------:R-:W-:Y:S03]  /*1ae10*/  @P0 IMAD R24, R24, c[0x0][0x1e0], RZ ;  /* 0x0000780018180a24 */ /* 0x000fe600078e02ff */
[C---:B------:R-:W-:Y:S01]  /*1ae20*/  @P0 IMAD.WIDE.U32 R26, R21.reuse, c[0x0][0x1e0], RZ ;  /* 0x00007800151a0a25 */ /* 0x040fe200078e00ff */
[C---:B---3--:R-:W-:Y:S04]  /*1ae30*/  HMMA.16816.F32 R108, R16.reuse, R28, R108 ;  /* 0x0000001c106c723c */ /* 0x048fe8000000186c */
[----:B------:R-:W-:Y:S02]  /*1ae40*/  @P0 IMAD R24, R21, c[0x0][0x1e4], R24 ;  /* 0x0000790015180a24 */ /* 0x000fe400078e0218 */
[----:B------:R-:W2:Y:S02]  /*1ae50*/  LDSM.16.MT88.4 R20, [R185+UR4+0x5900] ;  /* 0x00590004b914783b */ /* 0x000ea40008004200 */
        /* <DEDUP_REMOVED lines=12> */
[C---:B-1----:R-:W-:Y:S07]  /*1af20*/  HMMA.16816.F32 R52, R16.reuse, R4, R52 ;  /* 0x000000041034723c */ /* 0x042fee0000001834 */
[C---:B------:R-:W-:Y:S01]  /*1af30*/  @P0 IADD3.X R5, R33.reuse, R215, RZ, P1, !PT ;  /* 0x000000d721050210 */ /* 0x040fe20000ffe4ff */
[C---:B------:R-:W-:Y:S04]  /*1af40*/  HMMA.16816.F32 R56, R16.reuse, R6, R56 ;  /* 0x000000061038723c */ /* 0x040fe80000001838 */
[C---:B------:R-:W-:Y:S04]  /*1af50*/  @P0 LEA R28, P1, R24.reuse, c[0x0][0x1c8], 0x1 ;  /* 0x00007200181c0a11 */ /* 0x040fe800078208ff */
[C---:B-----5:R-:W-:Y:S04]  /*1af60*/  HMMA.16816.F32 R60, R16.reuse, R8, R60 ;  /* 0x00000008103c723c */ /* 0x060fe8000000183c */
[----:B------:R-:W-:Y:S02]  /*1af70*/  @P0 LEA.HI.X R29, R24, c[0x0][0x1cc], R5, 0x1, P1 ;  /* 0x00007300181d0a11 */ /* 0x000fe400008f0c05 */
[----:B------:R1:W3:Y:S01]  /*1af80*/  LDSM.16.MT88.4 R24, [R13+0x5900] ;  /* 0x005900000d18783b */ /* 0x0002e20000004200 */
[----:B------:R-:W-:Y:S01]  /*1af90*/  @P0 IADD3 R4, P1, R32, R225, RZ ;  /* 0x000000e120040210 */ /* 0x000fe20007f3e0ff */
[C---:B------:R-:W-:Y:S04]  /*1afa0*/  HMMA.16816.F32 R64, R16.reuse, R10, R64 ;  /* 0x0000000a1040723c */ /* 0x040fe80000001840 */
[C---:B------:R-:W-:Y:S02]  /*1afb0*/  @P0 IADD3.X R5, R33.reuse, R222, RZ, P1, !PT ;  /* 0x000000de21050210 */ /* 0x040fe40000ffe4ff */
[C---:B------:R-:W-:Y:S02]  /*1afc0*/  @P0 LEA R30, P1, R4.reuse, c[0x0][0x1c8], 0x1 ;  /* 0x00007200041e0a11 */ /* 0x040fe400078208ff */
[C---:B--2---:R-:W-:Y:S04]  /*1afd0*/  HMMA.16816.F32 R68, R16.reuse, R20, R68 ;  /* 0x000000141044723c */ /* 0x044fe80000001844 */
[----:B------:R-:W-:Y:S02]  /*1afe0*/  @P0 LEA.HI.X R31, R4, c[0x0][0x1cc], R5, 0x1, P1 ;  /* 0x00007300041f0a11 */ /* 0x000fe400008f0c05 */
[----:B------:R-:W-:Y:S02]  /*1aff0*/  @P0 IADD3 R5, P1, R32, R226, RZ ;  /* 0x000000e220050210 */ /* 0x000fe40007f3e0ff */
[C---:B------:R-:W-:Y:S04]  /*1b000*/  HMMA.16816.F32 R72, R16.reuse, R22, R72 ;  /* 0x000000161048723c */ /* 0x040fe80000001848 */
[----:B------:R-:W-:Y:S02]  /*1b010*/  @P0 IADD3.X R4, R33, R220, RZ, P1, !PT ;  /* 0x000000dc21040210 */ /* 0x000fe40000ffe4ff */
[C---:B------:R-:W-:Y:S06]  /*1b020*/  @P0 LEA R34, P1, R5.reuse, c[0x0][0x1c8], 0x1 ;  /* 0x0000720005220a11 */ /* 0x040fec00078208ff */
[----:B------:R-:W-:Y:S02]  /*1b030*/  @P0 LEA.HI.X R35, R5, c[0x0][0x1cc], R4, 0x1, P1 ;  /* 0x0000730005230a11 */ /* 0x000fe400008f0c04 */
[----:B------:R-:W2:Y:S01]  /*1b040*/  LDSM.16.MT88.4 R4, [R184+UR4+0x5900] ;  /* 0x00590004b804783b */ /* 0x000ea20008004200 */
[----:B-1----:R-:W-:Y:S04]  /*1b050*/  @P0 IADD3 R13, P1, R203, R32, RZ ;  /* 0x00000020cb0d0210 */ /* 0x002fe80007f3e0ff */
[----:B------:R-:W-:Y:S02]  /*1b060*/  @P0 IADD3.X R33, R202, R33, RZ, P1, !PT ;  /* 0x00000021ca210210 */ /* 0x000fe40000ffe4ff */
[----:B------:R-:W-:Y:S01]  /*1b070*/  @P0 IADD3 R9, P1, R13, R208, RZ ;  /* 0x000000d00d090210 */ /* 0x000fe20007f3e0ff */
[C---:B---3--:R-:W-:Y:S03]  /*1b080*/  HMMA.16816.F32 R76, R16.reuse, R24, R76 ;  /* 0x00000018104c723c */ /* 0x048fe6000000184c */
        /* <DEDUP_REMOVED lines=8> */
[----:B------:R-:W-:Y:S02]  /*1b110*/  @P0 LEA.HI.X R23, R3, c[0x0][0x1cc], R12, 0x1, P1 ;  /* 0x0000730003170a11 */ /* 0x000fe400008f0c0c */
[----:B------:R-:W-:Y:S04]  /*1b120*/  @P0 IADD3 R13, P1, R13, R226, RZ ;  /* 0x000000e20d0d0210 */ /* 0x000fe80007f3e0ff */
[----:B------:R-:W-:Y:S01]  /*1b130*/  @P0 IADD3.X R24, R33, R220, RZ, P1, !PT ;  /* 0x000000dc21180210 */ /* 0x000fe20000ffe4ff */
[C---:B--2---:R-:W-:Y:S03]  /*1b140*/  HMMA.16816.F32 R84, R16.reuse, R4, R84 ;  /* 0x000000041054723c */ /* 0x044fe60000001854 */
[C---:B------:R-:W-:Y:S01]  /*1b150*/  @P0 LEA R12, P1, R13.reuse, c[0x0][0x1c8], 0x1 ;  /* 0x000072000d0c0a11 */ /* 0x040fe200078208ff */
[----:B-1----:R-:W-:Y:S03]  /*1b160*/  @P0 IMAD R14, R216, 0x3000, R205 ;  /* 0x00003000d80e0824 */ /* 0x002fe600078e02cd */
[----:B------:R-:W-:Y:S01]  /*1b170*/  @P0 LEA.HI.X R13, R13, c[0x0][0x1cc], R24, 0x1, P1 ;  /* 0x000073000d0d0a11 */ /* 0x000fe200008f0c18 */
[C---:B------:R-:W-:Y:S04]  /*1b180*/  HMMA.16816.F32 R88, R16.reuse, R6, R88 ;  /* 0x000000061058723c */ /* 0x040fe80000001858 */
[----:B------:R-:W-:Y:S05]  /*1b190*/  @P0 SHF.L.U32 R3, R14, 0x1, RZ ;  /* 0x000000010e030819 */ /* 0x000fea00000006ff */
[----:B------:R-:W-:Y:S01]  /*1b1a0*/  @!PT LDS RZ, [RZ] ;  /* 0x00000000fffff984 */ /* 0x000fe20000000800 */
[----:B------:R-:W-:Y:S01]  /*1b1b0*/  @!PT LDS RZ, [RZ] ;  /* 0x00000000fffff984 */ /* 0x000fe20000000800 */
[----:B------:R-:W-:Y:S01]  /*1b1c0*/  @!PT LDS RZ, [RZ] ;  /* 0x00000000fffff984 */ /* 0x000fe20000000800 */
[----:B------:R1:W-:Y:S01]  /*1b1d0*/  @P0 LDGSTS.E.BYPASS.LTC128B.128 [R3+0xc100], [R28.64], !P5 ;  /* 0x0c1000001c030fae */ /* 0x0003e2000e901d46 */
[C---:B---3--:R-:W-:Y:S07]  /*1b1e0*/  HMMA.16816.F32 R92, R16.reuse, R8, R92 ;  /* 0x00000008105c723c */ /* 0x048fee000000185c */
[----:B------:R1:W-:Y:S01]  /*1b1f0*/  @P0 LDGSTS.E.BYPASS.LTC128B.128 [R3+0xe100], [R30.64], !P4 ;  /* 0x0e1000001e030fae */ /* 0x0003e2000e101d46 */
[----:B------:R-:W-:Y:S07]  /*1b200*/  HMMA.16816.F32 R96, R16, R10, R96 ;  /* 0x0000000a1060723c */ /* 0x000fee0000001860 */
[----:B------:R1:W-:Y:S08]  /*1b210*/  @P0 LDGSTS.E.BYPASS.LTC128B.128 [R3+0x10100], [R34.64], !P6 ;  /* 0x1010000022030fae */ /* 0x0003f0000f101d46 */
[----:B------:R1:W-:Y:S08]  /*1b220*/  @P0 LDGSTS.E.BYPASS.LTC128B.128 [R3+0xd100], [R20.64], !P5 ;  /* 0x0d10000014030fae */ /* 0x0003f0000e901d46 */
[----:B------:R1:W-:Y:S08]  /*1b230*/  @P0 LDGSTS.E.BYPASS.LTC128B.128 [R3+0xf100], [R22.64], !P4 ;  /* 0x0f10000016030fae */ /* 0x0003f0000e101d46 */
[----:B------:R1:W-:Y:S01]  /*1b240*/  @P0 LDGSTS.E.BYPASS.LTC128B.128 [R3+0x11100], [R12.64], !P6 ;  /* 0x111000000c030fae */ /* 0x0003e2000f101d46 */
[----:B------:R-:W-:Y:S02]  /*1b250*/  ISETP.GE.AND P0, PT, R198, R221, PT ;  /* 0x000000ddc600720c */ /* 0x000fe40003f06270 */
[----:B------:R-:W-:Y:S05]  /*1b260*/  IADD3 R221, R221, -0x1, RZ ;  /* 0xffffffffdddd7810 */ /* 0x000fea0007ffe0ff */
[----:B------:R-:W0:Y:S01]  /*1b270*/  LDGDEPBAR ;  /* 0x00000000000079af */ /* 0x000e220000000000 */
[----:B-1----:R-:W-:Y:S05]  /*1b280*/  MOV R3, R0 ;  /* 0x0000000000037202 */ /* 0x002fea0000000f00 */
[----:B------:R-:W-:-:S05]  /*1b290*/  @!P0 BRA `(.L_x_1060) ;  /* 0xffffcb6000008947 */ /* 0x000fca000383ffff */
.L_x_1051:
        /* <DEDUP_REMOVED lines=13> */
[----:B------:R-:W1:Y:S01]  /*1b370*/  @P1 MUFU.LG2 R12, R6 ;  /* 0x00000006000c1308 */ /* 0x000e620000000c00 */
[----:B------:R-:W-:Y:S02]  /*1b380*/  @P1 MOV R16, 0x3f317218 ;  /* 0x3f31721800101802 */ /* 0x000fe40000000f00 */
[----:B------:R-:W-:-:S05]  /*1b390*/  @P0 MOV R17, 0x3f317218 ;  /* 0x3f31721800110802 */ /* 0x000fca0000000f00 */
[----:B------:R-:W2:Y:S01]  /*1b3a0*/  @P0 MUFU.LG2 R14, R3 ;  /* 0x00000003000e0308 */ /* 0x000ea20000000c00 */
[----:B------:R-:W-:-:S07]  /*1b3b0*/  @P0 FMUL.FTZ R17, R17, c[0x0][0x2d0] ;  /* 0x0000b40011110a20 */ /* 0x000fce0000410000 */
[----:B------:R-:W3:Y:S01]  /*1b3c0*/  @P1 MUFU.RCP R5, R6 ;  /* 0x0000000600051308 */ /* 0x000ee20000001000 */
[----:B-1----:R-:W-:Y:S02]  /*1b3d0*/  @P1 FMUL.FTZ R15, R12, 0.69314718246459960938 ;  /* 0x3f3172180c0f1820 */ /* 0x002fe40000410000 */
[----:B------:R-:W-:-:S05]  /*1b3e0*/  @P1 FMUL.FTZ R12, R16, c[0x0][0x2d0] ;  /* 0x0000b400100c1a20 */ /* 0x000fca0000410000 */
[----:B------:R1:W4:Y:S01]  /*1b3f0*/  @P0 MUFU.RCP R4, R3 ;  /* 0x0000000300040308 */ /* 0x0003220000001000 */
[----:B--2---:R-:W-:-:S04]  /*1b400*/  @P0 FMUL.FTZ R14, R14, 0.69314718246459960938 ;  /* 0x3f3172180e0e0820 */ /* 0x004fc80000410000 */
[----:B------:R-:W-:Y:S02]  /*1b410*/  @P0 FFMA.FTZ R13, R17, R0, R14 ;  /* 0x00000000110d0223 */ /* 0x000fe4000001000e */
[C---:B---3--:R-:W-:Y:S02]  /*1b420*/  FMUL.FTZ R128, R5.reuse, R128 ;  /* 0x0000008005807220 */ /* 0x048fe40000410000 */
[C---:B------:R-:W-:Y:S02]  /*1b430*/  FMUL.FTZ R129, R5.reuse, R129 ;  /* 0x0000008105817220 */ /* 0x040fe40000410000 */
        /* <DEDUP_REMOVED lines=47> */
[C---:B----4-:R-:W-:Y:S02]  /*1b730*/  FMUL.FTZ R130, R4.reuse, R130 ;  /* 0x0000008204827220 */ /* 0x050fe40000410000 */
        /* <DEDUP_REMOVED lines=47> */
[----:B------:R-:W-:Y:S02]  /*1ba30*/  @P1 FFMA.FTZ R3, R12, R2, R15 ;  /* 0x000000020c031223 */ /* 0x000fe4000001000f */
.L_x_973:
[----:B------:R-:W-:Y:S01]  /*1ba40*/  SHF.R.S32.HI R0, RZ, 0x1f, R197 ;  /* 0x0000001fff007819 */ /* 0x000fe200000114c5 */
[----:B------:R-:W-:Y:S05]  /*1ba50*/  @P2 BRA `(.L_x_1061) ;  /* 0x0000168000002947 */ /* 0x000fea0003800000 */
[----:B------:R-:W1:Y:S01]  /*1ba60*/  S2R R2, SR_TID.X ;  /* 0x0000000000027919 */ /* 0x000e620000002100 */
[----:B------:R-:W-:Y:S02]  /*1ba70*/  F2FP.PACK_AB R6, R11, R6 ;  /* 0x000000060b06723e */ /* 0x000fe400000000ff */
[----:B------:R-:W-:Y:S01]  /*1ba80*/  F2FP.PACK_AB R7, R8, R7 ;  /* 0x000000070807723e */ /* 0x000fe200000000ff */
[----:B------:R-:W-:Y:S01]  /*1ba90*/  BAR.SYNC.DEFER_BLOCKING 0x1, 0x100 ;  /* 0x0044000000007b1d */ /* 0x000fe20000010000 */
[----:B------:R-:W-:Y:S01]  /*1baa0*/  F2FP.PACK_AB R9, R10, R9 ;  /* 0x000000090a09723e */ /* 0x000fe200000000ff */
[----:B------:R-:W-:Y:S01]  /*1bab0*/  IMAD.MOV.U32 R10, RZ, RZ, 0x20 ;  /* 0x00000020ff0a7424 */ /* 0x000fe200078e00ff */
        /* <DEDUP_REMOVED lines=32> */
[----:B------:R-:W-:Y:S02]  /*1bcc0*/  R2P PR, R17, 0x6 ;  /* 0x0000000611007804 */ /* 0x000fe40000000000 */
[----:B------:R-:W-:Y:S01]  /*1bcd0*/  F2FP.PACK_AB R120, R121, R120 ;  /* 0x000000787978723e */ /* 0x000fe200000000ff */
[----:B------:R-:W-:Y:S01]  /*1bce0*/  IMAD.U32 R16, R16, 0x2, R21 ;  /* 0x0000000210107824 */ /* 0x000fe200078e0015 */
[----:B------:R-:W-:Y:S02]  /*1bcf0*/  F2FP.PACK_AB R122, R123, R122 ;  /* 0x0000007a7b7a723e */ /* 0x000fe400000000ff */
[----:B------:R-:W-:Y:S01]  /*1bd00*/  SEL R10, R10, 0xffffffe0, !P1 ;  /* 0xffffffe00a0a7807 */ /* 0x000fe20004800000 */
[----:B------:R-:W-:Y:S01]  /*1bd10*/  IMAD.SHL.U32 R11, R16, 0x2, RZ ;  /* 0x00000002100b7824 */ /* 0x000fe200078e00ff */
[----:B------:R-:W-:-:S02]  /*1bd20*/  F2FP.PACK_AB R36, R37, R36 ;  /* 0x000000242524723e */ /* 0x000fc400000000ff */
        /* <DEDUP_REMOVED lines=8> */
[----:B------:R-:W-:Y:S02]  /*1bdb0*/  F2FP.PACK_AB R40, R41, R40 ;  /* 0x000000282928723e */ /* 0x000fe400000000ff */
[----:B------:R-:W-:Y:S01]  /*1bdc0*/  IMAD.IADD R21, R10, 0x1, R5 ;  /* 0x000000010a157824 */ /* 0x000fe200078e0205 */
[----:B------:R-:W-:Y:S01]  /*1bdd0*/  SEL R8, R8, 0xffffffc0, !P2 ;  /* 0xffffffc008087807 */ /* 0x000fe20005000000 */
[----:B------:R-:W-:Y:S01]  /*1bde0*/  STS [R5], R124 ;  /* 0x0000007c05007388 */ /* 0x000fe20000000800 */
[----:B------:R-:W-:-:S02]  /*1bdf0*/  F2FP.PACK_AB R42, R43, R42 ;  /* 0x0000002a2b2a723e */ /* 0x000fc400000000ff */
        /* <DEDUP_REMOVED lines=70> */
[----:B------:R-:W-:Y:S04]  /*1c260*/  STS [R23+0x8080], R7 ;  /* 0x0080800717007388 */ /* 0x000fe80000000800 */
[----:B------:R-:W-:Y:S04]  /*1c270*/  STS [R23+0x8480], R6 ;  /* 0x0084800617007388 */ /* 0x000fe80000000800 */
[----:B------:R1:W-:Y:S04]  /*1c280*/  STS [R25+0x8000], R9 ;  /* 0x0080000919007388 */ /* 0x0003e80000000800 */
[----:B------:R3:W-:Y:S01]  /*1c290*/  STS [R25+0x8400], R90 ;  /* 0x0084005a19007388 */ /* 0x0007e20000000800 */
[----:B--2---:R-:W-:-:S03]  /*1c2a0*/  IMAD.WIDE R16, R196, R11, c[0x0][0x500] ;  /* 0x00014000c4107625 */ /* 0x004fc600078e020b */
[----:B------:R3:W-:Y:S04]  /*1c2b0*/  STS [R27+0x8080], R92 ;  /* 0x0080805c1b007388 */ /* 0x0007e80000000800 */
[----:B------:R3:W-:Y:S04]  /*1c2c0*/  STS [R27+0x8480], R94 ;  /* 0x0084805e1b007388 */ /* 0x0007e80000000800 */
[----:B------:R3:W-:Y:S04]  /*1c2d0*/  STS [R29+0x8000], R96 ;  /* 0x008000601d007388 */ /* 0x0007e80000000800 */
[----:B------:R3:W-:Y:S04]  /*1c2e0*/  STS [R29+0x8400], R98 ;  /* 0x008400621d007388 */ /* 0x0007e80000000800 */
[----:B------:R-:W-:Y:S01]  /*1c2f0*/  BAR.SYNC.DEFER_BLOCKING 0x1, 0x100 ;  /* 0x0044000000007b1d */ /* 0x000fe20000010000 */
[----:B------:R-:W-:-:S02]  /*1c300*/  IMAD.MOV.U32 R5, RZ, RZ, c[0x0][0x388] ;  /* 0x0000e200ff057624 */ /* 0x000fc400078e00ff */
        /* <DEDUP_REMOVED lines=11> */
.L_x_1062:
[----:B---3--:R-:W-:Y:S01]  /*1c3c0*/  LOP3.LUT R7, R12, 0xffffffe0, RZ, 0xc0, !PT ;  /* 0xffffffe00c077812 */ /* 0x008fe200078ec0ff */
[----:B------:R-:W1:Y:S01]  /*1c3d0*/  S2R R57, SR_CTAID.X ;  /* 0x0000000000397919 */ /* 0x000e620000002500 */
[----:B------:R-:W-:Y:S01]  /*1c3e0*/  SHF.R.S32.HI R17, RZ, 0x1f, R4 ;  /* 0x0000001fff117819 */ /* 0x000fe20000011404 */
[----:B------:R-:W-:Y:S01]  /*1c3f0*/  IMAD.MOV.U32 R9, RZ, RZ, c[0x0][0x4e8] ;  /* 0x00013a00ff097624 */ /* 0x000fe200078e00ff */
[----:B------:R-:W-:Y:S01]  /*1c400*/  LEA.HI R6, R19, R19, RZ, 0x1 ;  /* 0x0000001313067211 */ /* 0x000fe200078f08ff */
[----:B------:R-:W-:Y:S01]  /*1c410*/  IMAD.IADD R8, R2, 0x1, -R7 ;  /* 0x0000000102087824 */ /* 0x000fe200078e0a07 */
[----:B------:R-:W-:Y:S01]  /*1c420*/  LEA.HI R17, R17, R4, RZ, 0x3 ;  /* 0x0000000411117211 */ /* 0x000fe200078f18ff */
[----:B------:R-:W-:Y:S01]  /*1c430*/  BSSY B0, `(.L_x_1063) ;  /* 0x0000082000007945 */ /* 0x000fe20003800000 */
[----:B------:R-:W-:-:S02]  /*1c440*/  LOP3.LUT R6, R6, 0x1ffffffe, RZ, 0xc0, !PT ;  /* 0x1ffffffe06067812 */ /* 0x000fc400078ec0ff */
[----:B------:R-:W-:Y:S02]  /*1c450*/  SHF.R.S32.HI R7, RZ, 0x1f, R8 ;  /* 0x0000001fff077819 */ /* 0x000fe40000011408 */
[----:B------:R-:W-:Y:S02]  /*1c460*/  LOP3.LUT R17, R17, 0xffffff8, RZ, 0xc0, !PT ;  /* 0x0ffffff811117812 */ /* 0x000fe400078ec0ff */
[----:B------:R-:W-:Y:S02]  /*1c470*/  LEA.HI R7, R7, R8, RZ, 0x2 ;  /* 0x0000000807077211 */ /* 0x000fe400078f10ff */
[----:B------:R-:W-:Y:S02]  /*1c480*/  IADD3 R4, R4, -R17, RZ ;  /* 0x8000001104047210 */ /* 0x000fe40007ffe0ff */
[----:B------:R-:W-:Y:S01]  /*1c490*/  SHF.R.S32.HI R17, RZ, 0x2, R7 ;  /* 0x00000002ff117819 */ /* 0x000fe20000011407 */
[----:B------:R-:W-:Y:S01]  /*1c4a0*/  IMAD.IADD R7, R19, 0x1, -R6 ;  /* 0x0000000113077824 */ /* 0x000fe200078e0a06 */
[----:B------:R-:W-:Y:S01]  /*1c4b0*/  ISETP.NE.AND P1, PT, R9, 0x1, PT ;  /* 0x000000010900780c */ /* 0x000fe20003f25270 */
[----:B------:R-:W-:Y:S01]  /*1c4c0*/  IMAD R9, R11, c[0x0][0x3a0], RZ ;  /* 0x0000e8000b097a24 */ /* 0x000fe200078e02ff */
[----:B------:R-:W-:Y:S01]  /*1c4d0*/  LOP3.LUT P2, RZ, R8, 0x3, RZ, 0xc0, !PT ;  /* 0x0000000308ff7812 */ /* 0x000fe2000784c0ff */
[----:B------:R-:W-:Y:S01]  /*1c4e0*/  IMAD R4, R4, 0x10, R17 ;  /* 0x0000001004047824 */ /* 0x000fe200078e0211 */
[----:B------:R-:W-:Y:S01]  /*1c4f0*/  MOV R18, R10 ;  /* 0x0000000a00127202 */ /* 0x000fe20000000f00 */
[----:B------:R-:W-:Y:S01]  /*1c500*/  IMAD.MOV.U32 R19, RZ, RZ, R11 ;  /* 0x000000ffff137224 */ /* 0x000fe200078e000b */
[-C--:B------:R-:W-:Y:S01]  /*1c510*/  LEA.HI R12, R15, R2.reuse, RZ, 0x3 ;  /* 0x000000020f0c7211 */ /* 0x080fe200078f18ff */
[----:B------:R-:W-:Y:S01]  /*1c520*/  IMAD R8, R7, 0x8, R4 ;  /* 0x0000000807087824 */ /* 0x000fe200078e0204 */
[----:B------:R-:W-:Y:S01]  /*1c530*/  LEA.HI R15, R15, R2, RZ, 0x6 ;  /* 0x000000020f0f7211 */ /* 0x000fe200078f30ff */
[----:B------:R-:W-:Y:S01]  /*1c540*/  IMAD R9, R10, c[0x0][0x3a4], R9 ;  /* 0x0000e9000a097a24 */ /* 0x000fe200078e0209 */
[----:B------:R-:W-:Y:S01]  /*1c550*/  LOP3.LUT R7, R12, 0xfffffff8, RZ, 0xc0, !PT ;  /* 0xfffffff80c077812 */ /* 0x000fe200078ec0ff */
[----:B------:R-:W-:Y:S01]  /*1c560*/  IMAD.WIDE.U32 R10, R10, c[0x0][0x3a0], RZ ;  /* 0x0000e8000a0a7a25 */ /* 0x000fe200078e00ff */
[----:B-1----:R-:W-:-:S02]  /*1c570*/  LEA R8, R57, R8, 0x7 ;  /* 0x0000000839087211 */ /* 0x002fc400078e38ff */
[----:B------:R-:W-:Y:S01]  /*1c580*/  SHF.R.S32.HI R12, RZ, 0x3, R12 ;  /* 0x00000003ff0c7819 */ /* 0x000fe2000001140c */
[----:B------:R-:W-:Y:S01]  /*1c590*/  IMAD R6, R0, c[0x0][0x490], RZ ;  /* 0x0001240000067a24 */ /* 0x000fe200078e02ff */
[----:B------:R-:W-:Y:S01]  /*1c5a0*/  IADD3 R11, R11, R9, RZ ;  /* 0x000000090b0b7210 */ /* 0x000fe20007ffe0ff */
[----:B------:R-:W-:-:S04]  /*1c5b0*/  @P1 IMAD.HI.U32 R9, R8, c[0x0][0x4ec], RZ ;  /* 0x00013b0008091a27 */ /* 0x000fc800078e00ff */
[C---:B------:R-:W-:Y:S02]  /*1c5c0*/  IMAD R17, R197.reuse, c[0x0][0x494], R6 ;  /* 0x00012500c5117a24 */ /* 0x040fe400078e0206 */
[----:B------:R-:W-:Y:S01]  /*1c5d0*/  IMAD.IADD R7, R2, 0x1, -R7 ;  /* 0x0000000102077824 */ /* 0x000fe200078e0a07 */
[----:B------:R-:W-:Y:S01]  /*1c5e0*/  SHF.R.S32.HI R2, RZ, 0x1f, R196 ;  /* 0x0000001fff027819 */ /* 0x000fe200000114c4 */
[----:B------:R-:W-:Y:S01]  /*1c5f0*/  IMAD.MOV.U32 R6, RZ, RZ, R8 ;  /* 0x000000ffff067224 */ /* 0x000fe200078e0008 */
[----:B------:R-:W-:Y:S01]  /*1c600*/  @P1 SHF.R.U32.HI R6, RZ, c[0x0][0x4f0], R9 ;  /* 0x00013c00ff061a19 */ /* 0x000fe20000011609 */
[----:B------:R-:W-:Y:S01]  /*1c610*/  IMAD.WIDE.U32 R18, R197, c[0x0][0x490], R18 ;  /* 0x00012400c5127a25 */ /* 0x000fe200078e0012 */
[----:B------:R-:W-:Y:S02]  /*1c620*/  SEL R196, R196, RZ, !P0 ;  /* 0x000000ffc4c47207 */ /* 0x000fe40004000000 */
[----:B------:R-:W-:Y:S01]  /*1c630*/  SEL R2, R2, RZ, !P0 ;  /* 0x000000ff02027207 */ /* 0x000fe20004000000 */
[----:B------:R-:W-:-:S02]  /*1c640*/  IMAD.IADD R19, R19, 0x1, R17 ;  /* 0x0000000113137824 */ /* 0x000fc400078e0211 */
[----:B------:R-:W-:Y:S02]  /*1c650*/  IMAD R0, R0, c[0x0][0x3e8], RZ ;  /* 0x0000fa0000007a24 */ /* 0x000fe400078e02ff */
[----:B------:R-:W-:Y:S02]  /*1c660*/  IMAD.MOV R9, RZ, RZ, -R6 ;  /* 0x000000ffff097224 */ /* 0x000fe400078e0a06 */
[----:B------:R-:W-:Y:S01]  /*1c670*/  IMAD R17, R197, c[0x0][0x3ec], R0 ;  /* 0x0000fb00c5117a24 */ /* 0x000fe200078e0200 */
[----:B------:R-:W-:Y:S01]  /*1c680*/  LEA R0, R7, R12, 0x5 ;  /* 0x0000000c07007211 */ /* 0x000fe200078e28ff */
[----:B------:R-:W-:-:S04]  /*1c690*/  IMAD.WIDE.U32 R10, R197, c[0x0][0x3e8], R10 ;  /* 0x0000fa00c50a7a25 */ /* 0x000fc800078e000a */
[----:B------:R-:W-:Y:S01]  /*1c6a0*/  IMAD.WIDE.U32 R18, R196, c[0x0][0x498], R18 ;  /* 0x00012600c4127a25 */ /* 0x000fe200078e0012 */
[----:B------:R-:W-:Y:S02]  /*1c6b0*/  IADD3 R11, R11, R17, RZ ;  /* 0x000000110b0b7210 */ /* 0x000fe40007ffe0ff */
[----:B------:R-:W-:Y:S01]  /*1c6c0*/  SHF.R.S32.HI R17, RZ, 0x1f, R6 ;  /* 0x0000001fff117819 */ /* 0x000fe20000011406 */
[----:B------:R-:W-:Y:S01]  /*1c6d0*/  IMAD R9, R9, c[0x0][0x4e8], R8 ;  /* 0x00013a0009097a24 */ /* 0x000fe200078e0208 */
[----:B------:R-:W-:Y:S01]  /*1c6e0*/  IADD3 R20, P0, R6, R18, RZ ;  /* 0x0000001206147210 */ /* 0x000fe20007f1e0ff */
[----:B------:R-:W-:Y:S02]  /*1c6f0*/  IMAD R21, R2, c[0x0][0x498], RZ ;  /* 0x0001260002157a24 */ /* 0x000fe400078e02ff */
[----:B------:R-:W-:Y:S01]  /*1c700*/  IMAD R8, R57, 0x80, R0 ;  /* 0x0000008039087824 */ /* 0x000fe200078e0200 */
[----:B------:R-:W-:Y:S01]  /*1c710*/  SHF.R.S32.HI R18, RZ, 0x1f, R9 ;  /* 0x0000001fff127819 */ /* 0x000fe20000011409 */
[----:B------:R-:W-:-:S02]  /*1c720*/  IMAD R14, R196, c[0x0][0x49c], R21 ;  /* 0x00012700c40e7a24 */ /* 0x000fc400078e0215 */
[----:B------:R-:W-:Y:S02]  /*1c730*/  IMAD.SHL.U32 R0, R12, 0x40, RZ ;  /* 0x000000400c007824 */ /* 0x000fe400078e00ff */
[----:B------:R-:W-:Y:S01]  /*1c740*/  IMAD R18, R18, c[0x0][0x488], RZ ;  /* 0x0001220012127a24 */ /* 0x000fe200078e02ff */
[----:B------:R-:W-:Y:S01]  /*1c750*/  IADD3.X R21, R17, R19, R14, P0, !PT ;  /* 0x0000001311157210 */ /* 0x000fe200007fe40e */
[----:B------:R-:W-:Y:S01]  /*1c760*/  @P1 IMAD.HI.U32 R16, R8, c[0x0][0x4ec], RZ ;  /* 0x00013b0008101a27 */ /* 0x000fe200078e00ff */
[----:B------:R-:W-:-:S03]  /*1c770*/  LOP3.LUT R17, R0, 0x1c0, RZ, 0xc0, !PT ;  /* 0x000001c000117812 */ /* 0x000fc600078ec0ff */
[----:B------:R-:W-:-:S04]  /*1c780*/  IMAD.WIDE.U32 R20, R9, c[0x0][0x488], R20 ;  /* 0x0001220009147a25 */ /* 0x000fc800078e0014 */
[----:B------:R-:W-:Y:S01]  /*1c790*/  IMAD R18, R9, c[0x0][0x48c], R18 ;  /* 0x0001230009127a24 */ /* 0x000fe200078e0212 */
[----:B------:R-:W-:Y:S01]  /*1c7a0*/  LEA R9, P0, R20, c[0x0][0x450], 0x2 ;  /* 0x0001140014097a11 */ /* 0x000fe200078010ff */
[----:B------:R-:W-:Y:S02]  /*1c7b0*/  IMAD.SHL.U32 R0, R7, 0x8, RZ ;  /* 0x0000000807007824 */ /* 0x000fe400078e00ff */
[----:B------:R-:W-:Y:S01]  /*1c7c0*/  IMAD R7, R2, c[0x0][0x3f0], RZ ;  /* 0x0000fc0002077a24 */ /* 0x000fe200078e02ff */
[----:B------:R-:W-:Y:S01]  /*1c7d0*/  IADD3 R19, R21, R18, RZ ;  /* 0x0000001215137210 */ /* 0x000fe20007ffe0ff */
[----:B------:R-:W-:Y:S01]  /*1c7e0*/  IMAD.MOV.U32 R6, RZ, RZ, R8 ;  /* 0x000000ffff067224 */ /* 0x000fe200078e0008 */
[----:B------:R-:W-:Y:S01]  /*1c7f0*/  SHF.R.U32.HI R2, RZ, 0x3, R17 ;  /* 0x00000003ff027819 */ /* 0x000fe20000011611 */
[C---:B------:R-:W-:Y:S01]  /*1c800*/  IMAD R7, R196.reuse, c[0x0][0x3f4], R7 ;  /* 0x0000fd00c4077a24 */ /* 0x040fe200078e0207 */
[----:B------:R-:W-:Y:S01]  /*1c810*/  LOP3.LUT R17, R17, 0x38, R0, 0xf8, !PT ;  /* 0x0000003811117812 */ /* 0x000fe200078ef800 */
[----:B------:R-:W-:Y:S01]  /*1c820*/  IMAD.WIDE.U32 R10, R196, c[0x0][0x3f0], R10 ;  /* 0x0000fc00c40a7a25 */ /* 0x000fe200078e000a */
[----:B------:R-:W-:Y:S01]  /*1c830*/  LEA.HI.X R19, R20, c[0x0][0x454], R19, 0x2, P0 ;  /* 0x0001150014137a11 */ /* 0x000fe200000f1413 */
[----:B------:R-:W-:Y:S01]  /*1c840*/  SHFL.IDX PT, R34, R9, RZ, 0x1c1f ;  /* 0x001c1fff09227589 */ /* 0x000fe200000e0000 */
[----:B------:R-:W-:-:S02]  /*1c850*/  @P1 SHF.R.U32.HI R6, RZ, c[0x0][0x4f0], R16 ;  /* 0x00013c00ff061a19 */ /* 0x000fc40000011610 */
[----:B------:R-:W-:Y:S01]  /*1c860*/  LOP3.LUT R17, R17, R2, RZ, 0x3c, !PT ;  /* 0x0000000211117212 */ /* 0x000fe200078e3cff */
[----:B------:R-:W1:Y:S01]  /*1c870*/  SHFL.IDX PT, R35, R19, RZ, 0x1c1f ;  /* 0x001c1fff13237589 */ /* 0x000e6200000e0000 */
[--C-:B------:R-:W-:Y:S01]  /*1c880*/  SHF.R.S32.HI R2, RZ, 0x1f, R6.reuse ;  /* 0x0000001fff027819 */ /* 0x100fe20000011406 */
[----:B------:R-:W-:Y:S01]  /*1c890*/  IMAD.MOV R21, RZ, RZ, -R6 ;  /* 0x000000ffff157224 */ /* 0x000fe200078e0a06 */
[----:B------:R-:W-:Y:S01]  /*1c8a0*/  IADD3 R11, R11, R7, RZ ;  /* 0x000000070b0b7210 */ /* 0x000fe20007ffe0ff */
[----:B------:R-:W-:Y:S01]  /*1c8b0*/  SHFL.IDX PT, R48, R9, 0x1, 0x1c1f ;  /* 0x003c1f0009307f89 */ /* 0x000fe200000e0000 */
[C---:B------:R-:W-:Y:S01]  /*1c8c0*/  IMAD R7, R57.reuse, 0x80, R4 ;  /* 0x0000008039077824 */ /* 0x040fe200078e0204 */
[----:B------:R-:W-:Y:S01]  /*1c8d0*/  LEA R57, R57, R12, 0x7 ;  /* 0x0000000c39397211 */ /* 0x000fe200078e38ff */
[----:B------:R-:W-:Y:S01]  /*1c8e0*/  IMAD R23, R2, c[0x0][0x3e0], RZ ;  /* 0x0000f80002177a24 */ /* 0x000fe200078e02ff */
[----:B------:R-:W2:Y:S01]  /*1c8f0*/  SHFL.IDX PT, R49, R19, 0x1, 0x1c1f ;  /* 0x003c1f0013317f89 */ /* 0x000ea200000e0000 */
[----:B-----5:R-:W-:Y:S01]  /*1c900*/  IMAD R2, R5, c[0x0][0x4e8], RZ ;  /* 0x00013a0005027a24 */ /* 0x020fe200078e02ff */
[----:B------:R-:W-:Y:S01]  /*1c910*/  IADD3 R5, R7, 0x8, RZ ;  /* 0x0000000807057810 */ /* 0x000fe20007ffe0ff */
[----:B------:R-:W-:-:S02]  /*1c920*/  IMAD R21, R21, c[0x0][0x4e8], R8 ;  /* 0x00013a0015157a24 */ /* 0x000fc400078e0208 */
[C---:B------:R-:W-:Y:S01]  /*1c930*/  IMAD R23, R6.reuse, c[0x0][0x3e4], R23 ;  /* 0x0000f90006177a24 */ /* 0x040fe200078e0217 */
[-C--:B------:R-:W-:Y:S01]  /*1c940*/  ISETP.GE.OR P1, PT, R7, R2.reuse, P2 ;  /* 0x000000020700720c */ /* 0x080fe20001726670 */
[----:B------:R-:W-:Y:S01]  /*1c950*/  IMAD.WIDE.U32 R10, R6, c[0x0][0x3e0], R10 ;  /* 0x0000f800060a7a25 */ /* 0x000fe200078e000a */
[----:B------:R-:W-:Y:S02]  /*1c960*/  ISETP.GE.OR P0, PT, R5, R2, P2 ;  /* 0x000000020500720c */ /* 0x000fe40001706670 */
[----:B------:R-:W-:Y:S01]  /*1c970*/  SHF.L.U32 R6, R15, 0x3, RZ ;  /* 0x000000030f067819 */ /* 0x000fe200000006ff */
[----:B------:R-:W-:Y:S01]  /*1c980*/  IMAD.IADD R11, R11, 0x1, R23 ;  /* 0x000000010b0b7824 */ /* 0x000fe200078e0217 */
[----:B------:R-:W-:Y:S02]  /*1c990*/  SHF.R.S32.HI R4, RZ, 0x1f, R21 ;  /* 0x0000001fff047819 */ /* 0x000fe40000011415 */
[----:B------:R-:W-:Y:S01]  /*1c9a0*/  LOP3.LUT R6, R17, 0x7ffffe00, R6, 0xf8, !PT ;  /* 0x7ffffe0011067812 */ /* 0x000fe200078ef806 */
[----:B------:R-:W-:-:S03]  /*1c9b0*/  IMAD.WIDE.U32 R32, R21, c[0x0][0x3d8], R10 ;  /* 0x0000f60015207a25 */ /* 0x000fc600078e000a */
[----:B------:R-:W-:Y:S01]  /*1c9c0*/  SHF.L.U32 R58, R6, 0x1, RZ ;  /* 0x00000001063a7819 */ /* 0x000fe200000006ff */
[----:B------:R-:W-:Y:S01]  /*1c9d0*/  IMAD R4, R4, c[0x0][0x3d8], RZ ;  /* 0x0000f60004047a24 */ /* 0x000fe200078e02ff */
[----:B-1----:R1:W-:Y:S03]  /*1c9e0*/  @!P1 ST.E [R34.64], R3 ;  /* 0x0000000322009985 */ /* 0x0023e6000c101906 */
[----:B------:R-:W-:Y:S01]  /*1c9f0*/  IMAD R14, R21, c[0x0][0x3dc], R4 ;  /* 0x0000f700150e7a24 */ /* 0x000fe200078e0204 */
[----:B--2---:R1:W-:Y:S01]  /*1ca00*/  @!P0 ST.E [R48.64], R13 ;  /* 0x0000000d30008985 */ /* 0x0043e2000c101906 */
[C---:B------:R-:W-:Y:S02]  /*1ca10*/  LEA R56, P0, R32.reuse, c[0x0][0x380], 0x1 ;  /* 0x0000e00020387a11 */ /* 0x040fe400078008ff */
[----:B------:R-:W-:Y:S01]  /*1ca20*/  IMAD.IADD R14, R33, 0x1, R14 ;  /* 0x00000001210e7824 */ /* 0x000fe200078e020e */
[----:B------:R1:W2:Y:S04]  /*1ca30*/  LDS.128 R44, [R58+0x1080] ;  /* 0x001080003a2c7984 */ /* 0x0002a80000000c00 */
[----:B------:R1:W3:Y:S01]  /*1ca40*/  LDS.128 R40, [R58+0x2080] ;  /* 0x002080003a287984 */ /* 0x0002e20000000c00 */
[----:B------:R-:W-:-:S02]  /*1ca50*/  LEA.HI.X R55, R32, c[0x0][0x384], R14, 0x1, P0 ;  /* 0x0000e10020377a11 */ /* 0x000fc400000f0c0e */
[----:B------:R-:W-:Y:S01]  /*1ca60*/  ISETP.GE.AND P0, PT, R57, R2, PT ;  /* 0x000000023900720c */ /* 0x000fe20003f06270 */
        /* <DEDUP_REMOVED lines=30> */
.L_x_1064:
[----:B--2---:R-:W-:Y:S05]  /*1cc50*/  BSYNC B0 ;  /* 0x0000000000007941 */ /* 0x004fea0003800000 */
.L_x_1063:
        /* <DEDUP_REMOVED lines=23> */
.L_x_1066:
[----:B------:R-:W-:Y:S05]  /*1cdd0*/  BSYNC B0 ;  /* 0x0000000000007941 */ /* 0x000fea0003800000 */
.L_x_1065:
        /* <DEDUP_REMOVED lines=23> */
.L_x_1068:
[----:B------:R-:W-:Y:S05]  /*1cf50*/  BSYNC B0 ;  /* 0x0000000000007941 */ /* 0x000fea0003800000 */
.L_x_1067:
        /* <DEDUP_REMOVED lines=24> */
.L_x_1061:
        /* <DEDUP_REMOVED lines=18> */
.L_x_1069:
        /* <DEDUP_REMOVED lines=41> */
.L_x_1071:
[----:B------:R-:W-:Y:S05]  /*1d490*/  BSYNC B0 ;  /* 0x0000000000007941 */ /* 0x000fea0003800000 */
.L_x_1070:
        /* <DEDUP_REMOVED lines=64> */
.L_x_1073:
[----:B------:R-:W-:Y:S05]  /*1d8a0*/  BSYNC B0 ;  /* 0x0000000000007941 */ /* 0x000fea0003800000 */
.L_x_1072:
        /* <DEDUP_REMOVED lines=21> */
.L_x_1075:
[----:B------:R-:W-:Y:S05]  /*1da00*/  BSYNC B0 ;  /* 0x0000000000007941 */ /* 0x000fea0003800000 */
.L_x_1074:
        /* <DEDUP_REMOVED lines=21> */
.L_x_1077:
[----:B------:R-:W-:Y:S05]  /*1db60*/  BSYNC B0 ;  /* 0x0000000000007941 */ /* 0x000fea0003800000 */
.L_x_1076:
        /* <DEDUP_REMOVED lines=22> */
.L_x_1078:
        /* <DEDUP_REMOVED lines=11> */
.L_x_1299:


//--------------------- .text._ZN7cutlass13device_kernelIN5flash19enable_sm80_to_sm89INS1_16FlashAttnFwdSm80INS1_25CollectiveMainloopFwdSm80ILi8ELi2ELb1EN4cute5tupleIJNS5_1CILi128EEENS7_ILi96EEENS7_ILi192EEEEEELi192ENS_6half_tEfNS_4arch4Sm80ELb1ELb0ELb0ELb0ELb0ELb0ELb1ELb0EEENS1_21CollectiveEpilogueFwdINS6_IJS8_SA_S9_EEENS6_IJNS7_ILi1EEESI_SI_EEESC_SE_Li256ELb0ELb1ELb0ELb0EEENS1_30DynamicPersistentTileSchedulerILi256ELi256ELb0ELb1ELb0EEEEEEEEEvNT_6ParamsE --------------------------
	.section	.text._ZN7cutlass13device_kernelIN5flash19enable_sm80_to_sm89INS1_16FlashAttnFwdSm80INS1_25CollectiveMainloopFwdSm80ILi8ELi2ELb1EN4cute5tupleIJNS5_1CILi128EEENS7_ILi96EEENS7_ILi192EEEEEELi192ENS_6half_tEfNS_4arch4Sm80ELb1ELb0ELb0ELb0ELb0ELb0ELb1ELb0EEENS1_21CollectiveEpilogueFwdINS6_IJS8_SA_S9_EEENS6_IJNS7_ILi1EEESI_SI_EEESC_SE_Li256ELb0ELb1ELb0ELb0EEENS1_30DynamicPersistentTileSchedulerILi256ELi256ELb0ELb1ELb0EEEEEEEEEvNT_6ParamsE,"ax",@progbits
	.sectioninfo	@"SHI_REGISTERS=255"
	.align	128
.text._ZN7cutlass13device_kernelIN5flash19enable_sm80_to_sm89INS1_16FlashAttnFwdSm80INS1_25CollectiveMainloopFwdSm80ILi8ELi2ELb1EN4cute5tupleIJNS5_1CILi128EEENS7_ILi96EEENS7_ILi192EEEEEELi192ENS_6half_tEfNS_4arch4Sm80ELb1ELb0ELb0ELb0ELb0ELb0ELb1ELb0EEENS1_21CollectiveEpilogueFwdINS6_IJS8_SA_S9_EEENS6_IJNS7_ILi1EEESI_SI_EEESC_SE_Li256ELb0ELb1ELb0ELb0EEENS1_30DynamicPersistentTileSchedulerILi256ELi256ELb0ELb1ELb0EEEEEEEEEvNT_6ParamsE:
        .type           _ZN7cutlass13device_kernelIN5flash19enable_sm80_to_sm89INS1_16FlashAttnFwdSm80INS1_25CollectiveMainloopFwdSm80ILi8ELi2ELb1EN4cute5tupleIJNS5_1CILi128EEENS7_ILi96EEENS7_ILi192EEEEEELi192ENS_6half_tEfNS_4arch4Sm80ELb1ELb0ELb0ELb0ELb0ELb0ELb1ELb0EEENS1_21CollectiveEpilogueFwdINS6_IJS8_SA_S9_EEENS6_IJNS7_ILi1EEESI_SI_EEESC_SE_Li256ELb0ELb1ELb0ELb0EEENS1_30DynamicPersistentTileSchedulerILi256ELi256ELb0ELb1ELb0EEEEEEEEEvNT_6ParamsE,@function
        .size           _ZN7cutlass13device_kernelIN5flash19enable_sm80_to_sm89INS1_16FlashAttnFwdSm80INS1_25CollectiveMainloopFwdSm80ILi8ELi2ELb1EN4cute5tupleIJNS5_1CILi128EEENS7_ILi96EEENS7_ILi192EEEEEELi192ENS_6half_tEfNS_4arch4Sm80ELb1ELb0ELb0ELb0ELb0ELb0ELb1ELb0EEENS1_21CollectiveEpilogueFwdINS6_IJS8_SA_S9_EEENS6_IJNS7_ILi1EEESI_SI_EEESC_SE_Li256ELb0ELb1ELb0ELb0EEENS1_30DynamicPersistentTileSchedulerILi256ELi256ELb0ELb1ELb0EEEEEEEEEvNT_6ParamsE,(.L_x_1300 - _ZN7cutlass13device_kernelIN5flash19enable_sm80_to_sm89INS1_16FlashAttnFwdSm80INS1_25CollectiveMainloopFwdSm80ILi8ELi2ELb1EN4cute5tupleIJNS5_1CILi128EEENS7_ILi96EEENS7_ILi192EEEEEELi192ENS_6half_tEfNS_4arch4Sm80ELb1ELb0ELb0ELb0ELb0ELb0ELb1ELb0EEENS1_21CollectiveEpilogueFwdINS6_IJS8_SA_S9_EEENS6_IJNS7_ILi1EEESI_SI_EEESC_SE_Li256ELb0ELb1ELb0ELb0EEENS1_30DynamicPersistentTileSchedulerILi256ELi256ELb0ELb1ELb0EEEEEEEEEvNT_6ParamsE)
        .other          _ZN7cutlass13device_kernelIN5flash19enable_sm80_to_sm89INS1_16FlashAttnFwdSm80INS1_25CollectiveMainloopFwdSm80ILi8ELi2ELb1EN4cute5tupleIJNS5_1CILi128EEENS7_ILi96EEENS7_ILi192EEEEEELi192ENS_6half_tEfNS_4arch4Sm80ELb1ELb0ELb0ELb0ELb0ELb0ELb1ELb0EEENS1_21CollectiveEpilogueFwdINS6_IJS8_SA_S9_EEENS6_IJNS7_ILi1EEESI_SI_EEESC_SE_Li256ELb0ELb1ELb0ELb0EEENS1_30DynamicPersistentTileSchedulerILi256ELi256ELb0ELb1ELb0EEEEEEEEEvNT_6ParamsE,@"STO_CUDA_ENTRY STV_DEFAULT"
_ZN7cutlass13device_kernelIN5flash19enable_sm80_to_sm89INS1_16FlashAttnFwdSm80INS1_25CollectiveMainloopFwdSm80ILi8ELi2ELb1EN4cute5tupleIJNS5_1CILi128EEENS7_ILi96EEENS7_ILi192EEEEEELi192ENS_6half_tEfNS_4arch4Sm80ELb1ELb0ELb0ELb0ELb0ELb0ELb1ELb0EEENS1_21CollectiveEpilogueFwdINS6_IJS8_SA_S9_EEENS6_IJNS7_ILi1EEESI_SI_EEESC_SE_Li256ELb0ELb1ELb0ELb0EEENS1_30DynamicPersistentTileSchedulerILi256ELi256ELb0ELb1ELb0EEEEEEEEEvNT_6ParamsE:
        /* <DEDUP_REMOVED lines=12> */
[----:B------:R-:W-:Y:S01]  /*00c0*/  IMAD.MOV.U32 R207, RZ, RZ, 0x20 ;  /* 0x00000020ffcf7424 */ /* 0x000fe200078e00ff */
[----:B------:R-:W-:Y:S02]  /*00d0*/  ULDC.64 UR6, c[0x0][0x118] ;  /* 0x0000460000067ab9 */ /* 0x000fe40000000a00 */
[CC--:B------:R-:W-:Y:S02]  /*00e0*/  LEA.HI R4, R9.reuse, R17.reuse, RZ, 0x4 ;  /* 0x0000001109047211 */ /* 0x0c0fe400078f20ff */
[----:B------:R-:W-:Y:S02]  /*00f0*/  LEA.HI R11, R9, R17, RZ, 0x2 ;  /* 0x00000011090b7211 */ /* 0x000fe400078f10ff */
[----:B------:R-:W-:Y:S02]  /*0100*/  SHF.R.S32.HI R3, RZ, 0x4, R4 ;  /* 0x00000004ff037819 */ /* 0x000fe40000011404 */
[----:B------:R-:W-:-:S02]  /*0110*/  SHF.R.S32.HI R5, RZ, 0x2, R11 ;  /* 0x00000002ff057819 */ /* 0x000fc4000001140b */
[----:B------:R-:W-:Y:S02]  /*0120*/  SHF.R.S32.HI R0, RZ, 0x1f, R11 ;  /* 0x0000001fff007819 */ /* 0x000fe4000001140b */
[----:B------:R-:W-:Y:S02]  /*0130*/  LEA.HI R2, R4, R3, RZ, 0x1 ;  /* 0x0000000304027211 */ /* 0x000fe400078f08ff */
[----:B------:R-:W-:Y:S02]  /*0140*/  LEA.HI R0, R0, R5, RZ, 0x3 ;  /* 0x0000000500007211 */ /* 0x000fe400078f18ff */
[----:B------:R-:W-:Y:S02]  /*0150*/  LOP3.LUT R2, R2, 0xfffffffe, RZ, 0xc0, !PT ;  /* 0xfffffffe02027812 */ /* 0x000fe400078ec0ff */
[----:B------:R-:W-:Y:S02]  /*0160*/  LOP3.LUT R0, R0, 0xfffffff8, RZ, 0xc0, !PT ;  /* 0xfffffff800007812 */ /* 0x000fe400078ec0ff */
[-C--:B------:R-:W-:Y:S01]  /*0170*/  LEA.HI R8, R9, R17.reuse, RZ, 0x3 ;  /* 0x0000001109087211 */ /* 0x080fe200078f18ff */
[----:B------:R-:W-:Y:S01]  /*0180*/  IMAD.IADD R14, R3, 0x1, -R2 ;  /* 0x00000001030e7824 */ /* 0x000fe200078e0a02 */
[----:B------:R-:W-:Y:S01]  /*0190*/  LEA.HI R2, R9, R17, RZ, 0x6 ;  /* 0x0000001109027211 */ /* 0x000fe200078f30ff */
[----:B------:R-:W-:Y:S01]  /*01a0*/  IMAD.IADD R10, R5, 0x1, -R0 ;  /* 0x00000001050a7824 */ /* 0x000fe200078e0a00 */
[----:B------:R-:W-:-:S02]  /*01b0*/  LOP3.LUT R3, R8, 0xfffffff8, RZ, 0xc0, !PT ;  /* 0xfffffff808037812 */ /* 0x000fc400078ec0ff */
[----:B------:R-:W-:Y:S01]  /*01c0*/  LOP3.LUT R0, R4, 0xfffffff0, RZ, 0xc0, !PT ;  /* 0xfffffff004007812 */ /* 0x000fe200078ec0ff */
[----:B------:R-:W-:Y:S01]  /*01d0*/  IMAD.SHL.U32 R2, R2, 0x8, RZ ;  /* 0x0000000802027824 */ /* 0x000fe200078e00ff */
[----:B------:R-:W-:Y:S01]  /*01e0*/  SHF.R.S32.HI R7, RZ, 0x3, R8 ;  /* 0x00000003ff077819 */ /* 0x000fe20000011408 */
[----:B------:R-:W-:Y:S01]  /*01f0*/  IMAD.IADD R6, R17, 0x1, -R3 ;  /* 0x0000000111067824 */ /* 0x000fe200078e0a03 */
[----:B------:R-:W-:Y:S01]  /*0200*/  LEA.HI R9, R9, R17, RZ, 0x5 ;  /* 0x0000001109097211 */ /* 0x000fe200078f28ff */
[----:B------:R-:W-:Y:S02]  /*0210*/  IMAD.IADD R3, R17, 0x1, -R0 ;  /* 0x0000000111037824 */ /* 0x000fe400078e0a00 */
[----:B------:R-:W-:Y:S01]  /*0220*/  IMAD.SHL.U32 R0, R7, 0x40, RZ ;  /* 0x0000004007007824 */ /* 0x000fe200078e00ff */
[----:B------:R-:W-:Y:S01]  /*0230*/  LOP3.LUT R7, R2, 0x7ffffe00, RZ, 0xc0, !PT ;  /* 0x7ffffe0002077812 */ /* 0x000fe200078ec0ff */
[C---:B------:R-:W-:Y:S01]  /*0240*/  IMAD.SHL.U32 R4, R6.reuse, 0x40, RZ ;  /* 0x0000004006047824 */ /* 0x040fe200078e00ff */
[----:B------:R-:W-:Y:S01]  /*0250*/  SHF.R.S32.HI R5, RZ, 0x1f, R3 ;  /* 0x0000001fff057819 */ /* 0x000fe20000011403 */
[----:B------:R-:W-:Y:S01]  /*0260*/  IMAD.SHL.U32 R20, R6, 0x8, RZ ;  /* 0x0000000806147824 */ /* 0x000fe200078e00ff */
[----:B------:R-:W-:-:S02]  /*0270*/  LOP3.LUT R2, R0, 0x1c0, RZ, 0xc0, !PT ;  /* 0x000001c000027812 */ /* 0x000fc400078ec0ff */
[----:B------:R-:W-:Y:S02]  /*0280*/  LOP3.LUT R0, R4, 0x1c0, RZ, 0xc0, !PT ;  /* 0x000001c004007812 */ /* 0x000fe400078ec0ff */
[----:B------:R-:W-:Y:S02]  /*0290*/  LEA.HI R12, R5, R3, RZ, 0x3 ;  /* 0x00000003050c7211 */ /* 0x000fe400078f18ff */
[----:B------:R-:W-:Y:S02]  /*02a0*/  LOP3.LUT R4, R0, 0x8, R8, 0xf8, !PT ;  /* 0x0000000800047812 */ /* 0x000fe400078ef808 */
[----:B------:R-:W-:Y:S02]  /*02b0*/  SHF.R.U32.HI R6, RZ, 0x3, R2 ;  /* 0x00000003ff067819 */ /* 0x000fe40000011602 */
[----:B------:R-:W-:Y:S02]  /*02c0*/  LOP3.LUT R5, R2, 0x38, R20, 0xf8, !PT ;  /* 0x0000003802057812 */ /* 0x000fe400078ef814 */
[----:B------:R-:W-:-:S02]  /*02d0*/  SHF.R.U32.HI R0, RZ, 0x3, R0 ;  /* 0x00000003ff007819 */ /* 0x000fc40000011600 */
[----:B------:R-:W-:Y:S02]  /*02e0*/  LOP3.LUT R2, R12, 0xfffffff8, RZ, 0xc0, !PT ;  /* 0xfffffff80c027812 */ /* 0x000fe400078ec0ff */
[----:B------:R-:W-:Y:S02]  /*02f0*/  LOP3.LUT R13, R4, R0, RZ, 0x3c, !PT ;  /* 0x00000000040d7212 */ /* 0x000fe400078e3cff */
[----:B------:R-:W-:Y:S01]  /*0300*/  LOP3.LUT R0, R9, 0xffffffe0, RZ, 0xc0, !PT ;  /* 0xffffffe009007812 */ /* 0x000fe200078ec0ff */
[----:B------:R-:W-:Y:S01]  /*0310*/  IMAD.IADD R8, R3, 0x1, -R2 ;  /* 0x0000000103087824 */ /* 0x000fe200078e0a02 */
[--C-:B------:R-:W-:Y:S02]  /*0320*/  SHF.R.S32.HI R212, RZ, 0x5, R9.reuse ;  /* 0x00000005ffd47819 */ /* 0x100fe40000011409 */
[----:B------:R-:W-:Y:S01]  /*0330*/  SHF.R.S32.HI R2, RZ, 0x1f, R9 ;  /* 0x0000001fff027819 */ /* 0x000fe20000011409 */
[----:B------:R-:W-:Y:S01]  /*0340*/  IMAD.IADD R18, R17, 0x1, -R0 ;  /* 0x0000000111127824 */ /* 0x000fe200078e0a00 */
[----:B------:R-:W-:-:S02]  /*0350*/  LOP3.LUT R3, R10, 0x1, RZ, 0xc0, !PT ;  /* 0x000000010a037812 */ /* 0x000fc400078ec0ff */
[----:B------:R-:W-:Y:S02]  /*0360*/  LEA.HI R0, R2, R212, RZ, 0x3 ;  /* 0x000000d402007211 */ /* 0x000fe400078f18ff */
[----:B------:R-:W-:Y:S02]  /*0370*/  LOP3.LUT R4, R11, 0xfffffffc, RZ, 0xc0, !PT ;  /* 0xfffffffc0b047812 */ /* 0x000fe400078ec0ff */
[----:B------:R-:W-:Y:S01]  /*0380*/  LOP3.LUT R2, R0, 0xffffff8, RZ, 0xc0, !PT ;  /* 0x0ffffff800027812 */ /* 0x000fe200078ec0ff */
[----:B------:R-:W-:Y:S01]  /*0390*/  IMAD.SHL.U32 R0, R8, 0x40, RZ ;  /* 0x0000004008007824 */ /* 0x000fe200078e00ff */
[----:B------:R-:W-:Y:S01]  /*03a0*/  ISETP.NE.U32.AND P3, PT, R3, 0x1, PT ;  /* 0x000000010300780c */ /* 0x000fe20003f65070 */
[----:B------:R-:W-:Y:S01]  /*03b0*/  IMAD.IADD R3, R17, 0x1, -R4 ;  /* 0x0000000111037824 */ /* 0x000fe200078e0a04 */
[----:B------:R-:W-:Y:S01]  /*03c0*/  SHF.R.S32.HI R11, RZ, 0x1f, R18 ;  /* 0x0000001fff0b7819 */ /* 0x000fe20000011412 */
[----:B------:R-:W-:Y:S01]  /*03d0*/  IMAD.SHL.U32 R4, R14, 0x8, RZ ;  /* 0x000000080e047824 */ /* 0x000fe200078e00ff */
[----:B------:R-:W-:-:S02]  /*03e0*/  LOP3.LUT R0, R0, 0x1c0, RZ, 0xc0, !PT ;  /* 0x000001c000007812 */ /* 0x000fc400078ec0ff */
[----:B------:R-:W-:Y:S01]  /*03f0*/  LOP3.LUT R15, R7, R5, R6, 0xf6, !PT ;  /* 0x00000005070f7212 */ /* 0x000fe200078ef606 */
[----:B------:R-:W-:Y:S01]  /*0400*/  IMAD.IADD R7, R212, 0x1, -R2 ;  /* 0x00000001d4077824 */ /* 0x000fe200078e0a02 */
[----:B------:R-:W-:Y:S02]  /*0410*/  LEA.HI R11, R11, R18, RZ, 0x2 ;  /* 0x000000120b0b7211 */ /* 0x000fe400078f10ff */
[----:B------:R-:W-:Y:S02]  /*0420*/  LOP3.LUT R5, R0, 0x8, R4, 0xf8, !PT ;  /* 0x0000000800057812 */ /* 0x000fe400078ef804 */
[----:B------:R-:W-:Y:S01]  /*0430*/  SHF.R.U32.HI R2, RZ, 0x3, R0 ;  /* 0x00000003ff027819 */ /* 0x000fe20000011600 */
[----:B------:R-:W-:Y:S01]  /*0440*/  IMAD.SHL.U32 R0, R10, 0x40, RZ ;  /* 0x000000400a007824 */ /* 0x000fe200078e00ff */
[----:B------:R-:W-:Y:S02]  /*0450*/  LEA.HI R9, R3, R3, RZ, 0x1 ;  /* 0x0000000303097211 */ /* 0x000fe400078f08ff */
[----:B------:R-:W-:-:S02]  /*0460*/  SHF.R.S32.HI R6, RZ, 0x2, R11 ;  /* 0x00000002ff067819 */ /* 0x000fc4000001140b */
[----:B------:R-:W-:Y:S02]  /*0470*/  LOP3.LUT R4, R9, 0x1ffffffe, RZ, 0xc0, !PT ;  /* 0x1ffffffe09047812 */ /* 0x000fe400078ec0ff */
[----:B------:R-:W-:Y:S01]  /*0480*/  LOP3.LUT R0, R0, 0x1c0, RZ, 0xc0, !PT ;  /* 0x000001c000007812 */ /* 0x000fe200078ec0ff */
[----:B------:R-:W-:Y:S01]  /*0490*/  IMAD R17, R7, 0x10, R6 ;  /* 0x0000001007117824 */ /* 0x000fe200078e0206 */
[----:B------:R-:W-:Y:S01]  /*04a0*/  LOP3.LUT R5, R5, R2, RZ, 0x3c, !PT ;  /* 0x0000000205057212 */ /* 0x000fe200078e3cff */
[----:B------:R-:W-:Y:S01]  /*04b0*/  IMAD.IADD R7, R3, 0x1, -R4 ;  /* 0x0000000103077824 */ /* 0x000fe200078e0a04 */
[----:B------:R-:W-:Y:S01]  /*04c0*/  LEA.HI R0, R0, R0, RZ, 0x1d ;  /* 0x0000000000007211 */ /* 0x000fe200078fe8ff */
[----:B------:R-:W-:Y:S01]  /*04d0*/  IMAD R3, R212, 0x200, R3 ;  /* 0x00000200d4037824 */ /* 0x000fe200078e0203 */
[----:B------:R-:W-:Y:S01]  /*04e0*/  STL [R1+0xa0], R17 ;  /* 0x0000a01101007387 */ /* 0x000fe20000100800 */
[----:B------:R-:W-:Y:S01]  /*04f0*/  IMAD.SHL.U32 R4, R12, 0x40, RZ ;  /* 0x000000400c047824 */ /* 0x000fe200078e00ff */
[----:B------:R-:W-:Y:S01]  /*0500*/  SHF.R.S32.HI R21, RZ, 0x1f, R20 ;  /* 0x0000001fff157819 */ /* 0x000fe20000011414 */
[----:B------:R-:W-:Y:S01]  /*0510*/  IMAD.U32 R6, R3, 0x2, R0 ;  /* 0x0000000203067824 */ /* 0x000fe200078e0000 */
[----:B------:R-:W-:Y:S01]  /*0520*/  LOP3.LUT R3, R11, 0x7ffffffc, RZ, 0xc0, !PT ;  /* 0x7ffffffc0b037812 */ /* 0x000fe200078ec0ff */
[----:B------:R-:W-:Y:S01]  /*0530*/  STL [R1+0x74], R16 ;  /* 0x0000741001007387 */ /* 0x000fe20000100800 */
[----:B------:R-:W-:Y:S01]  /*0540*/  LOP3.LUT R0, R5, 0x7ffffe00, R4, 0xf8, !PT ;  /* 0x7ffffe0005007812 */ /* 0x000fe200078ef804 */
[----:B------:R-:W-:Y:S01]  /*0550*/  IMAD R2, R14, 0x200, R13 ;  /* 0x000002000e027824 */ /* 0x000fe200078e020d */
[----:B------:R-:W-:-:S02]  /*0560*/  IADD3 R5, R20, 0x40, RZ ;  /* 0x0000004014057810 */ /* 0x000fc40007ffe0ff */
[----:B------:R-:W-:Y:S02]  /*0570*/  IADD3 R4, R20, 0x80, RZ ;  /* 0x0000008014047810 */ /* 0x000fe40007ffe0ff */
[----:B------:R-:W-:Y:S01]  /*0580*/  SHF.R.S32.HI R9, RZ, 0x1f, R5 ;  /* 0x0000001fff097819 */ /* 0x000fe20000011405 */
[----:B------:R1:W-:Y:S01]  /*0590*/  STL [R1+0xc], R5 ;  /* 0x00000c0501007387 */ /* 0x0003e20000100800 */
[----:B------:R-:W-:Y:S01]  /*05a0*/  R2P PR, R10, 0x6 ;  /* 0x000000060a007804 */ /* 0x000fe20000000000 */
[----:B------:R-:W-:Y:S01]  /*05b0*/  IMAD.SHL.U32 R10, R15, 0x2, RZ ;  /* 0x000000020f0a7824 */ /* 0x000fe200078e00ff */
[C---:B------:R-:W-:Y:S01]  /*05c0*/  LOP3.LUT P0, RZ, R8.reuse, 0x2, RZ, 0xc0, !PT ;  /* 0x0000000208ff7812 */ /* 0x040fe2000780c0ff */
[----:B------:R2:W-:Y:S01]  /*05d0*/  STL [R1+0x18], R4 ;  /* 0x0000180401007387 */ /* 0x0005e20000100800 */
[----:B------:R-:W-:Y:S01]  /*05e0*/  LOP3.LUT P4, RZ, R8, 0x4, RZ, 0xc0, !PT ;  /* 0x0000000408ff7812 */ /* 0x000fe2000788c0ff */
[----:B------:R-:W-:Y:S01]  /*05f0*/  IMAD.MOV.U32 R8, RZ, RZ, 0x40 ;  /* 0x00000040ff087424 */ /* 0x000fe200078e00ff */
[----:B------:R-:W-:Y:S01]  /*0600*/  LEA R209, R2, 0x12100, 0x1 ;  /* 0x0001210002d17811 */ /* 0x000fe200078e08ff */
[----:B------:R-:W-:Y:S01]  /*0610*/  STL.64 [R1+0x10], R20 ;  /* 0x0000101401007387 */ /* 0x000fe20000100a00 */
[----:B------:R-:W-:-:S02]  /*0620*/  LEA R210, R0, 0x100, 0x1 ;  /* 0x0000010000d27811 */ /* 0x000fc400078e08ff */
[----:B------:R-:W-:Y:S01]  /*0630*/  SEL R0, R8, 0xffffffc0, !P4 ;  /* 0xffffffc008007807 */ /* 0x000fe20006000000 */
[----:B------:R3:W-:Y:S02]  /*0640*/  STL [R1+0x70], R9 ;  /* 0x0000700901007387 */ /* 0x0007e40000100800 */
[----:B------:R-:W-:Y:S02]  /*0650*/  IMAD R212, R212, 0x800, R210 ;  /* 0x00000800d4d47824 */ /* 0x000fe400078e02d2 */
[----:B------:R-:W-:Y:S02]  /*0660*/  IMAD.IADD R211, R210, 0x1, R0 ;  /* 0x00000001d2d37824 */ /* 0x000fe400078e0200 */
[----:B------:R-:W-:Y:S01]  /*0670*/  IMAD.IADD R213, R0, 0x1, R212 ;  /* 0x0000000100d57824 */ /* 0x000fe200078e02d4 */
[----:B-1----:R-:W-:Y:S01]  /*0680*/  SHF.R.S32.HI R5, RZ, 0x1f, R4 ;  /* 0x0000001fff057819 */ /* 0x002fe20000011404 */
[----:B--2---:R-:W-:-:S04]  /*0690*/  IMAD.IADD R4, R18, 0x1, -R3 ;  /* 0x0000000112047824 */ /* 0x004fc800078e0a03 */
[----:B------:R1:W-:Y:S01]  /*06a0*/  STL [R1+0x60], R5 ;  /* 0x0000600501007387 */ /* 0x0003e20000100800 */
[----:B------:R-:W-:-:S03]  /*06b0*/  SEL R3, R8, 0xffffffc0, !P2 ;  /* 0xffffffc008037807 */ /* 0x000fc60005000000 */
[----:B------:R-:W-:Y:S01]  /*06c0*/  STL [R1+0x1c], R10 ;  /* 0x00001c0a01007387 */ /* 0x000fe20000100800 */
[----:B---3--:R-:W-:Y:S02]  /*06d0*/  IMAD.SHL.U32 R9, R4, 0x2, RZ ;  /* 0x0000000204097824 */ /* 0x008fe400078e00ff */
[----:B------:R-:W-:-:S03]  /*06e0*/  IMAD R4, R7, 0x8, R17 ;  /* 0x0000000807047824 */ /* 0x000fc600078e0211 */
[----:B------:R2:W-:Y:S04]  /*06f0*/  STL [R1+0x58], R9 ;  /* 0x0000580901007387 */ /* 0x0005e80000100800 */
[----:B------:R3:W-:Y:S01]  /*0700*/  STL [R1+0x98], R4 ;  /* 0x0000980401007387 */ /* 0x0007e20000100800 */
[C---:B-1----:R-:W-:Y:S02]  /*0710*/  SEL R5, R207.reuse, 0xffffffe0, !P1 ;  /* 0xffffffe0cf057807 */ /* 0x042fe40004800000 */
[----:B------:R-:W-:-:S05]  /*0720*/  SEL R207, R207, 0xffffffe0, !P0 ;  /* 0xffffffe0cfcf7807 */ /* 0x000fca0004000000 */
[----:B------:R-:W-:-:S04]  /*0730*/  IMAD.IADD R214, R207, 0x1, R212 ;  /* 0x00000001cfd67824 */ /* 0x000fc800078e02d4 */
[----:B------:R-:W-:Y:S01]  /*0740*/  IMAD.IADD R214, R0, 0x1, R214 ;  /* 0x0000000100d67824 */ /* 0x000fe200078e02d6 */
[----:B--2---:R-:W-:Y:S02]  /*0750*/  LEA R9, R6, 0x80, 0x1 ;  /* 0x0000008006097811 */ /* 0x004fe400078e08ff */
[C---:B------:R-:W-:Y:S02]  /*0760*/  IADD3 R6, R10.reuse, 0x100, RZ ;  /* 0x000001000a067810 */ /* 0x040fe40007ffe0ff */
[----:B---3--:R-:W-:Y:S01]  /*0770*/  IADD3 R4, R10, 0x12100, RZ ;  /* 0x000121000a047810 */ /* 0x008fe20007ffe0ff */
[C---:B------:R-:W-:Y:S02]  /*0780*/  IMAD.IADD R2, R9.reuse, 0x1, R3 ;  /* 0x0000000109027824 */ /* 0x040fe400078e0203 */
[----:B------:R1:W-:Y:S04]  /*0790*/  STL [R1+0x2c], R6 ;  /* 0x00002c0601007387 */ /* 0x0003e80000100800 */
[----:B------:R-:W-:Y:S04]  /*07a0*/  STL [R1+0x78], R9 ;  /* 0x0000780901007387 */ /* 0x000fe80000100800 */
[----:B------:R2:W-:Y:S01]  /*07b0*/  STL [R1+0x28], R4 ;  /* 0x0000280401007387 */ /* 0x0005e20000100800 */
[C---:B-1----:R-:W-:Y:S01]  /*07c0*/  IMAD.IADD R6, R9.reuse, 0x1, R5 ;  /* 0x0000000109067824 */ /* 0x042fe200078e0205 */
[----:B--2---:R-:W-:-:S02]  /*07d0*/  IADD3 R4, R9, -0x10, RZ ;  /* 0xfffffff009047810 */ /* 0x004fc40007ffe0ff */
[----:B------:R-:W-:-:S05]  /*07e0*/  @P3 IADD3 R4, R9, 0x10, RZ ;  /* 0x0000001009043810 */ /* 0x000fca0007ffe0ff */
[----:B------:R-:W-:Y:S04]  /*07f0*/  STL [R1+0x7c], R4 ;  /* 0x00007c0401007387 */ /* 0x000fe80000100800 */
[----:B------:R-:W-:Y:S04]  /*0800*/  STL [R1+0x84], R6 ;  /* 0x0000840601007387 */ /* 0x000fe80000100800 */
[----:B------:R1:W-:Y:S02]  /*0810*/  STL [R1+0x94], R2 ;  /* 0x0000940201007387 */ /* 0x0003e40000100800 */
[----:B-1----:R-:W-:-:S02]  /*0820*/  IMAD.IADD R2, R5, 0x1, R4 ;  /* 0x0000000105027824 */ /* 0x002fc400078e0204 */
[----:B------:R-:W-:Y:S02]  /*0830*/  IMAD.IADD R5, R6, 0x1, R3 ;  /* 0x0000000106057824 */ /* 0x000fe400078e0203 */
[----:B------:R-:W-:-:S03]  /*0840*/  IMAD.IADD R4, R3, 0x1, R4 ;  /* 0x0000000103047824 */ /* 0x000fc600078e0204 */
[----:B------:R-:W-:Y:S04]  /*0850*/  STL [R1+0x90], R5 ;  /* 0x0000900501007387 */ /* 0x000fe80000100800 */
[----:B------:R1:W-:Y:S04]  /*0860*/  STL [R1+0x80], R2 ;  /* 0x0000800201007387 */ /* 0x0003e80000100800 */
[----:B------:R2:W-:Y:S01]  /*0870*/  STL [R1+0x8c], R4 ;  /* 0x00008c0401007387 */ /* 0x0005e20000100800 */
[----:B-1----:R-:W-:-:S05]  /*0880*/  IMAD.IADD R2, R2, 0x1, R3 ;  /* 0x0000000102027824 */ /* 0x002fca00078e0203 */
[----:B------:R2:W-:Y:S02]  /*0890*/  STL [R1+0x88], R2 ;  /* 0x0000880201007387 */ /* 0x0005e40000100800 */
.L_x_1124:
        /* <DEDUP_REMOVED lines=19> */
.L_x_1080:
[----:B------:R-:W-:-:S04]  /*09d0*/  MOV R0, c[0x0][0x554] ;  /* 0x0001550000007a02 */ /* 0x000fc80000000f00 */
[----:B------:R-:W-:Y:S02]  /*09e0*/  ISETP.NE.AND P0, PT, R0, 0x1, PT ;  /* 0x000000010000780c */ /* 0x000fe40003f05270 */
[----:B------:R-:W-:-:S11]  /*09f0*/  MOV R0, R2 ;  /* 0x0000000200007202 */ /* 0x000fd60000000f00 */
[----:B------:R-:W-:-:S05]  /*0a00*/  @P0 IMAD.HI.U32 R4, R2, c[0x0][0x558], RZ ;  /* 0x0001560002040a27 */ /* 0x000fca00078e00ff */
[----:B------:R-:W-:-:S05]  /*0a10*/  @P0 SHF.R.U32.HI R0, RZ, c[0x0][0x55c], R4 ;  /* 0x00015700ff000a19 */ /* 0x000fca0000011604 */
[----:B------:R-:W-:Y:S02]  /*0a20*/  IMAD R4, R0, c[0x0][0x554], RZ ;  /* 0x0001550000047a24 */ /* 0x000fe400078e02ff */
.L_x_1081:
[----:B------:R-:W-:Y:S05]  /*0a30*/  BSYNC B0 ;  /* 0x0000000000007941 */ /* 0x000fea0003800000 */
.L_x_1079:
[----:B------:R-:W-:Y:S01]  /*0a40*/  LOP3.LUT R0, RZ, R0, RZ, 0x33, !PT ;  /* 0x00000000ff007212 */ /* 0x000fe200078e33ff */
[----:B------:R-:W-:Y:S01]  /*0a50*/  IMAD.MOV.U32 R51, RZ, RZ, c[0x0][0x2c4] ;  /* 0x0000b100ff337624 */ /* 0x000fe200078e00ff */
[----:B------:R-:W-:Y:S01]  /*0a60*/  MOV R5, c[0x0][0x548] ;  /* 0x0001520000057a02 */ /* 0x000fe20000000f00 */
[----:B------:R-:W-:Y:S01]  /*0a70*/  IMAD.IADD R4, R2, 0x1, -R4 ;  /* 0x0000000102047824 */ /* 0x000fe200078e0a04 */
[----:B------:R-:W-:Y:S01]  /*0a80*/  IADD3 R0, R0, c[0x0][0x53c], RZ ;  /* 0x00014f0000007a10 */ /* 0x000fe20007ffe0ff */
[----:B------:R-:W-:Y:S01]  /*0a90*/  ULDC UR4, c[0x0][0x1d0] ;  /* 0x0000740000047ab9 */ /* 0x000fe20000000800 */
[----:B------:R-:W-:Y:S01]  /*0aa0*/  ISETP.NE.AND P2, PT, R51, 0x1, PT ;  /* 0x000000013300780c */ /* 0x000fe20003f45270 */
[----:B------:R-:W-:Y:S01]  /*0ab0*/  UIADD3 UR4, UR4, 0x5f, URZ ;  /* 0x0000005f04047890 */ /* 0x000fe2000fffe03f */
[----:B------:R-:W-:Y:S01]  /*0ac0*/  ISETP.NE.AND P0, PT, R5, 0x1, PT ;  /* 0x000000010500780c */ /* 0x000fe20003f05270 */
[----:B------:R-:W-:Y:S01]  /*0ad0*/  IMAD.SHL.U32 R103, R0, 0x80, RZ ;  /* 0x0000008000677824 */ /* 0x000fe200078e00ff */
[----:B------:R-:W-:Y:S01]  /*0ae0*/  MOV R6, c[0x0][0x168] ;  /* 0x00005a0000067a02 */ /* 0x000fe20000000f00 */
[----:B------:R-:W-:Y:S01]  /*0af0*/  UIMAD.WIDE UR4, UR4, 0x2aaaaaab, URZ ;  /* 0x2aaaaaab040478a5 */ /* 0x000fe2000f8e023f */
[----:B------:R-:W-:Y:S01]  /*0b00*/  CS2R R98, SRZ ;  /* 0x0000000000627805 */ /* 0x000fe2000001ff00 */
[----:B------:R-:W-:Y:S01]  /*0b10*/  CS2R R96, SRZ ;  /* 0x0000000000607805 */ /* 0x000fe2000001ff00 */
[----:B------:R-:W-:Y:S01]  /*0b20*/  IADD3 R0, R103, 0x7f, RZ ;  /* 0x0000007f67007810 */ /* 0x000fe20007ffe0ff */
[----:B------:R-:W-:Y:S01]  /*0b30*/  USHF.R.U32.HI UR4, URZ, 0x1f, UR5 ;  /* 0x0000001f3f047899 */ /* 0x000fe20008011605 */
[----:B------:R1:W-:Y:S01]  /*0b40*/  STL [R1+0x5c], R103 ;  /* 0x00005c6701007387 */ /* 0x0003e20000100800 */
[----:B------:R-:W-:Y:S01]  /*0b50*/  CS2R R94, SRZ ;  /* 0x00000000005e7805 */ /* 0x000fe2000001ff00 */
[----:B------:R-:W-:Y:S01]  /*0b60*/  CS2R R92, SRZ ;  /* 0x00000000005c7805 */ /* 0x000fe2000001ff00 */
[----:B------:R-:W-:Y:S01]  /*0b70*/  @P2 IMAD.HI.U32 R5, R0, c[0x0][0x2c8], RZ ;  /* 0x0000b20000052a27 */ /* 0x000fe200078e00ff */
[----:B------:R-:W-:Y:S01]  /*0b80*/  ULEA.HI.SX32 UR4, UR5, UR4, 0x1c ;  /* 0x0000000405047291 */ /* 0x000fe2000f8fe23f */
[----:B------:R-:W-:Y:S01]  /*0b90*/  MOV R86, RZ ;  /* 0x000000ff00567202 */ /* 0x000fe20000000f00 */
[----:B------:R-:W-:Y:S01]  /*0ba0*/  CS2R R8, SRZ ;  /* 0x0000000000087805 */ /* 0x000fe2000001ff00 */
[----:B------:R-:W-:Y:S01]  /*0bb0*/  IMAD.MOV.U32 R2, RZ, RZ, R0 ;  /* 0x000000ffff027224 */ /* 0x000fe200078e0000 */
[----:B------:R-:W-:Y:S01]  /*0bc0*/  @P2 SHF.R.U32.HI R2, RZ, c[0x0][0x2cc], R5 ;  /* 0x0000b300ff022a19 */ /* 0x000fe20000011605 */
[----:B------:R-:W-:Y:S01]  /*0bd0*/  IMAD R0, R3, c[0x0][0x554], R4 ;  /* 0x0001550003007a24 */ /* 0x000fe200078e0204 */
[----:B------:R-:W-:Y:S01]  /*0be0*/  IADD3 R4, -R6, 0x60, RZ ;  /* 0x0000006006047810 */ /* 0x000fe20007ffe1ff */
[----:B------:R-:W-:Y:S01]  /*0bf0*/  IMAD.MOV.U32 R90, RZ, RZ, RZ ;  /* 0x000000ffff5a7224 */ /* 0x000fe200078e00ff */
[----:B------:R-:W-:Y:S01]  /*0c00*/  MOV R5, RZ ;  /* 0x000000ff00057202 */ /* 0x000fe20000000f00 */
[----:B------:R-:W-:Y:S01]  /*0c10*/  @P0 IMAD.HI.U32 R3, R0, c[0x0][0x54c], RZ ;  /* 0x0001530000030a27 */ /* 0x000fe200078e00ff */
[----:B------:R-:W-:Y:S01]  /*0c20*/  IADD3 R2, R2, c[0x0][0x1d0], R4 ;  /* 0x0000740002027a10 */ /* 0x000fe20007ffe004 */
[----:B------:R-:W-:Y:S01]  /*0c30*/  CS2R R6, SRZ ;  /* 0x0000000000067805 */ /* 0x000fe2000001ff00 */
[----:B------:R-:W-:Y:S01]  /*0c40*/  CS2R R10, SRZ ;  /* 0x00000000000a7805 */ /* 0x000fe2000001ff00 */
[--C-:B------:R-:W-:Y:S01]  /*0c50*/  IMAD.MOV.U32 R57, RZ, RZ, R0.reuse ;  /* 0x000000ffff397224 */ /* 0x100fe200078e0000 */
[----:B------:R-:W-:Y:S01]  /*0c60*/  @P0 SHF.R.U32.HI R57, RZ, c[0x0][0x550], R3 ;  /* 0x00015400ff390a19 */ /* 0x000fe20000011603 */
[----:B------:R-:W-:Y:S01]  /*0c70*/  IMAD.HI R3, R2, 0x2aaaaaab, RZ ;  /* 0x2aaaaaab02037827 */ /* 0x000fe200078e02ff */
[----:B------:R-:W-:Y:S01]  /*0c80*/  MOV R80, RZ ;  /* 0x000000ff00507202 */ /* 0x000fe20000000f00 */
[----:B------:R-:W-:Y:S01]  /*0c90*/  CS2R R12, SRZ ;  /* 0x00000000000c7805 */ /* 0x000fe2000001ff00 */
[----:B------:R-:W-:Y:S01]  /*0ca0*/  MOV R74, RZ ;  /* 0x000000ff004a7202 */ /* 0x000fe20000000f00 */
[----:B------:R-:W-:Y:S01]  /*0cb0*/  IMAD.MOV R2, RZ, RZ, -R57 ;  /* 0x000000ffff027224 */ /* 0x000fe200078e0a39 */
[----:B------:R-:W-:Y:S01]  /*0cc0*/  SHF.R.U32.HI R4, RZ, 0x1f, R3 ;  /* 0x0000001fff047819 */ /* 0x000fe20000011603 */
[----:B------:R1:W-:Y:S01]  /*0cd0*/  STL [R1+0x54], R57 ;  /* 0x0000543901007387 */ /* 0x0003e20000100800 */
[----:B------:R-:W-:Y:S01]  /*0ce0*/  IMAD.MOV.U32 R88, RZ, RZ, RZ ;  /* 0x000000ffff587224 */ /* 0x000fe200078e00ff */
[----:B------:R-:W-:Y:S01]  /*0cf0*/  CS2R R14, SRZ ;  /* 0x00000000000e7805 */ /* 0x000fe2000001ff00 */
[--C-:B------:R-:W-:Y:S01]  /*0d00*/  IMAD R59, R2, c[0x0][0x548], R0.reuse ;  /* 0x00015200023b7a24 */ /* 0x100fe200078e0200 */
[----:B------:R-:W-:Y:S01]  /*0d10*/  LEA.HI.SX32 R4, R3, R4, 0x1c ;  /* 0x0000000403047211 */ /* 0x000fe200078fe2ff */
[----:B------:R-:W-:Y:S01]  /*0d20*/  IMAD.MOV.U32 R84, RZ, RZ, RZ ;  /* 0x000000ffff547224 */ /* 0x000fe200078e00ff */
[----:B------:R-:W-:Y:S01]  /*0d30*/  PRMT R0, RZ, 0x7610, R0 ;  /* 0x00007610ff007816 */ /* 0x000fe20000000000 */
[----:B------:R-:W-:Y:S01]  /*0d40*/  IMAD.MOV.U32 R82, RZ, RZ, RZ ;  /* 0x000000ffff527224 */ /* 0x000fe200078e00ff */
        /* <DEDUP_REMOVED lines=62> */
[----:B------:R-:W1:-:S12]  /*1130*/  S2R R61, SR_TID.X ;  /* 0x00000000003d7919 */ /* 0x000e580000002100 */
[----:B------:R-:W-:-:S05]  /*1140*/  @P0 MOV R2, 0x4 ;  /* 0x0000000400020802 */ /* 0x000fca0000000f00 */
[----:B------:R-:W-:-:S05]  /*1150*/  @P0 IMAD.WIDE R2, R57, R2, c[0x0][0x340] ;  /* 0x0000d00039020625 */ /* 0x000fca00078e0202 */
[----:B------:R3:W4:Y:S01]  /*1160*/  @P0 LDG.E R9, [R2.64] ;  /* 0x0000000602090981 */ /* 0x000722000c1e1900 */
[----:B-1----:R-:W-:-:S04]  /*1170*/  SHF.R.S32.HI R55, RZ, 0x1f, R61 ;  /* 0x0000001fff377819 */ /* 0x002fc8000001143d */
[----:B------:R-:W-:-:S04]  /*1180*/  LEA.HI R55, R55, R61, RZ, 0x3 ;  /* 0x0000003d37377211 */ /* 0x000fc800078f18ff */
[----:B------:R-:W-:-:S04]  /*1190*/  SHF.R.S32.HI R55, RZ, 0x3, R55 ;  /* 0x00000003ff377819 */ /* 0x000fc80000011437 */
[----:B------:R-:W-:-:S05]  /*11a0*/  SHF.R.S32.HI R6, RZ, 0x1f, R55 ;  /* 0x0000001fff067819 */ /* 0x000fca0000011437 */
[C---:B------:R-:W-:Y:S02]  /*11b0*/  IMAD R0, R6.reuse, c[0x0][0x1e0], RZ ;  /* 0x0000780006007a24 */ /* 0x040fe400078e02ff */
[----:B------:R-:W-:Y:S01]  /*11c0*/  IMAD R6, R6, c[0x0][0x208], RZ ;  /* 0x0000820006067a24 */ /* 0x000fe200078e02ff */
[----:B------:R-:W-:Y:S01]  /*11d0*/  SHF.R.S32.HI R10, RZ, 0x1f, R59 ;  /* 0x0000001fff0a7819 */ /* 0x000fe2000001143b */
[C---:B------:R-:W-:Y:S02]  /*11e0*/  IMAD R0, R55.reuse, c[0x0][0x1e4], R0 ;  /* 0x0000790037007a24 */ /* 0x040fe400078e0200 */
[----:B------:R-:W-:Y:S01]  /*11f0*/  IMAD R6, R55, c[0x0][0x20c], R6 ;  /* 0x0000830037067a24 */ /* 0x000fe200078e0206 */
[----:B------:R-:W-:Y:S01]  /*1200*/  SHF.R.S32.HI R8, RZ, 0x1f, R57 ;  /* 0x0000001fff087819 */ /* 0x000fe20000011439 */
[----:B------:R-:W-:Y:S01]  /*1210*/  WARPSYNC 0xffffffff ;  /* 0xffffffff00007948 */ /* 0x000fe20003800000 */
[----:B------:R-:W-:Y:S01]  /*1220*/  IADD3 R188, R207, R212, RZ ;  /* 0x000000d4cfbc7210 */ /* 0x000fe20007ffe0ff */
[----:B--2---:R-:W-:-:S04]  /*1230*/  IMAD.WIDE.U32 R4, R55, c[0x0][0x1e0], R144 ;  /* 0x0000780037047a25 */ /* 0x004fc800078e0090 */
[----:B---3--:R-:W-:Y:S01]  /*1240*/  IMAD.WIDE.U32 R2, R55, c[0x0][0x208], R144 ;  /* 0x0000820037027a25 */ /* 0x008fe200078e0090 */
[----:B------:R-:W-:-:S04]  /*1250*/  IADD3 R5, R5, R0, RZ ;  /* 0x0000000005057210 */ /* 0x000fc80007ffe0ff */
[----:B------:R-:W-:Y:S01]  /*1260*/  IADD3 R3, R3, R6, RZ ;  /* 0x0000000603037210 */ /* 0x000fe20007ffe0ff */
[C---:B------:R-:W-:Y:S02]  /*1270*/  IMAD R6, R10.reuse, c[0x0][0x1e8], RZ ;  /* 0x00007a000a067a24 */ /* 0x040fe400078e02ff */
[----:B------:R-:W-:Y:S02]  /*1280*/  IMAD R0, R10, c[0x0][0x210], RZ ;  /* 0x000084000a007a24 */ /* 0x000fe400078e02ff */
[C---:B------:R-:W-:Y:S02]  /*1290*/  IMAD R6, R59.reuse, c[0x0][0x1ec], R6 ;  /* 0x00007b003b067a24 */ /* 0x040fe400078e0206 */
[----:B------:R-:W-:-:S04]  /*12a0*/  IMAD.WIDE.U32 R4, R59, c[0x0][0x1e8], R4 ;  /* 0x00007a003b047a25 */ /* 0x000fc800078e0004 */
[C---:B------:R-:W-:Y:S02]  /*12b0*/  IMAD R0, R59.reuse, c[0x0][0x214], R0 ;  /* 0x000085003b007a24 */ /* 0x040fe400078e0200 */
[----:B------:R-:W-:Y:S01]  /*12c0*/  IMAD.WIDE.U32 R2, R59, c[0x0][0x210], R2 ;  /* 0x000084003b027a25 */ /* 0x000fe200078e0002 */
[----:B------:R-:W-:-:S04]  /*12d0*/  IADD3 R7, R5, R6, RZ ;  /* 0x0000000605077210 */ /* 0x000fc80007ffe0ff */
[----:B------:R-:W-:Y:S02]  /*12e0*/  IADD3 R5, R3, R0, RZ ;  /* 0x0000000003057210 */ /* 0x000fe40007ffe0ff */
[----:B----4-:R-:W-:Y:S02]  /*12f0*/  @P0 SHF.R.S32.HI R3, RZ, 0x1f, R9 ;  /* 0x0000001fff030819 */ /* 0x010fe40000011409 */
[----:B------:R-:W-:Y:S02]  /*1300*/  @!P0 MOV R3, R8 ;  /* 0x0000000800038202 */ /* 0x000fe40000000f00 */
[----:B------:R-:W-:Y:S02]  /*1310*/  MOV R6, R4 ;  /* 0x0000000400067202 */ /* 0x000fe40000000f00 */
[----:B------:R-:W-:Y:S02]  /*1320*/  MOV R4, R2 ;  /* 0x0000000200047202 */ /* 0x000fe40000000f00 */
        /* <DEDUP_REMOVED lines=13> */
[----:B------:R1:W-:Y:S02]  /*1400*/  STL [R1+0x4c], R22 ;  /* 0x00004c1601007387 */ /* 0x0003e40000100800 */
[----:B------:R-:W2:Y:S01]  /*1410*/  LDL R52, [R1+0xc] ;  /* 0x00000c0001347983 */ /* 0x000ea20000100800 */
[----:B------:R-:W-:Y:S01]  /*1420*/  SHF.R.S32.HI R53, RZ, 0x1f, R61 ;  /* 0x0000001fff357819 */ /* 0x000fe2000001143d */
[----:B------:R-:W-:-:S02]  /*1430*/  IMAD R5, R10, c[0x0][0x1b8], RZ ;  /* 0x00006e000a057a24 */ /* 0x000fc400078e02ff */
[----:B------:R-:W3:Y:S01]  /*1440*/  LDL R19, [R1+0x18] ;  /* 0x0000180001137983 */ /* 0x000ee20000100800 */
[----:B------:R-:W-:Y:S01]  /*1450*/  LEA.HI R53, R53, R61, RZ, 0x3 ;  /* 0x0000003d35357211 */ /* 0x000fe200078f18ff */
[----:B------:R-:W-:Y:S02]  /*1460*/  IMAD.WIDE.U32 R2, R59, c[0x0][0x1b8], RZ ;  /* 0x00006e003b027a25 */ /* 0x000fe400078e00ff */
[----:B------:R-:W4:Y:S01]  /*1470*/  LDL R18, [R1+0x1c] ;  /* 0x00001c0001127983 */ /* 0x000f220000100800 */
[----:B------:R-:W-:Y:S01]  /*1480*/  LOP3.LUT R53, R53, 0xfffffff8, RZ, 0xc0, !PT ;  /* 0xfffffff835357812 */ /* 0x000fe200078ec0ff */
[----:B------:R-:W-:Y:S02]  /*1490*/  IMAD R5, R59, c[0x0][0x1bc], R5 ;  /* 0x00006f003b057a24 */ /* 0x000fe400078e0205 */
[----:B------:R-:W5:Y:S01]  /*14a0*/  LDL R26, [R1+0x70] ;  /* 0x00007000011a7983 */ /* 0x000f620000100800 */
[----:B------:R-:W-:Y:S02]  /*14b0*/  IMAD R6, R8, c[0x0][0x1c0], RZ ;  /* 0x0000700008067a24 */ /* 0x000fe400078e02ff */
[----:B------:R-:W-:Y:S01]  /*14c0*/  IMAD.IADD R53, R61, 0x1, -R53 ;  /* 0x000000013d357824 */ /* 0x000fe200078e0a35 */
[----:B------:R-:W5:Y:S01]  /*14d0*/  LDL R23, [R1+0x60] ;  /* 0x0000600001177983 */ /* 0x000f620000100800 */
[----:B------:R-:W-:-:S02]  /*14e0*/  IMAD.IADD R3, R3, 0x1, R5 ;  /* 0x0000000103037824 */ /* 0x000fc400078e0205 */
[----:B------:R-:W-:Y:S02]  /*14f0*/  IMAD R4, R53, 0x20, R55 ;  /* 0x0000002035047824 */ /* 0x000fe400078e0237 */
[----:B------:R-:W-:-:S04]  /*1500*/  IMAD.WIDE.U32 R2, R57, c[0x0][0x1c0], R2 ;  /* 0x0000700039027a25 */ /* 0x000fc800078e0002 */
[----:B------:R-:W-:-:S04]  /*1510*/  IMAD.IADD R4, R103, 0x1, R4 ;  /* 0x0000000167047824 */ /* 0x000fc800078e0204 */
[----:B------:R-:W-:-:S04]  /*1520*/  @P2 IMAD.HI.U32 R7, R4, c[0x0][0x2c8], RZ ;  /* 0x0000b20004072a27 */ /* 0x000fc800078e00ff */
[----:B------:R-:W-:Y:S01]  /*1530*/  IMAD.MOV.U32 R0, RZ, RZ, R4 ;  /* 0x000000ffff007224 */ /* 0x000fe200078e0004 */
[----:B------:R-:W-:Y:S01]  /*1540*/  @P2 SHF.R.U32.HI R0, RZ, c[0x0][0x2cc], R7 ;  /* 0x0000b300ff002a19 */ /* 0x000fe20000011607 */
[----:B------:R-:W-:-:S03]  /*1550*/  IMAD R7, R57, c[0x0][0x1c4], R6 ;  /* 0x0000710039077a24 */ /* 0x000fc600078e0206 */
[--C-:B------:R-:W-:Y:S01]  /*1560*/  SHF.R.S32.HI R6, RZ, 0x1f, R0.reuse ;  /* 0x0000001fff067819 */ /* 0x100fe20000011400 */
[----:B------:R-:W-:-:S04]  /*1570*/  IMAD.MOV R5, RZ, RZ, -R0 ;  /* 0x000000ffff057224 */ /* 0x000fc800078e0a00 */
[----:B------:R-:W-:Y:S02]  /*1580*/  IMAD R4, R5, c[0x0][0x2c4], R4 ;  /* 0x0000b10005047a24 */ /* 0x000fe400078e0204 */
[----:B------:R-:W-:Y:S02]  /*1590*/  IMAD R5, R6, c[0x0][0x1b0], RZ ;  /* 0x00006c0006057a24 */ /* 0x000fe400078e02ff */
[----:B------:R-:W-:Y:S02]  /*15a0*/  IMAD.IADD R3, R3, 0x1, R7 ;  /* 0x0000000103037824 */ /* 0x000fe400078e0207 */
        /* <DEDUP_REMOVED lines=8> */
[----:B------:R-:W-:Y:S01]  /*1630*/  BAR.SYNC.DEFER_BLOCKING 0x0 ;  /* 0x0000000000007b1d */ /* 0x000fe20000010000 */
[----:B------:R-:W-:-:S04]  /*1640*/  LEA R2, P0, R4, c[0x0][0x160], 0x1 ;  /* 0x0000580004027a11 */ /* 0x000fc800078008ff */
[----:B------:R-:W-:Y:S01]  /*1650*/  LEA.HI.X R0, R4, c[0x0][0x164], R0, 0x1, P0 ;  /* 0x0000590004007a11 */ /* 0x000fe200000f0c00 */
[----:B------:R-:W1:Y:S01]  /*1660*/  SHFL.IDX PT, R3, R2, RZ, 0x181f ;  /* 0x00181fff02037589 */ /* 0x000e6200000e0000 */
[----:B------:R-:W-:-:S03]  /*1670*/  IMAD R16, R51, c[0x0][0x168], RZ ;  /* 0x00005a0033107a24 */ /* 0x000fc600078e02ff */
[----:B------:R-:W1:Y:S01]  /*1680*/  SHFL.IDX PT, R4, R0, RZ, 0x181f ;  /* 0x00181fff00047589 */ /* 0x000e6200000e0000 */
[----:B------:R-:W-:-:S05]  /*1690*/  IMAD.IADD R14, R55, 0x1, R103 ;  /* 0x00000001370e7824 */ /* 0x000fca00078e0267 */
[----:B------:R-:W-:Y:S01]  /*16a0*/  ISETP.GE.AND P5, PT, R14, R16, PT ;  /* 0x000000100e00720c */ /* 0x000fe20003fa6270 */
[----:B------:R-:W2:Y:S01]  /*16b0*/  SHFL.IDX PT, R12, R2, 0x1, 0x181f ;  /* 0x00381f00020c7f89 */ /* 0x000ea200000e0000 */
[----:B------:R-:W-:-:S03]  /*16c0*/  ISETP.GE.AND P6, PT, R144, c[0x0][0x198], PT ;  /* 0x0000660090007a0c */ /* 0x000fc60003fc6270 */
[----:B------:R-:W2:Y:S01]  /*16d0*/  SHFL.IDX PT, R13, R0, 0x1, 0x181f ;  /* 0x00381f00000d7f89 */ /* 0x000ea200000e0000 */
[----:B------:R-:W-:-:S04]  /*16e0*/  IADD3 R5, R14, 0x20, RZ ;  /* 0x000000200e057810 */ /* 0x000fc80007ffe0ff */
[----:B------:R-:W-:-:S03]  /*16f0*/  ISETP.GE.AND P0, PT, R5, R16, PT ;  /* 0x000000100500720c */ /* 0x000fc60003f06270 */
[----:B-1----:R-:W-:-:S04]  /*1700*/  @!P5 LEA R10, P1, R144, R3, 0x1 ;  /* 0x00000003900ad211 */ /* 0x002fc800078208ff */
[----:B------:R-:W-:Y:S01]  /*1710*/  @!P5 LEA.HI.X R11, R144, R4, R145, 0x1, P1 ;  /* 0x00000004900bd211 */ /* 0x000fe200008f0c91 */
[----:B------:R-:W-:Y:S01]  /*1720*/  SHFL.IDX PT, R15, R2, 0x3, 0x181f ;  /* 0x00781f00020f7f89 */ /* 0x000fe200000e0000 */
[----:B------:R-:W-:-:S04]  /*1730*/  IMAD.MOV.U32 R100, RZ, RZ, -0x60 ;  /* 0xffffffa0ff647424 */ /* 0x000fc800078e00ff */
[----:B------:R-:W-:Y:S01]  /*1740*/  IMAD R100, R226, R100, 0x60 ;  /* 0x00000060e2647424 */ /* 0x000fe200078e0264 */
[C---:B--2---:R-:W-:Y:S02]  /*1750*/  ISETP.GE.AND P3, PT, R52.reuse, c[0x0][0x198], PT ;  /* 0x0000660034007a0c */ /* 0x044fe40003f66270 */
[CC--:B------:R-:W-:Y:S02]  /*1760*/  @!P5 LEA R8, P4, R52.reuse, R3.reuse, 0x1 ;  /* 0x000000033408d211 */ /* 0x0c0fe400078808ff */
[C---:B---3--:R-:W-:Y:S01]  /*1770*/  ISETP.GE.AND P1, PT, R19.reuse, c[0x0][0x198], PT ;  /* 0x0000660013007a0c */ /* 0x048fe20003f26270 */
[----:B----4-:R1:W-:Y:S01]  /*1780*/  @!P5 LDGSTS.E.BYPASS.LTC128B.128 [R18+0x100], [R10.64], !P6 ;  /* 0x001000000a12dfae */ /* 0x0103e2000f101d46 */
[----:B-----5:R-:W-:Y:S02]  /*1790*/  @!P5 LEA.HI.X R9, R52, R4, R26, 0x1, P4 ;  /* 0x000000043409d211 */ /* 0x020fe400020f0c1a */
[----:B------:R-:W-:Y:S02]  /*17a0*/  @!P5 LEA R6, P4, R19, R3, 0x1 ;  /* 0x000000031306d211 */ /* 0x000fe400078808ff */
[----:B------:R-:W-:-:S03]  /*17b0*/  IADD3 R3, R14, 0x40, RZ ;  /* 0x000000400e037810 */ /* 0x000fc60007ffe0ff */
[----:B------:R2:W-:Y:S01]  /*17c0*/  @!P5 LDGSTS.E.BYPASS.LTC128B.128 [R18+0x4100], [R8.64], !P3 ;  /* 0x041000000812dfae */ /* 0x0005e2000d901d46 */
[----:B------:R-:W-:-:S05]  /*17d0*/  @!P5 LEA.HI.X R7, R19, R4, R23, 0x1, P4 ;  /* 0x000000041307d211 */ /* 0x000fca00020f0c17 */
[----:B------:R3:W-:Y:S01]  /*17e0*/  @!P5 LDGSTS.E.BYPASS.LTC128B.128 [R18+0x8100], [R6.64], !P1 ;  /* 0x081000000612dfae */ /* 0x0007e2000c901d46 */
[----:B------:R-:W-:-:S03]  /*17f0*/  ISETP.GE.AND P5, PT, R3, R16, PT ;  /* 0x000000100300720c */ /* 0x000fc60003fa6270 */
[----:B-1----:R1:W4:Y:S04]  /*1800*/  SHFL.IDX PT, R11, R2, 0x2, 0x181f ;  /* 0x00581f00020b7f89 */ /* 0x00232800000e0000 */
[----:B------:R-:W5:Y:S01]  /*1810*/  SHFL.IDX PT, R10, R0, 0x2, 0x181f ;  /* 0x00581f00000a7f89 */ /* 0x000f6200000e0000 */
[----:B--2---:R-:W-:-:S04]  /*1820*/  @!P0 LEA R8, P4, R144, R12, 0x1 ;  /* 0x0000000c90088211 */ /* 0x004fc800078808ff */
[-C--:B------:R-:W-:Y:S02]  /*1830*/  @!P0 LEA.HI.X R9, R144, R13.reuse, R145, 0x1, P4 ;  /* 0x0000000d90098211 */ /* 0x080fe400020f0c91 */
[CC--:B------:R-:W-:Y:S01]  /*1840*/  @!P0 LEA R4, P4, R52.reuse, R12.reuse, 0x1 ;  /* 0x0000000c34048211 */ /* 0x0c0fe200078808ff */
[----:B------:R-:W2:Y:S03]  /*1850*/  SHFL.IDX PT, R0, R0, 0x3, 0x181f ;  /* 0x00781f0000007f89 */ /* 0x000ea600000e0000 */
[----:B------:R-:W-:Y:S01]  /*1860*/  @!P0 LEA.HI.X R5, R52, R13, R26, 0x1, P4 ;  /* 0x0000000d34058211 */ /* 0x000fe200020f0c1a */
[----:B------:R4:W-:Y:S01]  /*1870*/  @!P0 LDGSTS.E.BYPASS.LTC128B.128 [R18+0x1100], [R8.64], !P6 ;  /* 0x0110000008128fae */ /* 0x0009e2000f101d46 */
[----:B-1----:R-:W-:-:S03]  /*1880*/  @!P0 LEA R2, P4, R19, R12, 0x1 ;  /* 0x0000000c13028211 */ /* 0x002fc600078808ff */
[----:B------:R1:W-:Y:S01]  /*1890*/  @!P0 LDGSTS.E.BYPASS.LTC128B.128 [R18+0x5100], [R4.64], !P3 ;  /* 0x0510000004128fae */ /* 0x0003e2000d901d46 */
[----:B------:R-:W-:Y:S02]  /*18a0*/  IADD3 R14, R14, 0x60, RZ ;  /* 0x000000600e0e7810 */ /* 0x000fe40007ffe0ff */
[----:B------:R-:W-:-:S05]  /*18b0*/  @!P0 LEA.HI.X R3, R19, R13, R23, 0x1, P4 ;  /* 0x0000000d13038211 */ /* 0x000fca00020f0c17 */
[----:B------:R1:W-:Y:S01]  /*18c0*/  @!P0 LDGSTS.E.BYPASS.LTC128B.128 [R18+0x9100], [R2.64], !P1 ;  /* 0x0910000002128fae */ /* 0x0003e2000c901d46 */
[----:B------:R-:W-:Y:S02]  /*18d0*/  ISETP.GE.AND P0, PT, R14, R16, PT ;  /* 0x000000100e00720c */ /* 0x000fe40003f06270 */
[----:B----4-:R-:W-:-:S04]  /*18e0*/  @!P5 LEA R8, P4, R144, R11, 0x1 ;  /* 0x0000000b9008d211 */ /* 0x010fc800078808ff */
[----:B-----5:R-:W-:Y:S02]  /*18f0*/  @!P5 LEA.HI.X R9, R144, R10, R145, 0x1, P4 ;  /* 0x0000000a9009d211 */ /* 0x020fe400020f0c91 */
[----:B---3--:R-:W-:-:S03]  /*1900*/  @!P5 LEA R6, P4, R52, R11, 0x1 ;  /* 0x0000000b3406d211 */ /* 0x008fc600078808ff */
[----:B------:R3:W-:Y:S01]  /*1910*/  @!P5 LDGSTS.E.BYPASS.LTC128B.128 [R18+0x2100], [R8.64], !P6 ;  /* 0x021000000812dfae */ /* 0x0007e2000f101d46 */
[----:B------:R-:W-:Y:S02]  /*1920*/  @!P5 LEA.HI.X R7, R52, R10, R26, 0x1, P4 ;  /* 0x0000000a3407d211 */ /* 0x000fe400020f0c1a */
[----:B-1----:R-:W-:-:S03]  /*1930*/  @!P5 LEA R4, P4, R19, R11, 0x1 ;  /* 0x0000000b1304d211 */ /* 0x002fc600078808ff */
[----:B------:R1:W-:Y:S01]  /*1940*/  @!P5 LDGSTS.E.BYPASS.LTC128B.128 [R18+0x6100], [R6.64], !P3 ;  /* 0x061000000612dfae */ /* 0x0003e2000d901d46 */
[----:B------:R-:W-:Y:S02]  /*1950*/  @!P5 LEA.HI.X R5, R19, R10, R23, 0x1, P4 ;  /* 0x0000000a1305d211 */ /* 0x000fe400020f0c17 */
[----:B------:R-:W-:Y:S02]  /*1960*/  IADD3 R10, R226, -0x1, RZ ;  /* 0xffffffffe20a7810 */ /* 0x000fe40007ffe0ff */
[C---:B------:R-:W-:Y:S01]  /*1970*/  @!P0 LEA R2, P4, R144.reuse, R15, 0x1 ;  /* 0x0000000f90028211 */ /* 0x040fe200078808ff */
[----:B------:R4:W-:Y:S01]  /*1980*/  @!P5 LDGSTS.E.BYPASS.LTC128B.128 [R18+0xa100], [R4.64], !P1 ;  /* 0x0a1000000412dfae */ /* 0x0009e2000c901d46 */
[----:B------:R-:W-:Y:S02]  /*1990*/  SHF.R.S32.HI R11, RZ, 0x1f, R10 ;  /* 0x0000001fff0b7819 */ /* 0x000fe4000001140a */
[----:B--2---:R-:W-:-:S05]  /*19a0*/  @!P0 LEA.HI.X R3, R144, R0, R145, 0x1, P4 ;  /* 0x0000000090038211 */ /* 0x004fca00020f0c91 */
[----:B------:R2:W-:Y:S01]  /*19b0*/  @!P0 LDGSTS.E.BYPASS.LTC128B.128 [R18+0x3100], [R2.64], !P6 ;  /* 0x0310000002128fae */ /* 0x0005e2000f101d46 */
[----:B---3--:R-:W-:Y:S01]  /*19c0*/  IMAD R8, R11, c[0x0][0x1e0], RZ ;  /* 0x000078000b087a24 */ /* 0x008fe200078e02ff */
[----:B------:R-:W-:-:S03]  /*19d0*/  IADD3 R9, R100, c[0x0][0x1d0], -R55 ;  /* 0x0000740064097a10 */ /* 0x000fc60007ffe837 */
[C---:B------:R-:W-:Y:S01]  /*19e0*/  IMAD R8, R10.reuse, c[0x0][0x1e4], R8 ;  /* 0x000079000a087a24 */ /* 0x040fe200078e0208 */
[----:B------:R-:W-:Y:S01]  /*19f0*/  ISETP.GE.AND P6, PT, R9, 0x21, PT ;  /* 0x000000210900780c */ /* 0x000fe20003fc6270 */
[----:B-1----:R-:W-:Y:S01]  /*1a00*/  IMAD.WIDE.U32 R6, R10, c[0x0][0x1e0], RZ ;  /* 0x000078000a067a25 */ /* 0x002fe200078e00ff */
[----:B----4-:R-:W-:-:S04]  /*1a10*/  @!P0 LEA R4, P4, R52, R15, 0x1 ;  /* 0x0000000f34048211 */ /* 0x010fc800078808ff */
[----:B------:R-:W-:Y:S02]  /*1a20*/  @!P0 LEA.HI.X R5, R52, R0, R26, 0x1, P4 ;  /* 0x0000000034058211 */ /* 0x000fe400020f0c1a */
[----:B--2---:R-:W-:-:S03]  /*1a30*/  @!P0 LEA R2, P5, R19, R15, 0x1 ;  /* 0x0000000f13028211 */ /* 0x004fc600078a08ff */
[----:B------:R1:W-:Y:S01]  /*1a40*/  @!P0 LDGSTS.E.BYPASS.LTC128B.128 [R18+0x7100], [R4.64], !P3 ;  /* 0x0710000004128fae */ /* 0x0003e2000d901d46 */
[----:B------:R-:W-:Y:S02]  /*1a50*/  ISETP.GE.AND P4, PT, R9, 0x1, PT ;  /* 0x000000010900780c */ /* 0x000fe40003f86270 */
[----:B------:R-:W-:Y:S01]  /*1a60*/  @!P0 LEA.HI.X R3, R19, R0, R23, 0x1, P5 ;  /* 0x0000000013038211 */ /* 0x000fe200028f0c17 */
[----:B------:R-:W-:Y:S02]  /*1a70*/  IMAD.MOV.U32 R23, RZ, RZ, R22 ;  /* 0x000000ffff177224 */ /* 0x000fe400078e0016 */
[----:B------:R-:W-:Y:S02]  /*1a80*/  IMAD.IADD R0, R7, 0x1, R8 ;  /* 0x0000000107007824 */ /* 0x000fe400078e0208 */
[----:B------:R-:W-:Y:S01]  /*1a90*/  IMAD.MOV.U32 R22, RZ, RZ, R20 ;  /* 0x000000ffff167224 */ /* 0x000fe200078e0014 */
[----:B------:R2:W-:Y:S01]  /*1aa0*/  @!P0 LDGSTS.E.BYPASS.LTC128B.128 [R18+0xb100], [R2.64], !P1 ;  /* 0x0b10000002128fae */ /* 0x0005e2000c901d46 */
[----:B------:R-:W-:-:S02]  /*1ab0*/  IMAD R0, R0, 0x60, RZ ;  /* 0x0000006000007824 */ /* 0x000fc400078e02ff */
[----:B------:R-:W-:Y:S01]  /*1ac0*/  IMAD.MOV.U32 R20, RZ, RZ, c[0x0][0x1e0] ;  /* 0x00007800ff147624 */ /* 0x000fe200078e00ff */
[----:B------:R-:W-:Y:S01]  /*1ad0*/  ISETP.GE.AND P5, PT, R9, 0x41, PT ;  /* 0x000000410900780c */ /* 0x000fe20003fa6270 */
[----:B------:R-:W-:Y:S01]  /*1ae0*/  IMAD.MOV.U32 R8, RZ, RZ, c[0x0][0x1e4] ;  /* 0x00007900ff087624 */ /* 0x000fe200078e00ff */
[----:B------:R-:W-:Y:S01]  /*1af0*/  @P4 ISETP.GE.AND P3, PT, R144, c[0x0][0x1d4], PT ;  /* 0x0000750090004a0c */ /* 0x000fe20003f66270 */
[----:B------:R-:W-:Y:S01]  /*1b00*/  IMAD.WIDE.U32 R12, R20, 0x40, RZ ;  /* 0x00000040140c7825 */ /* 0x000fe200078e00ff */
[----:B------:R-:W0:Y:S03]  /*1b10*/  LDGDEPBAR ;  /* 0x00000000000079af */ /* 0x000e260000000000 */
[----:B--2---:R-:W-:-:S04]  /*1b20*/  IMAD.WIDE.U32 R2, R6, 0x60, R22 ;  /* 0x0000006006027825 */ /* 0x004fc800078e0016 */
[----:B------:R-:W-:Y:S01]  /*1b30*/  IMAD.IADD R0, R3, 0x1, R0 ;  /* 0x0000000103007824 */ /* 0x000fe200078e0200 */
[----:B------:R-:W-:Y:S02]  /*1b40*/  @P6 LEA R3, P0, R20, R2, 0x5 ;  /* 0x0000000214036211 */ /* 0x000fe400078028ff */
[----:B------:R-:W-:Y:S02]  /*1b50*/  @P4 LEA R6, P1, R2, c[0x0][0x1c8], 0x1 ;  /* 0x0000720002064a11 */ /* 0x000fe400078208ff */
[----:B-1----:R-:W-:Y:S02]  /*1b60*/  @P6 LEA.HI.X R5, R20, R0, R8, 0x5, P0 ;  /* 0x0000000014056211 */ /* 0x002fe400000f2c08 */
[----:B------:R-:W-:Y:S02]  /*1b70*/  @P4 ISETP.GE.AND P0, PT, R52, c[0x0][0x1d4], PT ;  /* 0x0000750034004a0c */ /* 0x000fe40003f06270 */
[----:B------:R-:W-:Y:S02]  /*1b80*/  @P4 LEA.HI.X R7, R2, c[0x0][0x1cc], R0, 0x1, P1 ;  /* 0x0000730002074a11 */ /* 0x000fe400008f0c00 */
[----:B------:R-:W-:-:S03]  /*1b90*/  @P6 LEA R4, P1, R3, c[0x0][0x1c8], 0x1 ;  /* 0x0000720003046a11 */ /* 0x000fc600078208ff */
[----:B------:R1:W-:Y:S01]  /*1ba0*/  @P4 LDGSTS.E.BYPASS.LTC128B.128 [R18+0x12100], [R6.64], !P3 ;  /* 0x1210000006124fae */ /* 0x0003e2000d901d46 */
[----:B------:R-:W-:Y:S02]  /*1bb0*/  @P6 LEA.HI.X R5, R3, c[0x0][0x1cc], R5, 0x1, P1 ;  /* 0x0000730003056a11 */ /* 0x000fe400008f0c05 */
[----:B------:R-:W-:Y:S01]  /*1bc0*/  @P5 IADD3 R3, P1, R2, R12, RZ ;  /* 0x0000000c02035210 */ /* 0x000fe20007f3e0ff */
[----:B------:R-:W-:Y:S02]  /*1bd0*/  IMAD.SHL.U32 R2, R8, 0x40, RZ ;  /* 0x0000004008027824 */ /* 0x000fe400078e00ff */
[----:B------:R1:W-:Y:S03]  /*1be0*/  @P4 LDGSTS.E.BYPASS.LTC128B.128 [R18+0x15100], [R6.64+0x80], !P0 ;  /* 0x1510008006124fae */ /* 0x0003e6000c101d46 */
[----:B------:R-:W-:Y:S02]  /*1bf0*/  @P5 IADD3.X R0, R0, R13, R2, P1, !PT ;  /* 0x0000000d00005210 */ /* 0x000fe40000ffe402 */
[----:B------:R-:W-:-:S02]  /*1c00*/  @P5 LEA R2, P0, R3, c[0x0][0x1c8], 0x1 ;  /* 0x0000720003025a11 */ /* 0x000fc400078008ff */
[----:B------:R-:W-:Y:S02]  /*1c10*/  @P4 ISETP.GE.AND P3, PT, R19, c[0x0][0x1d4], PT ;  /* 0x0000750013004a0c */ /* 0x000fe40003f66270 */
[----:B------:R-:W-:Y:S02]  /*1c20*/  @P6 ISETP.GE.AND P1, PT, R144, c[0x0][0x1d4], PT ;  /* 0x0000750090006a0c */ /* 0x000fe40003f26270 */
[----:B------:R-:W-:Y:S02]  /*1c30*/  @P5 LEA.HI.X R3, R3, c[0x0][0x1cc], R0, 0x1, P0 ;  /* 0x0000730003035a11 */ /* 0x000fe400000f0c00 */
[----:B------:R-:W-:-:S07]  /*1c40*/  @P6 ISETP.GE.AND P0, PT, R52, c[0x0][0x1d4], PT ;  /* 0x0000750034006a0c */ /* 0x000fce0003f06270 */
[----:B------:R1:W-:Y:S01]  /*1c50*/  @P4 LDGSTS.E.BYPASS.LTC128B.128 [R18+0x18100], [R6.64+0x100], !P3 ;  /* 0x1810010006124fae */ /* 0x0003e2000d901d46 */
[----:B------:R-:W-:Y:S02]  /*1c60*/  @P6 ISETP.GE.AND P4, PT, R19, c[0x0][0x1d4], PT ;  /* 0x0000750013006a0c */ /* 0x000fe40003f86270 */
[----:B------:R-:W-:Y:S01]  /*1c70*/  @P5 ISETP.GE.AND P3, PT, R144, c[0x0][0x1d4], PT ;  /* 0x0000750090005a0c */ /* 0x000fe20003f66270 */
[----:B------:R2:W-:Y:S01]  /*1c80*/  @P6 LDGSTS.E.BYPASS.LTC128B.128 [R18+0x13100], [R4.64], !P1 ;  /* 0x1310000004126fae */ /* 0x0005e2000c901d46 */
[----:B------:R-:W-:-:S03]  /*1c90*/  @P5 ISETP.GE.AND P1, PT, R52, c[0x0][0x1d4], PT ;  /* 0x0000750034005a0c */ /* 0x000fc60003f26270 */
[----:B------:R2:W-:Y:S01]  /*1ca0*/  @P6 LDGSTS.E.BYPASS.LTC128B.128 [R18+0x16100], [R4.64+0x80], !P0 ;  /* 0x1610008004126fae */ /* 0x0005e2000c101d46 */
[----:B------:R-:W-:-:S05]  /*1cb0*/  @P5 ISETP.GE.AND P0, PT, R19, c[0x0][0x1d4], PT ;  /* 0x0000750013005a0c */ /* 0x000fca0003f06270 */
[----:B------:R2:W-:Y:S04]  /*1cc0*/  @P6 LDGSTS.E.BYPASS.LTC128B.128 [R18+0x19100], [R4.64+0x100], !P4 ;  /* 0x1910010004126fae */ /* 0x0005e8000e101d46 */
[----:B------:R3:W-:Y:S04]  /*1cd0*/  @P5 LDGSTS.E.BYPASS.LTC128B.128 [R18+0x14100], [R2.64], !P3 ;  /* 0x1410000002125fae */ /* 0x0007e8000d901d46 */
[----:B------:R3:W-:Y:S04]  /*1ce0*/  @P5 LDGSTS.E.BYPASS.LTC128B.128 [R18+0x17100], [R2.64+0x80], !P1 ;  /* 0x1710008002125fae */ /* 0x0007e8000c901d46 */
[----:B------:R3:W-:Y:S04]  /*1cf0*/  @P5 LDGSTS.E.BYPASS.LTC128B.128 [R18+0x1a100], [R2.64+0x100], !P0 ;  /* 0x1a10010002125fae */ /* 0x0007e8000c101d46 */
[----:B------:R-:W0:Y:S01]  /*1d00*/  LDGDEPBAR ;  /* 0x00000000000079af */ /* 0x000e220000000000 */
[----:B------:R-:W-:-:S02]  /*1d10*/  IMAD R0, R11, c[0x0][0x208], RZ ;  /* 0x000082000b007a24 */ /* 0x000fc400078e02ff */
[----:B-1----:R-:W-:-:S04]  /*1d20*/  IMAD.WIDE.U32 R6, R10, c[0x0][0x208], RZ ;  /* 0x000082000a067a25 */ /* 0x002fc800078e00ff */
[----:B------:R-:W-:Y:S02]  /*1d30*/  IMAD R0, R10, c[0x0][0x20c], R0 ;  /* 0x000083000a007a24 */ /* 0x000fe400078e0200 */
[----:B------:R-:W-:Y:S01]  /*1d40*/  IMAD.MOV.U32 R14, RZ, RZ, R24 ;  /* 0x000000ffff0e7224 */ /* 0x000fe200078e0018 */
[----:B------:R-:W-:-:S04]  /*1d50*/  DEPBAR.LE SB0, 0x1 ;  /* 0x000080400000791a */ /* 0x000fc80000000000 */
[----:B------:R-:W-:Y:S01]  /*1d60*/  BAR.SYNC.DEFER_BLOCKING 0x0 ;  /* 0x0000000000007b1d */ /* 0x000fe20000010000 */
[----:B------:R-:W-:Y:S02]  /*1d70*/  IMAD.IADD R0, R7, 0x1, R0 ;  /* 0x0000000107007824 */ /* 0x000fe400078e0200 */
[----:B------:R-:W-:Y:S02]  /*1d80*/  IMAD.MOV.U32 R15, RZ, RZ, R17 ;  /* 0x000000ffff0f7224 */ /* 0x000fe400078e0011 */
[----:B------:R-:W-:Y:S02]  /*1d90*/  IMAD R0, R0, 0x60, RZ ;  /* 0x0000006000007824 */ /* 0x000fe400078e02ff */
[----:B--2---:R-:W-:-:S04]  /*1da0*/  IMAD.WIDE.U32 R4, R6, 0x60, R14 ;  /* 0x0000006006047825 */ /* 0x004fc800078e000e */
[----:B------:R-:W-:Y:S01]  /*1db0*/  IMAD.MOV.U32 R16, RZ, RZ, c[0x0][0x208] ;  /* 0x00008200ff107624 */ /* 0x000fe200078e00ff */
[----:B---3--:R-:W-:Y:S01]  /*1dc0*/  LEA R2, P0, R4, c[0x0][0x1f8], 0x1 ;  /* 0x00007e0004027a11 */ /* 0x008fe200078008ff */
[----:B------:R-:W-:Y:S02]  /*1dd0*/  IMAD.IADD R0, R5, 0x1, R0 ;  /* 0x0000000105007824 */ /* 0x000fe400078e0200 */
[----:B------:R-:W-:Y:S02]  /*1de0*/  IMAD.MOV.U32 R10, RZ, RZ, 0x6 ;  /* 0x00000006ff0a7424 */ /* 0x000fe400078e00ff */
[----:B------:R-:W-:Y:S01]  /*1df0*/  IMAD.SHL.U32 R17, R16, 0x40, RZ ;  /* 0x0000004010117824 */ /* 0x000fe200078e00ff */
[----:B------:R-:W-:Y:S02]  /*1e00*/  LEA.HI.X R3, R4, c[0x0][0x1fc], R0, 0x1, P0 ;  /* 0x00007f0004037a11 */ /* 0x000fe400000f0c00 */
[----:B------:R-:W-:Y:S01]  /*1e10*/  SHF.L.U64.HI R16, R16, R10, c[0x0][0x20c] ;  /* 0x0000830010107619 */ /* 0x000fe2000001020a */
[----:B------:R1:W2:Y:S01]  /*1e20*/  LDSM.16.M88.4 R156, [R188] ;  /* 0x00000000bc9c783b */ /* 0x0002a20000000200 */
[----:B------:R-:W-:-:S03]  /*1e30*/  IADD3 R12, P3, P1, R17, 0x80, R2 ;  /* 0x00000080110c7810 */ /* 0x000fc6000797e002 */
[----:B------:R1:W3:Y:S04]  /*1e40*/  LDSM.16.M88.4 R172, [R188+0x4000] ;  /* 0x00400000bcac783b */ /* 0x0002e80000000200 */
[----:B------:R-:W4:Y:S04]  /*1e50*/  LDSM.16.M88.4 R188, [R188+0x8000] ;  /* 0x00800000bcbc783b */ /* 0x000f280000000200 */
[----:B------:R1:W1:Y:S04]  /*1e60*/  LDSM.16.M88.4 R152, [R212] ;  /* 0x00000000d498783b */ /* 0x0002680000000200 */
[----:B------:R1:W1:Y:S04]  /*1e70*/  LDSM.16.M88.4 R160, [R213] ;  /* 0x00000000d5a0783b */ /* 0x0002680000000200 */
[----:B------:R1:W1:Y:S04]  /*1e80*/  LDSM.16.M88.4 R164, [R214] ;  /* 0x00000000d6a4783b */ /* 0x0002680000000200 */
[----:B------:R1:W1:Y:S04]  /*1e90*/  LDSM.16.M88.4 R168, [R212+0x4000] ;  /* 0x00400000d4a8783b */ /* 0x0002680000000200 */
[----:B------:R1:W1:Y:S04]  /*1ea0*/  LDSM.16.M88.4 R176, [R213+0x4000] ;  /* 0x00400000d5b0783b */ /* 0x0002680000000200 */
[----:B------:R1:W1:Y:S04]  /*1eb0*/  LDSM.16.M88.4 R180, [R214+0x4000] ;  /* 0x00400000d6b4783b */ /* 0x0002680000000200 */
[----:B------:R1:W1:Y:S04]  /*1ec0*/  LDSM.16.M88.4 R184, [R212+0x8000] ;  /* 0x00800000d4b8783b */ /* 0x0002680000000200 */
[----:B------:R1:W1:Y:S04]  /*1ed0*/  LDSM.16.M88.4 R192, [R213+0x8000] ;  /* 0x00800000d5c0783b */ /* 0x0002680000000200 */
[----:B------:R1:W1:Y:S01]  /*1ee0*/  LDSM.16.M88.4 R196, [R214+0x8000] ;  /* 0x00800000d6c4783b */ /* 0x0002620000000200 */
[----:B------:R-:W-:-:S03]  /*1ef0*/  IADD3.X R13, R16, RZ, R3, P3, P1 ;  /* 0x000000ff100d7210 */ /* 0x000fc60001fe2403 */
[----:B------:R-:W-:Y:S01]  /*1f00*/  BAR.SYNC.DEFER_BLOCKING 0x0 ;  /* 0x0000000000007b1d */ /* 0x000fe20000010000 */
[C---:B------:R-:W-:Y:S02]  /*1f10*/  IADD3 R10, P3, P1, R17.reuse, 0x100, R2 ;  /* 0x00000100110a7810 */ /* 0x040fe4000797e002 */
[----:B------:R-:W-:Y:S02]  /*1f20*/  ISETP.GE.AND P6, PT, R144, c[0x0][0x1d4], PT ;  /* 0x0000750090007a0c */ /* 0x000fe40003fc6270 */
[----:B------:R-:W-:Y:S02]  /*1f30*/  ISETP.GE.AND P5, PT, R52, c[0x0][0x1d4], PT ;  /* 0x0000750034007a0c */ /* 0x000fe40003fa6270 */
[----:B------:R-:W-:Y:S02]  /*1f40*/  IADD3 R4, P0, R17, R2, RZ ;  /* 0x0000000211047210 */ /* 0x000fe40007f1e0ff */
[----:B------:R-:W-:Y:S02]  /*1f50*/  IADD3.X R11, R16, RZ, R3, P3, P1 ;  /* 0x000000ff100b7210 */ /* 0x000fe40001fe2403 */
[----:B------:R-:W-:-:S02]  /*1f60*/  ISETP.LT.OR P3, PT, R9, 0x1, P6 ;  /* 0x000000010900780c */ /* 0x000fc40003761670 */
[----:B------:R-:W-:Y:S01]  /*1f70*/  ISETP.LT.OR P1, PT, R9, 0x1, P5 ;  /* 0x000000010900780c */ /* 0x000fe20002f21670 */
[----:B------:R-:W-:Y:S01]  /*1f80*/  IMAD.X R5, R16, 0x1, R3, P0 ;  /* 0x0000000110057824 */ /* 0x000fe200000e0603 */
[----:B------:R-:W-:Y:S02]  /*1f90*/  IADD3 R6, P0, R4, R17, RZ ;  /* 0x0000001104067210 */ /* 0x000fe40007f1e0ff */
[----:B------:R-:W-:-:S03]  /*1fa0*/  ISETP.GE.AND P4, PT, R19, c[0x0][0x1d4], PT ;  /* 0x0000750013007a0c */ /* 0x000fc60003f86270 */
[----:B------:R-:W-:Y:S01]  /*1fb0*/  IMAD.X R7, R5, 0x1, R16, P0 ;  /* 0x0000000105077824 */ /* 0x000fe200000e0610 */
[----:B------:R-:W-:-:S03]  /*1fc0*/  ISETP.LT.OR P0, PT, R9, 0x1, P4 ;  /* 0x000000010900780c */ /* 0x000fc60002701670 */
[----:B------:R-:W-:Y:S01]  /*1fd0*/  @!PT LDS RZ, [RZ] ;  /* 0x00000000fffff984 */ /* 0x000fe20000000800 */
[----:B------:R-:W-:Y:S01]  /*1fe0*/  @!PT LDS RZ, [RZ] ;  /* 0x00000000fffff984 */ /* 0x000fe20000000800 */
[----:B------:R-:W-:Y:S01]  /*1ff0*/  @!PT LDS RZ, [RZ] ;  /* 0x00000000fffff984 */ /* 0x000fe20000000800 */
[----:B------:R1:W-:Y:S01]  /*2000*/  LDGSTS.E.BYPASS.LTC128B.128 [R18+0x100], [R2.64], !P3 ;  /* 0x0010000002127fae */ /* 0x0003e2000d901d46 */
[----:B------:R-:W-:-:S03]  /*2010*/  ISETP.LT.OR P3, PT, R9, 0x21, P6 ;  /* 0x000000210900780c */ /* 0x000fc60003761670 */
[----:B------:R1:W-:Y:S01]  /*2020*/  LDGSTS.E.BYPASS.LTC128B.128 [R18+0x3100], [R2.64+0x80], !P1 ;  /* 0x0310008002127fae */ /* 0x0003e2000c901d46 */
[C---:B------:R-:W-:Y:S02]  /*2030*/  ISETP.LT.OR P1, PT, R9.reuse, 0x21, P5 ;  /* 0x000000210900780c */ /* 0x040fe40002f21670 */
[C---:B------:R-:W-:Y:S01]  /*2040*/  ISETP.LT.OR P6, PT, R9.reuse, 0x41, P6 ;  /* 0x000000410900780c */ /* 0x040fe200037c1670 */
[----:B------:R1:W-:Y:S01]  /*2050*/  STL.64 [R1+0x68], R22 ;  /* 0x0000681601007387 */ /* 0x0003e20000100a00 */
[----:B------:R-:W-:-:S03]  /*2060*/  ISETP.LT.OR P5, PT, R9, 0x41, P5 ;  /* 0x000000410900780c */ /* 0x000fc60002fa1670 */
[----:B------:R1:W-:Y:S01]  /*2070*/  LDGSTS.E.BYPASS.LTC128B.128 [R18+0x6100], [R2.64+0x100], !P0 ;  /* 0x0610010002127fae */ /* 0x0003e2000c101d46 */
[C---:B------:R-:W-:Y:S02]  /*2080*/  ISETP.LT.OR P0, PT, R9.reuse, 0x21, P4 ;  /* 0x000000210900780c */ /* 0x040fe40002701670 */
[----:B------:R-:W-:Y:S01]  /*2090*/  ISETP.LT.OR P4, PT, R9, 0x41, P4 ;  /* 0x000000410900780c */ /* 0x000fe20002781670 */
[----:B------:R1:W-:Y:S04]  /*20a0*/  LDGSTS.E.BYPASS.LTC128B.128 [R18+0x1100], [R4.64], !P3 ;  /* 0x0110000004127fae */ /* 0x0003e8000d901d46 */
[----:B------:R1:W-:Y:S01]  /*20b0*/  LDGSTS.E.BYPASS.LTC128B.128 [R18+0x4100], [R12.64], !P1 ;  /* 0x041000000c127fae */ /* 0x0003e2000c901d46 */
[----:B------:R-:W-:Y:S01]  /*20c0*/  ISETP.GE.AND P1, PT, R226, 0x2, PT ;  /* 0x00000002e200780c */ /* 0x000fe20003f26270 */
[----:B------:R-:W-:Y:S04]  /*20d0*/  BSSY B0, `(.L_x_1083) ;  /* 0x0000028000007945 */ /* 0x000fe80003800000 */
[----:B------:R1:W-:Y:S04]  /*20e0*/  LDGSTS.E.BYPASS.LTC128B.128 [R18+0x7100], [R10.64], !P0 ;  /* 0x071000000a127fae */ /* 0x0003e8000c101d46 */
[----:B------:R1:W-:Y:S04]  /*20f0*/  LDGSTS.E.BYPASS.LTC128B.128 [R18+0x2100], [R6.64], !P6 ;  /* 0x0210000006127fae */ /* 0x0003e8000f101d46 */
[----:B------:R1:W-:Y:S04]  /*2100*/  LDGSTS.E.BYPASS.LTC128B.128 [R18+0x5100], [R6.64+0x80], !P5 ;  /* 0x0510008006127fae */ /* 0x0003e8000e901d46 */
[----:B------:R1:W-:Y:S04]  /*2110*/  LDGSTS.E.BYPASS.LTC128B.128 [R18+0x8100], [R6.64+0x100], !P4 ;  /* 0x0810010006127fae */ /* 0x0003e8000e101d46 */
[----:B------:R-:W0:Y:S01]  /*2120*/  LDGDEPBAR ;  /* 0x00000000000079af */ /* 0x000e220000000000 */
[----:B------:R-:W-:Y:S05]  /*2130*/  @!P1 BRA `(.L_x_1084) ;  /* 0x0000021000009947 */ /* 0x000fea0003800000 */
[----:B--234-:R-:W-:Y:S01]  /*2140*/  IADD3 R0, R226, -0x2, RZ ;  /* 0xfffffffee2007810 */ /* 0x01cfe20007ffe0ff */
[C---:B-1----:R-:W-:Y:S01]  /*2150*/  IMAD.SHL.U32 R6, R20.reuse, 0x40, RZ ;  /* 0x0000004014067824 */ /* 0x042fe200078e00ff */
[----:B------:R-:W-:-:S02]  /*2160*/  SHF.L.U64.HI R7, R20, 0x6, R8 ;  /* 0x0000000614077819 */ /* 0x000fc40000010208 */
[----:B------:R-:W-:Y:S01]  /*2170*/  SHF.R.S32.HI R2, RZ, 0x1f, R0 ;  /* 0x0000001fff027819 */ /* 0x000fe20000011400 */
[----:B------:R-:W-:Y:S01]  /*2180*/  IMAD.WIDE.U32 R4, R0, c[0x0][0x1e0], RZ ;  /* 0x0000780000047a25 */ /* 0x000fe200078e00ff */
[----:B------:R-:W-:-:S03]  /*2190*/  ISETP.GE.AND P4, PT, R144, c[0x0][0x1d4], PT ;  /* 0x0000750090007a0c */ /* 0x000fc60003f86270 */
[----:B------:R-:W-:-:S04]  /*21a0*/  IMAD R2, R2, c[0x0][0x1e0], RZ ;  /* 0x0000780002027a24 */ /* 0x000fc800078e02ff */
[----:B------:R-:W-:-:S04]  /*21b0*/  IMAD R0, R0, c[0x0][0x1e4], R2 ;  /* 0x0000790000007a24 */ /* 0x000fc800078e0202 */
[----:B------:R-:W-:Y:S02]  /*21c0*/  IMAD.IADD R0, R5, 0x1, R0 ;  /* 0x0000000105007824 */ /* 0x000fe400078e0200 */
[----:B------:R-:W-:-:S04]  /*21d0*/  IMAD.WIDE.U32 R4, R4, 0x60, R22 ;  /* 0x0000006004047825 */ /* 0x000fc800078e0016 */
[----:B------:R-:W-:Y:S01]  /*21e0*/  IMAD R0, R0, 0x60, RZ ;  /* 0x0000006000007824 */ /* 0x000fe200078e02ff */
[----:B------:R-:W-:-:S03]  /*21f0*/  LEA R2, P3, R4, c[0x0][0x1c8], 0x1 ;  /* 0x0000720004027a11 */ /* 0x000fc600078608ff */
[----:B------:R-:W-:Y:S01]  /*2200*/  IMAD.IADD R0, R5, 0x1, R0 ;  /* 0x0000000105007824 */ /* 0x000fe200078e0200 */
[----:B------:R-:W-:-:S04]  /*2210*/  IADD3 R10, P5, P0, R6, 0x80, R2 ;  /* 0x00000080060a7810 */ /* 0x000fc800078be002 */
[----:B------:R-:W-:Y:S02]  /*2220*/  LEA.HI.X R3, R4, c[0x0][0x1cc], R0, 0x1, P3 ;  /* 0x0000730004037a11 */ /* 0x000fe400018f0c00 */
[----:B------:R-:W-:Y:S02]  /*2230*/  ISETP.GE.AND P3, PT, R52, c[0x0][0x1d4], PT ;  /* 0x0000750034007a0c */ /* 0x000fe40003f66270 */
[--C-:B------:R-:W-:Y:S01]  /*2240*/  IADD3.X R11, R7, RZ, R3.reuse, P5, P0 ;  /* 0x000000ff070b7210 */ /* 0x100fe20002fe0403 */
[----:B------:R1:W-:Y:S01]  /*2250*/  LDGSTS.E.BYPASS.LTC128B.128 [R18+0x1b100], [R2.64], !P4 ;  /* 0x1b10000002127fae */ /* 0x0003e2000e101d46 */
[----:B------:R-:W-:Y:S02]  /*2260*/  IADD3 R8, P6, P5, R6, 0x100, R2 ;  /* 0x0000010006087810 */ /* 0x000fe40007dde002 */
[----:B------:R-:W-:Y:S02]  /*2270*/  ISETP.GE.AND P0, PT, R19, c[0x0][0x1d4], PT ;  /* 0x0000750013007a0c */ /* 0x000fe40003f06270 */
[----:B------:R-:W-:-:S02]  /*2280*/  IADD3.X R9, R7, RZ, R3, P6, P5 ;  /* 0x000000ff07097210 */ /* 0x000fc400037ea403 */
[----:B------:R-:W-:-:S03]  /*2290*/  IADD3 R4, P6, R6, R2, RZ ;  /* 0x0000000206047210 */ /* 0x000fc60007fde0ff */
[----:B------:R1:W-:Y:S01]  /*22a0*/  LDGSTS.E.BYPASS.LTC128B.128 [R18+0x1e100], [R2.64+0x80], !P3 ;  /* 0x1e10008002127fae */ /* 0x0003e2000d901d46 */
[----:B------:R-:W-:Y:S01]  /*22b0*/  IADD3 R6, P5, R4, R6, RZ ;  /* 0x0000000604067210 */ /* 0x000fe20007fbe0ff */
[----:B------:R-:W-:-:S04]  /*22c0*/  IMAD.X R5, R7, 0x1, R3, P6 ;  /* 0x0000000107057824 */ /* 0x000fc800030e0603 */
        /* <DEDUP_REMOVED lines=8> */
.L_x_1084:
[----:B--234-:R-:W-:Y:S05]  /*2350*/  BSYNC B0 ;  /* 0x0000000000007941 */ /* 0x01cfea0003800000 */
.L_x_1083:
[----:B------:R-:W0:Y:S01]  /*2360*/  LDGDEPBAR ;  /* 0x00000000000079af */ /* 0x000e220000000000 */
[----:B------:R-:W-:Y:S01]  /*2370*/  IMAD.MOV.U32 R208, RZ, RZ, 0x20 ;  /* 0x00000020ffd07424 */ /* 0x000fe200078e00ff */
[----:B------:R-:W-:Y:S01]  /*2380*/  LOP3.LUT P0, RZ, R53, 0x2, RZ, 0xc0, !PT ;  /* 0x0000000235ff7812 */ /* 0x000fe2000780c0ff */
[----:B------:R-:W-:Y:S03]  /*2390*/  BSSY B0, `(.L_x_1085) ;  /* 0x0000034000007945 */ /* 0x000fe60003800000 */
[----:B------:R-:W-:-:S05]  /*23a0*/  SEL R208, R208, 0xffffffe0, !P0 ;  /* 0xffffffe0d0d07807 */ /* 0x000fca0004000000 */
[----:B-1----:R-:W-:Y:S01]  /*23b0*/  IMAD.IADD R3, R209, 0x1, R208 ;  /* 0x00000001d1037824 */ /* 0x002fe200078e02d0 */
[----:B------:R-:W-:-:S04]  /*23c0*/  DEPBAR.LE SB0, 0x2 ;  /* 0x000080800000791a */ /* 0x000fc80000000000 */
[----:B------:R-:W-:Y:S06]  /*23d0*/  BAR.SYNC.DEFER_BLOCKING 0x0 ;  /* 0x0000000000007b1d */ /* 0x000fec0000010000 */
[----:B------:R1:W2:Y:S04]  /*23e0*/  LDSM.16.M88.4 R20, [R209] ;  /* 0x00000000d114783b */ /* 0x0002a80000000200 */
[----:B------:R1:W3:Y:S04]  /*23f0*/  LDSM.16.M88.4 R24, [R209+0x800] ;  /* 0x00080000d118783b */ /* 0x0002e80000000200 */
[----:B------:R1:W4:Y:S04]  /*2400*/  LDSM.16.M88.4 R36, [R209+0x1000] ;  /* 0x00100000d124783b */ /* 0x0003280000000200 */
        /* <DEDUP_REMOVED lines=10> */
[----:B--23--:R-:W-:Y:S02]  /*24b0*/  IADD3 R0, R226, -0x2, RZ ;  /* 0xfffffffee2007810 */ /* 0x00cfe40007ffe0ff */
[----:B------:R-:W-:-:S02]  /*24c0*/  ISETP.GE.AND P3, PT, R144, c[0x0][0x1d4], PT ;  /* 0x0000750090007a0c */ /* 0x000fc40003f66270 */
[----:B------:R-:W-:Y:S01]  /*24d0*/  SHF.R.S32.HI R2, RZ, 0x1f, R0 ;  /* 0x0000001fff027819 */ /* 0x000fe20000011400 */
[----:B------:R-:W-:Y:S01]  /*24e0*/  IMAD.WIDE.U32 R6, R0, c[0x0][0x208], RZ ;  /* 0x0000820000067a25 */ /* 0x000fe200078e00ff */
[----:B------:R-:W-:Y:S02]  /*24f0*/  ISETP.GE.AND P1, PT, R52, c[0x0][0x1d4], PT ;  /* 0x0000750034007a0c */ /* 0x000fe40003f26270 */
[----:B------:R-:W-:Y:S01]  /*2500*/  ISETP.GE.AND P0, PT, R19, c[0x0][0x1d4], PT ;  /* 0x0000750013007a0c */ /* 0x000fe20003f06270 */
        /* <DEDUP_REMOVED lines=28> */
.L_x_1086:
[----:B--23--:R-:W-:Y:S05]  /*26d0*/  BSYNC B0 ;  /* 0x0000000000007941 */ /* 0x00cfea0003800000 */
.L_x_1085:
[C---:B------:R-:W-:Y:S08]  /*26e0*/  HMMA.16816.F32 R16, R152.reuse, R20, RZ ;  /* 0x000000149810723c */ /* 0x040ff000000018ff */
[C---:B------:R-:W-:Y:S08]  /*26f0*/  HMMA.16816.F32 R12, R152.reuse, R22, RZ ;  /* 0x00000016980c723c */ /* 0x040ff000000018ff */
[C---:B------:R-:W-:Y:S08]  /*2700*/  HMMA.16816.F32 R8, R152.reuse, R24, RZ ;  /* 0x000000189808723c */ /* 0x040ff000000018ff */
[----:B------:R-:W-:Y:S01]  /*2710*/  HMMA.16816.F32 R4, R152, R26, RZ ;  /* 0x0000001a9804723c */ /* 0x000fe200000018ff */
[----:B------:R-:W-:Y:S01]  /*2720*/  IMAD.MOV.U32 R0, RZ, RZ, 0x40 ;  /* 0x00000040ff007424 */ /* 0x000fe200078e00ff */
[----:B------:R-:W-:Y:S01]  /*2730*/  LOP3.LUT P0, RZ, R53, 0x4, RZ, 0xc0, !PT ;  /* 0x0000000435ff7812 */ /* 0x000fe2000780c0ff */
[----:B------:R-:W2:Y:S03]  /*2740*/  LDL R102, [R1+0x98] ;  /* 0x0000980001667983 */ /* 0x000ea60000100800 */
[----:B------:R-:W-:Y:S01]  /*2750*/  SEL R206, R0, 0xffffffc0, !P0 ;  /* 0xffffffc000ce7807 */ /* 0x000fe20004000000 */
[----:B------:R-:W3:Y:S01]  /*2760*/  LDL R101, [R1+0x58] ;  /* 0x0000580001657983 */ /* 0x000ee20000100800 */
[C---:B-1----:R-:W-:Y:S03]  /*2770*/  HMMA.16816.F32 R80, R156.reuse, R32, R16 ;  /* 0x000000209c50723c */ /* 0x042fe60000001810 */
[----:B------:R-:W0:Y:S05]  /*2780*/  LDGDEPBAR ;  /* 0x00000000000079af */ /* 0x000e2a0000000000 */
[----:B------:R-:W-:Y:S01]  /*2790*/  HMMA.16816.F32 R76, R156, R34, R12 ;  /* 0x000000229c4c723c */ /* 0x000fe2000000180c */
[----:B------:R-:W-:-:S05]  /*27a0*/  IMAD.IADD R2, R209, 0x1, R206 ;  /* 0x00000001d1027824 */ /* 0x000fca00078e02ce */
[----:B------:R-:W-:Y:S02]  /*27b0*/  LDSM.16.M88.4 R68, [R2+0x800] ;  /* 0x000800000244783b */ /* 0x000fe40000000200 */
[C---:B------:R-:W-:Y:S08]  /*27c0*/  HMMA.16816.F32 R88, R156.reuse, R28, R8 ;  /* 0x0000001c9c58723c */ /* 0x040ff00000001808 */
[----:B------:R-:W-:Y:S08]  /*27d0*/  HMMA.16816.F32 R84, R156, R30, R4 ;  /* 0x0000001e9c54723c */ /* 0x000ff00000001804 */
[C---:B----4-:R-:W-:Y:S08]  /*27e0*/  HMMA.16816.F32 R32, R152.reuse, R36, RZ ;  /* 0x000000249820723c */ /* 0x050ff000000018ff */
[C---:B------:R-:W-:Y:S08]  /*27f0*/  HMMA.16816.F32 R28, R152.reuse, R38, RZ ;  /* 0x00000026981c723c */ /* 0x040ff000000018ff */
[C---:B------:R-:W-:Y:S08]  /*2800*/  HMMA.16816.F32 R24, R152.reuse, R40, RZ ;  /* 0x000000289818723c */ /* 0x040ff000000018ff */
[C---:B------:R-:W-:Y:S08]  /*2810*/  HMMA.16816.F32 R16, R152.reuse, R44, RZ ;  /* 0x0000002c9810723c */ /* 0x040ff000000018ff */
[C---:B------:R-:W-:Y:S01]  /*2820*/  HMMA.16816.F32 R12, R152.reuse, R46, RZ ;  /* 0x0000002e980c723c */ /* 0x040fe200000018ff */
[----:B------:R-:W1:Y:S07]  /*2830*/  LDSM.16.M88.4 R44, [R2] ;  /* 0x00000000022c783b */ /* 0x000e6e0000000200 */
[C---:B------:R-:W-:Y:S01]  /*2840*/  HMMA.16816.F32 R20, R152.reuse, R42, RZ ;  /* 0x0000002a9814723c */ /* 0x040fe200000018ff */
[----:B------:R-:W4:Y:S07]  /*2850*/  LDSM.16.M88.4 R40, [R2+0x1000] ;  /* 0x001000000228783b */ /* 0x000f2e0000000200 */
[----:B------:R-:W-:Y:S08]  /*2860*/  HMMA.16816.F32 R8, R152, R48, RZ ;  /* 0x000000309808723c */ /* 0x000ff000000018ff */
[C---:B------:R-:W-:Y:S01]  /*2870*/  HMMA.16816.F32 R72, R156.reuse, R64, R32 ;  /* 0x000000409c48723c */ /* 0x040fe20000001820 */
[----:B------:R-:W5:Y:S07]  /*2880*/  LDSM.16.M88.4 R32, [R2+0x1800] ;  /* 0x001800000220783b */ /* 0x000f6e0000000200 */
[C---:B------:R-:W-:Y:S01]  /*2890*/  HMMA.16816.F32 R64, R156.reuse, R66, R28 ;  /* 0x000000429c40723c */ /* 0x040fe2000000181c */
[----:B------:R-:W1:Y:S07]  /*28a0*/  LDSM.16.M88.4 R28, [R2+0x2000] ;  /* 0x00200000021c783b */ /* 0x000e6e0000000200 */
[----:B------:R-:W-:Y:S01]  /*28b0*/  HMMA.16816.F32 R60, R156, R56, R24 ;  /* 0x000000389c3c723c */ /* 0x000fe20000001818 */
[----:B------:R-:W1:Y:S01]  /*28c0*/  LDSM.16.M88.4 R24, [R2+0x2800] ;  /* 0x002800000218783b */ /* 0x000e620000000200 */
[----:B------:R-:W-:-:S06]  /*28d0*/  IADD3 R0, R206, R209, R208 ;  /* 0x000000d1ce007210 */ /* 0x000fcc0007ffe0d0 */
[----:B------:R-:W-:Y:S08]  /*28e0*/  HMMA.16816.F32 R4, R152, R50, RZ ;  /* 0x000000329804723c */ /* 0x000ff000000018ff */
[C---:B------:R-:W-:Y:S08]  /*28f0*/  HMMA.16816.F32 R56, R156.reuse, R58, R20 ;  /* 0x0000003a9c38723c */ /* 0x040ff00000001814 */
[C---:B------:R-:W-:Y:S01]  /*2900*/  HMMA.16816.F32 R52, R156.reuse, R92, R16 ;  /* 0x0000005c9c34723c */ /* 0x040fe20000001810 */
[----:B------:R-:W5:Y:S07]  /*2910*/  LDSM.16.M88.4 R16, [R0] ;  /* 0x000000000010783b */ /* 0x000f6e0000000200 */
[C---:B------:R-:W-:Y:S08]  /*2920*/  HMMA.16816.F32 R48, R156.reuse, R94, R12 ;  /* 0x0000005e9c30723c */ /* 0x040ff0000000180c */
[----:B------:R-:W-:Y:S08]  /*2930*/  HMMA.16816.F32 R36, R156, R96, R8 ;  /* 0x000000609c24723c */ /* 0x000ff00000001808 */
[C---:B-1----:R-:W-:Y:S08]  /*2940*/  HMMA.16816.F32 R12, R160.reuse, R44, R80 ;  /* 0x0000002ca00c723c */ /* 0x042ff00000001850 */
[C---:B----4-:R-:W-:Y:S08]  /*2950*/  HMMA.16816.F32 R72, R160.reuse, R40, R72 ;  /* 0x00000028a048723c */ /* 0x050ff00000001848 */
[C---:B------:R-:W-:Y:S01]  /*2960*/  HMMA.16816.F32 R80, R160.reuse, R42, R64 ;  /* 0x0000002aa050723c */ /* 0x040fe20000001840 */
[----:B------:R-:W1:Y:S07]  /*2970*/  LDSM.16.M88.4 R40, [R0+0x800] ;  /* 0x000800000028783b */ /* 0x000e6e0000000200 */
[----:B------:R-:W-:Y:S08]  /*2980*/  HMMA.16816.F32 R8, R160, R46, R76 ;  /* 0x0000002ea008723c */ /* 0x000ff0000000184c */
[----:B------:R-:W-:Y:S08]  /*2990*/  HMMA.16816.F32 R20, R156, R98, R4 ;  /* 0x000000629c14723c */ /* 0x000ff00000001804 */
[C---:B------:R-:W-:Y:S08]  /*29a0*/  HMMA.16816.F32 R4, R160.reuse, R68, R88 ;  /* 0x00000044a004723c */ /* 0x040ff00000001858 */
[C---:B------:R-:W-:Y:S08]  /*29b0*/  HMMA.16816.F32 R84, R160.reuse, R70, R84 ;  /* 0x00000046a054723c */ /* 0x040ff00000001854 */
[C---:B-----5:R-:W-:Y:S01]  /*29c0*/  HMMA.16816.F32 R68, R160.reuse, R34, R56 ;  /* 0x00000022a044723c */ /* 0x060fe20000001838 */
[----:B------:R-:W4:Y:S07]  /*29d0*/  LDSM.16.M88.4 R56, [R0+0x1000] ;  /* 0x001000000038783b */ /* 0x000f2e0000000200 */
[C---:B------:R-:W-:Y:S01]  /*29e0*/  HMMA.16816.F32 R92, R160.reuse, R28, R52 ;  /* 0x0000001ca05c723c */ /* 0x040fe20000001834 */
[----:B------:R-:W5:Y:S07]  /*29f0*/  LDSM.16.M88.4 R52, [R0+0x1800] ;  /* 0x001800000034783b */ /* 0x000f6e0000000200 */
[C---:B------:R-:W-:Y:S01]  /*2a00*/  HMMA.16816.F32 R76, R160.reuse, R30, R48 ;  /* 0x0000001ea04c723c */ /* 0x040fe20000001830 */
[----:B------:R-:W1:Y:S04]  /*2a10*/  LDSM.16.M88.4 R48, [R0+0x2000] ;  /* 0x002000000030783b */ /* 0x000e680000000200 */
[----:B------:R-:W-:Y:S03]  /*2a20*/  LDSM.16.M88.4 R28, [R209+0x3800] ;  /* 0x00380000d11c783b */ /* 0x000fe60000000200 */
[C---:B------:R-:W-:Y:S01]  /*2a30*/  HMMA.16816.F32 R96, R160.reuse, R32, R60 ;  /* 0x00000020a060723c */ /* 0x040fe2000000183c */
[----:B------:R-:W2:Y:S07]  /*2a40*/  LDSM.16.M88.4 R32, [R209+0x3000] ;  /* 0x00300000d120783b */ /* 0x000eae0000000200 */
[----:B------:R-:W-:Y:S01]  /*2a50*/  HMMA.16816.F32 R88, R160, R24, R36 ;  /* 0x00000018a058723c */ /* 0x000fe20000001824 */
[----:B------:R-:W2:Y:S07]  /*2a60*/  LDSM.16.M88.4 R36, [R0+0x2800] ;  /* 0x002800000024783b */ /* 0x000eae0000000200 */
[----:B------:R-:W-:Y:S08]  /*2a70*/  HMMA.16816.F32 R44, R164, R18, R8 ;  /* 0x00000012a42c723c */ /* 0x000ff00000001808 */
[----:B------:R-:W-:Y:S01]  /*2a80*/  HMMA.16816.F32 R64, R160, R26, R20 ;  /* 0x0000001aa040723c */ /* 0x000fe20000001814 */
[----:B------:R-:W2:Y:S07]  /*2a90*/  LDSM.16.M88.4 R24, [R209+0x4000] ;  /* 0x00400000d118783b */ /* 0x000eae0000000200 */
[C---:B------:R-:W-:Y:S08]  /*2aa0*/  HMMA.16816.F32 R60, R164.reuse, R16, R12 ;  /* 0x00000010a43c723c */ /* 0x040ff0000000180c */
[C---:B-1----:R-:W-:Y:S08]  /*2ab0*/  HMMA.16816.F32 R20, R164.reuse, R40, R4 ;  /* 0x00000028a414723c */ /* 0x042ff00000001804 */
[C---:B------:R-:W-:Y:S01]  /*2ac0*/  HMMA.16816.F32 R16, R164.reuse, R42, R84 ;  /* 0x0000002aa410723c */ /* 0x040fe20000001854 */
[----:B------:R-:W1:Y:S07]  /*2ad0*/  LDSM.16.M88.4 R40, [R209+0x4800] ;  /* 0x00480000d128783b */ /* 0x000e6e0000000200 */
[C---:B----4-:R-:W-:Y:S08]  /*2ae0*/  HMMA.16816.F32 R8, R164.reuse, R58, R80 ;  /* 0x0000003aa408723c */ /* 0x050ff00000001850 */
[C---:B-----5:R-:W-:Y:S08]  /*2af0*/  HMMA.16816.F32 R4, R164.reuse, R52, R96 ;  /* 0x00000034a404723c */ /* 0x060ff00000001860 */
[C---:B------:R-:W-:Y:S08]  /*2b00*/  HMMA.16816.F32 R52, R164.reuse, R54, R68 ;  /* 0x00000036a434723c */ /* 0x040ff00000001844 */
[C---:B------:R-:W-:Y:S01]  /*2b10*/  HMMA.16816.F32 R12, R164.reuse, R56, R72 ;  /* 0x00000038a40c723c */ /* 0x040fe20000001848 */
[----:B------:R-:W4:Y:S07]  /*2b20*/  LDSM.16.M88.4 R56, [R209+0x5000] ;  /* 0x00500000d138783b */ /* 0x000f2e0000000200 */
[C---:B------:R-:W-:Y:S08]  /*2b30*/  HMMA.16816.F32 R68, R164.reuse, R48, R92 ;  /* 0x00000030a444723c */ /* 0x040ff0000000185c */
[----:B------:R-:W-:Y:S01]  /*2b40*/  HMMA.16816.F32 R76, R164, R50, R76 ;  /* 0x00000032a44c723c */ /* 0x000fe2000000184c */
[----:B------:R-:W5:Y:S07]  /*2b50*/  LDSM.16.M88.4 R48, [R209+0x5800] ;  /* 0x00580000d130783b */ /* 0x000f6e0000000200 */
[----:B--2---:R-:W-:Y:S01]  /*2b60*/  HMMA.16816.F32 R80, R168, R34, R44 ;  /* 0x00000022a850723c */ /* 0x004fe2000000182c */
[----:B------:R-:W2:Y:S07]  /*2b70*/  LDSM.16.M88.4 R44, [R3+0x3000] ;  /* 0x00300000032c783b */ /* 0x000eae0000000200 */
[C---:B------:R-:W-:Y:S08]  /*2b80*/  HMMA.16816.F32 R96, R164.reuse, R36, R88 ;  /* 0x00000024a460723c */ /* 0x040ff00000001858 */
[----:B------:R-:W-:Y:S01]  /*2b90*/  HMMA.16816.F32 R84, R164, R38, R64 ;  /* 0x00000026a454723c */ /* 0x000fe20000001840 */
[----:B------:R-:W1:Y:S07]  /*2ba0*/  LDSM.16.M88.4 R36, [R3+0x3800] ;  /* 0x003800000324783b */ /* 0x000e6e0000000200 */
[C---:B------:R-:W-:Y:S01]  /*2bb0*/  HMMA.16816.F32 R92, R168.reuse, R32, R60 ;  /* 0x00000020a85c723c */ /* 0x040fe2000000183c */
[----:B------:R-:W2:Y:S07]  /*2bc0*/  LDSM.16.M88.4 R32, [R3+0x4000] ;  /* 0x004000000320783b */ /* 0x000eae0000000200 */
[C---:B------:R-:W-:Y:S08]  /*2bd0*/  HMMA.16816.F32 R88, R168.reuse, R28, R20 ;  /* 0x0000001ca858723c */ /* 0x040ff00000001814 */
[C---:B------:R-:W-:Y:S01]  /*2be0*/  HMMA.16816.F32 R72, R168.reuse, R30, R16 ;  /* 0x0000001ea848723c */ /* 0x040fe20000001810 */
[----:B------:R-:W2:Y:S07]  /*2bf0*/  LDSM.16.M88.4 R28, [R3+0x4800] ;  /* 0x00480000031c783b */ /* 0x000eae0000000200 */
[C---:B------:R-:W-:Y:S08]  /*2c00*/  HMMA.16816.F32 R60, R168.reuse, R26, R8 ;  /* 0x0000001aa83c723c */ /* 0x040ff00000001808 */
[C---:B------:R-:W-:Y:S01]  /*2c10*/  HMMA.16816.F32 R64, R168.reuse, R24, R12 ;  /* 0x00000018a840723c */ /* 0x040fe2000000180c */
[----:B------:R-:W2:Y:S07]  /*2c20*/  LDSM.16.M88.4 R24, [R3+0x5000] ;  /* 0x005000000318783b */ /* 0x000eae0000000200 */
[C---:B-1----:R-:W-:Y:S08]  /*2c30*/  HMMA.16816.F32 R20, R168.reuse, R40, R4 ;  /* 0x00000028a814723c */ /* 0x042ff00000001804 */
[C---:B------:R-:W-:Y:S01]  /*2c40*/  HMMA.16816.F32 R16, R168.reuse, R42, R52 ;  /* 0x0000002aa810723c */ /* 0x040fe20000001834 */
[----:B------:R-:W1:Y:S07]  /*2c50*/  LDSM.16.M88.4 R40, [R3+0x5800] ;  /* 0x005800000328783b */ /* 0x000e6e0000000200 */
[C---:B----4-:R-:W-:Y:S08]  /*2c60*/  HMMA.16816.F32 R12, R168.reuse, R56, R68 ;  /* 0x00000038a80c723c */ /* 0x050ff00000001844 */
[C---:B------:R-:W-:Y:S01]  /*2c70*/  HMMA.16816.F32 R8, R168.reuse, R58, R76 ;  /* 0x0000003aa808723c */ /* 0x040fe2000000184c */
[----:B------:R-:W-:Y:S07]  /*2c80*/  LDSM.16.M88.4 R56, [R2+0x4000] ;  /* 0x004000000238783b */ /* 0x000fee0000000200 */
[C---:B-----5:R-:W-:Y:S08]  /*2c90*/  HMMA.16816.F32 R4, R168.reuse, R48, R96 ;  /* 0x00000030a804723c */ /* 0x060ff00000001860 */
[----:B------:R-:W-:Y:S08]  /*2ca0*/  HMMA.16816.F32 R48, R168, R50, R84 ;  /* 0x00000032a830723c */ /* 0x000ff00000001854 */
[C---:B--2---:R-:W-:Y:S08]  /*2cb0*/  HMMA.16816.F32 R52, R172.reuse, R44, R92 ;  /* 0x0000002cac34723c */ /* 0x044ff0000000185c */
[C---:B------:R-:W-:Y:S01]  /*2cc0*/  HMMA.16816.F32 R76, R172.reuse, R46, R80 ;  /* 0x0000002eac4c723c */ /* 0x040fe20000001850 */
[----:B------:R-:W2:Y:S07]  /*2cd0*/  LDSM.16.M88.4 R44, [R2+0x3000] ;  /* 0x00300000022c783b */ /* 0x000eae0000000200 */
[C---:B------:R-:W-:Y:S08]  /*2ce0*/  HMMA.16816.F32 R96, R172.reuse, R36, R88 ;  /* 0x00000024ac60723c */ /* 0x040ff00000001858 */
[C---:B------:R-:W-:Y:S01]  /*2cf0*/  HMMA.16816.F32 R84, R172.reuse, R38, R72 ;  /* 0x00000026ac54723c */ /* 0x040fe20000001848 */
[----:B------:R-:W4:Y:S07]  /*2d00*/  LDSM.16.M88.4 R36, [R2+0x4800] ;  /* 0x004800000224783b */ /* 0x000f2e0000000200 */
[C---:B------:R-:W-:Y:S01]  /*2d10*/  HMMA.16816.F32 R80, R172.reuse, R34, R60 ;  /* 0x00000022ac50723c */ /* 0x040fe2000000183c */
[----:B------:R-:W5:Y:S07]  /*2d20*/  LDSM.16.M88.4 R60, [R2+0x3800] ;  /* 0x00380000023c783b */ /* 0x000f6e0000000200 */
[C---:B------:R-:W-:Y:S01]  /*2d30*/  HMMA.16816.F32 R92, R172.reuse, R32, R64 ;  /* 0x00000020ac5c723c */ /* 0x040fe20000001840 */
[----:B------:R-:W2:Y:S07]  /*2d40*/  LDSM.16.M88.4 R32, [R2+0x5000] ;  /* 0x005000000220783b */ /* 0x000eae0000000200 */
[C---:B------:R-:W-:Y:S08]  /*2d50*/  HMMA.16816.F32 R88, R172.reuse, R28, R20 ;  /* 0x0000001cac58723c */ /* 0x040ff00000001814 */
[C---:B------:R-:W-:Y:S01]  /*2d60*/  HMMA.16816.F32 R72, R172.reuse, R30, R16 ;  /* 0x0000001eac48723c */ /* 0x040fe20000001810 */
[----:B------:R-:W3:Y:S04]  /*2d70*/  LDSM.16.M88.4 R28, [R2+0x5800] ;  /* 0x00580000021c783b */ /* 0x000ee80000000200 */
[----:B------:R-:W3:Y:S03]  /*2d80*/  LDSM.16.M88.4 R16, [R0+0x3000] ;  /* 0x003000000010783b */ /* 0x000ee60000000200 */
[C---:B------:R-:W-:Y:S08]  /*2d90*/  HMMA.16816.F32 R68, R172.reuse, R24, R12 ;  /* 0x00000018ac44723c */ /* 0x040ff0000000180c */
[C---:B------:R-:W-:Y:S08]  /*2da0*/  HMMA.16816.F32 R64, R172.reuse, R26, R8 ;  /* 0x0000001aac40723c */ /* 0x040ff00000001808 */
[C---:B-1----:R-:W-:Y:S08]  /*2db0*/  HMMA.16816.F32 R24, R172.reuse, R40, R4 ;  /* 0x00000028ac18723c */ /* 0x042ff00000001804 */
[----:B------:R-:W-:Y:S08]  /*2dc0*/  HMMA.16816.F32 R20, R172, R42, R48 ;  /* 0x0000002aac14723c */ /* 0x000ff00000001830 */
[C---:B--2---:R-:W-:Y:S08]  /*2dd0*/  HMMA.16816.F32 R12, R176.reuse, R44, R52 ;  /* 0x0000002cb00c723c */ /* 0x044ff00000001834 */
[C---:B------:R-:W-:Y:S01]  /*2de0*/  HMMA.16816.F32 R8, R176.reuse, R46, R76 ;  /* 0x0000002eb008723c */ /* 0x040fe2000000184c */
[----:B------:R-:W1:Y:S07]  /*2df0*/  LDSM.16.M88.4 R44, [R0+0x3800] ;  /* 0x00380000002c783b */ /* 0x000e6e0000000200 */
[C---:B------:R-:W-:Y:S08]  /*2e00*/  HMMA.16816.F32 R52, R176.reuse, R56, R92 ;  /* 0x00000038b034723c */ /* 0x040ff0000000185c */
[C---:B------:R-:W-:Y:S01]  /*2e10*/  HMMA.16816.F32 R76, R176.reuse, R58, R80 ;  /* 0x0000003ab04c723c */ /* 0x040fe20000001850 */
[----:B------:R-:W-:Y:S07]  /*2e20*/  LDSM.16.M88.4 R56, [R0+0x5000] ;  /* 0x005000000038783b */ /* 0x000fee0000000200 */
[C---:B----4-:R-:W-:Y:S08]  /*2e30*/  HMMA.16816.F32 R92, R176.reuse, R36, R88 ;  /* 0x00000024b05c723c */ /* 0x050ff00000001858 */
[C---:B------:R-:W-:Y:S01]  /*2e40*/  HMMA.16816.F32 R80, R176.reuse, R38, R72 ;  /* 0x00000026b050723c */ /* 0x040fe20000001848 */
[----:B------:R-:W2:Y:S07]  /*2e50*/  LDSM.16.M88.4 R36, [R0+0x4000] ;  /* 0x004000000024783b */ /* 0x000eae0000000200 */
[C---:B-----5:R-:W-:Y:S08]  /*2e60*/  HMMA.16816.F32 R4, R176.reuse, R60, R96 ;  /* 0x0000003cb004723c */ /* 0x060ff00000001860 */
[C---:B------:R-:W-:Y:S01]  /*2e70*/  HMMA.16816.F32 R48, R176.reuse, R62, R84 ;  /* 0x0000003eb030723c */ /* 0x040fe20000001854 */
[----:B------:R-:W4:Y:S07]  /*2e80*/  LDSM.16.M88.4 R60, [R0+0x4800] ;  /* 0x00480000003c783b */ /* 0x000f2e0000000200 */
[C---:B------:R-:W-:Y:S08]  /*2e90*/  HMMA.16816.F32 R88, R176.reuse, R32, R68 ;  /* 0x00000020b058723c */ /* 0x040ff00000001844 */
[C---:B------:R-:W-:Y:S01]  /*2ea0*/  HMMA.16816.F32 R72, R176.reuse, R34, R64 ;  /* 0x00000022b048723c */ /* 0x040fe20000001840 */
[----:B------:R-:W5:Y:S07]  /*2eb0*/  LDSM.16.M88.4 R32, [R0+0x5800] ;  /* 0x005800000020783b */ /* 0x000f6e0000000200 */
[C---:B---3--:R-:W-:Y:S01]  /*2ec0*/  HMMA.16816.F32 R84, R176.reuse, R28, R24 ;  /* 0x0000001cb054723c */ /* 0x048fe20000001818 */
[----:B------:R-:W-:Y:S07]  /*2ed0*/  LDSM.16.M88.4 R24, [R209+0x6800] ;  /* 0x00680000d118783b */ /* 0x000fee0000000200 */
[----:B------:R-:W-:Y:S01]  /*2ee0*/  HMMA.16816.F32 R68, R176, R30, R20 ;  /* 0x0000001eb044723c */ /* 0x000fe20000001814 */
[----:B------:R-:W3:Y:S04]  /*2ef0*/  LDSM.16.M88.4 R28, [R209+0x6000] ;  /* 0x00600000d11c783b */ /* 0x000ee80000000200 */
[----:B------:R-:W3:Y:S03]  /*2f00*/  LDSM.16.M88.4 R20, [R209+0x7000] ;  /* 0x00700000d114783b */ /* 0x000ee60000000200 */
[C---:B------:R-:W-:Y:S08]  /*2f10*/  HMMA.16816.F32 R64, R180.reuse, R16, R12 ;  /* 0x00000010b440723c */ /* 0x040ff0000000180c */
[C---:B------:R-:W-:Y:S08]  /*2f20*/  HMMA.16816.F32 R40, R180.reuse, R18, R8 ;  /* 0x00000012b428723c */ /* 0x040ff00000001808 */
[C---:B-1----:R-:W-:Y:S08]  /*2f30*/  HMMA.16816.F32 R16, R180.reuse, R44, R4 ;  /* 0x0000002cb410723c */ /* 0x042ff00000001804 */
[C---:B------:R-:W-:Y:S01]  /*2f40*/  HMMA.16816.F32 R12, R180.reuse, R46, R48 ;  /* 0x0000002eb40c723c */ /* 0x040fe20000001830 */
[----:B------:R-:W1:Y:S07]  /*2f50*/  LDSM.16.M88.4 R44, [R209+0x7800] ;  /* 0x00780000d12c783b */ /* 0x000e6e0000000200 */
[C---:B--2---:R-:W-:Y:S08]  /*2f60*/  HMMA.16816.F32 R8, R180.reuse, R36, R52 ;  /* 0x00000024b408723c */ /* 0x044ff00000001834 */
[C---:B------:R-:W-:Y:S08]  /*2f70*/  HMMA.16816.F32 R4, R180.reuse, R38, R76 ;  /* 0x00000026b404723c */ /* 0x040ff0000000184c */
[C---:B----4-:R-:W-:Y:S08]  /*2f80*/  HMMA.16816.F32 R36, R180.reuse, R60, R92 ;  /* 0x0000003cb424723c */ /* 0x050ff0000000185c */
[C---:B------:R-:W-:Y:S08]  /*2f90*/  HMMA.16816.F32 R48, R180.reuse, R62, R80 ;  /* 0x0000003eb430723c */ /* 0x040ff00000001850 */
[C---:B------:R-:W-:Y:S08]  /*2fa0*/  HMMA.16816.F32 R60, R180.reuse, R56, R88 ;  /* 0x00000038b43c723c */ /* 0x040ff00000001858 */
[C---:B------:R-:W-:Y:S01]  /*2fb0*/  HMMA.16816.F32 R72, R180.reuse, R58, R72 ;  /* 0x0000003ab448723c */ /* 0x040fe20000001848 */
[----:B------:R-:W2:Y:S07]  /*2fc0*/  LDSM.16.M88.4 R56, [R209+0x8000] ;  /* 0x00800000d138783b */ /* 0x000eae0000000200 */
[C---:B-----5:R-:W-:Y:S08]  /*2fd0*/  HMMA.16816.F32 R88, R180.reuse, R32, R84 ;  /* 0x00000020b458723c */ /* 0x060ff00000001854 */
[----:B------:R-:W-:Y:S01]  /*2fe0*/  HMMA.16816.F32 R68, R180, R34, R68 ;  /* 0x00000022b444723c */ /* 0x000fe20000001844 */
[----:B------:R-:W4:Y:S07]  /*2ff0*/  LDSM.16.M88.4 R32, [R209+0x8800] ;  /* 0x00880000d120783b */ /* 0x000f2e0000000200 */
[C---:B---3--:R-:W-:Y:S08]  /*3000*/  HMMA.16816.F32 R84, R184.reuse, R28, R64 ;  /* 0x0000001cb854723c */ /* 0x048ff00000001840 */
[C---:B------:R-:W-:Y:S01]  /*3010*/  HMMA.16816.F32 R76, R184.reuse, R30, R40 ;  /* 0x0000001eb84c723c */ /* 0x040fe20000001828 */
[----:B------:R-:W3:Y:S04]  /*3020*/  LDSM.16.M88.4 R28, [R3+0x6800] ;  /* 0x00680000031c783b */ /* 0x000ee80000000200 */
[----:B------:R-:W5:Y:S03]  /*3030*/  LDSM.16.M88.4 R40, [R3+0x6000] ;  /* 0x006000000328783b */ /* 0x000f660000000200 */
[C---:B------:R-:W-:Y:S08]  /*3040*/  HMMA.16816.F32 R80, R184.reuse, R24, R16 ;  /* 0x00000018b850723c */ /* 0x040ff00000001810 */
[C---:B------:R-:W-:Y:S01]  /*3050*/  HMMA.16816.F32 R64, R184.reuse, R26, R12 ;  /* 0x0000001ab840723c */ /* 0x040fe2000000180c */
[----:B------:R-:W3:Y:S07]  /*3060*/  LDSM.16.M88.4 R24, [R3+0x7000] ;  /* 0x007000000318783b */ /* 0x000eee0000000200 */
[C---:B------:R-:W-:Y:S08]  /*3070*/  HMMA.16816.F32 R52, R184.reuse, R20, R8 ;  /* 0x00000014b834723c */ /* 0x040ff00000001808 */
[C---:B------:R-:W-:Y:S01]  /*3080*/  HMMA.16816.F32 R16, R184.reuse, R22, R4 ;  /* 0x00000016b810723c */ /* 0x040fe20000001804 */
[----:B------:R-:W3:Y:S07]  /*3090*/  LDSM.16.M88.4 R20, [R3+0x7800] ;  /* 0x007800000314783b */ /* 0x000eee0000000200 */
[C---:B-1----:R-:W-:Y:S08]  /*30a0*/  HMMA.16816.F32 R12, R184.reuse, R44, R36 ;  /* 0x0000002cb80c723c */ /* 0x042ff00000001824 */
[C---:B------:R-:W-:Y:S01]  /*30b0*/  HMMA.16816.F32 R8, R184.reuse, R46, R48 ;  /* 0x0000002eb808723c */ /* 0x040fe20000001830 */
[----:B------:R-:W-:Y:S07]  /*30c0*/  LDSM.16.M88.4 R48, [R2+0x6800] ;  /* 0x006800000230783b */ /* 0x000fee0000000200 */
[C---:B--2---:R-:W-:Y:S08]  /*30d0*/  HMMA.16816.F32 R4, R184.reuse, R56, R60 ;  /* 0x00000038b804723c */ /* 0x044ff0000000183c */
[C---:B----4-:R-:W-:Y:S08]  /*30e0*/  HMMA.16816.F32 R44, R184.reuse, R32, R88 ;  /* 0x00000020b82c723c */ /* 0x050ff00000001858 */
[----:B------:R-:W-:Y:S01]  /*30f0*/  HMMA.16816.F32 R60, R184, R34, R68 ;  /* 0x00000022b83c723c */ /* 0x000fe20000001844 */
[----:B------:R-:W1:Y:S07]  /*3100*/  LDSM.16.M88.4 R32, [R3+0x8000] ;  /* 0x008000000320783b */ /* 0x000e6e0000000200 */
[C---:B---3--:R-:W-:Y:S08]  /*3110*/  HMMA.16816.F32 R80, R188.reuse, R28, R80 ;  /* 0x0000001cbc50723c */ /* 0x048ff00000001850 */
[----:B------:R-:W-:Y:S01]  /*3120*/  HMMA.16816.F32 R64, R188, R30, R64 ;  /* 0x0000001ebc40723c */ /* 0x000fe20000001840 */
[----:B------:R-:W2:Y:S07]  /*3130*/  LDSM.16.M88.4 R28, [R2+0x6000] ;  /* 0x00600000021c783b */ /* 0x000eae0000000200 */
[----:B------:R-:W-:Y:S08]  /*3140*/  HMMA.16816.F32 R36, R184, R58, R72 ;  /* 0x0000003ab824723c */ /* 0x000ff00000001848 */
[C---:B-----5:R-:W-:Y:S08]  /*3150*/  HMMA.16816.F32 R68, R188.reuse, R40, R84 ;  /* 0x00000028bc44723c */ /* 0x060ff00000001854 */
[C---:B------:R-:W-:Y:S01]  /*3160*/  HMMA.16816.F32 R72, R188.reuse, R42, R76 ;  /* 0x0000002abc48723c */ /* 0x040fe2000000184c */
[----:B------:R-:W3:Y:S07]  /*3170*/  LDSM.16.M88.4 R40, [R3+0x8800] ;  /* 0x008800000328783b */ /* 0x000eee0000000200 */
[C---:B------:R-:W-:Y:S08]  /*3180*/  HMMA.16816.F32 R84, R188.reuse, R24, R52 ;  /* 0x00000018bc54723c */ /* 0x040ff00000001834 */
[C---:B------:R-:W-:Y:S08]  /*3190*/  HMMA.16816.F32 R88, R188.reuse, R22, R8 ;  /* 0x00000016bc58723c */ /* 0x040ff00000001808 */
[C---:B------:R-:W-:Y:S01]  /*31a0*/  HMMA.16816.F32 R52, R188.reuse, R20, R12 ;  /* 0x00000014bc34723c */ /* 0x040fe2000000180c */
[----:B------:R-:W4:Y:S07]  /*31b0*/  LDSM.16.M88.4 R20, [R2+0x7800] ;  /* 0x007800000214783b */ /* 0x000f2e0000000200 */
[C---:B-1----:R-:W-:Y:S08]  /*31c0*/  HMMA.16816.F32 R8, R188.reuse, R34, R36 ;  /* 0x00000022bc08723c */ /* 0x042ff00000001824 */
[----:B------:R-:W-:Y:S01]  /*31d0*/  HMMA.16816.F32 R56, R188, R26, R16 ;  /* 0x0000001abc38723c */ /* 0x000fe20000001810 */
[----:B------:R-:W1:Y:S04]  /*31e0*/  LDSM.16.M88.4 R16, [R2+0x8000] ;  /* 0x008000000210783b */ /* 0x000e680000000200 */
[----:B------:R-:W-:Y:S03]  /*31f0*/  LDSM.16.M88.4 R24, [R2+0x7000] ;  /* 0x007000000218783b */ /* 0x000fe60000000200 */
[C---:B--2---:R-:W-:Y:S08]  /*3200*/  HMMA.16816.F32 R36, R192.reuse, R28, R68 ;  /* 0x0000001cc024723c */ /* 0x044ff00000001844 */
[----:B------:R-:W-:Y:S01]  /*3210*/  HMMA.16816.F32 R68, R192, R30, R72 ;  /* 0x0000001ec044723c */ /* 0x000fe20000001848 */
[----:B------:R2:W5:Y:S07]  /*3220*/  LDSM.16.M88.4 R28, [R2+0x8800] ;  /* 0x00880000021c783b */ /* 0x00056e0000000200 */
[C---:B------:R-:W-:Y:S08]  /*3230*/  HMMA.16816.F32 R12, R188.reuse, R32, R4 ;  /* 0x00000020bc0c723c */ /* 0x040ff00000001804 */
[C---:B---3--:R-:W-:Y:S08]  /*3240*/  HMMA.16816.F32 R4, R188.reuse, R40, R44 ;  /* 0x00000028bc04723c */ /* 0x048ff0000000182c */
[----:B------:R-:W-:Y:S01]  /*3250*/  HMMA.16816.F32 R32, R188, R42, R60 ;  /* 0x0000002abc20723c */ /* 0x000fe2000000183c */
[----:B------:R-:W3:Y:S07]  /*3260*/  LDSM.16.M88.4 R40, [R0+0x6000] ;  /* 0x006000000028783b */ /* 0x000eee0000000200 */
[----:B------:R-:W-:Y:S01]  /*3270*/  HMMA.16816.F32 R76, R192, R50, R64 ;  /* 0x00000032c04c723c */ /* 0x000fe20000001840 */
[----:B------:R-:W-:-:S07]  /*3280*/  IMAD.IADD R102, R102, 0x1, R103 ;  /* 0x0000000166667824 */ /* 0x000fce00078e0267 */
[C---:B----4-:R-:W-:Y:S08]  /*3290*/  HMMA.16816.F32 R64, R192.reuse, R20, R52 ;  /* 0x00000014c040723c */ /* 0x050ff00000001834 */
[C---:B-1----:R-:W-:Y:S08]  /*32a0*/  HMMA.16816.F32 R52, R192.reuse, R16, R12 ;  /* 0x00000010c034723c */ /* 0x042ff0000000180c */
[C---:B------:R-:W-:Y:S01]  /*32b0*/  HMMA.16816.F32 R44, R192.reuse, R18, R8 ;  /* 0x00000012c02c723c */ /* 0x040fe20000001808 */
[----:B--2---:R-:W-:Y:S01]  /*32c0*/  @P2 IMAD.HI.U32 R2, R102, c[0x0][0x2c8], RZ ;  /* 0x0000b20066022a27 */ /* 0x004fe200078e00ff */
[----:B------:R-:W-:Y:S06]  /*32d0*/  LDSM.16.M88.4 R8, [R0+0x8000] ;  /* 0x008000000008783b */ /* 0x000fec0000000200 */
[C---:B-----5:R-:W-:Y:S01]  /*32e0*/  HMMA.16816.F32 R16, R192.reuse, R28, R4 ;  /* 0x0000001cc010723c */ /* 0x060fe20000001804 */
[----:B------:R-:W1:Y:S07]  /*32f0*/  LDSM.16.M88.4 R4, [R0+0x7800] ;  /* 0x007800000004783b */ /* 0x000e6e0000000200 */
[C---:B------:R-:W-:Y:S01]  /*3300*/  HMMA.16816.F32 R72, R192.reuse, R48, R80 ;  /* 0x00000030c048723c */ /* 0x040fe20000001850 */
[----:B------:R-:W-:Y:S07]  /*3310*/  LDSM.16.M88.4 R48, [R0+0x6800] ;  /* 0x006800000030783b */ /* 0x000fee0000000200 */
[C---:B------:R-:W-:Y:S01]  /*3320*/  HMMA.16816.F32 R80, R192.reuse, R26, R56 ;  /* 0x0000001ac050723c */ /* 0x040fe20000001838 */
[----:B------:R-:W-:Y:S07]  /*3330*/  LDSM.16.M88.4 R56, [R0+0x7000] ;  /* 0x007000000038783b */ /* 0x000fee0000000200 */
[----:B------:R-:W-:Y:S01]  /*3340*/  HMMA.16816.F32 R60, R192, R22, R88 ;  /* 0x00000016c03c723c */ /* 0x000fe20000001858 */
[----:B------:R2:W-:Y:S01]  /*3350*/  LDSM.16.M88.4 R20, [R0+0x8800] ;  /* 0x008800000014783b */ /* 0x0005e20000000200 */
[----:B------:R-:W-:-:S04]  /*3360*/  DEPBAR.LE SB0, 0x2 ;  /* 0x000080800000791a */ /* 0x000fc80000000000 */
[----:B--2---:R-:W-:Y:S01]  /*3370*/  IMAD.MOV.U32 R0, RZ, RZ, R102 ;  /* 0x000000ffff007224 */ /* 0x004fe200078e0066 */
[----:B------:R-:W-:-:S05]  /*3380*/  @P2 SHF.R.U32.HI R0, RZ, c[0x0][0x2cc], R2 ;  /* 0x0000b300ff002a19 */ /* 0x000fca0000011602 */
[----:B------:R-:W-:Y:S04]  /*3390*/  SHFL.IDX PT, R12, R0, RZ, 0x1c1f ;  /* 0x001c1fff000c7589 */ /* 0x000fe800000e0000 */
[----:B------:R2:W4:Y:S01]  /*33a0*/  SHFL.IDX PT, R3, R0, 0x1, 0x1c1f ;  /* 0x003c1f0000037f89 */ /* 0x00052200000e0000 */
[C---:B------:R-:W-:Y:S08]  /*33b0*/  HMMA.16816.F32 R84, R192.reuse, R24, R84 ;  /* 0x00000018c054723c */ /* 0x040ff00000001854 */
[----:B------:R-:W-:Y:S08]  /*33c0*/  HMMA.16816.F32 R24, R192, R30, R32 ;  /* 0x0000001ec018723c */ /* 0x000ff00000001820 */
[----:B---3--:R-:W-:Y:S01]  /*33d0*/  HMMA.16816.F32 R28, R196, R40, R36 ;  /* 0x00000028c41c723c */ /* 0x008fe20000001824 */
[----:B--2---:R-:W-:-:S04]  /*33e0*/  IADD3 R0, R100, c[0x0][0x1d0], RZ ;  /* 0x0000740064007a10 */ /* 0x004fc80007ffe0ff */
[----:B------:R-:W-:-:S03]  /*33f0*/  IADD3 R2, -R101, 0x1, R0 ;  /* 0x0000000165027810 */ /* 0x000fc60007ffe100 */
[----:B------:R-:W-:Y:S01]  /*3400*/  HMMA.16816.F32 R32, R196, R42, R68 ;  /* 0x0000002ac420723c */ /* 0x000fe20000001844 */
[----:B------:R-:W-:Y:S01]  /*3410*/  IADD3 R2, R2, -c[0x0][0x168], RZ ;  /* 0x80005a0002027a10 */ /* 0x000fe20007ffe0ff */
[----:B------:R-:W-:-:S06]  /*3420*/  IMAD.IADD R0, R0, 0x1, -R101 ;  /* 0x0000000100007824 */ /* 0x000fcc00078e0a65 */
[----:B-1----:R-:W-:Y:S01]  /*3430*/  HMMA.16816.F32 R68, R196, R4, R64 ;  /* 0x00000004c444723c */ /* 0x002fe20000001840 */
[----:B----4-:R-:W-:-:S06]  /*3440*/  IMAD.IADD R3, R2, 0x1, R3 ;  /* 0x0000000102037824 */ /* 0x010fcc00078e0203 */
[----:B------:R-:W-:Y:S01]  /*3450*/  IMAD.IADD R4, R2, 0x1, R12 ;  /* 0x0000000102047824 */ /* 0x000fe200078e020c */
[----:B------:R-:W-:Y:S04]  /*3460*/  HMMA.16816.F32 R36, R196, R48, R72 ;  /* 0x00000030c424723c */ /* 0x000fe80000001848 */
[----:B------:R-:W-:-:S04]  /*3470*/  IMNMX R2, R0, R4, PT ;  /* 0x0000000400027217 */ /* 0x000fc80003800200 */
[C---:B------:R-:W-:Y:S01]  /*3480*/  ISETP.GT.AND P4, PT, R2.reuse, RZ, PT ;  /* 0x000000ff0200720c */ /* 0x040fe20003f84270 */
[C---:B------:R-:W-:Y:S01]  /*3490*/  HMMA.16816.F32 R40, R196.reuse, R50, R76 ;  /* 0x00000032c428723c */ /* 0x040fe2000000184c */
[----:B------:R-:W-:Y:S02]  /*34a0*/  ISETP.GT.AND P3, PT, R2, 0x1, PT ;  /* 0x000000010200780c */ /* 0x000fe40003f64270 */
[----:B------:R-:W-:Y:S02]  /*34b0*/  FSEL R5, R28, -INF , P4 ;  /* 0xff8000001c057808 */ /* 0x000fe40002000000 */
[----:B------:R-:W-:Y:S02]  /*34c0*/  IMNMX R0, R0, R3, PT ;  /* 0x0000000300007217 */ /* 0x000fe40003800200 */
[----:B------:R-:W-:Y:S01]  /*34d0*/  ISETP.GT.AND P4, PT, R2, 0x8, PT ;  /* 0x000000080200780c */ /* 0x000fe20003f84270 */
[----:B------:R-:W-:Y:S01]  /*34e0*/  HMMA.16816.F32 R64, R196, R6, R60 ;  /* 0x00000006c440723c */ /* 0x000fe2000000183c */
[----:B------:R-:W-:-:S06]  /*34f0*/  ISETP.GT.AND P0, PT, R0, 0x1, PT ;  /* 0x000000010000780c */ /* 0x000fcc0003f04270 */
[----:B------:R-:W-:Y:S01]  /*3500*/  FSEL R6, R29, -INF , P3 ;  /* 0xff8000001d067808 */ /* 0x000fe20001800000 */
[C---:B------:R-:W-:Y:S01]  /*3510*/  HMMA.16816.F32 R84, R196.reuse, R56, R84 ;  /* 0x00000038c454723c */ /* 0x040fe20000001854 */
[----:B------:R-:W-:Y:S02]  /*3520*/  ISETP.GT.AND P3, PT, R2, 0x9, PT ;  /* 0x000000090200780c */ /* 0x000fe40003f64270 */
[----:B------:R-:W-:Y:S02]  /*3530*/  FSEL R7, R32, -INF , P4 ;  /* 0xff80000020077808 */ /* 0x000fe40002000000 */
[----:B------:R-:W-:Y:S02]  /*3540*/  FMNMX.FTZ R3, R5, R6, !PT ;  /* 0x0000000605037209 */ /* 0x000fe40007810000 */
[----:B------:R-:W-:Y:S01]  /*3550*/  ISETP.GT.AND P1, PT, R0, RZ, PT ;  /* 0x000000ff0000720c */ /* 0x000fe20003f24270 */
[----:B------:R-:W-:Y:S01]  /*3560*/  HMMA.16816.F32 R60, R196, R8, R52 ;  /* 0x00000008c43c723c */ /* 0x000fe20000001834 */
[----:B------:R-:W-:-:S02]  /*3570*/  FSEL R14, R31, -INF , P0 ;  /* 0xff8000001f0e7808 */ /* 0x000fc40000000000 */
[----:B------:R-:W-:Y:S02]  /*3580*/  ISETP.GT.AND P4, PT, R2, 0x10, PT ;  /* 0x000000100200780c */ /* 0x000fe40003f84270 */
[----:B------:R-:W-:Y:S02]  /*3590*/  FMNMX.FTZ R3, R7, R3, !PT ;  /* 0x0000000307037209 */ /* 0x000fe40007810000 */
[----:B------:R-:W-:Y:S01]  /*35a0*/  FSEL R8, R33, -INF , P3 ;  /* 0xff80000021087808 */ /* 0x000fe20001800000 */
[----:B------:R-:W-:Y:S01]  /*35b0*/  HMMA.16816.F32 R80, R196, R58, R80 ;  /* 0x0000003ac450723c */ /* 0x000fe20000001850 */
[----:B------:R-:W-:Y:S02]  /*35c0*/  ISETP.GT.AND P0, PT, R0, 0x9, PT ;  /* 0x000000090000780c */ /* 0x000fe40003f04270 */
[----:B------:R-:W-:Y:S02]  /*35d0*/  FSEL R13, R30, -INF , P1 ;  /* 0xff8000001e0d7808 */ /* 0x000fe40000800000 */
[----:B------:R-:W-:-:S02]  /*35e0*/  ISETP.GT.AND P3, PT, R2, 0x11, PT ;  /* 0x000000110200780c */ /* 0x000fc40003f64270 */
[----:B------:R-:W-:Y:S01]  /*35f0*/  FSEL R9, R36, -INF , P4 ;  /* 0xff80000024097808 */ /* 0x000fe20002000000 */
[----:B------:R-:W-:Y:S01]  /*3600*/  HMMA.16816.F32 R56, R196, R10, R44 ;  /* 0x0000000ac438723c */ /* 0x000fe2000000182c */
[----:B------:R-:W-:Y:S02]  /*3610*/  FMNMX.FTZ R3, R8, R3, !PT ;  /* 0x0000000308037209 */ /* 0x000fe40007810000 */
[----:B------:R-:W-:-:S05]  /*3620*/  ISETP.GT.AND P1, PT, R0, 0x8, PT ;  /* 0x000000080000780c */ /* 0x000fca0003f24270 */
[----:B------:R-:W-:Y:S01]  /*3630*/  HMMA.16816.F32 R44, R196, R20, R16 ;  /* 0x00000014c42c723c */ /* 0x000fe20000001810 */
[----:B------:R-:W-:Y:S02]  /*3640*/  FSEL R10, R37, -INF , P3 ;  /* 0xff800000250a7808 */ /* 0x000fe40001800000 */
[----:B------:R-:W-:-:S04]  /*3650*/  ISETP.GT.AND P4, PT, R2, 0x18, PT ;  /* 0x000000180200780c */ /* 0x000fc80003f84270 */
[----:B------:R-:W-:Y:S02]  /*3660*/  FSEL R17, R35, -INF , P0 ;  /* 0xff80000023117808 */ /* 0x000fe40000000000 */
[----:B------:R-:W-:Y:S02]  /*3670*/  ISETP.GT.AND P0, PT, R0, 0x11, PT ;  /* 0x000000110000780c */ /* 0x000fe40003f04270 */
[----:B------:R-:W-:Y:S02]  /*3680*/  FMNMX.FTZ R3, R9, R3, !PT ;  /* 0x0000000309037209 */ /* 0x000fe40007810000 */
[----:B------:R-:W-:Y:S02]  /*3690*/  FSEL R16, R34, -INF , P1 ;  /* 0xff80000022107808 */ /* 0x000fe40000800000 */
[----:B------:R-:W-:Y:S02]  /*36a0*/  ISETP.GT.AND P1, PT, R0, 0x10, PT ;  /* 0x000000100000780c */ /* 0x000fe40003f24270 */
[----:B------:R-:W-:-:S02]  /*36b0*/  FSEL R19, R39, -INF , P0 ;  /* 0xff80000027137808 */ /* 0x000fc40000000000 */
[----:B------:R-:W-:Y:S02]  /*36c0*/  ISETP.GT.AND P0, PT, R0, 0x19, PT ;  /* 0x000000190000780c */ /* 0x000fe40003f04270 */
[----:B------:R-:W-:Y:S02]  /*36d0*/  ISETP.GT.AND P3, PT, R2, 0x19, PT ;  /* 0x000000190200780c */ /* 0x000fe40003f64270 */
[----:B------:R-:W-:Y:S02]  /*36e0*/  FSEL R11, R40, -INF , P4 ;  /* 0xff800000280b7808 */ /* 0x000fe40002000000 */
[----:B------:R-:W-:Y:S02]  /*36f0*/  FMNMX.FTZ R3, R10, R3, !PT ;  /* 0x000000030a037209 */ /* 0x000fe40007810000 */
[----:B------:R-:W-:Y:S02]  /*3700*/  FSEL R18, R38, -INF , P1 ;  /* 0xff80000026127808 */ /* 0x000fe40000800000 */
[----:B------:R-:W-:-:S02]  /*3710*/  ISETP.GT.AND P1, PT, R0, 0x18, PT ;  /* 0x000000180000780c */ /* 0x000fc40003f24270 */
[----:B------:R-:W-:Y:S02]  /*3720*/  FSEL R32, R43, -INF , P0 ;  /* 0xff8000002b207808 */ /* 0x000fe40000000000 */
[----:B------:R-:W-:Y:S02]  /*3730*/  FSEL R12, R41, -INF , P3 ;  /* 0xff800000290c7808 */ /* 0x000fe40001800000 */
[----:B------:R-:W-:Y:S02]  /*3740*/  ISETP.GT.AND P0, PT, R2, 0x20, PT ;  /* 0x000000200200780c */ /* 0x000fe40003f04270 */
[----:B------:R-:W-:Y:S02]  /*3750*/  FMNMX.FTZ R3, R11, R3, !PT ;  /* 0x000000030b037209 */ /* 0x000fe40007810000 */
[----:B------:R-:W-:Y:S02]  /*3760*/  FSEL R20, R42, -INF , P1 ;  /* 0xff8000002a147808 */ /* 0x000fe40000800000 */
[----:B------:R-:W-:-:S02]  /*3770*/  ISETP.GT.AND P1, PT, R2, 0x21, PT ;  /* 0x000000210200780c */ /* 0x000fc40003f24270 */
[----:B------:R-:W-:Y:S02]  /*3780*/  FSEL R36, R84, -INF , P0 ;  /* 0xff80000054247808 */ /* 0x000fe40000000000 */
[----:B------:R-:W-:Y:S02]  /*3790*/  FMNMX.FTZ R3, R12, R3, !PT ;  /* 0x000000030c037209 */ /* 0x000fe40007810000 */
[----:B------:R-:W-:Y:S02]  /*37a0*/  ISETP.GT.AND P5, PT, R2, 0x28, PT ;  /* 0x000000280200780c */ /* 0x000fe40003fa4270 */
[----:B------:R-:W-:Y:S02]  /*37b0*/  FSEL R37, R85, -INF , P1 ;  /* 0xff80000055257808 */ /* 0x000fe40000800000 */
[----:B------:R-:W-:Y:S02]  /*37c0*/  FMNMX.FTZ R3, R36, R3, !PT ;  /* 0x0000000324037209 */ /* 0x000fe40007810000 */
        /* <DEDUP_REMOVED lines=17> */
[----:B------:R-:W-:Y:S02]  /*38e0*/  ISETP.GT.AND P3, PT, R2, 0x41, PT ;  /* 0x000000410200780c */ /* 0x000fe40003f64270 */
[----:B------:R-:W-:-:S02]  /*38f0*/  FMNMX.FTZ R4, R17, R4, !PT ;  /* 0x0000000411047209 */ /* 0x000fc40007810000 */
[----:B------:R-:W-:Y:S02]  /*3900*/  ISETP.GT.AND P4, PT, R2, 0x40, PT ;  /* 0x000000400200780c */ /* 0x000fe40003f84270 */
[----:B------:R-:W-:Y:S02]  /*3910*/  FSEL R78, R65, -INF , P5 ;  /* 0xff800000414e7808 */ /* 0x000fe40002800000 */
[----:B------:R-:W-:Y:S02]  /*3920*/  FMNMX.FTZ R3, R54, R3, !PT ;  /* 0x0000000336037209 */ /* 0x000fe40007810000 */
[----:B------:R-:W-:Y:S02]  /*3930*/  FSEL R79, R61, -INF , P3 ;  /* 0xff8000003d4f7808 */ /* 0x000fe40001800000 */
[----:B------:R-:W-:Y:S02]  /*3940*/  FMNMX.FTZ R4, R18, R4, !PT ;  /* 0x0000000412047209 */ /* 0x000fe40007810000 */
[----:B------:R-:W-:Y:S01]  /*3950*/  ISETP.GT.AND P3, PT, R0, 0x20, PT ;  /* 0x000000200000780c */ /* 0x000fe20003f64270 */
[----:B------:R-:W-:Y:S01]  /*3960*/  HMMA.16816.F32 R24, R196, R22, R24 ;  /* 0x00000016c418723c */ /* 0x000fe20000001818 */
[----:B------:R-:W-:-:S02]  /*3970*/  FSEL R77, R60, -INF , P4 ;  /* 0xff8000003c4d7808 */ /* 0x000fc40002000000 */
[----:B------:R-:W-:Y:S02]  /*3980*/  FMNMX.FTZ R3, R78, R3, !PT ;  /* 0x000000034e037209 */ /* 0x000fe40007810000 */
[----:B------:R-:W-:Y:S02]  /*3990*/  FMNMX.FTZ R4, R19, R4, !PT ;  /* 0x0000000413047209 */ /* 0x000fe40007810000 */
[----:B------:R-:W-:Y:S02]  /*39a0*/  FSEL R53, R86, -INF , P3 ;  /* 0xff80000056357808 */ /* 0x000fe40001800000 */
[C---:B------:R-:W-:Y:S02]  /*39b0*/  ISETP.GT.AND P0, PT, R2.reuse, 0x48, PT ;  /* 0x000000480200780c */ /* 0x040fe40003f04270 */
[C---:B------:R-:W-:Y:S02]  /*39c0*/  ISETP.GT.AND P1, PT, R2.reuse, 0x49, PT ;  /* 0x000000490200780c */ /* 0x040fe40003f24270 */
[----:B------:R-:W-:-:S02]  /*39d0*/  ISETP.GT.AND P6, PT, R2, 0x50, PT ;  /* 0x000000500200780c */ /* 0x000fc40003fc4270 */
[C---:B------:R-:W-:Y:S02]  /*39e0*/  ISETP.GT.AND P5, PT, R2.reuse, 0x51, PT ;  /* 0x000000510200780c */ /* 0x040fe40003fa4270 */
[C---:B------:R-:W-:Y:S02]  /*39f0*/  ISETP.GT.AND P4, PT, R2.reuse, 0x58, PT ;  /* 0x000000580200780c */ /* 0x040fe40003f84270 */
[----:B------:R-:W-:Y:S02]  /*3a00*/  ISETP.GT.AND P3, PT, R2, 0x59, PT ;  /* 0x000000590200780c */ /* 0x000fe40003f64270 */
[----:B------:R-:W-:Y:S02]  /*3a10*/  FMNMX.FTZ R2, R77, R3, !PT ;  /* 0x000000034d027209 */ /* 0x000fe40007810000 */
[----:B------:R-:W-:Y:S02]  /*3a20*/  FMNMX.FTZ R3, R20, R4, !PT ;  /* 0x0000000414037209 */ /* 0x000fe40007810000 */
[----:B------:R-:W-:-:S02]  /*3a30*/  FSEL R90, R56, -INF , P0 ;  /* 0xff800000385a7808 */ /* 0x000fc40000000000 */
[----:B------:R-:W-:Y:S02]  /*3a40*/  FMNMX.FTZ R2, R79, R2, !PT ;  /* 0x000000024f027209 */ /* 0x000fe40007810000 */
[----:B------:R-:W-:Y:S02]  /*3a50*/  ISETP.GT.AND P0, PT, R0, 0x21, PT ;  /* 0x000000210000780c */ /* 0x000fe40003f04270 */
[----:B------:R-:W-:Y:S02]  /*3a60*/  FMNMX.FTZ R3, R32, R3, !PT ;  /* 0x0000000320037209 */ /* 0x000fe40007810000 */
[----:B------:R-:W-:Y:S02]  /*3a70*/  FSEL R86, R57, -INF , P1 ;  /* 0xff80000039567808 */ /* 0x000fe40000800000 */
[----:B------:R-:W-:Y:S02]  /*3a80*/  FMNMX.FTZ R2, R90, R2, !PT ;  /* 0x000000025a027209 */ /* 0x000fe40007810000 */
[----:B------:R-:W-:-:S02]  /*3a90*/  FSEL R52, R87, -INF , P0 ;  /* 0xff80000057347808 */ /* 0x000fc40000000000 */
[C---:B------:R-:W-:Y:S02]  /*3aa0*/  ISETP.GT.AND P1, PT, R0.reuse, 0x28, PT ;  /* 0x000000280000780c */ /* 0x040fe40003f24270 */
[----:B------:R-:W-:Y:S02]  /*3ab0*/  FMNMX.FTZ R3, R53, R3, !PT ;  /* 0x0000000335037209 */ /* 0x000fe40007810000 */
[----:B------:R-:W-:Y:S02]  /*3ac0*/  ISETP.GT.AND P0, PT, R0, 0x29, PT ;  /* 0x000000290000780c */ /* 0x000fe40003f04270 */
[----:B------:R-:W-:Y:S02]  /*3ad0*/  FSEL R88, R44, -INF , P6 ;  /* 0xff8000002c587808 */ /* 0x000fe40003000000 */
[----:B------:R-:W-:Y:S02]  /*3ae0*/  FMNMX.FTZ R2, R86, R2, !PT ;  /* 0x0000000256027209 */ /* 0x000fe40007810000 */
[----:B------:R-:W-:-:S02]  /*3af0*/  FSEL R55, R82, -INF , P1 ;  /* 0xff80000052377808 */ /* 0x000fc40000800000 */
[----:B------:R-:W-:Y:S02]  /*3b00*/  FMNMX.FTZ R3, R52, R3, !PT ;  /* 0x0000000334037209 */ /* 0x000fe40007810000 */
[----:B------:R-:W-:Y:S02]  /*3b10*/  FSEL R64, R83, -INF , P0 ;  /* 0xff80000053407808 */ /* 0x000fe40000000000 */
[----:B------:R-:W-:Y:S02]  /*3b20*/  FSEL R94, R45, -INF , P5 ;  /* 0xff8000002d5e7808 */ /* 0x000fe40002800000 */
[----:B------:R-:W-:Y:S02]  /*3b30*/  FMNMX.FTZ R2, R88, R2, !PT ;  /* 0x0000000258027209 */ /* 0x000fe40007810000 */
[C---:B------:R-:W-:Y:S02]  /*3b40*/  ISETP.GT.AND P0, PT, R0.reuse, 0x30, PT ;  /* 0x000000300000780c */ /* 0x040fe40003f04270 */
[----:B------:R-:W-:Y:S01]  /*3b50*/  FMNMX.FTZ R3, R55, R3, !PT ;  /* 0x0000000337037209 */ /* 0x000fe20007810000 */
[----:B------:R-:W-:Y:S01]  /*3b60*/  BAR.SYNC.DEFER_BLOCKING 0x0 ;  /* 0x0000000000007b1d */ /* 0x000fe20000010000 */
[----:B------:R-:W-:-:S02]  /*3b70*/  ISETP.GT.AND P1, PT, R0, 0x31, PT ;  /* 0x000000310000780c */ /* 0x000fc40003f24270 */
[----:B------:R-:W-:Y:S02]  /*3b80*/  FMNMX.FTZ R145, R94, R2, !PT ;  /* 0x000000025e917209 */ /* 0x000fe40007810000 */
[----:B------:R-:W-:Y:S02]  /*3b90*/  FSEL R92, R24, -INF , P4 ;  /* 0xff800000185c7808 */ /* 0x000fe40002000000 */
[----:B------:R-:W-:Y:S02]  /*3ba0*/  FSEL R65, R70, -INF , P0 ;  /* 0xff80000046417808 */ /* 0x000fe40000000000 */
[----:B------:R-:W-:Y:S02]  /*3bb0*/  FMNMX.FTZ R2, R64, R3, !PT ;  /* 0x0000000340027209 */ /* 0x000fe40007810000 */
[----:B------:R-:W-:Y:S02]  /*3bc0*/  FSEL R76, R71, -INF , P1 ;  /* 0xff800000474c7808 */ /* 0x000fe40000800000 */
[----:B------:R-:W-:-:S02]  /*3bd0*/  FSEL R96, R25, -INF , P3 ;  /* 0xff80000019607808 */ /* 0x000fc40001800000 */
[----:B------:R-:W-:Y:S02]  /*3be0*/  FMNMX.FTZ R145, R92, R145, !PT ;  /* 0x000000915c917209 */ /* 0x000fe40007810000 */
[----:B------:R-:W-:Y:S02]  /*3bf0*/  ISETP.GT.AND P1, PT, R0, 0x38, PT ;  /* 0x000000380000780c */ /* 0x000fe40003f24270 */
[----:B------:R-:W-:Y:S02]  /*3c00*/  FMNMX.FTZ R2, R65, R2, !PT ;  /* 0x0000000241027209 */ /* 0x000fe40007810000 */
[----:B------:R-:W-:Y:S02]  /*3c10*/  FMNMX.FTZ R145, R96, R145, !PT ;  /* 0x0000009160917209 */ /* 0x000fe40007810000 */
[----:B------:R-:W-:Y:S02]  /*3c20*/  ISETP.GT.AND P0, PT, R0, 0x39, PT ;  /* 0x000000390000780c */ /* 0x000fe40003f04270 */
[----:B------:R-:W-:-:S02]  /*3c30*/  FSEL R66, R66, -INF , P1 ;  /* 0xff80000042427808 */ /* 0x000fc40000800000 */
[----:B------:R-:W-:Y:S01]  /*3c40*/  FMNMX.FTZ R2, R76, R2, !PT ;  /* 0x000000024c027209 */ /* 0x000fe20007810000 */
[----:B------:R-:W1:Y:S01]  /*3c50*/  SHFL.BFLY PT, R3, R145, 0x2, 0x1f ;  /* 0x0c401f0091037f89 */ /* 0x000e6200000e0000 */
[----:B------:R-:W-:Y:S02]  /*3c60*/  FSEL R67, R67, -INF , P0 ;  /* 0xff80000043437808 */ /* 0x000fe40000000000 */
[----:B------:R-:W-:Y:S02]  /*3c70*/  ISETP.GT.AND P1, PT, R0, 0x40, PT ;  /* 0x000000400000780c */ /* 0x000fe40003f24270 */
[----:B------:R-:W-:Y:S02]  /*3c80*/  FMNMX.FTZ R2, R66, R2, !PT ;  /* 0x0000000242027209 */ /* 0x000fe40007810000 */
[----:B------:R-:W-:Y:S02]  /*3c90*/  ISETP.GT.AND P0, PT, R0, 0x41, PT ;  /* 0x000000410000780c */ /* 0x000fe40003f04270 */
[----:B------:R-:W-:-:S02]  /*3ca0*/  FSEL R84, R62, -INF , P1 ;  /* 0xff8000003e547808 */ /* 0x000fc40000800000 */
[----:B------:R-:W-:Y:S02]  /*3cb0*/  FMNMX.FTZ R2, R67, R2, !PT ;  /* 0x0000000243027209 */ /* 0x000fe40007810000 */
[----:B------:R-:W-:Y:S02]  /*3cc0*/  FSEL R85, R63, -INF , P0 ;  /* 0xff8000003f557808 */ /* 0x000fe40000000000 */
[----:B------:R-:W-:Y:S02]  /*3cd0*/  ISETP.GT.AND P1, PT, R0, 0x48, PT ;  /* 0x000000480000780c */ /* 0x000fe40003f24270 */
[----:B------:R-:W-:Y:S02]  /*3ce0*/  FMNMX.FTZ R2, R84, R2, !PT ;  /* 0x0000000254027209 */ /* 0x000fe40007810000 */
[----:B------:R-:W-:Y:S02]  /*3cf0*/  ISETP.GT.AND P0, PT, R0, 0x49, PT ;  /* 0x000000490000780c */ /* 0x000fe40003f04270 */
[----:B------:R-:W-:-:S02]  /*3d00*/  FSEL R87, R58, -INF , P1 ;  /* 0xff8000003a577808 */ /* 0x000fc40000800000 */
[----:B------:R-:W-:Y:S02]  /*3d10*/  FMNMX.FTZ R2, R85, R2, !PT ;  /* 0x0000000255027209 */ /* 0x000fe40007810000 */
[----:B------:R-:W-:Y:S02]  /*3d20*/  FSEL R89, R59, -INF , P0 ;  /* 0xff8000003b597808 */ /* 0x000fe40000000000 */
[C---:B------:R-:W-:Y:S02]  /*3d30*/  ISETP.GT.AND P1, PT, R0.reuse, 0x50, PT ;  /* 0x000000500000780c */ /* 0x040fe40003f24270 */
[----:B------:R-:W-:Y:S02]  /*3d40*/  FMNMX.FTZ R2, R87, R2, !PT ;  /* 0x0000000257027209 */ /* 0x000fe40007810000 */
[----:B------:R-:W-:Y:S02]  /*3d50*/  ISETP.GT.AND P0, PT, R0, 0x51, PT ;  /* 0x000000510000780c */ /* 0x000fe40003f04270 */
[----:B------:R-:W-:-:S02]  /*3d60*/  FSEL R91, R46, -INF , P1 ;  /* 0xff8000002e5b7808 */ /* 0x000fc40000800000 */
[----:B------:R-:W-:Y:S02]  /*3d70*/  FMNMX.FTZ R2, R89, R2, !PT ;  /* 0x0000000259027209 */ /* 0x000fe40007810000 */
[C---:B------:R-:W-:Y:S02]  /*3d80*/  ISETP.GT.AND P1, PT, R0.reuse, 0x58, PT ;  /* 0x000000580000780c */ /* 0x040fe40003f24270 */
[----:B------:R-:W-:Y:S02]  /*3d90*/  FSEL R93, R47, -INF , P0 ;  /* 0xff8000002f5d7808 */ /* 0x000fe40000000000 */
[----:B------:R-:W-:Y:S01]  /*3da0*/  FMNMX.FTZ R144, R91, R2, !PT ;  /* 0x000000025b907209 */ /* 0x000fe20007810000 */
[----:B------:R-:W-:Y:S01]  /*3db0*/  STL [R1+0x30], R102 ;  /* 0x0000306601007387 */ /* 0x000fe20000100800 */
[----:B-1----:R-:W-:Y:S02]  /*3dc0*/  FMNMX.FTZ R145, R145, R3, !PT ;  /* 0x0000000391917209 */ /* 0x002fe40007810000 */
[----:B------:R-:W-:Y:S01]  /*3dd0*/  ISETP.GT.AND P0, PT, R0, 0x59, PT ;  /* 0x000000590000780c */ /* 0x000fe20003f04270 */
[----:B------:R-:W-:Y:S01]  /*3de0*/  LDSM.16.MT88.4 R44, [R210] ;  /* 0x00000000d22c783b */ /* 0x000fe20000004200 */
[----:B------:R-:W-:-:S02]  /*3df0*/  FSEL R95, R26, -INF , P1 ;  /* 0xff8000001a5f7808 */ /* 0x000fc40000800000 */
[----:B------:R-:W-:Y:S01]  /*3e00*/  FMNMX.FTZ R144, R93, R144, !PT ;  /* 0x000000905d907209 */ /* 0x000fe20007810000 */
[----:B------:R-:W1:Y:S01]  /*3e10*/  SHFL.BFLY PT, R2, R145, 0x1, 0x1f ;  /* 0x0c201f0091027f89 */ /* 0x000e6200000e0000 */
[----:B------:R-:W-:Y:S02]  /*3e20*/  FSEL R97, R27, -INF , P0 ;  /* 0xff8000001b617808 */ /* 0x000fe40000000000 */
        /* <DEDUP_REMOVED lines=12> */
[----:B------:R2:W-:Y:S02]  /*3ef0*/  MUFU.EX2 R113, R0 ;  /* 0x0000000000717308 */ /* 0x0005e40000000800 */
[----:B--2---:R-:W-:-:S06]  /*3f00*/  FFMA.FTZ R0, R7, c[0x0][0x2d0], -R2 ;  /* 0x0000b40007007a23 */ /* 0x004fcc0000010802 */
[----:B------:R2:W-:Y:S01]  /*3f10*/  MUFU.EX2 R112, R0 ;  /* 0x0000000000707308 */ /* 0x0005e20000000800 */
[----:B-1----:R-:W-:Y:S01]  /*3f20*/  FMNMX.FTZ R144, R144, R3, !PT ;  /* 0x0000000390907209 */ /* 0x002fe20007810000 */
[----:B--2---:R-:W-:-:S06]  /*3f30*/  FFMA.FTZ R0, R8, c[0x0][0x2d0], -R2 ;  /* 0x0000b40008007a23 */ /* 0x004fcc0000010802 */
[----:B------:R1:W2:Y:S01]  /*3f40*/  MUFU.EX2 R115, R0 ;  /* 0x0000000000737308 */ /* 0x0002a20000000800 */
[--C-:B------:R-:W-:Y:S01]  /*3f50*/  FFMA.FTZ R3, R11, c[0x0][0x2d0], -R2.reuse ;  /* 0x0000b4000b037a23 */ /* 0x100fe20000010802 */
[----:B------:R-:W-:Y:S01]  /*3f60*/  FSETP.NEU.FTZ.AND P0, PT, R144, -INF , PT ;  /* 0xff8000009000780b */ /* 0x000fe20003f1d000 */
[----:B-1----:R-:W-:-:S05]  /*3f70*/  FFMA.FTZ R0, R9, c[0x0][0x2d0], -R2 ;  /* 0x0000b40009007a23 */ /* 0x002fca0000010802 */
[----:B------:R1:W-:Y:S02]  /*3f80*/  MUFU.EX2 R217, R0 ;  /* 0x0000000000d97308 */ /* 0x0003e40000000800 */
[----:B-1----:R-:W-:-:S06]  /*3f90*/  FFMA.FTZ R0, R10, c[0x0][0x2d0], -R2 ;  /* 0x0000b4000a007a23 */ /* 0x002fcc0000010802 */
[----:B------:R1:W-:Y:S08]  /*3fa0*/  MUFU.EX2 R224, R0 ;  /* 0x0000000000e07308 */ /* 0x0003f00000000800 */
[----:B------:R3:W-:Y:S01]  /*3fb0*/  MUFU.EX2 R223, R3 ;  /* 0x0000000300df7308 */ /* 0x0007e20000000800 */
[----:B-1----:R-:W-:-:S05]  /*3fc0*/  FMUL.FTZ R0, R144, c[0x0][0x2d0] ;  /* 0x0000b40090007a20 */ /* 0x002fca0000410000 */
[----:B------:R-:W-:Y:S01]  /*3fd0*/  FSEL R0, R0, RZ, P0 ;  /* 0x000000ff00007208 */ /* 0x000fe20000000000 */
[----:B---3--:R-:W-:-:S04]  /*3fe0*/  FFMA.FTZ R3, R12, c[0x0][0x2d0], -R2 ;  /* 0x0000b4000c037a23 */ /* 0x008fc80000010802 */
[----:B------:R1:W-:Y:S01]  /*3ff0*/  MUFU.EX2 R225, R3 ;  /* 0x0000000300e17308 */ /* 0x0003e20000000800 */
[--C-:B------:R-:W-:Y:S02]  /*4000*/  FFMA.FTZ R4, R14, c[0x0][0x2d0], -R0.reuse ;  /* 0x0000b4000e047a23 */ /* 0x100fe40000010800 */
[----:B-1----:R-:W-:-:S05]  /*4010*/  FFMA.FTZ R3, R13, c[0x0][0x2d0], -R0 ;  /* 0x0000b4000d037a23 */ /* 0x002fca0000010800 */
[----:B------:R1:W-:Y:S02]  /*4020*/  MUFU.EX2 R101, R3 ;  /* 0x0000000300657308 */ /* 0x0003e40000000800 */
[----:B-1----:R-:W-:-:S05]  /*4030*/  IMAD.IADD R3, R210, 0x1, R207 ;  /* 0x00000001d2037824 */ /* 0x002fca00078e02cf */
[----:B------:R-:W1:Y:S01]  /*4040*/  LDSM.16.MT88.4 R12, [R3] ;  /* 0x00000000030c783b */ /* 0x000e620000004200 */
[----:B------:R3:W4:Y:S03]  /*4050*/  MUFU.EX2 R100, R4 ;  /* 0x0000000400647308 */ /* 0x0007260000000800 */
[----:B------:R-:W5:Y:S04]  /*4060*/  LDSM.16.MT88.4 R28, [R3+0x800] ;  /* 0x00080000031c783b */ /* 0x000f680000004200 */
[----:B------:R-:W1:Y:S01]  /*4070*/  LDSM.16.MT88.4 R24, [R3+0x3000] ;  /* 0x003000000318783b */ /* 0x000e620000004200 */
[----:B--2---:R-:W-:-:S03]  /*4080*/  F2FP.PACK_AB R22, R115, R112 ;  /* 0x000000707316723e */ /* 0x004fc600000000ff */
[----:B------:R-:W-:Y:S04]  /*4090*/  LDSM.16.MT88.4 R40, [R3+0x6000] ;  /* 0x006000000328783b */ /* 0x000fe80000004200 */
[----:B------:R-:W-:Y:S01]  /*40a0*/  LDSM.16.MT88.4 R140, [R3+0x5800] ;  /* 0x00580000038c783b */ /* 0x000fe20000004200 */
[----:B---3--:R-:W-:-:S04]  /*40b0*/  FFMA.FTZ R4, R16, c[0x0][0x2d0], -R0 ;  /* 0x0000b40010047a23 */ /* 0x008fc80000010800 */
[----:B------:R2:W-:Y:S02]  /*40c0*/  MUFU.EX2 R102, R4 ;  /* 0x0000000400667308 */ /* 0x0005e40000000800 */
[----:B--2---:R-:W-:-:S06]  /*40d0*/  FFMA.FTZ R4, R17, c[0x0][0x2d0], -R0 ;  /* 0x0000b40011047a23 */ /* 0x004fcc0000010800 */
[----:B------:R2:W3:Y:S01]  /*40e0*/  MUFU.EX2 R103, R4 ;  /* 0x0000000400677308 */ /* 0x0004e20000000800 */
[----:B----4-:R-:W-:Y:S01]  /*40f0*/  F2FP.PACK_AB R21, R100, R101 ;  /* 0x000000656415723e */ /* 0x010fe200000000ff */
[----:B--2---:R-:W-:-:S06]  /*4100*/  FFMA.FTZ R4, R18, c[0x0][0x2d0], -R0 ;  /* 0x0000b40012047a23 */ /* 0x004fcc0000010800 */
[----:B------:R2:W-:Y:S01]  /*4110*/  MUFU.EX2 R215, R4 ;  /* 0x0000000400d77308 */ /* 0x0005e20000000800 */
[----:B---3--:R-:W-:Y:S01]  /*4120*/  F2FP.PACK_AB R23, R103, R102 ;  /* 0x000000666717723e */ /* 0x008fe200000000ff */
[----:B--2---:R-:W-:-:S06]  /*4130*/  FFMA.FTZ R4, R19, c[0x0][0x2d0], -R0 ;  /* 0x0000b40013047a23 */ /* 0x004fcc0000010800 */
[----:B------:R2:W3:Y:S02]  /*4140*/  MUFU.EX2 R205, R4 ;  /* 0x0000000400cd7308 */ /* 0x0004e40000000800 */
[----:B--2---:R-:W-:Y:S01]  /*4150*/  FFMA.FTZ R4, R20, c[0x0][0x2d0], -R0 ;  /* 0x0000b40014047a23 */ /* 0x004fe20000010800 */
[----:B------:R-:W-:-:S05]  /*4160*/  F2FP.PACK_AB R20, R113, R114 ;  /* 0x000000727114723e */ /* 0x000fca00000000ff */
[----:B------:R2:W-:Y:S02]  /*4170*/  MUFU.EX2 R219, R4 ;  /* 0x0000000400db7308 */ /* 0x0005e40000000800 */
[----:B-1----:R-:W-:Y:S01]  /*4180*/  HMMA.16816.F32 R8, R20, R12, RZ ;  /* 0x0000000c1408723c */ /* 0x002fe200000018ff */
[----:B--2---:R-:W-:Y:S02]  /*4190*/  FFMA.FTZ R4, R32, c[0x0][0x2d0], -R0 ;  /* 0x0000b40020047a23 */ /* 0x004fe40000010800 */
[----:B------:R-:W1:Y:S03]  /*41a0*/  LDSM.16.MT88.4 R32, [R3+0x3800] ;  /* 0x003800000320783b */ /* 0x000e660000004200 */
[----:B------:R2:W4:Y:S01]  /*41b0*/  MUFU.EX2 R220, R4 ;  /* 0x0000000400dc7308 */ /* 0x0005220000000800 */
[----:B------:R-:W-:Y:S02]  /*41c0*/  F2FP.PACK_AB R16, R224, R217 ;  /* 0x000000d9e010723e */ /* 0x000fe400000000ff */
[----:B---3--:R-:W-:-:S02]  /*41d0*/  F2FP.PACK_AB R17, R205, R215 ;  /* 0x000000d7cd11723e */ /* 0x008fc400000000ff */
[----:B------:R-:W-:Y:S01]  /*41e0*/  F2FP.PACK_AB R18, R225, R223 ;  /* 0x000000dfe112723e */ /* 0x000fe200000000ff */
[----:B--2---:R-:W-:Y:S01]  /*41f0*/  FFMA.FTZ R4, R36, c[0x0][0x2d0], -R2 ;  /* 0x0000b40024047a23 */ /* 0x004fe20000010802 */
[----:B----4-:R-:W-:-:S03]  /*4200*/  F2FP.PACK_AB R19, R220, R219 ;  /* 0x000000dbdc13723e */ /* 0x010fc600000000ff */
[----:B------:R2:W-:Y:S01]  /*4210*/  MUFU.EX2 R216, R4 ;  /* 0x0000000400d87308 */ /* 0x0005e20000000800 */
[----:B------:R-:W-:Y:S01]  /*4220*/  HMMA.16816.F32 R12, R20, R14, RZ ;  /* 0x0000000e140c723c */ /* 0x000fe200000018ff */
[----:B--2---:R-:W-:-:S07]  /*4230*/  FFMA.FTZ R4, R37, c[0x0][0x2d0], -R2 ;  /* 0x0000b40025047a23 */ /* 0x004fce0000010802 */
[----:B-----5:R-:W-:Y:S01]  /*4240*/  HMMA.16816.F32 R80, R16, R28, R8 ;  /* 0x0000001c1050723c */ /* 0x020fe20000001808 */
[----:B------:R-:W2:Y:S01]  /*4250*/  LDSM.16.MT88.4 R36, [R3+0x6800] ;  /* 0x006800000324783b */ /* 0x000ea20000004200 */
[----:B------:R3:W4:Y:S06]  /*4260*/  MUFU.EX2 R218, R4 ;  /* 0x0000000400da7308 */ /* 0x00072c0000000800 */
[----:B------:R-:W-:Y:S01]  /*4270*/  HMMA.16816.F32 R8, R20, R24, RZ ;  /* 0x000000181408723c */ /* 0x000fe200000018ff */
[----:B---3--:R-:W-:-:S04]  /*4280*/  FFMA.FTZ R4, R48, c[0x0][0x2d0], -R2 ;  /* 0x0000b40030047a23 */ /* 0x008fc80000010802 */
[----:B------:R3:W-:Y:S02]  /*4290*/  MUFU.EX2 R221, R4 ;  /* 0x0000000400dd7308 */ /* 0x0007e40000000800 */
[----:B---3--:R-:W-:-:S06]  /*42a0*/  FFMA.FTZ R4, R49, c[0x0][0x2d0], -R2 ;  /* 0x0000b40031047a23 */ /* 0x008fcc0000010802 */
[----:B------:R3:W-:Y:S02]  /*42b0*/  MUFU.EX2 R222, R4 ;  /* 0x0000000400de7308 */ /* 0x0007e40000000800 */
[----:B---3--:R-:W-:-:S06]  /*42c0*/  FFMA.FTZ R4, R50, c[0x0][0x2d0], -R2 ;  /* 0x0000b40032047a23 */ /* 0x008fcc0000010802 */
[----:B------:R3:W-:Y:S01]  /*42d0*/  MUFU.EX2 R106, R4 ;  /* 0x00000004006a7308 */ /* 0x0007e20000000800 */
[----:B------:R-:W-:Y:S01]  /*42e0*/  HMMA.16816.F32 R72, R16, R30, R12 ;  /* 0x0000001e1048723c */ /* 0x000fe2000000180c */
[----:B------:R-:W5:Y:S01]  /*42f0*/  LDSM.16.MT88.4 R28, [R3+0x1000] ;  /* 0x00100000031c783b */ /* 0x000f620000004200 */
[----:B---3--:R-:W-:-:S06]  /*4300*/  FFMA.FTZ R4, R51, c[0x0][0x2d0], -R2 ;  /* 0x0000b40033047a23 */ /* 0x008fcc0000010802 */
[----:B------:R-:W-:Y:S01]  /*4310*/  HMMA.16816.F32 R24, R20, R26, RZ ;  /* 0x0000001a1418723c */ /* 0x000fe200000018ff */
[----:B------:R-:W-:Y:S01]  /*4320*/  LDSM.16.MT88.4 R48, [R3+0x7000] ;  /* 0x007000000330783b */ /* 0x000fe20000004200 */
[----:B------:R3:W-:Y:S06]  /*4330*/  MUFU.EX2 R107, R4 ;  /* 0x00000004006b7308 */ /* 0x0007ec0000000800 */
[----:B-1----:R-:W-:Y:S01]  /*4340*/  HMMA.16816.F32 R68, R16, R32, R8 ;  /* 0x000000201044723c */ /* 0x002fe20000001808 */
[----:B---3--:R-:W-:-:S04]  /*4350*/  FFMA.FTZ R4, R54, c[0x0][0x2d0], -R2 ;  /* 0x0000b40036047a23 */ /* 0x008fc80000010802 */
[----:B------:R1:W-:Y:S03]  /*4360*/  MUFU.EX2 R108, R4 ;  /* 0x00000004006c7308 */ /* 0x0003e60000000800 */
[----:B------:R-:W-:Y:S01]  /*4370*/  HMMA.16816.F32 R8, R20, R40, RZ ;  /* 0x000000281408723c */ /* 0x000fe200000018ff */
[----:B-1----:R-:W-:-:S04]  /*4380*/  FFMA.FTZ R4, R53, c[0x0][0x2d0], -R0 ;  /* 0x0000b40035047a23 */ /* 0x002fc80000010800 */
[----:B------:R1:W-:Y:S03]  /*4390*/  MUFU.EX2 R147, R4 ;  /* 0x0000000400937308 */ /* 0x0003e60000000800 */
[----:B------:R-:W-:Y:S01]  /*43a0*/  HMMA.16816.F32 R12, R20, R42, RZ ;  /* 0x0000002a140c723c */ /* 0x000fe200000018ff */
[----:B-1----:R-:W-:-:S04]  /*43b0*/  FFMA.FTZ R4, R52, c[0x0][0x2d0], -R0 ;  /* 0x0000b40034047a23 */ /* 0x002fc80000010800 */
[----:B------:R1:W3:Y:S02]  /*43c0*/  MUFU.EX2 R146, R4 ;  /* 0x0000000400927308 */ /* 0x0002e40000000800 */
[----:B-1----:R-:W-:-:S06]  /*43d0*/  FFMA.FTZ R4, R55, c[0x0][0x2d0], -R0 ;  /* 0x0000b40037047a23 */ /* 0x002fcc0000010800 */
[----:B------:R1:W-:Y:S01]  /*43e0*/  MUFU.EX2 R204, R4 ;  /* 0x0000000400cc7308 */ /* 0x0003e20000000800 */
[----:B------:R-:W-:Y:S01]  /*43f0*/  HMMA.16816.F32 R60, R16, R34, R24 ;  /* 0x00000022103c723c */ /* 0x000fe20000001818 */
[----:B------:R-:W3:Y:S01]  /*4400*/  LDSM.16.MT88.4 R32, [R210+0x800] ;  /* 0x00080000d220783b */ /* 0x000ee20000004200 */
[----:B-1----:R-:W-:-:S05]  /*4410*/  FFMA.FTZ R4, R64, c[0x0][0x2d0], -R0 ;  /* 0x0000b40040047a23 */ /* 0x002fca0000010800 */
[----:B------:R1:W1:Y:S01]  /*4420*/  MUFU.EX2 R105, R4 ;  /* 0x0000000400697308 */ /* 0x0002620000000800 */
[----:B--2---:R-:W-:Y:S08]  /*4430*/  HMMA.16816.F32 R56, R16, R36, R8 ;  /* 0x000000241038723c */ /* 0x004ff00000001808 */
[----:B------:R-:W-:Y:S01]  /*4440*/  HMMA.16816.F32 R24, R20, R44, RZ ;  /* 0x0000002c1418723c */ /* 0x000fe200000018ff */
[----:B-1----:R-:W-:-:S07]  /*4450*/  FFMA.FTZ R4, R78, c[0x0][0x2d0], -R2 ;  /* 0x0000b4004e047a23 */ /* 0x002fce0000010802 */
[----:B------:R-:W-:Y:S01]  /*4460*/  HMMA.16816.F32 R8, R20, R46, RZ ;  /* 0x0000002e1408723c */ /* 0x000fe200000018ff */
[----:B------:R-:W1:Y:S01]  /*4470*/  LDSM.16.MT88.4 R44, [R3+0x4000] ;  /* 0x00400000032c783b */ /* 0x000e620000004200 */
[----:B------:R2:W-:Y:S06]  /*4480*/  MUFU.EX2 R104, R4 ;  /* 0x0000000400687308 */ /* 0x0005ec0000000800 */
[----:B------:R-:W-:Y:S07]  /*4490*/  HMMA.16816.F32 R52, R16, R38, R12 ;  /* 0x000000261034723c */ /* 0x000fee000000180c */
[----:B----4-:R-:W-:Y:S01]  /*44a0*/  F2FP.PACK_AB R12, R218, R216 ;  /* 0x000000d8da0c723e */ /* 0x010fe200000000ff */
[----:B--2---:R-:W-:Y:S01]  /*44b0*/  FFMA.FTZ R4, R77, c[0x0][0x2d0], -R2 ;  /* 0x0000b4004d047a23 */ /* 0x004fe20000010802 */
[----:B---3--:R-:W-:-:S02]  /*44c0*/  F2FP.PACK_AB R13, R146, R147 ;  /* 0x00000093920d723e */ /* 0x008fc400000000ff */
[----:B------:R-:W-:Y:S01]  /*44d0*/  F2FP.PACK_AB R14, R222, R221 ;  /* 0x000000ddde0e723e */ /* 0x000fe200000000ff */
[----:B------:R2:W-:Y:S01]  /*44e0*/  MUFU.EX2 R99, R4 ;  /* 0x0000000400637308 */ /* 0x0005e20000000800 */
[----:B------:R-:W-:-:S07]  /*44f0*/  F2FP.PACK_AB R15, R105, R204 ;  /* 0x000000cc690f723e */ /* 0x000fce00000000ff */
[----:B-----5:R-:W-:Y:S01]  /*4500*/  HMMA.16816.F32 R40, R12, R28, R80 ;  /* 0x0000001c0c28723c */ /* 0x020fe20000001850 */
[----:B------:R-:W-:Y:S01]  /*4510*/  LDSM.16.MT88.4 R80, [R3+0x8800] ;  /* 0x008800000350783b */ /* 0x000fe20000004200 */
[----:B--2---:R-:W-:-:S06]  /*4520*/  FFMA.FTZ R4, R79, c[0x0][0x2d0], -R2 ;  /* 0x0000b4004f047a23 */ /* 0x004fcc0000010802 */
[----:B------:R-:W-:Y:S01]  /*4530*/  HMMA.16816.F32 R36, R12, R30, R72 ;  /* 0x0000001e0c24723c */ /* 0x000fe20000001848 */
[----:B------:R-:W2:Y:S01]  /*4540*/  LDSM.16.MT88.4 R28, [R3+0x1800] ;  /* 0x00180000031c783b */ /* 0x000ea20000004200 */
[----:B------:R3:W-:Y:S02]  /*4550*/  MUFU.EX2 R98, R4 ;  /* 0x0000000400627308 */ /* 0x0007e40000000800 */
[----:B---3--:R-:W-:-:S06]  /*4560*/  FFMA.FTZ R4, R65, c[0x0][0x2d0], -R0 ;  /* 0x0000b40041047a23 */ /* 0x008fcc0000010800 */
[----:B------:R3:W-:Y:S02]  /*4570*/  MUFU.EX2 R252, R4 ;  /* 0x0000000400fc7308 */ /* 0x0007e40000000800 */
[----:B---3--:R-:W-:-:S06]  /*4580*/  FFMA.FTZ R4, R76, c[0x0][0x2d0], -R0 ;  /* 0x0000b4004c047a23 */ /* 0x008fcc0000010800 */
[----:B------:R3:W4:Y:S02]  /*4590*/  MUFU.EX2 R251, R4 ;  /* 0x0000000400fb7308 */ /* 0x0007240000000800 */
[----:B---3--:R-:W-:-:S06]  /*45a0*/  FFMA.FTZ R4, R66, c[0x0][0x2d0], -R0 ;  /* 0x0000b40042047a23 */ /* 0x008fcc0000010800 */
[----:B------:R3:W-:Y:S01]  /*45b0*/  MUFU.EX2 R250, R4 ;  /* 0x0000000400fa7308 */ /* 0x0007e20000000800 */
[----:B------:R-:W-:Y:S01]  /*45c0*/  HMMA.16816.F32 R232, R16, R32, R24 ;  /* 0x0000002010e8723c */ /* 0x000fe20000001818 */
[----:B------:R-:W5:Y:S01]  /*45d0*/  LDSM.16.MT88.4 R24, [R3+0x4800] ;  /* 0x004800000318783b */ /* 0x000f620000004200 */
[----:B---3--:R-:W-:-:S06]  /*45e0*/  FFMA.FTZ R4, R67, c[0x0][0x2d0], -R0 ;  /* 0x0000b40043047a23 */ /* 0x008fcc0000010800 */
[----:B------:R-:W-:Y:S01]  /*45f0*/  HMMA.16816.F32 R228, R16, R34, R8 ;  /* 0x0000002210e4723c */ /* 0x000fe20000001808 */
[----:B------:R-:W-:Y:S01]  /*4600*/  IMAD.MOV.U32 R72, RZ, RZ, R108 ;  /* 0x000000ffff487224 */ /* 0x000fe200078e006c */
[----:B------:R-:W-:Y:S01]  /*4610*/  LDSM.16.MT88.4 R64, [R210+0x3000] ;  /* 0x00300000d240783b */ /* 0x000fe20000004200 */
[----:B------:R3:W2:Y:S01]  /*4620*/  MUFU.EX2 R248, R4 ;  /* 0x0000000400f87308 */ /* 0x0006a20000000800 */
[----:B------:R-:W-:Y:S02]  /*4630*/  IMAD.MOV.U32 R73, RZ, RZ, R107 ;  /* 0x000000ffff497224 */ /* 0x000fe400078e006b */
[----:B------:R-:W-:Y:S02]  /*4640*/  IMAD.MOV.U32 R74, RZ, RZ, R106 ;  /* 0x000000ffff4a7224 */ /* 0x000fe400078e006a */
[----:B-1----:R-:W-:Y:S01]  /*4650*/  HMMA.16816.F32 R32, R12, R44, R68 ;  /* 0x0000002c0c20723c */ /* 0x002fe20000001844 */
[----:B----4-:R-:W-:Y:S01]  /*4660*/  F2FP.PACK_AB R9, R251, R252 ;  /* 0x000000fcfb09723e */ /* 0x010fe200000000ff */
[----:B------:R-:W-:Y:S05]  /*4670*/  LDSM.16.MT88.4 R108, [R3+0x2800] ;  /* 0x00280000036c783b */ /* 0x000fea0000004200 */
[----:B------:R-:W-:-:S02]  /*4680*/  IMAD.MOV.U32 R71, RZ, RZ, R104 ;  /* 0x000000ffff477224 */ /* 0x000fc400078e0068 */
[----:B---3--:R-:W-:-:S04]  /*4690*/  FFMA.FTZ R4, R90, c[0x0][0x2d0], -R2 ;  /* 0x0000b4005a047a23 */ /* 0x008fc80000010802 */
[----:B------:R1:W-:Y:S01]  /*46a0*/  MUFU.EX2 R249, R4 ;  /* 0x0000000400f97308 */ /* 0x0003e20000000800 */
[----:B------:R-:W-:Y:S02]  /*46b0*/  F2FP.PACK_AB R8, R73, R74 ;  /* 0x0000004a4908723e */ /* 0x000fe400000000ff */
[----:B------:R-:W-:Y:S02]  /*46c0*/  F2FP.PACK_AB R10, R71, R72 ;  /* 0x00000048470a723e */ /* 0x000fe400000000ff */
[----:B--2---:R-:W-:Y:S01]  /*46d0*/  F2FP.PACK_AB R11, R248, R250 ;  /* 0x000000faf80b723e */ /* 0x004fe200000000ff */
[----:B------:R-:W-:Y:S01]  /*46e0*/  HMMA.16816.F32 R56, R12, R48, R56 ;  /* 0x000000300c38723c */ /* 0x000fe20000001838 */
[----:B-1----:R-:W-:-:S04]  /*46f0*/  FFMA.FTZ R4, R86, c[0x0][0x2d0], -R2 ;  /* 0x0000b40056047a23 */ /* 0x002fc80000010802 */
[----:B------:R1:W-:Y:S03]  /*4700*/  MUFU.EX2 R247, R4 ;  /* 0x0000000400f77308 */ /* 0x0003e60000000800 */
[----:B------:R-:W-:Y:S08]  /*4710*/  HMMA.16816.F32 R52, R12, R50, R52 ;  /* 0x000000320c34723c */ /* 0x000ff00000001834 */
[----:B------:R-:W-:Y:S01]  /*4720*/  HMMA.16816.F32 R48, R8, R28, R40 ;  /* 0x0000001c0830723c */ /* 0x000fe20000001828 */
[----:B-1----:R-:W-:-:S07]  /*4730*/  FFMA.FTZ R4, R88, c[0x0][0x2d0], -R2 ;  /* 0x0000b40058047a23 */ /* 0x002fce0000010802 */
[----:B------:R-:W-:Y:S01]  /*4740*/  HMMA.16816.F32 R44, R12, R46, R60 ;  /* 0x0000002e0c2c723c */ /* 0x000fe2000000183c */
[----:B------:R-:W1:Y:S01]  /*4750*/  LDSM.16.MT88.4 R60, [R3+0x7800] ;  /* 0x00780000033c783b */ /* 0x000e620000004200 */
[----:B------:R2:W-:Y:S06]  /*4760*/  MUFU.EX2 R246, R4 ;  /* 0x0000000400f67308 */ /* 0x0005ec0000000800 */
[----:B------:R-:W-:Y:S01]  /*4770*/  HMMA.16816.F32 R40, R8, R30, R36 ;  /* 0x0000001e0828723c */ /* 0x000fe20000001824 */
[----:B------:R-:W3:Y:S01]  /*4780*/  LDSM.16.MT88.4 R36, [R3+0x2000] ;  /* 0x002000000324783b */ /* 0x000ee20000004200 */
[----:B--2---:R-:W-:-:S04]  /*4790*/  FFMA.FTZ R4, R84, c[0x0][0x2d0], -R0 ;  /* 0x0000b40054047a23 */ /* 0x004fc80000010800 */
[----:B------:R2:W-:Y:S02]  /*47a0*/  MUFU.EX2 R245, R4 ;  /* 0x0000000400f57308 */ /* 0x0005e40000000800 */
[----:B--2---:R-:W-:-:S06]  /*47b0*/  FFMA.FTZ R4, R85, c[0x0][0x2d0], -R0 ;  /* 0x0000b40055047a23 */ /* 0x004fcc0000010800 */
[----:B------:R2:W4:Y:S01]  /*47c0*/  MUFU.EX2 R244, R4 ;  /* 0x0000000400f47308 */ /* 0x0005220000000800 */
[----:B-----5:R-:W-:Y:S01]  /*47d0*/  HMMA.16816.F32 R32, R8, R24, R32 ;  /* 0x000000180820723c */ /* 0x020fe20000001820 */
[----:B--2---:R-:W-:-:S06]  /*47e0*/  FFMA.FTZ R4, R87, c[0x0][0x2d0], -R0 ;  /* 0x0000b40057047a23 */ /* 0x004fcc0000010800 */
[----:B------:R2:W-:Y:S01]  /*47f0*/  MUFU.EX2 R243, R4 ;  /* 0x0000000400f37308 */ /* 0x0005e20000000800 */
[----:B------:R-:W-:Y:S01]  /*4800*/  HMMA.16816.F32 R28, R8, R26, R44 ;  /* 0x0000001a081c723c */ /* 0x000fe2000000182c */
[----:B------:R-:W5:Y:S01]  /*4810*/  LDSM.16.MT88.4 R24, [R3+0x5000] ;  /* 0x005000000318783b */ /* 0x000f620000004200 */
[----:B------:R-:W-:-:S03]  /*4820*/  IMAD.MOV.U32 R70, RZ, RZ, R99 ;  /* 0x000000ffff467224 */ /* 0x000fc600078e0063 */
[----:B------:R-:W3:Y:S01]  /*4830*/  LDSM.16.MT88.4 R44, [R3+0x8000] ;  /* 0x00800000032c783b */ /* 0x000ee20000004200 */
[----:B--2---:R-:W-:-:S04]  /*4840*/  FFMA.FTZ R4, R89, c[0x0][0x2d0], -R0 ;  /* 0x0000b40059047a23 */ /* 0x004fc80000010800 */
[----:B------:R2:W1:Y:S01]  /*4850*/  MUFU.EX2 R242, R4 ;  /* 0x0000000400f27308 */ /* 0x0004620000000800 */
[----:B------:R-:W-:Y:S01]  /*4860*/  IMAD.MOV.U32 R69, RZ, RZ, R98 ;  /* 0x000000ffff457224 */ /* 0x000fe200078e0062 */
[----:B----4-:R-:W-:Y:S02]  /*4870*/  F2FP.PACK_AB R5, R244, R245 ;  /* 0x000000f5f405723e */ /* 0x010fe400000000ff */
[----:B------:R-:W-:Y:S01]  /*4880*/  F2FP.PACK_AB R6, R247, R249 ;  /* 0x000000f9f706723e */ /* 0x000fe200000000ff */
[----:B--2---:R-:W-:-:S04]  /*4890*/  FFMA.FTZ R4, R94, c[0x0][0x2d0], -R2 ;  /* 0x0000b4005e047a23 */ /* 0x004fc80000010802 */
[----:B------:R2:W4:Y:S01]  /*48a0*/  MUFU.EX2 R241, R4 ;  /* 0x0000000400f17308 */ /* 0x0005220000000800 */
[----:B-1----:R-:W-:Y:S01]  /*48b0*/  F2FP.PACK_AB R7, R242, R243 ;  /* 0x000000f3f207723e */ /* 0x002fe200000000ff */
[----:B------:R-:W-:Y:S01]  /*48c0*/  HMMA.16816.F32 R52, R8, R62, R52 ;  /* 0x0000003e0834723c */ /* 0x000fe20000001834 */
[--C-:B--2---:R-:W-:Y:S02]  /*48d0*/  FFMA.FTZ R4, R92, c[0x0][0x2d0], -R2.reuse ;  /* 0x0000b4005c047a23 */ /* 0x104fe40000010802 */
[----:B------:R-:W-:-:S03]  /*48e0*/  FFMA.FTZ R2, R96, c[0x0][0x2d0], -R2 ;  /* 0x0000b40060027a23 */ /* 0x000fc60000010802 */
[----:B------:R1:W-:Y:S08]  /*48f0*/  MUFU.EX2 R240, R4 ;  /* 0x0000000400f07308 */ /* 0x0003f00000000800 */
[----:B------:R2:W-:Y:S01]  /*4900*/  MUFU.EX2 R239, R2 ;  /* 0x0000000200ef7308 */ /* 0x0005e20000000800 */
[----:B-1----:R-:W-:Y:S01]  /*4910*/  F2FP.PACK_AB R4, R69, R70 ;  /* 0x000000464504723e */ /* 0x002fe200000000ff */
[----:B--2---:R-:W-:-:S06]  /*4920*/  FFMA.FTZ R2, R91, c[0x0][0x2d0], -R0 ;  /* 0x0000b4005b027a23 */ /* 0x004fcc0000010800 */
[C---:B---3--:R-:W-:Y:S01]  /*4930*/  HMMA.16816.F32 R48, R4.reuse, R36, R48 ;  /* 0x000000240430723c */ /* 0x048fe20000001830 */
[----:B------:R1:W-:Y:S07]  /*4940*/  MUFU.EX2 R238, R2 ;  /* 0x0000000200ee7308 */ /* 0x0003ee0000000800 */
[----:B------:R-:W-:Y:S01]  /*4950*/  HMMA.16816.F32 R40, R4, R38, R40 ;  /* 0x000000260428723c */ /* 0x000fe20000001828 */
[----:B------:R-:W2:Y:S01]  /*4960*/  LDSM.16.MT88.4 R36, [R211] ;  /* 0x00000000d324783b */ /* 0x000ea20000004200 */
[----:B-1----:R-:W-:-:S04]  /*4970*/  FFMA.FTZ R2, R93, c[0x0][0x2d0], -R0 ;  /* 0x0000b4005d027a23 */ /* 0x002fc80000010800 */
[----:B------:R1:W3:Y:S02]  /*4980*/  MUFU.EX2 R237, R2 ;  /* 0x0000000200ed7308 */ /* 0x0002e40000000800 */
[----:B------:R-:W-:Y:S01]  /*4990*/  HMMA.16816.F32 R56, R8, R60, R56 ;  /* 0x0000003c0838723c */ /* 0x000fe20000001838 */
[----:B-1----:R-:W-:-:S05]  /*49a0*/  FFMA.FTZ R2, R95, c[0x0][0x2d0], -R0 ;  /* 0x0000b4005f027a23 */ /* 0x002fca0000010800 */
[----:B------:R1:W-:Y:S02]  /*49b0*/  MUFU.EX2 R236, R2 ;  /* 0x0000000200ec7308 */ /* 0x0003e40000000800 */
[----:B-----5:R-:W-:Y:S01]  /*49c0*/  HMMA.16816.F32 R32, R4, R24, R32 ;  /* 0x000000180420723c */ /* 0x020fe20000001820 */
[----:B-1----:R-:W-:Y:S02]  /*49d0*/  FFMA.FTZ R2, R97, c[0x0][0x2d0], -R0 ;  /* 0x0000b40061027a23 */ /* 0x002fe40000010800 */
[----:B------:R-:W-:-:S03]  /*49e0*/  IMAD.IADD R0, R207, 0x1, R211 ;  /* 0x00000001cf007824 */ /* 0x000fc600078e02d3 */
[----:B------:R-:W1:Y:S02]  /*49f0*/  MUFU.EX2 R227, R2 ;  /* 0x0000000200e37308 */ /* 0x000e640000000800 */
[----:B------:R-:W5:Y:S01]  /*4a00*/  LDSM.16.MT88.4 R60, [R0] ;  /* 0x00000000003c783b */ /* 0x000f620000004200 */
[----:B------:R-:W-:Y:S01]  /*4a10*/  HMMA.16816.F32 R28, R4, R26, R28 ;  /* 0x0000001a041c723c */ /* 0x000fe2000000181c */
[----:B----4-:R-:W-:-:S07]  /*4a20*/  F2FP.PACK_AB R96, R241, R246 ;  /* 0x000000f6f160723e */ /* 0x010fce00000000ff */
[C---:B------:R-:W-:Y:S01]  /*4a30*/  HMMA.16816.F32 R24, R4.reuse, R46, R52 ;  /* 0x0000002e0418723c */ /* 0x040fe20000001834 */
[----:B------:R-:W4:Y:S01]  /*4a40*/  LDSM.16.MT88.4 R52, [R211+0x800] ;  /* 0x00080000d334783b */ /* 0x000f220000004200 */
[----:B---3--:R-:W-:Y:S02]  /*4a50*/  F2FP.PACK_AB R97, R237, R238 ;  /* 0x000000eeed61723e */ /* 0x008fe400000000ff */
[----:B------:R-:W-:Y:S02]  /*4a60*/  F2FP.PACK_AB R98, R239, R240 ;  /* 0x000000f0ef62723e */ /* 0x000fe400000000ff */
[----:B-1----:R-:W-:Y:S01]  /*4a70*/  F2FP.PACK_AB R99, R227, R236 ;  /* 0x000000ece363723e */ /* 0x002fe200000000ff */
[----:B------:R-:W-:Y:S01]  /*4a80*/  IMAD.MOV.U32 R75, RZ, RZ, R105 ;  /* 0x000000ffff4b7224 */ /* 0x000fe200078e0069 */
[----:B------:R-:W-:Y:S01]  /*4a90*/  HMMA.16816.F32 R76, R4, R44, R56 ;  /* 0x0000002c044c723c */ /* 0x000fe20000001838 */
[----:B------:R-:W-:Y:S04]  /*4aa0*/  LDSM.16.MT88.4 R44, [R211+0x3000] ;  /* 0x00300000d32c783b */ /* 0x000fe80000004200 */
[----:B------:R-:W-:Y:S03]  /*4ab0*/  LDSM.16.MT88.4 R56, [R210+0x3800] ;  /* 0x00380000d238783b */ /* 0x000fe60000004200 */
[C---:B------:R-:W-:Y:S01]  /*4ac0*/  HMMA.16816.F32 R104, R96.reuse, R108, R48 ;  /* 0x0000006c6068723c */ /* 0x040fe20000001830 */
[----:B------:R-:W1:Y:S07]  /*4ad0*/  LDSM.16.MT88.4 R48, [R0+0x800] ;  /* 0x000800000030783b */ /* 0x000e6e0000004200 */
[----:B------:R-:W-:Y:S08]  /*4ae0*/  HMMA.16816.F32 R108, R96, R110, R40 ;  /* 0x0000006e606c723c */ /* 0x000ff00000001828 */
[C---:B--2---:R-:W-:Y:S08]  /*4af0*/  HMMA.16816.F32 R40, R20.reuse, R36, RZ ;  /* 0x000000241428723c */ /* 0x044ff000000018ff */
[----:B------:R-:W-:Y:S08]  /*4b00*/  HMMA.16816.F32 R36, R20, R38, RZ ;  /* 0x000000261424723c */ /* 0x000ff000000018ff */
[C---:B------:R-:W-:Y:S08]  /*4b10*/  HMMA.16816.F32 R136, R96.reuse, R140, R32 ;  /* 0x0000008c6088723c */ /* 0x040ff00000001820 */
[----:B------:R-:W-:Y:S08]  /*4b20*/  HMMA.16816.F32 R140, R96, R142, R28 ;  /* 0x0000008e608c723c */ /* 0x000ff0000000181c */
[----:B-----5:R-:W-:Y:S08]  /*4b30*/  HMMA.16816.F32 R28, R20, R62, RZ ;  /* 0x0000003e141c723c */ /* 0x020ff000000018ff */
[----:B----4-:R-:W-:Y:S01]  /*4b40*/  HMMA.16816.F32 R132, R16, R54, R36 ;  /* 0x000000361084723c */ /* 0x010fe20000001824 */
[----:B------:R-:W2:Y:S07]  /*4b50*/  LDSM.16.MT88.4 R36, [R211+0x3800] ;  /* 0x00380000d324783b */ /* 0x000eae0000004200 */
[C---:B------:R-:W-:Y:S08]  /*4b60*/  HMMA.16816.F32 R76, R96.reuse, R80, R76 ;  /* 0x00000050604c723c */ /* 0x040ff0000000184c */
[----:B------:R-:W-:Y:S08]  /*4b70*/  HMMA.16816.F32 R80, R96, R82, R24 ;  /* 0x000000526050723c */ /* 0x000ff00000001818 */
[C---:B------:R-:W-:Y:S08]  /*4b80*/  HMMA.16816.F32 R24, R20.reuse, R64, RZ ;  /* 0x000000401418723c */ /* 0x040ff000000018ff */
[----:B------:R-:W-:Y:S08]  /*4b90*/  HMMA.16816.F32 R32, R20, R60, RZ ;  /* 0x0000003c1420723c */ /* 0x000ff000000018ff */
[C---:B-1----:R-:W-:Y:S08]  /*4ba0*/  HMMA.16816.F32 R124, R16.reuse, R50, R28 ;  /* 0x00000032107c723c */ /* 0x042ff0000000181c */
[----:B------:R-:W-:Y:S01]  /*4bb0*/  HMMA.16816.F32 R200, R16, R52, R40 ;  /* 0x0000003410c8723c */ /* 0x000fe20000001828 */
[----:B------:R-:W1:Y:S07]  /*4bc0*/  LDSM.16.MT88.4 R40, [R0+0x3000] ;  /* 0x003000000028783b */ /* 0x000e6e0000004200 */
[----:B------:R-:W-:Y:S08]  /*4bd0*/  HMMA.16816.F32 R28, R20, R44, RZ ;  /* 0x0000002c141c723c */ /* 0x000ff000000018ff */
[----:B------:R-:W-:Y:S08]  /*4be0*/  HMMA.16816.F32 R148, R16, R56, R24 ;  /* 0x000000381094723c */ /* 0x000ff00000001818 */
[----:B------:R-:W-:Y:S08]  /*4bf0*/  HMMA.16816.F32 R24, R20, R46, RZ ;  /* 0x0000002e1418723c */ /* 0x000ff000000018ff */
[C---:B------:R-:W-:Y:S08]  /*4c00*/  HMMA.16816.F32 R128, R16.reuse, R48, R32 ;  /* 0x000000301080723c */ /* 0x040ff00000001820 */
[C---:B--2---:R-:W-:Y:S01]  /*4c10*/  HMMA.16816.F32 R48, R16.reuse, R36, R28 ;  /* 0x000000241030723c */ /* 0x044fe2000000181c */
[----:B------:R-:W2:Y:S07]  /*4c20*/  LDSM.16.MT88.4 R28, [R0+0x3800] ;  /* 0x00380000001c783b */ /* 0x000eae0000004200 */
[----:B------:R-:W-:Y:S08]  /*4c30*/  HMMA.16816.F32 R116, R16, R38, R24 ;  /* 0x000000261074723c */ /* 0x000ff00000001818 */
[C---:B-1----:R-:W-:Y:S08]  /*4c40*/  HMMA.16816.F32 R24, R20.reuse, R40, RZ ;  /* 0x000000281418723c */ /* 0x042ff000000018ff */
[----:B------:R-:W-:Y:S11]  /*4c50*/  HMMA.16816.F32 R32, R20, R66, RZ ;  /* 0x000000421420723c */ /* 0x000ff600000018ff */
[----:B------:R-:W-:Y:S05]  /*4c60*/  @!UPT UIADD3 URZ, URZ, URZ, URZ ;  /* 0x0000003f3f3ff290 */ /* 0x000fea000fffe03f */
[C---:B--2---:R-:W-:Y:S08]  /*4c70*/  HMMA.16816.F32 R120, R16.reuse, R28, R24 ;  /* 0x0000001c1078723c */ /* 0x044ff00000001818 */
[----:B------:R-:W-:Y:S01]  /*4c80*/  HMMA.16816.F32 R56, R16, R58, R32 ;  /* 0x0000003a1038723c */ /* 0x000fe20000001820 */
[----:B------:R-:W1:Y:S07]  /*4c90*/  LDSM.16.MT88.4 R32, [R210+0x6000] ;  /* 0x00600000d220783b */ /* 0x000e6e0000004200 */
[----:B------:R-:W-:Y:S11]  /*4ca0*/  HMMA.16816.F32 R24, R20, R42, RZ ;  /* 0x0000002a1418723c */ /* 0x000ff600000018ff */
[----:B------:R-:W-:Y:S11]  /*4cb0*/  @!UPT UIADD3 URZ, URZ, URZ, URZ ;  /* 0x0000003f3f3ff290 */ /* 0x000ff6000fffe03f */
[----:B------:R-:W-:Y:S02]  /*4cc0*/  @!UPT UIADD3 URZ, URZ, URZ, URZ ;  /* 0x0000003f3f3ff290 */ /* 0x000fe4000fffe03f */
[----:B------:R-:W-:Y:S01]  /*4cd0*/  HMMA.16816.F32 R84, R16, R30, R24 ;  /* 0x0000001e1054723c */ /* 0x000fe20000001818 */
[----:B------:R-:W2:Y:S07]  /*4ce0*/  LDSM.16.MT88.4 R28, [R210+0x6800] ;  /* 0x00680000d21c783b */ /* 0x000eae0000004200 */
[----:B-1----:R-:W-:Y:S01]  /*4cf0*/  HMMA.16816.F32 R24, R20, R32, RZ ;  /* 0x000000201418723c */ /* 0x002fe200000018ff */
[----:B------:R-:W-:-:S04]  /*4d00*/  FADD.FTZ R2, R114, R113 ;  /* 0x0000007172027221 */ /* 0x000fc80000010000 */
[----:B------:R-:W-:-:S04]  /*4d10*/  FADD.FTZ R2, R112, R2 ;  /* 0x0000000270027221 */ /* 0x000fc80000010000 */
[----:B------:R-:W-:Y:S02]  /*4d20*/  FADD.FTZ R2, R115, R2 ;  /* 0x0000000273027221 */ /* 0x000fe40000010000 */
[----:B------:R-:W-:Y:S11]  /*4d30*/  FADD.FTZ R3, R101, R100 ;  /* 0x0000006465037221 */ /* 0x000ff60000010000 */
[----:B------:R-:W-:Y:S02]  /*4d40*/  @!UPT UIADD3 URZ, URZ, URZ, URZ ;  /* 0x0000003f3f3ff290 */ /* 0x000fe4000fffe03f */
[----:B--2---:R-:W-:Y:S08]  /*4d50*/  HMMA.16816.F32 R112, R16, R28, R24 ;  /* 0x0000001c1070723c */ /* 0x004ff00000001818 */
[----:B------:R-:W-:Y:S01]  /*4d60*/  HMMA.16816.F32 R24, R20, R34, RZ ;  /* 0x000000221418723c */ /* 0x000fe200000018ff */
[----:B------:R-:W1:Y:S01]  /*4d70*/  LDSM.16.MT88.4 R32, [R211+0x6000] ;  /* 0x00600000d320783b */ /* 0x000e620000004200 */
[----:B------:R-:W-:-:S04]  /*4d80*/  FADD.FTZ R3, R102, R3 ;  /* 0x0000000366037221 */ /* 0x000fc80000010000 */
[----:B------:R-:W-:Y:S11]  /*4d90*/  FADD.FTZ R3, R103, R3 ;  /* 0x0000000367037221 */ /* 0x000ff60000010000 */
[----:B------:R-:W-:Y:S07]  /*4da0*/  @!UPT UIADD3 URZ, URZ, URZ, URZ ;  /* 0x0000003f3f3ff290 */ /* 0x000fee000fffe03f */
[----:B------:R-:W-:Y:S01]  /*4db0*/  HMMA.16816.F32 R100, R16, R30, R24 ;  /* 0x0000001e1064723c */ /* 0x000fe20000001818 */
[----:B------:R-:W2:Y:S07]  /*4dc0*/  LDSM.16.MT88.4 R28, [R211+0x6800] ;  /* 0x00680000d31c783b */ /* 0x000eae0000004200 */
        /* <DEDUP_REMOVED lines=8> */
[----:B------:R-:W1:Y:S01]  /*4e50*/  LDSM.16.MT88.4 R24, [R0+0x6000] ;  /* 0x006000000018783b */ /* 0x000e620000004200 */
[----:B------:R-:W-:Y:S02]  /*4e60*/  FADD.FTZ R2, R217, R2 ;  /* 0x00000002d9027221 */ /* 0x000fe40000010000 */
[----:B------:R-:W-:Y:S02]  /*4e70*/  FADD.FTZ R3, R215, R3 ;  /* 0x00000003d7037221 */ /* 0x000fe40000010000 */
[----:B------:R-:W-:Y:S02]  /*4e80*/  FADD.FTZ R2, R224, R2 ;  /* 0x00000002e0027221 */ /* 0x000fe40000010000 */
[C---:B-1----:R-:W-:Y:S08]  /*4e90*/  HMMA.16816.F32 R28, R20.reuse, R24, RZ ;  /* 0x00000018141c723c */ /* 0x042ff000000018ff */
[----:B------:R-:W-:Y:S01]  /*4ea0*/  HMMA.16816.F32 R20, R20, R26, RZ ;  /* 0x0000001a1414723c */ /* 0x000fe200000018ff */
[----:B------:R-:W1:Y:S01]  /*4eb0*/  LDSM.16.MT88.4 R24, [R0+0x6800] ;  /* 0x006800000018783b */ /* 0x000e620000004200 */
[----:B------:R-:W-:-:S02]  /*4ec0*/  FADD.FTZ R3, R205, R3 ;  /* 0x00000003cd037221 */ /* 0x000fc40000010000 */
[----:B------:R-:W-:Y:S02]  /*4ed0*/  FADD.FTZ R2, R223, R2 ;  /* 0x00000002df027221 */ /* 0x000fe40000010000 */
[----:B------:R-:W-:Y:S02]  /*4ee0*/  FADD.FTZ R3, R219, R3 ;  /* 0x00000003db037221 */ /* 0x000fe40000010000 */
[----:B------:R-:W-:Y:S02]  /*4ef0*/  FADD.FTZ R2, R225, R2 ;  /* 0x00000002e1027221 */ /* 0x000fe40000010000 */
[----:B------:R-:W-:Y:S02]  /*4f00*/  IMAD.MOV.U32 R205, RZ, RZ, R72 ;  /* 0x000000ffffcd7224 */ /* 0x000fe400078e0048 */
[----:B------:R-:W-:Y:S02]  /*4f10*/  IMAD.MOV.U32 R223, RZ, RZ, R73 ;  /* 0x000000ffffdf7224 */ /* 0x000fe400078e0049 */
[----:B------:R-:W-:-:S02]  /*4f20*/  IMAD.MOV.U32 R219, RZ, RZ, R74 ;  /* 0x000000ffffdb7224 */ /* 0x000fc400078e004a */
[----:B------:R-:W-:Y:S02]  /*4f30*/  IMAD.MOV.U32 R225, RZ, RZ, R75 ;  /* 0x000000ffffe17224 */ /* 0x000fe400078e004b */
[C---:B-1----:R-:W-:Y:S08]  /*4f40*/  HMMA.16816.F32 R72, R16.reuse, R24, R28 ;  /* 0x000000181048723c */ /* 0x042ff0000000181c */
[----:B------:R-:W-:Y:S01]  /*4f50*/  HMMA.16816.F32 R28, R16, R26, R20 ;  /* 0x0000001a101c723c */ /* 0x000fe20000001814 */
[----:B------:R-:W1:Y:S01]  /*4f60*/  LDSM.16.MT88.4 R16, [R210+0x1000] ;  /* 0x00100000d210783b */ /* 0x000e620000004200 */
[----:B------:R-:W-:-:S02]  /*4f70*/  IMAD.MOV.U32 R217, RZ, RZ, R69 ;  /* 0x000000ffffd97224 */ /* 0x000fc400078e0045 */
[----:B------:R-:W-:Y:S01]  /*4f80*/  IMAD.MOV.U32 R215, RZ, RZ, R70 ;  /* 0x000000ffffd77224 */ /* 0x000fe200078e0046 */
[----:B------:R-:W2:Y:S01]  /*4f90*/  LDSM.16.MT88.4 R20, [R211+0x1000] ;  /* 0x00100000d314783b */ /* 0x000ea20000004200 */
[----:B------:R-:W-:Y:S02]  /*4fa0*/  IMAD.MOV.U32 R224, RZ, RZ, R71 ;  /* 0x000000ffffe07224 */ /* 0x000fe400078e0047 */
        /* <DEDUP_REMOVED lines=25> */
[----:B------:R-:W-:Y:S01]  /*5140*/  HMMA.16816.F32 R88, R12, R18, R28 ;  /* 0x000000120c58723c */ /* 0x000fe2000000181c */
[----:B------:R-:W1:Y:S04]  /*5150*/  LDSM.16.MT88.4 R16, [R211+0x1800] ;  /* 0x00180000d310783b */ /* 0x000e680000004200 */
[----:B------:R-:W3:Y:S03]  /*5160*/  LDSM.16.MT88.4 R12, [R0+0x1800] ;  /* 0x00180000000c783b */ /* 0x000ee60000004200 */
        /* <DEDUP_REMOVED lines=21> */
[C---:B-1----:R-:W-:Y:S01]  /*52c0*/  HMMA.16816.F32 R28, R8.reuse, R16, R124 ;  /* 0x00000010081c723c */ /* 0x042fe2000000187c */
[----:B------:R-:W-:Y:S01]  /*52d0*/  FADD.FTZ R3, R220, R3 ;  /* 0x00000003dc037221 */ /* 0x000fe20000010000 */
[----:B------:R-:W-:Y:S06]  /*52e0*/  LDSM.16.MT88.4 R124, [R0+0x2800] ;  /* 0x00280000007c783b */ /* 0x000fec0000004200 */
[C---:B------:R-:W-:Y:S01]  /*52f0*/  HMMA.16816.F32 R24, R8.reuse, R18, R116 ;  /* 0x000000120818723c */ /* 0x040fe20000001874 */
[----:B------:R-:W1:Y:S07]  /*5300*/  LDSM.16.MT88.4 R16, [R211+0x2000] ;  /* 0x00200000d310783b */ /* 0x000e6e0000004200 */
[C---:B---3--:R-:W-:Y:S08]  /*5310*/  HMMA.16816.F32 R132, R8.reuse, R12, R100 ;  /* 0x0000000c0884723c */ /* 0x048ff00000001864 */
[----:B------:R-:W-:Y:S01]  /*5320*/  HMMA.16816.F32 R88, R8, R14, R88 ;  /* 0x0000000e0858723c */ /* 0x000fe20000001858 */
[----:B------:R-:W3:Y:S04]  /*5330*/  LDSM.16.MT88.4 R8, [R210+0x5000] ;  /* 0x00500000d208783b */ /* 0x000ee80000004200 */
[----:B------:R-:W4:Y:S03]  /*5340*/  LDSM.16.MT88.4 R12, [R0+0x2000] ;  /* 0x00200000000c783b */ /* 0x000f260000004200 */
[C---:B--2---:R-:W-:Y:S08]  /*5350*/  HMMA.16816.F32 R148, R4.reuse, R20, R148 ;  /* 0x000000140494723c */ /* 0x044ff00000001894 */
[----:B------:R-:W-:Y:S01]  /*5360*/  HMMA.16816.F32 R40, R4, R22, R92 ;  /* 0x000000160428723c */ /* 0x000fe2000000185c */
[----:B------:R-:W2:Y:S01]  /*5370*/  LDSM.16.MT88.4 R20, [R211+0x5000] ;  /* 0x00500000d314783b */ /* 0x000ea20000004200 */
[----:B------:R-:W-:-:S02]  /*5380*/  FADD.FTZ R2, R216, R2 ;  /* 0x00000002d8027221 */ /* 0x000fc40000010000 */
[----:B------:R-:W-:Y:S01]  /*5390*/  FADD.FTZ R3, R147, R3 ;  /* 0x0000000393037221 */ /* 0x000fe20000010000 */
[----:B------:R-:W-:Y:S03]  /*53a0*/  LDSM.16.MT88.4 R116, [R211+0x2800] ;  /* 0x00280000d374783b */ /* 0x000fe60000004200 */
[C---:B-1----:R-:W-:Y:S01]  /*53b0*/  HMMA.16816.F32 R112, R4.reuse, R16, R112 ;  /* 0x000000100470723c */ /* 0x042fe20000001870 */
[----:B------:R-:W-:Y:S07]  /*53c0*/  LDSM.16.MT88.4 R100, [R210+0x2800] ;  /* 0x00280000d264783b */ /* 0x000fee0000004200 */
[C---:B---3--:R-:W-:Y:S08]  /*53d0*/  HMMA.16816.F32 R128, R4.reuse, R8, R64 ;  /* 0x000000080480723c */ /* 0x048ff00000001840 */
[C---:B------:R-:W-:Y:S01]  /*53e0*/  HMMA.16816.F32 R84, R4.reuse, R10, R56 ;  /* 0x0000000a0454723c */ /* 0x040fe20000001838 */
[----:B------:R-:W1:Y:S07]  /*53f0*/  LDSM.16.MT88.4 R8, [R211+0x8000] ;  /* 0x00800000d308783b */ /* 0x000e6e0000004200 */
[C---:B------:R-:W-:Y:S01]  /*5400*/  HMMA.16816.F32 R52, R4.reuse, R18, R52 ;  /* 0x000000120434723c */ /* 0x040fe20000001834 */
[----:B------:R-:W3:Y:S07]  /*5410*/  LDSM.16.MT88.4 R16, [R0+0x5000] ;  /* 0x005000000010783b */ /* 0x000eee0000004200 */
[C---:B----4-:R-:W-:Y:S08]  /*5420*/  HMMA.16816.F32 R120, R4.reuse, R12, R120 ;  /* 0x0000000c0478723c */ /* 0x050ff00000001878 */
[----:B------:R-:W-:Y:S01]  /*5430*/  HMMA.16816.F32 R72, R4, R14, R72 ;  /* 0x0000000e0448723c */ /* 0x000fe20000001848 */
[----:B------:R-:W4:Y:S01]  /*5440*/  LDSM.16.MT88.4 R12, [R210+0x8000] ;  /* 0x00800000d20c783b */ /* 0x000f220000004200 */
[----:B------:R-:W-:-:S02]  /*5450*/  FADD.FTZ R2, R218, R2 ;  /* 0x00000002da027221 */ /* 0x000fc40000010000 */
[----:B------:R-:W-:Y:S01]  /*5460*/  FADD.FTZ R3, R146, R3 ;  /* 0x0000000392037221 */ /* 0x000fe20000010000 */
[----:B------:R-:W-:Y:S03]  /*5470*/  LDSM.16.MT88.4 R64, [R0+0x5800] ;  /* 0x005800000040783b */ /* 0x000fe60000004200 */
[C---:B--2---:R-:W-:Y:S01]  /*5480*/  HMMA.16816.F32 R68, R4.reuse, R20, R68 ;  /* 0x000000140444723c */ /* 0x044fe20000001844 */
[----:B------:R-:W-:Y:S07]  /*5490*/  LDSM.16.MT88.4 R56, [R211+0x5800] ;  /* 0x00580000d338783b */ /* 0x000fee0000004200 */
[C---:B-1----:R-:W-:Y:S08]  /*54a0*/  HMMA.16816.F32 R28, R4.reuse, R8, R28 ;  /* 0x00000008041c723c */ /* 0x042ff0000000181c */
[----:B------:R-:W-:Y:S01]  /*54b0*/  HMMA.16816.F32 R24, R4, R10, R24 ;  /* 0x0000000a0418723c */ /* 0x000fe20000001818 */
[----:B------:R-:W1:Y:S01]  /*54c0*/  LDSM.16.MT88.4 R8, [R0+0x8000] ;  /* 0x008000000008783b */ /* 0x000e620000004200 */
[----:B------:R-:W-:-:S02]  /*54d0*/  FADD.FTZ R2, R221, R2 ;  /* 0x00000002dd027221 */ /* 0x000fc40000010000 */
[----:B------:R-:W-:Y:S02]  /*54e0*/  FADD.FTZ R3, R204, R3 ;  /* 0x00000003cc037221 */ /* 0x000fe40000010000 */
[----:B------:R-:W-:Y:S02]  /*54f0*/  FADD.FTZ R2, R222, R2 ;  /* 0x00000002de027221 */ /* 0x000fe40000010000 */
[----:B------:R-:W-:Y:S02]  /*5500*/  HMMA.16816.F32 R60, R4, R22, R60 ;  /* 0x00000016043c723c */ /* 0x000fe4000000183c */
[----:B------:R-:W-:-:S06]  /*5510*/  FADD.FTZ R2, R219, R2 ;  /* 0x00000002db027221 */ /* 0x000fcc0000010000 */
[C---:B---3--:R-:W-:Y:S08]  /*5520*/  HMMA.16816.F32 R48, R4.reuse, R16, R48 ;  /* 0x000000100430723c */ /* 0x048ff00000001830 */
[C---:B------:R-:W-:Y:S08]  /*5530*/  HMMA.16816.F32 R44, R4.reuse, R18, R44 ;  /* 0x00000012042c723c */ /* 0x040ff0000000182c */
[C---:B----4-:R-:W-:Y:S08]  /*5540*/  HMMA.16816.F32 R36, R4.reuse, R12, R36 ;  /* 0x0000000c0424723c */ /* 0x050ff00000001824 */
[C---:B------:R-:W-:Y:S08]  /*5550*/  HMMA.16816.F32 R32, R4.reuse, R14, R32 ;  /* 0x0000000e0420723c */ /* 0x040ff00000001820 */
[C---:B-1----:R-:W-:Y:S01]  /*5560*/  HMMA.16816.F32 R92, R4.reuse, R8, R132 ;  /* 0x00000008045c723c */ /* 0x042fe20000001884 */
[----:B------:R-:W-:Y:S01]  /*5570*/  FADD.FTZ R2, R223, R2 ;  /* 0x00000002df027221 */ /* 0x000fe20000010000 */
[----:B------:R-:W1:Y:S06]  /*5580*/  LDSM.16.MT88.4 R132, [R210+0x5800] ;  /* 0x00580000d284783b */ /* 0x000e6c0000004200 */
[----:B------:R-:W-:Y:S01]  /*5590*/  HMMA.16816.F32 R8, R4, R10, R88 ;  /* 0x0000000a0408723c */ /* 0x000fe20000001858 */
[----:B------:R2:W-:Y:S01]  /*55a0*/  LDSM.16.MT88.4 R4, [R0+0x8800] ;  /* 0x008800000004783b */ /* 0x0005e20000004200 */
[----:B------:R-:W-:-:S03]  /*55b0*/  FADD.FTZ R2, R205, R2 ;  /* 0x00000002cd027221 */ /* 0x000fc60000010000 */
[----:B------:R-:W-:Y:S01]  /*55c0*/  LDSM.16.MT88.4 R88, [R211+0x8800] ;  /* 0x00880000d358783b */ /* 0x000fe20000004200 */
[----:B------:R-:W-:Y:S02]  /*55d0*/  FADD.FTZ R2, R224, R2 ;  /* 0x00000002e0027221 */ /* 0x000fe40000010000 */
[----:B--2---:R-:W-:-:S04]  /*55e0*/  FADD.FTZ R0, R225, R3 ;  /* 0x00000003e1007221 */ /* 0x004fc80000010000 */
[----:B------:R-:W-:-:S04]  /*55f0*/  FADD.FTZ R0, R252, R0 ;  /* 0x00000000fc007221 */ /* 0x000fc80000010000 */
[----:B------:R-:W-:-:S04]  /*5600*/  FADD.FTZ R0, R251, R0 ;  /* 0x00000000fb007221 */ /* 0x000fc80000010000 */
[----:B------:R-:W-:-:S04]  /*5610*/  FADD.FTZ R0, R250, R0 ;  /* 0x00000000fa007221 */ /* 0x000fc80000010000 */
[----:B------:R-:W-:Y:S02]  /*5620*/  FADD.FTZ R0, R248, R0 ;  /* 0x00000000f8007221 */ /* 0x000fe40000010000 */
        /* <DEDUP_REMOVED lines=8> */
[----:B------:R-:W-:Y:S01]  /*56b0*/  HMMA.16816.F32 R124, R96, R126, R72 ;  /* 0x0000007e607c723c */ /* 0x000fe20000001848 */
[----:B------:R-:W2:Y:S01]  /*56c0*/  LDSM.16.MT88.4 R72, [R210+0x8800] ;  /* 0x00880000d248783b */ /* 0x000ea20000004200 */
[----:B------:R-:W-:Y:S02]  /*56d0*/  FADD.FTZ R2, R242, R2 ;  /* 0x00000002f2027221 */ /* 0x000fe40000010000 */
[----:B------:R-:W-:Y:S02]  /*56e0*/  FADD.FTZ R0, R246, R0 ;  /* 0x00000000f6007221 */ /* 0x000fe40000010000 */
[----:B------:R-:W-:Y:S02]  /*56f0*/  FADD.FTZ R2, R238, R2 ;  /* 0x00000002ee027221 */ /* 0x000fe40000010000 */
[----:B------:R-:W-:Y:S02]  /*5700*/  FADD.FTZ R0, R241, R0 ;  /* 0x00000000f1007221 */ /* 0x000fe40000010000 */
[----:B------:R-:W-:-:S02]  /*5710*/  FADD.FTZ R2, R237, R2 ;  /* 0x00000002ed027221 */ /* 0x000fc40000010000 */
[----:B------:R-:W-:Y:S02]  /*5720*/  FADD.FTZ R0, R240, R0 ;  /* 0x00000000f0007221 */ /* 0x000fe40000010000 */
[----:B------:R-:W-:Y:S02]  /*5730*/  FADD.FTZ R2, R236, R2 ;  /* 0x00000002ec027221 */ /* 0x000fe40000010000 */
[----:B------:R-:W-:Y:S02]  /*5740*/  FADD.FTZ R3, R239, R0 ;  /* 0x00000000ef037221 */ /* 0x000fe40000010000 */
[----:B------:R-:W-:-:S05]  /*5750*/  FADD.FTZ R0, R227, R2 ;  /* 0x00000002e3007221 */ /* 0x000fca0000010000 */
[----:B------:R3:W-:Y:S04]  /*5760*/  STL [R1+0x8], R0 ;  /* 0x0000080001007387 */ /* 0x0007e80000100800 */
[----:B------:R3:W-:Y:S01]  /*5770*/  STL [R1+0x4], R3 ;  /* 0x0000040301007387 */ /* 0x0007e20000100800 */
[----:B------:R-:W-:Y:S01]  /*5780*/  ISETP.GE.AND P0, PT, R226, 0x3, PT ;  /* 0x00000003e200780c */ /* 0x000fe20003f06270 */
[C---:B------:R-:W-:Y:S01]  /*5790*/  HMMA.16816.F32 R112, R96.reuse, R116, R112 ;  /* 0x000000746070723c */ /* 0x040fe20000001870 */
[----:B------:R-:W-:Y:S07]  /*57a0*/  BSSY B0, `(.L_x_1087) ;  /* 0x000003d000007945 */ /* 0x000fee0003800000 */
[C---:B------:R-:W-:Y:S08]  /*57b0*/  HMMA.16816.F32 R116, R96.reuse, R118, R52 ;  /* 0x000000766074723c */ /* 0x040ff00000001834 */
[C---:B-1----:R-:W-:Y:S08]  /*57c0*/  HMMA.16816.F32 R128, R96.reuse, R132, R128 ;  /* 0x000000846080723c */ /* 0x042ff00000001880 */
[C---:B------:R-:W-:Y:S08]  /*57d0*/  HMMA.16816.F32 R52, R96.reuse, R56, R68 ;  /* 0x000000386034723c */ /* 0x040ff00000001844 */
        /* <DEDUP_REMOVED lines=12> */
[----:B------:R-:W-:Y:S07]  /*58a0*/  @!UPT UIADD3 URZ, URZ, URZ, URZ ;  /* 0x0000003f3f3ff290 */ /* 0x000fee000fffe03f */
[----:B------:R-:W-:Y:S11]  /*58b0*/  @!P0 BRA `(.L_x_1088) ;  /* 0x000002b000008947 */ /* 0x000ff60003800000 */
[----:B---3--:R-:W2:Y:S04]  /*58c0*/  LDL.LU.64 R146, [R1+0x68] ;  /* 0x0000680001927983 */ /* 0x008ea80000300a00 */
[----:B------:R-:W3:Y:S04]  /*58d0*/  LDL.64 R218, [R1+0x10] ;  /* 0x0000100001da7983 */ /* 0x000ee80000100a00 */
[----:B------:R-:W4:Y:S04]  /*58e0*/  LDL R224, [R1+0xc] ;  /* 0x00000c0001e07983 */ /* 0x000f280000100800 */
[----:B------:R-:W5:Y:S04]  /*58f0*/  LDL R215, [R1+0x18] ;  /* 0x0000180001d77983 */ /* 0x000f680000100800 */
[----:B------:R-:W5:Y:S01]  /*5900*/  LDL R217, [R1+0x1c] ;  /* 0x00001c0001d97983 */ /* 0x000f620000100800 */
[----:B------:R-:W-:Y:S01]  /*5910*/  IADD3 R0, R226, -0x3, RZ ;  /* 0xfffffffde2007810 */ /* 0x000fe20007ffe0ff */
[----:B------:R-:W-:-:S02]  /*5920*/  IMAD.MOV.U32 R205, RZ, RZ, c[0x0][0x1e0] ;  /* 0x00007800ffcd7624 */ /* 0x000fc400078e00ff */
[----:B------:R-:W-:Y:S01]  /*5930*/  IMAD.MOV.U32 R223, RZ, RZ, 0x6 ;  /* 0x00000006ffdf7424 */ /* 0x000fe200078e00ff */
[----:B------:R-:W-:Y:S01]  /*5940*/  SHF.R.S32.HI R2, RZ, 0x1f, R0 ;  /* 0x0000001fff027819 */ /* 0x000fe20000011400 */
[----:B------:R-:W-:-:S03]  /*5950*/  IMAD.WIDE.U32 R4, R0, c[0x0][0x1e0], RZ ;  /* 0x0000780000047a25 */ /* 0x000fc600078e00ff */
[C---:B------:R-:W-:Y:S01]  /*5960*/  SHF.L.U64.HI R7, R205.reuse, R223, c[0x0][0x1e4] ;  /* 0x00007900cd077619 */ /* 0x040fe200000102df */
[----:B------:R-:W-:Y:S02]  /*5970*/  IMAD R2, R2, c[0x0][0x1e0], RZ ;  /* 0x0000780002027a24 */ /* 0x000fe400078e02ff */
[----:B------:R-:W-:Y:S02]  /*5980*/  IMAD.SHL.U32 R6, R205, 0x40, RZ ;  /* 0x00000040cd067824 */ /* 0x000fe400078e00ff */
[----:B------:R-:W-:-:S04]  /*5990*/  IMAD R0, R0, c[0x0][0x1e4], R2 ;  /* 0x0000790000007a24 */ /* 0x000fc800078e0202 */
[----:B------:R-:W-:-:S04]  /*59a0*/  IMAD.IADD R0, R5, 0x1, R0 ;  /* 0x0000000105007824 */ /* 0x000fc800078e0200 */
[----:B------:R-:W-:Y:S02]  /*59b0*/  IMAD R0, R0, 0x60, RZ ;  /* 0x0000006000007824 */ /* 0x000fe400078e02ff */
[----:B--2---:R-:W-:-:S04]  /*59c0*/  IMAD.WIDE.U32 R4, R4, 0x60, R146 ;  /* 0x0000006004047825 */ /* 0x004fc800078e0092 */
[----:B------:R-:W-:Y:S01]  /*59d0*/  IMAD.IADD R0, R5, 0x1, R0 ;  /* 0x0000000105007824 */ /* 0x000fe200078e0200 */
[----:B------:R-:W-:Y:S02]  /*59e0*/  LEA R2, P4, R4, c[0x0][0x1c8], 0x1 ;  /* 0x0000720004027a11 */ /* 0x000fe400078808ff */
[----:B---3--:R-:W-:Y:S02]  /*59f0*/  ISETP.GE.AND P3, PT, R218, c[0x0][0x1d4], PT ;  /* 0x00007500da007a0c */ /* 0x008fe40003f66270 */
[----:B----4-:R-:W-:Y:S02]  /*5a00*/  ISETP.GE.AND P1, PT, R224, c[0x0][0x1d4], PT ;  /* 0x00007500e0007a0c */ /* 0x010fe40003f26270 */
[----:B------:R-:W-:Y:S02]  /*5a10*/  LEA.HI.X R3, R4, c[0x0][0x1cc], R0, 0x1, P4 ;  /* 0x0000730004037a11 */ /* 0x000fe400020f0c00 */
[----:B-----5:R-:W-:Y:S02]  /*5a20*/  ISETP.GE.AND P0, PT, R215, c[0x0][0x1d4], PT ;  /* 0x00007500d7007a0c */ /* 0x020fe40003f06270 */
[----:B------:R-:W-:-:S02]  /*5a30*/  IADD3 R10, P6, P5, R6, 0x80, R2 ;  /* 0x00000080060a7810 */ /* 0x000fc40007dde002 */
[-C--:B------:R-:W-:Y:S02]  /*5a40*/  IADD3 R4, P4, R2, R6.reuse, RZ ;  /* 0x0000000602047210 */ /* 0x080fe40007f9e0ff */
        /* <DEDUP_REMOVED lines=18> */
.L_x_1088:
[----:B---3--:R-:W-:Y:S05]  /*5b70*/  BSYNC B0 ;  /* 0x0000000000007941 */ /* 0x008fea0003800000 */
.L_x_1087:
[----:B------:R-:W2:Y:S01]  /*5b80*/  LDL R0, [R1+0x5c] ;  /* 0x00005c0001007983 */ /* 0x000ea20000100800 */
[----:B-1----:R-:W-:Y:S01]  /*5b90*/  IMAD.MOV.U32 R3, RZ, RZ, c[0x0][0x168] ;  /* 0x00005a00ff037624 */ /* 0x002fe200078e00ff */
[----:B------:R-:W-:Y:S01]  /*5ba0*/  IADD3 R216, R226, -0x2, RZ ;  /* 0xfffffffee2d87810 */ /* 0x000fe20007ffe0ff */
[----:B------:R-:W-:Y:S01]  /*5bb0*/  IMAD.MOV.U32 R204, RZ, RZ, 0x1 ;  /* 0x00000001ffcc7424 */ /* 0x000fe200078e00ff */
[----:B------:R-:W0:Y:S01]  /*5bc0*/  LDGDEPBAR ;  /* 0x00000000000079af */ /* 0x000e220000000000 */
[----:B--2---:R-:W-:-:S05]  /*5bd0*/  @P2 IMAD.HI.U32 R2, R0, c[0x0][0x2c8], RZ ;  /* 0x0000b20000022a27 */ /* 0x004fca00078e00ff */
[----:B------:R-:W-:-:S04]  /*5be0*/  @P2 SHF.R.U32.HI R0, RZ, c[0x0][0x2cc], R2 ;  /* 0x0000b300ff002a19 */ /* 0x000fc80000011602 */
[----:B------:R-:W-:-:S05]  /*5bf0*/  IADD3 R0, R0, c[0x0][0x1d0], -R3 ;  /* 0x0000740000007a10 */ /* 0x000fca0007ffe803 */
[----:B------:R-:W-:-:S05]  /*5c00*/  IMAD.HI R0, R0, 0x2aaaaaab, RZ ;  /* 0x2aaaaaab00007827 */ /* 0x000fca00078e02ff */
[----:B------:R-:W-:-:S04]  /*5c10*/  SHF.R.U32.HI R2, RZ, 0x1f, R0 ;  /* 0x0000001fff027819 */ /* 0x000fc80000011600 */
[----:B------:R-:W-:-:S04]  /*5c20*/  LEA.HI.SX32 R0, R0, R2, 0x1c ;  /* 0x0000000200007211 */ /* 0x000fc800078fe2ff */
[----:B------:R-:W-:-:S04]  /*5c30*/  IMNMX R3, RZ, R0, !PT ;  /* 0x00000000ff037217 */ /* 0x000fc80007800200 */
[----:B------:R-:W-:Y:S01]  /*5c40*/  ISETP.GE.AND P0, PT, R216, R3, PT ;  /* 0x00000003d800720c */ /* 0x000fe20003f06270 */
[----:B------:R1:W-:Y:S04]  /*5c50*/  STL [R1+0x20], R3 ;  /* 0x0000200301007387 */ /* 0x0003e80000100800 */
[----:B------:R1:W-:Y:S08]  /*5c60*/  STL [R1], RZ ;  /* 0x000000ff01007387 */ /* 0x0003f00000100800 */
[----:B------:R-:W-:Y:S05]  /*5c70*/  @!P0 BRA `(.L_x_1089) ;  /* 0x000040d000008947 */ /* 0x000fea0003800000 */
[----:B------:R-:W2:Y:S01]  /*5c80*/  LDL R4, [R1+0x30] ;  /* 0x0000300001047983 */ /* 0x000ea20000100800 */
[----:B-1----:R-:W-:Y:S01]  /*5c90*/  IMAD.MOV.U32 R3, RZ, RZ, R144 ;  /* 0x000000ffff037224 */ /* 0x002fe200078e0090 */
[----:B------:R-:W-:Y:S01]  /*5ca0*/  MOV R238, R216 ;  /* 0x000000d800ee7202 */ /* 0x000fe20000000f00 */
[----:B------:R-:W-:Y:S01]  /*5cb0*/  IMAD.MOV.U32 R2, RZ, RZ, R145 ;  /* 0x000000ffff027224 */ /* 0x000fe200078e0091 */
[----:B------:R1:W-:Y:S01]  /*5cc0*/  STL [R1], RZ ;  /* 0x000000ff01007387 */ /* 0x0003e20000100800 */
[----:B------:R-:W-:Y:S01]  /*5cd0*/  MOV R204, 0x1 ;  /* 0x0000000100cc7802 */ /* 0x000fe20000000f00 */
[----:B--2---:R-:W-:-:S05]  /*5ce0*/  @P2 IMAD.HI.U32 R0, R4, c[0x0][0x2c8], RZ ;  /* 0x0000b20004002a27 */ /* 0x004fca00078e00ff */
[----:B------:R-:W-:-:S05]  /*5cf0*/  @P2 SHF.R.U32.HI R0, RZ, c[0x0][0x2cc], R0 ;  /* 0x0000b300ff002a19 */ /* 0x000fca0000011600 */
[----:B------:R1:W-:Y:S02]  /*5d00*/  @P2 STL [R1+0x24], R0 ;  /* 0x0000240001002387 */ /* 0x0003e40000100800 */
.L_x_1090:
[----:B------:R-:W-:Y:S04]  /*5d10*/  DEPBAR.LE SB0, 0x2 ;  /* 0x000080800000791a */ /* 0x000fe80000000000 */
[----:B------:R-:W-:Y:S01]  /*5d20*/  WARPSYNC 0xffffffff ;  /* 0xffffffff00007948 */ /* 0x000fe20003800000 */
[----:B------:R-:W-:Y:S01]  /*5d30*/  BAR.SYNC.DEFER_BLOCKING 0x0 ;  /* 0x0000000000007b1d */ /* 0x000fe20000010000 */
[----:B------:R-:W-:Y:S01]  /*5d40*/  IMAD R205, R204, 0x9000, RZ ;  /* 0x00009000cccd7824 */ /* 0x000fe200078e02ff */
[C---:B------:R-:W-:Y:S02]  /*5d50*/  ISETP.GE.AND P5, PT, R238.reuse, 0x1, PT ;  /* 0x00000001ee00780c */ /* 0x040fe40003fa6270 */
[----:B------:R-:W-:Y:S01]  /*5d60*/  IADD3 R216, R238, -0x1, RZ ;  /* 0xffffffffeed87810 */ /* 0x000fe20007ffe0ff */
[----:B-1----:R-:W-:Y:S04]  /*5d70*/  IMAD.IADD R0, R209, 0x1, R205 ;  /* 0x00000001d1007824 */ /* 0x002fe800078e02cd */
[----:B------:R-:W-:Y:S06]  /*5d80*/  IMAD.IADD R200, R208, 0x1, R0 ;  /* 0x00000001d0c87824 */ /* 0x000fec00078e0200 */
[----:B------:R-:W-:Y:S01]  /*5d90*/  @P5 IMAD.WIDE.U32 R202, R216, c[0x0][0x208], RZ ;  /* 0x00008200d8ca5a25 */ /* 0x000fe200078e00ff */
[----:B------:R-:W1:Y:S08]  /*5da0*/  LDSM.16.M88.4 R8, [R0] ;  /* 0x000000000008783b */ /* 0x000e700000000200 */
[----:B------:R-:W2:Y:S08]  /*5db0*/  LDSM.16.M88.4 R16, [R0+0x800] ;  /* 0x000800000010783b */ /* 0x000eb00000000200 */
[----:B------:R-:W3:Y:S08]  /*5dc0*/  LDSM.16.M88.4 R24, [R0+0x1000] ;  /* 0x001000000018783b */ /* 0x000ef00000000200 */
[----:B------:R-:W4:Y:S06]  /*5dd0*/  LDL.64 R218, [R1+0x38] ;  /* 0x0000380001da7983 */ /* 0x000f2c0000100a00 */
[----:B------:R-:W5:Y:S08]  /*5de0*/  LDSM.16.M88.4 R32, [R0+0x1800] ;  /* 0x001800000020783b */ /* 0x000f700000000200 */
[----:B------:R-:W4:Y:S01]  /*5df0*/  LDL R215, [R1+0x48] ;  /* 0x0000480001d77983 */ /* 0x000f220000100800 */
[C---:B-1----:R-:W-:Y:S03]  /*5e00*/  HMMA.16816.F32 R4, R152.reuse, R8, RZ ;  /* 0x000000089804723c */ /* 0x042fe600000018ff */
[----:B------:R-:W1:Y:S05]  /*5e10*/  LDSM.16.M88.4 R40, [R0+0x2000] ;  /* 0x002000000028783b */ /* 0x000e6a0000000200 */
[C---:B------:R-:W-:Y:S03]  /*5e20*/  HMMA.16816.F32 R8, R152.reuse, R10, RZ ;  /* 0x0000000a9808723c */ /* 0x040fe600000018ff */
[----:B------:R-:W4:Y:S04]  /*5e30*/  LDL R201, [R1+0x2c] ;  /* 0x00002c0001c97983 */ /* 0x000f280000100800 */
[----:B------:R-:W1:Y:S01]  /*5e40*/  LDSM.16.M88.4 R48, [R0+0x2800] ;  /* 0x002800000030783b */ /* 0x000e620000000200 */
[C---:B--2---:R-:W-:Y:S07]  /*5e50*/  HMMA.16816.F32 R12, R152.reuse, R16, RZ ;  /* 0x00000010980c723c */ /* 0x044fee00000018ff */
[----:B------:R-:W2:Y:S01]  /*5e60*/  LDL.LU R221, [R1] ;  /* 0x0000000001dd7983 */ /* 0x000ea20000300800 */
[C---:B------:R-:W-:Y:S03]  /*5e70*/  HMMA.16816.F32 R16, R152.reuse, R18, RZ ;  /* 0x000000129810723c */ /* 0x040fe600000018ff */
[----:B------:R-:W1:Y:S05]  /*5e80*/  LDSM.16.M88.4 R144, [R200] ;  /* 0x00000000c890783b */ /* 0x000e6a0000000200 */
[C---:B---3--:R-:W-:Y:S03]  /*5e90*/  HMMA.16816.F32 R20, R152.reuse, R24, RZ ;  /* 0x000000189814723c */ /* 0x048fe600000018ff */
[----:B------:R-:W3:Y:S05]  /*5ea0*/  LDL.64 R228, [R1+0x10] ;  /* 0x0000100001e47983 */ /* 0x000eea0000100a00 */
[C---:B------:R-:W-:Y:S01]  /*5eb0*/  HMMA.16816.F32 R24, R152.reuse, R26, RZ ;  /* 0x0000001a9818723c */ /* 0x040fe200000018ff */
[----:B------:R-:W2:Y:S04]  /*5ec0*/  LDL R226, [R1+0xc] ;  /* 0x00000c0001e27983 */ /* 0x000ea80000100800 */
[----:B------:R-:W4:Y:S03]  /*5ed0*/  LDL R217, [R1+0x18] ;  /* 0x0000180001d97983 */ /* 0x000f260000100800 */
[C---:B-----5:R-:W-:Y:S08]  /*5ee0*/  HMMA.16816.F32 R28, R152.reuse, R32, RZ ;  /* 0x00000020981c723c */ /* 0x060ff000000018ff */
[C---:B------:R-:W-:Y:S08]  /*5ef0*/  HMMA.16816.F32 R32, R152.reuse, R34, RZ ;  /* 0x000000229820723c */ /* 0x040ff000000018ff */
[C---:B-1----:R-:W-:Y:S08]  /*5f00*/  HMMA.16816.F32 R36, R152.reuse, R40, RZ ;  /* 0x000000289824723c */ /* 0x042ff000000018ff */
[C---:B------:R-:W-:Y:S08]  /*5f10*/  HMMA.16816.F32 R40, R152.reuse, R42, RZ ;  /* 0x0000002a9828723c */ /* 0x040ff000000018ff */
[C---:B------:R-:W-:Y:S08]  /*5f20*/  HMMA.16816.F32 R44, R152.reuse, R48, RZ ;  /* 0x00000030982c723c */ /* 0x040ff000000018ff */
[----:B------:R-:W-:Y:S08]  /*5f30*/  HMMA.16816.F32 R48, R152, R50, RZ ;  /* 0x000000329830723c */ /* 0x000ff000000018ff */
[C---:B------:R-:W-:Y:S08]  /*5f40*/  HMMA.16816.F32 R4, R156.reuse, R144, R4 ;  /* 0x000000909c04723c */ /* 0x040ff00000001804 */
[C---:B------:R-:W-:Y:S01]  /*5f50*/  HMMA.16816.F32 R8, R156.reuse, R146, R8 ;  /* 0x000000929c08723c */ /* 0x040fe20000001808 */
[----:B------:R-:W1:Y:S07]  /*5f60*/  LDSM.16.M88.4 R144, [R200+0x800] ;  /* 0x00080000c890783b */ /* 0x000e6e0000000200 */
[C---:B-1----:R-:W-:Y:S08]  /*5f70*/  HMMA.16816.F32 R12, R156.reuse, R144, R12 ;  /* 0x000000909c0c723c */ /* 0x042ff0000000180c */
        /* <DEDUP_REMOVED lines=10> */
[----:B------:R-:W1:Y:S02]  /*6020*/  LDSM.16.M88.4 R144, [R200+0x2800] ;  /* 0x00280000c890783b */ /* 0x000e640000000200 */
[----:B---3--:R-:W-:Y:S05]  /*6030*/  @P5 ISETP.GE.AND P3, PT, R228, c[0x0][0x1d4], PT ;  /* 0x00007500e4005a0c */ /* 0x008fea0003f66270 */
[C---:B-1----:R-:W-:Y:S03]  /*6040*/  HMMA.16816.F32 R44, R156.reuse, R144, R44 ;  /* 0x000000909c2c723c */ /* 0x042fe6000000182c */
[----:B--2---:R-:W-:Y:S02]  /*6050*/  @P5 ISETP.GE.AND P1, PT, R226, c[0x0][0x1d4], PT ;  /* 0x00007500e2005a0c */ /* 0x004fe40003f26270 */
[----:B----4-:R-:W-:Y:S02]  /*6060*/  @P5 ISETP.GE.AND P0, PT, R217, c[0x0][0x1d4], PT ;  /* 0x00007500d9005a0c */ /* 0x010fe40003f06270 */
[----:B------:R-:W-:Y:S01]  /*6070*/  @P5 SHF.R.S32.HI R144, RZ, 0x1f, R216 ;  /* 0x0000001fff905819 */ /* 0x000fe200000114d8 */
[----:B------:R-:W-:Y:S04]  /*6080*/  HMMA.16816.F32 R48, R156, R146, R48 ;  /* 0x000000929c30723c */ /* 0x000fe80000001830 */
[----:B------:R-:W-:Y:S03]  /*6090*/  @P5 IMAD R144, R144, c[0x0][0x208], RZ ;  /* 0x0000820090905a24 */ /* 0x000fe600078e02ff */
[----:B------:R-:W-:Y:S01]  /*60a0*/  @P5 MOV R147, R215 ;  /* 0x000000d700935202 */ /* 0x000fe20000000f00 */
[----:B------:R-:W-:Y:S02]  /*60b0*/  @P5 IMAD R144, R216, c[0x0][0x20c], R144 ;  /* 0x00008300d8905a24 */ /* 0x000fe400078e0290 */
[----:B------:R-:W2:Y:S02]  /*60c0*/  LDL R216, [R1+0x58] ;  /* 0x0000580001d87983 */ /* 0x000ea40000100800 */
[----:B------:R-:W-:Y:S01]  /*60d0*/  @P5 IMAD.MOV.U32 R146, RZ, RZ, R218 ;  /* 0x000000ffff925224 */ /* 0x000fe200078e00da */
[----:B------:R-:W-:Y:S01]  /*60e0*/  @P5 IADD3 R144, R203, R144, RZ ;  /* 0x00000090cb905210 */ /* 0x000fe20007ffe0ff */
[----:B------:R-:W-:Y:S01]  /*60f0*/  @P5 IMAD R215, R221, 0x9000, R201 ;  /* 0x00009000ddd75824 */ /* 0x000fe200078e02c9 */
[----:B------:R-:W3:Y:S01]  /*6100*/  LDL R218, [R1+0x24] ;  /* 0x0000240001da7983 */ /* 0x000ee20000100800 */
[----:B------:R-:W-:Y:S01]  /*6110*/  @P5 IMAD.WIDE.U32 R146, R202, 0x60, R146 ;  /* 0x00000060ca925825 */ /* 0x000fe200078e0092 */
[----:B------:R-:W-:Y:S03]  /*6120*/  @P5 MOV R202, c[0x0][0x208] ;  /* 0x0000820000ca5a02 */ /* 0x000fe60000000f00 */
[----:B------:R-:W-:Y:S01]  /*6130*/  @P5 IMAD R145, R144, 0x60, RZ ;  /* 0x0000006090915824 */ /* 0x000fe200078e02ff */
[----:B------:R-:W-:Y:S01]  /*6140*/  @P5 LEA R144, P4, R146, c[0x0][0x1f8], 0x1 ;  /* 0x00007e0092905a11 */ /* 0x000fe200078808ff */
[----:B------:R-:W-:Y:S02]  /*6150*/  IMAD.IADD R201, R206, 0x1, R0 ;  /* 0x00000001cec97824 */ /* 0x000fe400078e0200 */
[----:B------:R-:W-:Y:S05]  /*6160*/  @P5 IMAD.IADD R145, R147, 0x1, R145 ;  /* 0x0000000193915824 */ /* 0x000fea00078e0291 */
[----:B------:R-:W-:Y:S01]  /*6170*/  @P5 LEA.HI.X R145, R146, c[0x0][0x1fc], R145, 0x1, P4 ;  /* 0x00007f0092915a11 */ /* 0x000fe200020f0c91 */
[----:B------:R-:W-:Y:S04]  /*6180*/  @P5 IMAD.MOV.U32 R146, RZ, RZ, 0x6 ;  /* 0x00000006ff925424 */ /* 0x000fe800078e00ff */
[----:B------:R-:W-:Y:S01]  /*6190*/  @!PT LDS RZ, [RZ] ;  /* 0x00000000fffff984 */ /* 0x000fe20000000800 */
[----:B------:R-:W-:Y:S01]  /*61a0*/  @!PT LDS RZ, [RZ] ;  /* 0x00000000fffff984 */ /* 0x000fe20000000800 */
[----:B------:R-:W-:Y:S01]  /*61b0*/  @!PT LDS RZ, [RZ] ;  /* 0x00000000fffff984 */ /* 0x000fe20000000800 */
[----:B------:R1:W-:Y:S01]  /*61c0*/  @P5 LDGSTS.E.BYPASS.LTC128B.128 [R215], [R144.64], !P3 ;  /* 0x0000000090d75fae */ /* 0x0003e2000d901d46 */
[C---:B------:R-:W-:Y:S02]  /*61d0*/  @P5 SHF.L.U64.HI R146, R202.reuse, R146, c[0x0][0x20c] ;  /* 0x00008300ca925619 */ /* 0x040fe40000010292 */
[----:B------:R-:W-:Y:S05]  /*61e0*/  @P5 SHF.L.U32 R202, R202, 0x6, RZ ;  /* 0x00000006caca5819 */ /* 0x000fea00000006ff */
[----:B------:R1:W-:Y:S08]  /*61f0*/  @P5 LDGSTS.E.BYPASS.LTC128B.128 [R215+0x3000], [R144.64+0x80], !P1 ;  /* 0x0300008090d75fae */ /* 0x0003f0000c901d46 */
[----:B------:R1:W-:Y:S02]  /*6200*/  @P5 LDGSTS.E.BYPASS.LTC128B.128 [R215+0x6000], [R144.64+0x100], !P0 ;  /* 0x0600010090d75fae */ /* 0x0003e4000c101d46 */
[----:B-1----:R-:W-:Y:S05]  /*6210*/  @P5 IADD3 R144, P4, R202, R144, RZ ;  /* 0x00000090ca905210 */ /* 0x002fea0007f9e0ff */
        /* <DEDUP_REMOVED lines=8> */
[----:B------:R4:W-:Y:S08]  /*62a0*/  @P5 LDGSTS.E.BYPASS.LTC128B.128 [R215+0x8000], [R202.64+0x100], !P0 ;  /* 0x08000100cad75fae */ /* 0x0009f0000c101d46 */
[----:B-1----:R-:W1:Y:S08]  /*62b0*/  LDSM.16.M88.4 R144, [R201] ;  /* 0x00000000c990783b */ /* 0x002e700000000200 */
[----:B------:R-:W0:Y:S01]  /*62c0*/  LDGDEPBAR ;  /* 0x00000000000079af */ /* 0x000e220000000000 */
[----:B----4-:R-:W-:Y:S02]  /*62d0*/  IADD3 R203, R206, R200, RZ ;  /* 0x000000c8cecb7210 */ /* 0x010fe40007ffe0ff */
[----:B------:R-:W-:Y:S01]  /*62e0*/  IADD3 R202, R208, R0, R206 ;  /* 0x00000000d0ca7210 */ /* 0x000fe20007ffe0ce */
        /* <DEDUP_REMOVED lines=16> */
[----:B------:R-:W-:Y:S01]  /*63f0*/  HMMA.16816.F32 R48, R160, R146, R48 ;  /* 0x00000092a030723c */ /* 0x000fe20000001830 */
[----:B------:R-:W1:Y:S07]  /*6400*/  LDSM.16.M88.4 R144, [R203] ;  /* 0x00000000cb90783b */ /* 0x000e6e0000000200 */
        /* <DEDUP_REMOVED lines=104> */
[----:B------:R1:W4:Y:S08]  /*6a90*/  LDSM.16.M88.4 R144, [R0+0x8800] ;  /* 0x008800000090783b */ /* 0x0003300000000200 */
[----:B-1----:R1:W3:Y:S01]  /*6aa0*/  LDL R0, [R1+0x30] ;  /* 0x0000300001007983 */ /* 0x0022e20000100800 */
[C---:B----4-:R-:W-:Y:S08]  /*6ab0*/  HMMA.16816.F32 R44, R184.reuse, R144, R44 ;  /* 0x00000090b82c723c */ /* 0x050ff0000000182c */
[----:B------:R-:W-:Y:S01]  /*6ac0*/  HMMA.16816.F32 R48, R184, R146, R48 ;  /* 0x00000092b830723c */ /* 0x000fe20000001830 */
[----:B------:R-:W4:Y:S07]  /*6ad0*/  LDSM.16.M88.4 R144, [R200+0x6000] ;  /* 0x00600000c890783b */ /* 0x000f2e0000000200 */
[C---:B----4-:R-:W-:Y:S08]  /*6ae0*/  HMMA.16816.F32 R4, R188.reuse, R144, R4 ;  /* 0x00000090bc04723c */ /* 0x050ff00000001804 */
[C---:B------:R-:W-:Y:S01]  /*6af0*/  HMMA.16816.F32 R8, R188.reuse, R146, R8 ;  /* 0x00000092bc08723c */ /* 0x040fe20000001808 */
        /* <DEDUP_REMOVED lines=12> */
[----:B------:R-:W4:Y:S03]  /*6bc0*/  LDSM.16.M88.4 R144, [R200+0x8800] ;  /* 0x00880000c890783b */ /* 0x000f260000000200 */
[----:B---3--:R-:W-:Y:S04]  /*6bd0*/  @P2 IMAD.MOV.U32 R0, RZ, RZ, R218 ;  /* 0x000000ffff002224 */ /* 0x008fe800078e00da */
[C---:B----4-:R-:W-:Y:S08]  /*6be0*/  HMMA.16816.F32 R44, R188.reuse, R144, R44 ;  /* 0x00000090bc2c723c */ /* 0x050ff0000000182c */
[----:B------:R-:W-:Y:S01]  /*6bf0*/  HMMA.16816.F32 R48, R188, R146, R48 ;  /* 0x00000092bc30723c */ /* 0x000fe20000001830 */
[----:B------:R-:W3:Y:S07]  /*6c00*/  LDSM.16.M88.4 R144, [R201+0x6000] ;  /* 0x00600000c990783b */ /* 0x000eee0000000200 */
        /* <DEDUP_REMOVED lines=29> */
[----:B------:R-:W3:Y:S08]  /*6de0*/  LDSM.16.M88.4 R144, [R202+0x8000] ;  /* 0x00800000ca90783b */ /* 0x000ef00000000200 */
[----:B------:R-:W4:Y:S01]  /*6df0*/  LDSM.16.M88.4 R200, [R202+0x8800] ;  /* 0x00880000cac8783b */ /* 0x000f220000000200 */
[----:B------:R-:W-:Y:S07]  /*6e00*/  DEPBAR.LE SB0, 0x2 ;  /* 0x000080800000791a */ /* 0x000fee0000000000 */
[----:B------:R-:W-:Y:S01]  /*6e10*/  BAR.SYNC.DEFER_BLOCKING 0x0 ;  /* 0x0000000000007b1d */ /* 0x000fe20000010000 */
[C---:B---3--:R-:W-:Y:S07]  /*6e20*/  HMMA.16816.F32 R36, R196.reuse, R144, R36 ;  /* 0x00000090c424723c */ /* 0x048fee0000001824 */
[----:B------:R-:W-:Y:S01]  /*6e30*/  SHFL.IDX PT, R145, R0, 0x1, 0x1c1f ;  /* 0x003c1f0000917f89 */ /* 0x000fe200000e0000 */
[----:B------:R-:W-:Y:S01]  /*6e40*/  IMAD R144, R238, -0x60, RZ ;  /* 0xffffffa0ee907824 */ /* 0x000fe200078e02ff */
[C---:B------:R-:W-:Y:S06]  /*6e50*/  HMMA.16816.F32 R40, R196.reuse, R146, R40 ;  /* 0x00000092c428723c */ /* 0x040fec0000001828 */
[----:B------:R-:W3:Y:S01]  /*6e60*/  SHFL.IDX PT, R146, R0, RZ, 0x1c1f ;  /* 0x001c1fff00927589 */ /* 0x000ee200000e0000 */
[----:B--2---:R-:W-:Y:S01]  /*6e70*/  IADD3 R144, -R216, 0x1, R144 ;  /* 0x00000001d8907810 */ /* 0x004fe20007ffe190 */
[C---:B----4-:R-:W-:Y:S04]  /*6e80*/  HMMA.16816.F32 R44, R196.reuse, R200, R44 ;  /* 0x000000c8c42c723c */ /* 0x050fe8000000182c */
[----:B------:R-:W-:Y:S04]  /*6e90*/  IADD3 R144, R144, c[0x0][0x1d0], RZ ;  /* 0x0000740090907a10 */ /* 0x000fe80007ffe0ff */
[----:B------:R-:W-:Y:S04]  /*6ea0*/  HMMA.16816.F32 R48, R196, R202, R48 ;  /* 0x000000cac430723c */ /* 0x000fe80000001830 */
[----:B------:R-:W-:Y:S04]  /*6eb0*/  IADD3 R144, R144, -c[0x0][0x168], RZ ;  /* 0x80005a0090907a10 */ /* 0x000fe80007ffe0ff */
[C---:B---3--:R-:W-:Y:S01]  /*6ec0*/  IADD3 R0, R144.reuse, R146, RZ ;  /* 0x0000009290007210 */ /* 0x048fe20007ffe0ff */
[----:B------:R-:W-:Y:S03]  /*6ed0*/  IMAD.IADD R144, R144, 0x1, R145 ;  /* 0x0000000190907824 */ /* 0x000fe600078e0291 */
[C---:B------:R-:W-:Y:S02]  /*6ee0*/  ISETP.GT.AND P4, PT, R0.reuse, RZ, PT ;  /* 0x000000ff0000720c */ /* 0x040fe40003f84270 */
[----:B------:R-:W-:Y:S02]  /*6ef0*/  ISETP.GT.AND P3, PT, R0, 0x1, PT ;  /* 0x000000010000780c */ /* 0x000fe40003f64270 */
[----:B------:R-:W-:Y:S02]  /*6f00*/  ISETP.GT.AND P1, PT, R144, RZ, PT ;  /* 0x000000ff9000720c */ /* 0x000fe40003f24270 */
[----:B------:R-:W-:Y:S02]  /*6f10*/  FSEL R4, R4, -INF , P4 ;  /* 0xff80000004047808 */ /* 0x000fe40002000000 */
[----:B------:R-:W-:Y:S02]  /*6f20*/  FSEL R6, R6, -INF , P1 ;  /* 0xff80000006067808 */ /* 0x000fe40000800000 */
[----:B------:R-:W-:Y:S02]  /*6f30*/  ISETP.GT.AND P1, PT, R144, 0x8, PT ;  /* 0x000000089000780c */ /* 0x000fe40003f24270 */
[----:B------:R-:W-:Y:S02]  /*6f40*/  FSEL R5, R5, -INF , P3 ;  /* 0xff80000005057808 */ /* 0x000fe40001800000 */
[----:B------:R-:W-:Y:S02]  /*6f50*/  FSEL R215, R10, -INF , P1 ;  /* 0xff8000000ad77808 */ /* 0x000fe40000800000 */
[----:B------:R-:W-:Y:S02]  /*6f60*/  FMNMX.FTZ R10, R4, R2, !PT ;  /* 0x00000002040a7209 */ /* 0x000fe40007810000 */
[----:B------:R-:W-:Y:S02]  /*6f70*/  ISETP.GT.AND P4, PT, R0, 0x8, PT ;  /* 0x000000080000780c */ /* 0x000fe40003f84270 */
[----:B------:R-:W-:Y:S02]  /*6f80*/  ISETP.GT.AND P0, PT, R144, 0x1, PT ;  /* 0x000000019000780c */ /* 0x000fe40003f04270 */
[----:B------:R-:W-:Y:S02]  /*6f90*/  ISETP.GT.AND P3, PT, R0, 0x9, PT ;  /* 0x000000090000780c */ /* 0x000fe40003f64270 */
[----:B------:R-:W-:Y:S02]  /*6fa0*/  FSEL R7, R7, -INF , P0 ;  /* 0xff80000007077808 */ /* 0x000fe40000000000 */
[----:B------:R-:W-:Y:S02]  /*6fb0*/  ISETP.GT.AND P0, PT, R144, 0x9, PT ;  /* 0x000000099000780c */ /* 0x000fe40003f04270 */
[----:B------:R-:W-:Y:S02]  /*6fc0*/  FSEL R8, R8, -INF , P4 ;  /* 0xff80000008087808 */ /* 0x000fe40002000000 */
        /* <DEDUP_REMOVED lines=12> */
[----:B------:R-:W-:Y:S02]  /*7090*/  FMNMX.FTZ R10, R218, R10, !PT ;  /* 0x0000000ada0a7209 */ /* 0x000fe40007810000 */
[----:B------:R-:W-:Y:S02]  /*70a0*/  ISETP.GT.AND P1, PT, R144, 0x10, PT ;  /* 0x000000109000780c */ /* 0x000fe40003f24270 */
[----:B------:R-:W-:Y:S02]  /*70b0*/  ISETP.GT.AND P4, PT, R0, 0x18, PT ;  /* 0x000000180000780c */ /* 0x000fe40003f84270 */
[----:B------:R-:W-:Y:S02]  /*70c0*/  FSEL R220, R14, -INF , P1 ;  /* 0xff8000000edc7808 */ /* 0x000fe40000800000 */
[----:B------:R-:W-:Y:S02]  /*70d0*/  ISETP.GT.AND P3, PT, R0, 0x19, PT ;  /* 0x000000190000780c */ /* 0x000fe40003f64270 */
[----:B------:R-:W-:Y:S02]  /*70e0*/  FSEL R224, R16, -INF , P4 ;  /* 0xff80000010e07808 */ /* 0x000fe40002000000 */
[----:B------:R-:W-:Y:S02]  /*70f0*/  ISETP.GT.AND P0, PT, R144, 0x11, PT ;  /* 0x000000119000780c */ /* 0x000fe40003f04270 */
[----:B------:R-:W-:Y:S02]  /*7100*/  FMNMX.FTZ R11, R216, R11, !PT ;  /* 0x0000000bd80b7209 */ /* 0x000fe40007810000 */
[----:B------:R-:W-:Y:S02]  /*7110*/  FMNMX.FTZ R10, R219, R10, !PT ;  /* 0x0000000adb0a7209 */ /* 0x000fe40007810000 */
[----:B------:R-:W-:Y:S02]  /*7120*/  MOV R14, R221 ;  /* 0x000000dd000e7202 */ /* 0x000fe40000000f00 */
[----:B------:R-:W-:Y:S02]  /*7130*/  FSEL R223, R17, -INF , P3 ;  /* 0xff80000011df7808 */ /* 0x000fe40001800000 */
[----:B------:R-:W-:Y:S01]  /*7140*/  FSEL R221, R15, -INF , P0 ;  /* 0xff8000000fdd7808 */ /* 0x000fe20000000000 */
[----:B------:R-:W-:Y:S01]  /*7150*/  IMAD.MOV.U32 R15, RZ, RZ, R226 ;  /* 0x000000ffff0f7224 */ /* 0x000fe200078e00e2 */
[----:B------:R-:W-:Y:S02]  /*7160*/  ISETP.GT.AND P1, PT, R144, 0x18, PT ;  /* 0x000000189000780c */ /* 0x000fe40003f24270 */
[----:B------:R-:W-:Y:S02]  /*7170*/  FMNMX.FTZ R10, R224, R10, !PT ;  /* 0x0000000ae00a7209 */ /* 0x000fe40007810000 */
[----:B------:R-:W-:Y:S02]  /*7180*/  ISETP.GT.AND P4, PT, R0, 0x20, PT ;  /* 0x000000200000780c */ /* 0x000fe40003f84270 */
[----:B------:R-:W-:Y:S02]  /*7190*/  FMNMX.FTZ R11, R220, R11, !PT ;  /* 0x0000000bdc0b7209 */ /* 0x000fe40007810000 */
[----:B------:R-:W-:Y:S02]  /*71a0*/  FMNMX.FTZ R10, R223, R10, !PT ;  /* 0x0000000adf0a7209 */ /* 0x000fe40007810000 */
[----:B------:R-:W-:Y:S01]  /*71b0*/  FSEL R222, R18, -INF , P1 ;  /* 0xff80000012de7808 */ /* 0x000fe20000800000 */
[----:B------:R-:W-:Y:S01]  /*71c0*/  IMAD.MOV.U32 R18, RZ, RZ, R228 ;  /* 0x000000ffff127224 */ /* 0x000fe200078e00e4 */
[----:B------:R-:W-:Y:S02]  /*71d0*/  ISETP.GT.AND P0, PT, R144, 0x19, PT ;  /* 0x000000199000780c */ /* 0x000fe40003f04270 */
[----:B------:R-:W-:Y:S02]  /*71e0*/  ISETP.GT.AND P3, PT, R0, 0x21, PT ;  /* 0x000000210000780c */ /* 0x000fe40003f64270 */
[----:B------:R-:W-:Y:S02]  /*71f0*/  FMNMX.FTZ R11, R221, R11, !PT ;  /* 0x0000000bdd0b7209 */ /* 0x000fe40007810000 */
[----:B------:R-:W-:Y:S02]  /*7200*/  FSEL R232, R20, -INF , P4 ;  /* 0xff80000014e87808 */ /* 0x000fe40002000000 */
[----:B------:R-:W-:Y:S02]  /*7210*/  FSEL R225, R19, -INF , P0 ;  /* 0xff80000013e17808 */ /* 0x000fe40000000000 */
[----:B------:R-:W-:Y:S02]  /*7220*/  ISETP.GT.AND P1, PT, R144, 0x20, PT ;  /* 0x000000209000780c */ /* 0x000fe40003f24270 */
[----:B------:R-:W-:Y:S02]  /*7230*/  FSEL R233, R21, -INF , P3 ;  /* 0xff80000015e97808 */ /* 0x000fe40001800000 */
[----:B------:R-:W-:Y:S02]  /*7240*/  FMNMX.FTZ R11, R222, R11, !PT ;  /* 0x0000000bde0b7209 */ /* 0x000fe40007810000 */
[----:B------:R-:W-:Y:S02]  /*7250*/  ISETP.GT.AND P4, PT, R0, 0x28, PT ;  /* 0x000000280000780c */ /* 0x000fe40003f84270 */
[----:B------:R-:W-:Y:S02]  /*7260*/  FMNMX.FTZ R10, R232, R10, !PT ;  /* 0x0000000ae80a7209 */ /* 0x000fe40007810000 */
[----:B------:R-:W-:Y:S02]  /*7270*/  FSEL R234, R22, -INF , P1 ;  /* 0xff80000016ea7808 */ /* 0x000fe40000800000 */
[----:B------:R-:W-:Y:S01]  /*7280*/  FSEL R237, R24, -INF , P4 ;  /* 0xff80000018ed7808 */ /* 0x000fe20002000000 */
[----:B------:R-:W2:Y:S01]  /*7290*/  LDL.LU R22, [R1+0x4] ;  /* 0x0000040001167983 */ /* 0x000ea20000300800 */
[----:B------:R-:W-:Y:S02]  /*72a0*/  FMNMX.FTZ R11, R225, R11, !PT ;  /* 0x0000000be10b7209 */ /* 0x000fe40007810000 */
[----:B------:R-:W-:Y:S02]  /*72b0*/  FMNMX.FTZ R10, R233, R10, !PT ;  /* 0x0000000ae90a7209 */ /* 0x000fe40007810000 */
[----:B------:R-:W-:Y:S02]  /*72c0*/  ISETP.GT.AND P0, PT, R144, 0x21, PT ;  /* 0x000000219000780c */ /* 0x000fe40003f04270 */
[----:B------:R-:W-:Y:S02]  /*72d0*/  ISETP.GT.AND P3, PT, R0, 0x29, PT ;  /* 0x000000290000780c */ /* 0x000fe40003f64270 */
[----:B------:R-:W-:Y:S02]  /*72e0*/  FSEL R235, R23, -INF , P0 ;  /* 0xff80000017eb7808 */ /* 0x000fe40000000000 */
[----:B------:R-:W-:Y:S02]  /*72f0*/  FSEL R240, R25, -INF , P3 ;  /* 0xff80000019f07808 */ /* 0x000fe40001800000 */
[----:B------:R-:W-:Y:S02]  /*7300*/  FMNMX.FTZ R10, R237, R10, !PT ;  /* 0x0000000aed0a7209 */ /* 0x000fe40007810000 */
[----:B------:R-:W-:Y:S02]  /*7310*/  ISETP.GT.AND P1, PT, R144, 0x28, PT ;  /* 0x000000289000780c */ /* 0x000fe40003f24270 */
[----:B------:R-:W-:Y:S02]  /*7320*/  ISETP.GT.AND P4, PT, R0, 0x30, PT ;  /* 0x000000300000780c */ /* 0x000fe40003f84270 */
[----:B------:R-:W-:Y:S02]  /*7330*/  FMNMX.FTZ R11, R234, R11, !PT ;  /* 0x0000000bea0b7209 */ /* 0x000fe40007810000 */
[----:B------:R-:W-:Y:S02]  /*7340*/  ISETP.GT.AND P0, PT, R144, 0x29, PT ;  /* 0x000000299000780c */ /* 0x000fe40003f04270 */
[----:B------:R-:W-:Y:S02]  /*7350*/  FSEL R241, R26, -INF , P1 ;  /* 0xff8000001af17808 */ /* 0x000fe40000800000 */
[----:B------:R-:W-:Y:S02]  /*7360*/  FSEL R245, R28, -INF , P4 ;  /* 0xff8000001cf57808 */ /* 0x000fe40002000000 */
[----:B------:R-:W-:Y:S02]  /*7370*/  FMNMX.FTZ R11, R235, R11, !PT ;  /* 0x0000000beb0b7209 */ /* 0x000fe40007810000 */
[----:B------:R-:W-:Y:S02]  /*7380*/  FMNMX.FTZ R10, R240, R10, !PT ;  /* 0x0000000af00a7209 */ /* 0x000fe40007810000 */
[----:B------:R-:W-:Y:S02]  /*7390*/  FSEL R246, R27, -INF , P0 ;  /* 0xff8000001bf67808 */ /* 0x000fe40000000000 */
[----:B------:R-:W-:Y:S02]  /*73a0*/  ISETP.GT.AND P3, PT, R0, 0x31, PT ;  /* 0x000000310000780c */ /* 0x000fe40003f64270 */
[C---:B------:R-:W-:Y:S02]  /*73b0*/  ISETP.GT.AND P1, PT, R144.reuse, 0x30, PT ;  /* 0x000000309000780c */ /* 0x040fe40003f24270 */
[----:B------:R-:W-:Y:S02]  /*73c0*/  ISETP.GT.AND P0, PT, R144, 0x31, PT ;  /* 0x000000319000780c */ /* 0x000fe40003f04270 */
[----:B------:R-:W-:Y:S02]  /*73d0*/  FSEL R244, R29, -INF , P3 ;  /* 0xff8000001df47808 */ /* 0x000fe40001800000 */
[C---:B------:R-:W-:Y:S02]  /*73e0*/  ISETP.GT.AND P3, PT, R0.reuse, 0x39, PT ;  /* 0x000000390000780c */ /* 0x040fe40003f64270 */
[----:B------:R-:W-:Y:S02]  /*73f0*/  ISETP.GT.AND P4, PT, R0, 0x38, PT ;  /* 0x000000380000780c */ /* 0x000fe40003f84270 */
[----:B------:R-:W-:Y:S02]  /*7400*/  FMNMX.FTZ R10, R245, R10, !PT ;  /* 0x0000000af50a7209 */ /* 0x000fe40007810000 */
[----:B------:R-:W-:Y:S02]  /*7410*/  FMNMX.FTZ R11, R241, R11, !PT ;  /* 0x0000000bf10b7209 */ /* 0x000fe40007810000 */
[----:B------:R-:W-:Y:S02]  /*7420*/  FSEL R30, R30, -INF , P1 ;  /* 0xff8000001e1e7808 */ /* 0x000fe40000800000 */
[----:B------:R-:W-:Y:S02]  /*7430*/  FSEL R12, R31, -INF , P0 ;  /* 0xff8000001f0c7808 */ /* 0x000fe40000000000 */
[C---:B------:R-:W-:Y:S02]  /*7440*/  ISETP.GT.AND P1, PT, R144.reuse, 0x38, PT ;  /* 0x000000389000780c */ /* 0x040fe40003f24270 */
[----:B------:R-:W-:Y:S02]  /*7450*/  ISETP.GT.AND P0, PT, R144, 0x39, PT ;  /* 0x000000399000780c */ /* 0x000fe40003f04270 */
[----:B------:R-:W-:Y:S02]  /*7460*/  FSEL R243, R32, -INF , P4 ;  /* 0xff80000020f37808 */ /* 0x000fe40002000000 */
[----:B------:R-:W-:Y:S02]  /*7470*/  FSEL R242, R33, -INF , P3 ;  /* 0xff80000021f27808 */ /* 0x000fe40001800000 */
[----:B------:R-:W-:Y:S02]  /*7480*/  ISETP.GT.AND P4, PT, R0, 0x40, PT ;  /* 0x000000400000780c */ /* 0x000fe40003f84270 */
[----:B------:R-:W-:Y:S02]  /*7490*/  FSEL R13, R34, -INF , P1 ;  /* 0xff800000220d7808 */ /* 0x000fe40000800000 */
[----:B------:R-:W-:Y:S02]  /*74a0*/  FSEL R16, R35, -INF , P0 ;  /* 0xff80000023107808 */ /* 0x000fe40000000000 */
[----:B------:R-:W-:Y:S02]  /*74b0*/  FMNMX.FTZ R10, R244, R10, !PT ;  /* 0x0000000af40a7209 */ /* 0x000fe40007810000 */
[----:B------:R-:W-:Y:S02]  /*74c0*/  ISETP.GT.AND P3, PT, R0, 0x41, PT ;  /* 0x000000410000780c */ /* 0x000fe40003f64270 */
[----:B------:R-:W-:Y:S02]  /*74d0*/  FMNMX.FTZ R11, R246, R11, !PT ;  /* 0x0000000bf60b7209 */ /* 0x000fe40007810000 */
[C---:B------:R-:W-:Y:S02]  /*74e0*/  ISETP.GT.AND P1, PT, R144.reuse, 0x40, PT ;  /* 0x000000409000780c */ /* 0x040fe40003f24270 */
[----:B------:R-:W-:Y:S02]  /*74f0*/  ISETP.GT.AND P0, PT, R144, 0x41, PT ;  /* 0x000000419000780c */ /* 0x000fe40003f04270 */
[----:B------:R-:W-:Y:S02]  /*7500*/  FSEL R239, R36, -INF , P4 ;  /* 0xff80000024ef7808 */ /* 0x000fe40002000000 */
[----:B------:R-:W-:Y:S02]  /*7510*/  FMNMX.FTZ R10, R243, R10, !PT ;  /* 0x0000000af30a7209 */ /* 0x000fe40007810000 */
[----:B------:R-:W-:Y:S02]  /*7520*/  FSEL R236, R37, -INF , P3 ;  /* 0xff80000025ec7808 */ /* 0x000fe40001800000 */
[C---:B------:R-:W-:Y:S02]  /*7530*/  ISETP.GT.AND P6, PT, R0.reuse, 0x50, PT ;  /* 0x000000500000780c */ /* 0x040fe40003fc4270 */
[C---:B------:R-:W-:Y:S02]  /*7540*/  ISETP.GT.AND P5, PT, R0.reuse, 0x51, PT ;  /* 0x000000510000780c */ /* 0x040fe40003fa4270 */
[----:B------:R-:W-:Y:S02]  /*7550*/  ISETP.GT.AND P3, PT, R0, 0x59, PT ;  /* 0x000000590000780c */ /* 0x000fe40003f64270 */
[----:B------:R-:W-:Y:S02]  /*7560*/  FSEL R17, R38, -INF , P1 ;  /* 0xff80000026117808 */ /* 0x000fe40000800000 */
[C---:B------:R-:W-:Y:S02]  /*7570*/  ISETP.GT.AND P4, PT, R0.reuse, 0x58, PT ;  /* 0x000000580000780c */ /* 0x040fe40003f84270 */
[----:B------:R-:W-:Y:S02]  /*7580*/  FSEL R20, R39, -INF , P0 ;  /* 0xff80000027147808 */ /* 0x000fe40000000000 */
[C---:B------:R-:W-:Y:S02]  /*7590*/  ISETP.GT.AND P1, PT, R0.reuse, 0x48, PT ;  /* 0x000000480000780c */ /* 0x040fe40003f24270 */
[----:B------:R-:W-:Y:S02]  /*75a0*/  ISETP.GT.AND P0, PT, R0, 0x49, PT ;  /* 0x000000490000780c */ /* 0x000fe40003f04270 */
[----:B------:R-:W-:Y:S02]  /*75b0*/  FMNMX.FTZ R0, R30, R11, !PT ;  /* 0x0000000b1e007209 */ /* 0x000fe40007810000 */
[----:B------:R-:W-:Y:S02]  /*75c0*/  FMNMX.FTZ R145, R242, R10, !PT ;  /* 0x0000000af2917209 */ /* 0x000fe40007810000 */
[----:B------:R-:W-:Y:S02]  /*75d0*/  FMNMX.FTZ R0, R12, R0, !PT ;  /* 0x000000000c007209 */ /* 0x000fe40007810000 */
[----:B------:R-:W-:Y:S02]  /*75e0*/  FMNMX.FTZ R145, R239, R145, !PT ;  /* 0x00000091ef917209 */ /* 0x000fe40007810000 */
[----:B------:R-:W-:Y:S02]  /*75f0*/  FMNMX.FTZ R0, R13, R0, !PT ;  /* 0x000000000d007209 */ /* 0x000fe40007810000 */
[----:B------:R-:W-:Y:S02]  /*7600*/  FSEL R231, R40, -INF , P1 ;  /* 0xff80000028e77808 */ /* 0x000fe40000800000 */
[----:B------:R-:W-:Y:S02]  /*7610*/  FMNMX.FTZ R0, R16, R0, !PT ;  /* 0x0000000010007209 */ /* 0x000fe40007810000 */
[----:B------:R-:W-:Y:S02]  /*7620*/  FMNMX.FTZ R145, R236, R145, !PT ;  /* 0x00000091ec917209 */ /* 0x000fe40007810000 */
[----:B------:R-:W-:Y:S02]  /*7630*/  ISETP.GT.AND P1, PT, R144, 0x48, PT ;  /* 0x000000489000780c */ /* 0x000fe40003f24270 */
[----:B------:R-:W-:Y:S02]  /*7640*/  FSEL R230, R41, -INF , P0 ;  /* 0xff80000029e67808 */ /* 0x000fe40000000000 */
[----:B------:R-:W-:Y:S02]  /*7650*/  FMNMX.FTZ R0, R17, R0, !PT ;  /* 0x0000000011007209 */ /* 0x000fe40007810000 */
[----:B------:R-:W-:Y:S02]  /*7660*/  FMNMX.FTZ R145, R231, R145, !PT ;  /* 0x00000091e7917209 */ /* 0x000fe40007810000 */
[----:B------:R-:W-:Y:S02]  /*7670*/  FSEL R252, R42, -INF , P1 ;  /* 0xff8000002afc7808 */ /* 0x000fe40000800000 */
[----:B------:R-:W-:Y:S02]  /*7680*/  FMNMX.FTZ R0, R20, R0, !PT ;  /* 0x0000000014007209 */ /* 0x000fe40007810000 */
[----:B------:R-:W-:Y:S02]  /*7690*/  FMNMX.FTZ R145, R230, R145, !PT ;  /* 0x00000091e6917209 */ /* 0x000fe40007810000 */
[----:B------:R-:W-:Y:S02]  /*76a0*/  MOV R19, R229 ;  /* 0x000000e500137202 */ /* 0x000fe40000000f00 */
[----:B------:R-:W-:Y:S02]  /*76b0*/  FSEL R229, R44, -INF , P6 ;  /* 0xff8000002ce57808 */ /* 0x000fe40003000000 */
        /* <DEDUP_REMOVED lines=8> */
[----:B------:R-:W-:Y:S02]  /*7740*/  FSEL R250, R46, -INF , P1 ;  /* 0xff8000002efa7808 */ /* 0x000fe40000800000 */
[C---:B------:R-:W-:Y:S02]  /*7750*/  ISETP.GT.AND P0, PT, R144.reuse, 0x51, PT ;  /* 0x000000519000780c */ /* 0x040fe40003f04270 */
[----:B------:R-:W-:Y:S02]  /*7760*/  FMNMX.FTZ R0, R251, R0, !PT ;  /* 0x00000000fb007209 */ /* 0x000fe40007810000 */
[----:B------:R-:W-:Y:S02]  /*7770*/  FSEL R226, R49, -INF , P3 ;  /* 0xff80000031e27808 */ /* 0x000fe40001800000 */
[----:B------:R-:W-:Y:S02]  /*7780*/  FSEL R249, R47, -INF , P0 ;  /* 0xff8000002ff97808 */ /* 0x000fe40000000000 */
[----:B------:R-:W-:Y:S02]  /*7790*/  ISETP.GT.AND P0, PT, R144, 0x58, PT ;  /* 0x000000589000780c */ /* 0x000fe40003f04270 */
[----:B------:R-:W-:Y:S02]  /*77a0*/  FMNMX.FTZ R145, R227, R145, !PT ;  /* 0x00000091e3917209 */ /* 0x000fe40007810000 */
[----:B------:R-:W-:Y:S02]  /*77b0*/  FMNMX.FTZ R0, R250, R0, !PT ;  /* 0x00000000fa007209 */ /* 0x000fe40007810000 */
[----:B------:R-:W-:Y:S02]  /*77c0*/  FMNMX.FTZ R145, R226, R145, !PT ;  /* 0x00000091e2917209 */ /* 0x000fe40007810000 */
[----:B------:R-:W-:Y:S02]  /*77d0*/  ISETP.GT.AND P1, PT, R144, 0x59, PT ;  /* 0x000000599000780c */ /* 0x000fe40003f24270 */
[----:B------:R-:W-:Y:S01]  /*77e0*/  FSEL R248, R50, -INF , P0 ;  /* 0xff80000032f87808 */ /* 0x000fe20000000000 */
[----:B------:R-:W3:Y:S01]  /*77f0*/  SHFL.BFLY PT, R11, R145, 0x2, 0x1f ;  /* 0x0c401f00910b7f89 */ /* 0x000ee200000e0000 */
[----:B------:R-:W-:Y:S02]  /*7800*/  FMNMX.FTZ R0, R249, R0, !PT ;  /* 0x00000000f9007209 */ /* 0x000fe40007810000 */
[----:B------:R-:W-:Y:S02]  /*7810*/  FSEL R247, R51, -INF , P1 ;  /* 0xff80000033f77808 */ /* 0x000fe40000800000 */
[----:B------:R-:W-:Y:S02]  /*7820*/  FMNMX.FTZ R0, R248, R0, !PT ;  /* 0x00000000f8007209 */ /* 0x000fe40007810000 */
[----:B------:R-:W-:Y:S02]  /*7830*/  MOV R21, R217 ;  /* 0x000000d900157202 */ /* 0x000fe40000000f00 */
[----:B------:R-:W-:Y:S02]  /*7840*/  FMNMX.FTZ R0, R247, R0, !PT ;  /* 0x00000000f7007209 */ /* 0x000fe40007810000 */
[----:B------:R-:W-:Y:S03]  /*7850*/  ISETP.GE.AND P6, PT, R238, 0x2, PT ;  /* 0x00000002ee00780c */ /* 0x000fe60003fc6270 */
[----:B------:R-:W4:Y:S01]  /*7860*/  SHFL.BFLY PT, R10, R0, 0x2, 0x1f ;  /* 0x0c401f00000a7f89 */ /* 0x000f2200000e0000 */
[----:B---3--:R-:W-:Y:S07]  /*7870*/  FMNMX.FTZ R145, R145, R11, !PT ;  /* 0x0000000b91917209 */ /* 0x008fee0007810000 */
[----:B------:R-:W3:Y:S01]  /*7880*/  SHFL.BFLY PT, R11, R145, 0x1, 0x1f ;  /* 0x0c201f00910b7f89 */ /* 0x000ee200000e0000 */
[----:B----4-:R-:W-:Y:S07]  /*7890*/  FMNMX.FTZ R0, R0, R10, !PT ;  /* 0x0000000a00007209 */ /* 0x010fee0007810000 */
[----:B------:R-:W4:Y:S01]  /*78a0*/  SHFL.BFLY PT, R144, R0, 0x1, 0x1f ;  /* 0x0c201f0000907f89 */ /* 0x000f2200000e0000 */
[----:B---3--:R-:W-:Y:S04]  /*78b0*/  FMNMX.FTZ R145, R145, R11, !PT ;  /* 0x0000000b91917209 */ /* 0x008fe80007810000 */
[C---:B------:R-:W-:Y:S01]  /*78c0*/  FSETP.NEU.FTZ.AND P1, PT, R145.reuse, -INF , PT ;  /* 0xff8000009100780b */ /* 0x040fe20003f3d000 */
[----:B------:R-:W-:Y:S05]  /*78d0*/  FMUL.FTZ R147, R145, c[0x0][0x2d0] ;  /* 0x0000b40091937a20 */ /* 0x000fea0000410000 */
[----:B------:R-:W-:Y:S02]  /*78e0*/  FSEL R147, R147, RZ, P1 ;  /* 0x000000ff93937208 */ /* 0x000fe40000800000 */
[----:B----4-:R-:W-:Y:S03]  /*78f0*/  FMNMX.FTZ R144, R0, R144, !PT ;  /* 0x0000009000907209 */ /* 0x010fe60007810000 */
[--C-:B------:R-:W-:Y:S01]  /*7900*/  FFMA.FTZ R4, R4, c[0x0][0x2d0], -R147.reuse ;  /* 0x0000b40004047a23 */ /* 0x100fe20000010893 */
[----:B------:R-:W-:Y:S01]  /*7910*/  FSEL R0, R145, RZ, P1 ;  /* 0x000000ff91007208 */ /* 0x000fe20000800000 */
[--C-:B------:R-:W-:Y:S01]  /*7920*/  FFMA.FTZ R5, R5, c[0x0][0x2d0], -R147.reuse ;  /* 0x0000b40005057a23 */ /* 0x100fe20000010893 */
[----:B------:R-:W-:Y:S01]  /*7930*/  FSETP.NEU.FTZ.AND P0, PT, R144, -INF , PT ;  /* 0xff8000009000780b */ /* 0x000fe20003f1d000 */
[----:B------:R-:W-:Y:S01]  /*7940*/  FFMA.FTZ R8, R8, c[0x0][0x2d0], -R147 ;  /* 0x0000b40008087a23 */ /* 0x000fe20000010893 */
[----:B------:R-:W-:Y:S01]  /*7950*/  MUFU.EX2 R201, R4 ;  /* 0x0000000400c97308 */ /* 0x000fe20000000800 */
[----:B------:R-:W-:Y:S02]  /*7960*/  FADD.FTZ R0, -R0, R2 ;  /* 0x0000000200007221 */ /* 0x000fe40000010100 */
[----:B------:R-:W-:Y:S02]  /*7970*/  FMUL.FTZ R200, R144, c[0x0][0x2d0] ;  /* 0x0000b40090c87a20 */ /* 0x000fe40000410000 */
[----:B------:R-:W-:Y:S03]  /*7980*/  FMUL.FTZ R0, R0, c[0x0][0x2d0] ;  /* 0x0000b40000007a20 */ /* 0x000fe60000410000 */
[----:B------:R-:W-:Y:S02]  /*7990*/  FSEL R200, R200, RZ, P0 ;  /* 0x000000ffc8c87208 */ /* 0x000fe40000000000 */
[----:B------:R-:W3:Y:S03]  /*79a0*/  MUFU.EX2 R2, R0 ;  /* 0x0000000000027308 */ /* 0x000ee60000000800 */
[--C-:B------:R-:W-:Y:S02]  /*79b0*/  FFMA.FTZ R6, R6, c[0x0][0x2d0], -R200.reuse ;  /* 0x0000b40006067a23 */ /* 0x100fe400000108c8 */
[--C-:B------:R-:W-:Y:S05]  /*79c0*/  FFMA.FTZ R7, R7, c[0x0][0x2d0], -R200.reuse ;  /* 0x0000b40007077a23 */ /* 0x100fea00000108c8 */
[----:B------:R4:W-:Y:S10]  /*79d0*/  MUFU.EX2 R202, R5 ;  /* 0x0000000500ca7308 */ /* 0x0009f40000000800 */
[----:B------:R5:W-:Y:S01]  /*79e0*/  MUFU.EX2 R203, R8 ;  /* 0x0000000800cb7308 */ /* 0x000be20000000800 */
[----:B---3--:R-:W-:Y:S01]  /*79f0*/  FMUL.FTZ R25, R2, R117 ;  /* 0x0000007502197220 */ /* 0x008fe20000410000 */
[----:B------:R-:W-:Y:S01]  /*7a00*/  FSEL R0, R144, RZ, P0 ;  /* 0x000000ff90007208 */ /* 0x000fe20000000000 */
[----:B------:R-:W3:Y:S01]  /*7a10*/  LDL.LU R117, [R1+0x8] ;  /* 0x0000080001757983 */ /* 0x000ee20000300800 */
[C---:B------:R-:W-:Y:S02]  /*7a20*/  FMUL.FTZ R4, R2.reuse, R148 ;  /* 0x0000009402047220 */ /* 0x040fe40000410000 */
[----:B------:R-:W-:Y:S04]  /*7a30*/  FMUL.FTZ R24, R2, R116 ;  /* 0x0000007402187220 */ /* 0x000fe80000410000 */
[----:B------:R-:W-:Y:S01]  /*7a40*/  MUFU.EX2 R146, R6 ;  /* 0x0000000600927308 */ /* 0x000fe20000000800 */
[----:B------:R-:W-:Y:S01]  /*7a50*/  FADD.FTZ R0, -R0, R3 ;  /* 0x0000000300007221 */ /* 0x000fe20000010100 */
[----:B------:R-:W-:Y:S01]  /*7a60*/  MOV R116, R15 ;  /* 0x0000000f00747202 */ /* 0x000fe20000000f00 */
[----:B------:R-:W-:Y:S02]  /*7a70*/  FFMA.FTZ R3, R9, c[0x0][0x2d0], -R147 ;  /* 0x0000b40009037a23 */ /* 0x000fe40000010893 */
[----:B------:R-:W-:Y:S02]  /*7a80*/  FMUL.FTZ R0, R0, c[0x0][0x2d0] ;  /* 0x0000b40000007a20 */ /* 0x000fe40000410000 */
[C---:B----4-:R-:W-:Y:S02]  /*7a90*/  FMUL.FTZ R5, R2.reuse, R149 ;  /* 0x0000009502057220 */ /* 0x050fe40000410000 */
[C---:B------:R-:W-:Y:S01]  /*7aa0*/  FMUL.FTZ R9, R2.reuse, R101 ;  /* 0x0000006502097220 */ /* 0x040fe20000410000 */
[----:B------:R-:W-:Y:S01]  /*7ab0*/  MUFU.EX2 R217, R7 ;  /* 0x0000000700d97308 */ /* 0x000fe20000000800 */
[----:B------:R-:W-:Y:S01]  /*7ac0*/  MOV R101, R12 ;  /* 0x0000000c00657202 */ /* 0x000fe20000000f00 */
[C---:B------:R-:W-:Y:S02]  /*7ad0*/  FMUL.FTZ R12, R2.reuse, R104 ;  /* 0x00000068020c7220 */ /* 0x040fe40000410000 */
[----:B------:R-:W-:Y:S02]  /*7ae0*/  IMAD.MOV.U32 R104, RZ, RZ, R13 ;  /* 0x000000ffff687224 */ /* 0x000fe400078e000d */
[C---:B-----5:R-:W-:Y:S02]  /*7af0*/  FMUL.FTZ R8, R2.reuse, R100 ;  /* 0x0000006402087220 */ /* 0x060fe40000410000 */
[C---:B------:R-:W-:Y:S01]  /*7b00*/  FMUL.FTZ R13, R2.reuse, R105 ;  /* 0x00000069020d7220 */ /* 0x040fe20000410000 */
[----:B------:R-:W-:Y:S01]  /*7b10*/  MOV R105, R16 ;  /* 0x0000001000697202 */ /* 0x000fe20000000f00 */
[----:B------:R-:W4:Y:S01]  /*7b20*/  MUFU.EX2 R0, R0 ;  /* 0x0000000000007308 */ /* 0x000f220000000800 */
        /* <DEDUP_REMOVED lines=38> */
[C---:B--2---:R-:W-:Y:S02]  /*7d90*/  FFMA.FTZ R148, R2.reuse, R22, R201 ;  /* 0x0000001602947223 */ /* 0x044fe400000100c9 */
[----:B------:R-:W-:Y:S02]  /*7da0*/  IMAD.MOV.U32 R108, RZ, RZ, R17 ;  /* 0x000000ffff6c7224 */ /* 0x000fe400078e0011 */
[C---:B------:R-:W-:Y:S01]  /*7db0*/  FMUL.FTZ R17, R2.reuse, R109 ;  /* 0x0000006d02117220 */ /* 0x040fe20000410000 */
[----:B------:R-:W-:Y:S01]  /*7dc0*/  MOV R109, R20 ;  /* 0x00000014006d7202 */ /* 0x000fe20000000f00 */
[C---:B------:R-:W-:Y:S02]  /*7dd0*/  FMUL.FTZ R20, R2.reuse, R112 ;  /* 0x0000007002147220 */ /* 0x040fe40000410000 */
[----:B------:R-:W-:Y:S02]  /*7de0*/  IMAD.MOV.U32 R112, RZ, RZ, R21 ;  /* 0x000000ffff707224 */ /* 0x000fe400078e0015 */
[----:B------:R-:W-:Y:S02]  /*7df0*/  FMUL.FTZ R21, R2, R113 ;  /* 0x0000007102157220 */ /* 0x000fe40000410000 */
[----:B------:R-:W-:Y:S01]  /*7e00*/  FFMA.FTZ R2, R215, c[0x0][0x2d0], -R200 ;  /* 0x0000b400d7027a23 */ /* 0x000fe200000108c8 */
[----:B------:R-:W2:Y:S01]  /*7e10*/  MUFU.EX2 R113, R3 ;  /* 0x0000000300717308 */ /* 0x000ea20000000800 */
[----:B------:R-:W-:Y:S02]  /*7e20*/  IMAD.MOV.U32 R120, RZ, RZ, R18 ;  /* 0x000000ffff787224 */ /* 0x000fe400078e0012 */
[C---:B----4-:R-:W-:Y:S02]  /*7e30*/  FMUL.FTZ R18, R0.reuse, R110 ;  /* 0x0000006e00127220 */ /* 0x050fe40000410000 */
[C---:B------:R-:W-:Y:S01]  /*7e40*/  FMUL.FTZ R15, R0.reuse, R107 ;  /* 0x0000006b000f7220 */ /* 0x040fe20000410000 */
[----:B------:R-:W-:Y:S01]  /*7e50*/  MOV R140, R120 ;  /* 0x00000078008c7202 */ /* 0x000fe20000000f00 */
[----:B------:R-:W-:Y:S02]  /*7e60*/  IMAD.MOV.U32 R100, RZ, RZ, R30 ;  /* 0x000000ffff647224 */ /* 0x000fe400078e001e */
[----:B------:R-:W-:Y:S01]  /*7e70*/  IMAD.MOV.U32 R149, RZ, RZ, R14 ;  /* 0x000000ffff957224 */ /* 0x000fe200078e000e */
[----:B------:R4:W-:Y:S01]  /*7e80*/  MUFU.EX2 R110, R2 ;  /* 0x00000002006e7308 */ /* 0x0009e20000000800 */
[C---:B------:R-:W-:Y:S02]  /*7e90*/  FMUL.FTZ R14, R0.reuse, R106 ;  /* 0x0000006a000e7220 */ /* 0x040fe40000410000 */
[C---:B------:R-:W-:Y:S01]  /*7ea0*/  FMUL.FTZ R6, R0.reuse, R150 ;  /* 0x0000009600067220 */ /* 0x040fe20000410000 */
[----:B------:R-:W-:Y:S01]  /*7eb0*/  MOV R150, R109 ;  /* 0x0000006d00967202 */ /* 0x000fe20000000f00 */
[C---:B------:R-:W-:Y:S02]  /*7ec0*/  FMUL.FTZ R7, R0.reuse, R151 ;  /* 0x0000009700077220 */ /* 0x040fe40000410000 */
[C---:B------:R-:W-:Y:S02]  /*7ed0*/  FMUL.FTZ R10, R0.reuse, R102 ;  /* 0x00000066000a7220 */ /* 0x040fe40000410000 */
[C---:B------:R-:W-:Y:S02]  /*7ee0*/  FMUL.FTZ R11, R0.reuse, R103 ;  /* 0x00000067000b7220 */ /* 0x040fe40000410000 */
[C---:B------:R-:W-:Y:S02]  /*7ef0*/  FMUL.FTZ R19, R0.reuse, R111 ;  /* 0x0000006f00137220 */ /* 0x040fe40000410000 */
[C---:B------:R-:W-:Y:S01]  /*7f00*/  FMUL.FTZ R22, R0.reuse, R114 ;  /* 0x0000007200167220 */ /* 0x040fe20000410000 */
[----:B--2---:R-:W-:Y:S01]  /*7f10*/  F2FP.PACK_AB R102, R113, R203 ;  /* 0x000000cb7166723e */ /* 0x004fe200000000ff */
        /* <DEDUP_REMOVED lines=14> */
[C---:B------:R-:W-:Y:S01]  /*8000*/  FMUL.FTZ R50, R0.reuse, R142 ;  /* 0x0000008e00327220 */ /* 0x040fe20000410000 */
[----:B------:R-:W-:Y:S01]  /*8010*/  MOV R142, R101 ;  /* 0x00000065008e7202 */ /* 0x000fe20000000f00 */
[C---:B------:R-:W-:Y:S01]  /*8020*/  FMUL.FTZ R51, R0.reuse, R143 ;  /* 0x0000008f00337220 */ /* 0x040fe20000410000 */
[----:B------:R-:W-:Y:S01]  /*8030*/  F2FP.PACK_AB R101, R217, R146 ;  /* 0x00000092d965723e */ /* 0x000fe200000000ff */
        /* <DEDUP_REMOVED lines=25> */
[----:B----4-:R-:W-:Y:S02]  /*81d0*/  FFMA.FTZ R2, R216, c[0x0][0x2d0], -R200 ;  /* 0x0000b400d8027a23 */ /* 0x010fe400000108c8 */
[----:B------:R-:W-:Y:S01]  /*81e0*/  IMAD.MOV.U32 R143, RZ, RZ, R100 ;  /* 0x000000ffff8f7224 */ /* 0x000fe200078e0064 */
[----:B------:R-:W-:Y:S01]  /*81f0*/  F2FP.PACK_AB R100, R202, R201 ;  /* 0x000000c9ca64723e */ /* 0x000fe200000000ff */
[--C-:B------:R-:W-:Y:S02]  /*8200*/  FFMA.FTZ R109, R218, c[0x0][0x2d0], -R147.reuse ;  /* 0x0000b400da6d7a23 */ /* 0x100fe40000010893 */
[----:B------:R-:W-:Y:S02]  /*8210*/  IMAD.MOV.U32 R151, RZ, RZ, R108 ;  /* 0x000000ffff977224 */ /* 0x000fe400078e006c */
[--C-:B------:R-:W-:Y:S02]  /*8220*/  FFMA.FTZ R108, R219, c[0x0][0x2d0], -R147.reuse ;  /* 0x0000b400db6c7a23 */ /* 0x100fe40000010893 */
[----:B------:R-:W-:Y:S02]  /*8230*/  IMAD.MOV.U32 R137, RZ, RZ, R112 ;  /* 0x000000ffff897224 */ /* 0x000fe400078e0070 */
[----:B------:R-:W-:Y:S01]  /*8240*/  MUFU.EX2 R112, R109 ;  /* 0x0000006d00707308 */ /* 0x000fe20000000800 */
[----:B------:R-:W-:Y:S02]  /*8250*/  FADD.FTZ R148, R202, R148 ;  /* 0x00000094ca947221 */ /* 0x000fe40000010000 */
[--C-:B------:R-:W-:Y:S02]  /*8260*/  FFMA.FTZ R135, R231, c[0x0][0x2d0], -R147.reuse ;  /* 0x0000b400e7877a23 */ /* 0x100fe40000010893 */
[----:B------:R-:W-:Y:S02]  /*8270*/  FADD.FTZ R148, R203, R148 ;  /* 0x00000094cb947221 */ /* 0x000fe40000010000 */
[--C-:B------:R-:W-:Y:S02]  /*8280*/  FFMA.FTZ R114, R245, c[0x0][0x2d0], -R147.reuse ;  /* 0x0000b400f5727a23 */ /* 0x100fe40000010893 */
[----:B------:R-:W-:Y:S01]  /*8290*/  FFMA.FTZ R115, R243, c[0x0][0x2d0], -R147 ;  /* 0x0000b400f3737a23 */ /* 0x000fe20000010893 */
[----:B------:R2:W-:Y:S01]  /*82a0*/  MUFU.EX2 R122, R108 ;  /* 0x0000006c007a7308 */ /* 0x0005e20000000800 */
[----:B------:R-:W-:Y:S01]  /*82b0*/  IMAD.MOV.U32 R141, RZ, RZ, R121 ;  /* 0x000000ffff8d7224 */ /* 0x000fe200078e0079 */
[----:B------:R-:W-:Y:S01]  /*82c0*/  MOV R121, R116 ;  /* 0x0000007400797202 */ /* 0x000fe20000000f00 */
[--C-:B------:R-:W-:Y:S02]  /*82d0*/  FFMA.FTZ R116, R242, c[0x0][0x2d0], -R147.reuse ;  /* 0x0000b400f2747a23 */ /* 0x100fe40000010893 */
[----:B------:R-:W4:Y:S01]  /*82e0*/  LDL.64 R242, [R1+0x40] ;  /* 0x0000400001f27983 */ /* 0x000f220000100a00 */
[----:B------:R-:W-:Y:S02]  /*82f0*/  FFMA.FTZ R134, R236, c[0x0][0x2d0], -R147 ;  /* 0x0000b400ec867a23 */ /* 0x000fe40000010893 */
[----:B------:R-:W-:Y:S02]  /*8300*/  IMAD.MOV.U32 R245, RZ, RZ, R141 ;  /* 0x000000fffff57224 */ /* 0x000fe400078e008d */
[--C-:B------:R-:W-:Y:S01]  /*8310*/  FFMA.FTZ R136, R230, c[0x0][0x2d0], -R147.reuse ;  /* 0x0000b400e6887a23 */ /* 0x100fe20000010893 */
[----:B------:R5:W-:Y:S01]  /*8320*/  MUFU.EX2 R236, R116 ;  /* 0x0000007400ec7308 */ /* 0x000be20000000800 */
[--C-:B------:R-:W-:Y:S02]  /*8330*/  FFMA.FTZ R218, R228, c[0x0][0x2d0], -R147.reuse ;  /* 0x0000b400e4da7a23 */ /* 0x100fe40000010893 */
[--C-:B------:R-:W-:Y:S02]  /*8340*/  FFMA.FTZ R216, R229, c[0x0][0x2d0], -R147.reuse ;  /* 0x0000b400e5d87a23 */ /* 0x100fe40000010893 */
[--C-:B------:R-:W-:Y:S05]  /*8350*/  FFMA.FTZ R219, R249, c[0x0][0x2d0], -R200.reuse ;  /* 0x0000b400f9db7a23 */ /* 0x100fea00000108c8 */
[----:B------:R-:W-:Y:S01]  /*8360*/  MUFU.EX2 R228, R134 ;  /* 0x0000008600e47308 */ /* 0x000fe20000000800 */
[--C-:B--2---:R-:W-:Y:S09]  /*8370*/  FFMA.FTZ R108, R232, c[0x0][0x2d0], -R147.reuse ;  /* 0x0000b400e86c7a23 */ /* 0x104ff20000010893 */
[----:B------:R2:W-:Y:S01]  /*8380*/  MUFU.EX2 R123, R108 ;  /* 0x0000006c007b7308 */ /* 0x0005e20000000800 */
[----:B-----5:R-:W-:Y:S09]  /*8390*/  FFMA.FTZ R116, R150, c[0x0][0x2d0], -R200 ;  /* 0x0000b40096747a23 */ /* 0x020ff200000108c8 */
[----:B------:R-:W-:Y:S10]  /*83a0*/  MUFU.EX2 R230, R135 ;  /* 0x0000008700e67308 */ /* 0x000ff40000000800 */
[----:B------:R-:W-:Y:S01]  /*83b0*/  MUFU.EX2 R229, R136 ;  /* 0x0000008800e57308 */ /* 0x000fe20000000800 */
[--C-:B--2---:R-:W-:Y:S02]  /*83c0*/  FFMA.FTZ R108, R233, c[0x0][0x2d0], -R147.reuse ;  /* 0x0000b400e96c7a23 */ /* 0x104fe40000010893 */
[----:B---3--:R-:W-:Y:S01]  /*83d0*/  FFMA.FTZ R111, R0, R117, R146 ;  /* 0x00000075006f7223 */ /* 0x008fe20000010092 */
[-C--:B------:R-:W-:Y:S06]  /*83e0*/  IADD3 R0, R210, R205.reuse, RZ ;  /* 0x000000cdd2007210 */ /* 0x080fec0007ffe0ff */
[----:B------:R-:W2:Y:S01]  /*83f0*/  MUFU.EX2 R117, R2 ;  /* 0x0000000200757308 */ /* 0x000ea20000000800 */
[----:B------:R-:W3:Y:S01]  /*8400*/  LDSM.16.MT88.4 R104, [R0] ;  /* 0x000000000068783b */ /* 0x000ee20000004200 */
[----:B------:R-:W-:Y:S08]  /*8410*/  IMAD.IADD R3, R207, 0x1, R0 ;  /* 0x00000001cf037824 */ /* 0x000ff000078e0200 */
[----:B------:R5:W-:Y:S10]  /*8420*/  MUFU.EX2 R130, R108 ;  /* 0x0000006c00827308 */ /* 0x000bf40000000800 */
[----:B------:R-:W-:Y:S01]  /*8430*/  MUFU.EX2 R216, R216 ;  /* 0x000000d800d87308 */ /* 0x000fe20000000800 */
[----:B--2---:R-:W-:Y:S02]  /*8440*/  F2FP.PACK_AB R103, R117, R110 ;  /* 0x0000006e7567723e */ /* 0x004fe400000000ff */
[----:B------:R-:W-:Y:S01]  /*8450*/  IADD3 R2, R211, R205, RZ ;  /* 0x000000cdd3027210 */ /* 0x000fe20007ffe0ff */
[----:B------:R-:W-:Y:S06]  /*8460*/  FFMA.FTZ R205, R248, c[0x0][0x2d0], -R200 ;  /* 0x0000b400f8cd7a23 */ /* 0x000fec00000108c8 */
[----:B------:R-:W-:Y:S01]  /*8470*/  MUFU.EX2 R218, R218 ;  /* 0x000000da00da7308 */ /* 0x000fe20000000800 */
[----:B------:R-:W-:Y:S02]  /*8480*/  IMAD.IADD R146, R207, 0x1, R2 ;  /* 0x00000001cf927824 */ /* 0x000fe400078e0202 */
[--C-:B-----5:R-:W-:Y:S07]  /*8490*/  FFMA.FTZ R108, R234, c[0x0][0x2d0], -R200.reuse ;  /* 0x0000b400ea6c7a23 */ /* 0x120fee00000108c8 */
[----:B------:R2:W-:Y:S01]  /*84a0*/  MUFU.EX2 R129, R108 ;  /* 0x0000006c00817308 */ /* 0x0005e20000000800 */
[C---:B---3--:R-:W-:Y:S09]  /*84b0*/  HMMA.16816.F32 R4, R100.reuse, R104, R4 ;  /* 0x000000686404723c */ /* 0x048ff20000001804 */
[----:B------:R-:W-:Y:S01]  /*84c0*/  MUFU.EX2 R219, R219 ;  /* 0x000000db00db7308 */ /* 0x000fe20000000800 */
[C---:B------:R-:W-:Y:S01]  /*84d0*/  HMMA.16816.F32 R8, R100.reuse, R106, R8 ;  /* 0x0000006a6408723c */ /* 0x040fe20000001808 */
[----:B------:R-:W3:Y:S08]  /*84e0*/  LDSM.16.MT88.4 R104, [R3] ;  /* 0x000000000368783b */ /* 0x000ef00000004200 */
[----:B------:R-:W-:Y:S03]  /*84f0*/  MUFU.EX2 R205, R205 ;  /* 0x000000cd00cd7308 */ /* 0x000fe60000000800 */
[--C-:B--2---:R-:W-:Y:S07]  /*8500*/  FFMA.FTZ R108, R235, c[0x0][0x2d0], -R200.reuse ;  /* 0x0000b400eb6c7a23 */ /* 0x104fee00000108c8 */
[----:B------:R2:W-:Y:S01]  /*8510*/  MUFU.EX2 R131, R108 ;  /* 0x0000006c00837308 */ /* 0x0005e20000000800 */
[C---:B---3--:R-:W-:Y:S03]  /*8520*/  HMMA.16816.F32 R12, R100.reuse, R104, R12 ;  /* 0x00000068640c723c */ /* 0x048fe6000000180c */
[--C-:B--2---:R-:W-:Y:S06]  /*8530*/  FFMA.FTZ R108, R237, c[0x0][0x2d0], -R147.reuse ;  /* 0x0000b400ed6c7a23 */ /* 0x104fec0000010893 */
[----:B------:R-:W-:Y:S01]  /*8540*/  MUFU.EX2 R237, R115 ;  /* 0x0000007300ed7308 */ /* 0x000fe20000000800 */
[C---:B------:R-:W-:Y:S01]  /*8550*/  HMMA.16816.F32 R16, R100.reuse, R106, R16 ;  /* 0x0000006a6410723c */ /* 0x040fe20000001810 */
[----:B------:R-:W2:Y:S08]  /*8560*/  LDSM.16.MT88.4 R104, [R2] ;  /* 0x000000000268783b */ /* 0x000eb00000004200 */
[----:B------:R3:W-:Y:S03]  /*8570*/  MUFU.EX2 R132, R108 ;  /* 0x0000006c00847308 */ /* 0x0007e60000000800 */
[--C-:B---3--:R-:W-:Y:S01]  /*8580*/  FFMA.FTZ R108, R240, c[0x0][0x2d0], -R147.reuse ;  /* 0x0000b400f06c7a23 */ /* 0x108fe20000010893 */
[----:B------:R-:W-:Y:S06]  /*8590*/  MOV R240, R137 ;  /* 0x0000008900f07202 */ /* 0x000fec0000000f00 */
[----:B------:R-:W-:Y:S01]  /*85a0*/  MUFU.EX2 R133, R108 ;  /* 0x0000006c00857308 */ /* 0x000fe20000000800 */
[C---:B--2---:R-:W-:Y:S08]  /*85b0*/  HMMA.16816.F32 R20, R100.reuse, R104, R20 ;  /* 0x000000686414723c */ /* 0x044ff00000001814 */
[C---:B------:R-:W-:Y:S01]  /*85c0*/  HMMA.16816.F32 R24, R100.reuse, R106, R24 ;  /* 0x0000006a6418723c */ /* 0x040fe20000001818 */
[----:B------:R-:W2:Y:S07]  /*85d0*/  LDSM.16.MT88.4 R104, [R146] ;  /* 0x000000009268783b */ /* 0x000eae0000004200 */
[C---:B--2---:R-:W-:Y:S08]  /*85e0*/  HMMA.16816.F32 R28, R100.reuse, R104, R28 ;  /* 0x00000068641c723c */ /* 0x044ff0000000181c */
[C---:B------:R-:W-:Y:S01]  /*85f0*/  HMMA.16816.F32 R32, R100.reuse, R106, R32 ;  /* 0x0000006a6420723c */ /* 0x040fe20000001820 */
[----:B------:R-:W2:Y:S07]  /*8600*/  LDSM.16.MT88.4 R104, [R0+0x3000] ;  /* 0x003000000068783b */ /* 0x000eae0000004200 */
        /* <DEDUP_REMOVED lines=21> */
[C---:B--2---:R-:W-:Y:S07]  /*8760*/  HMMA.16816.F32 R92, R100.reuse, R104, R92 ;  /* 0x00000068645c723c */ /* 0x044fee000000185c */
[--C-:B------:R-:W-:Y:S01]  /*8770*/  FFMA.FTZ R104, R220, c[0x0][0x2d0], -R200.reuse ;  /* 0x0000b400dc687a23 */ /* 0x100fe200000108c8 */
[----:B------:R-:W-:Y:S03]  /*8780*/  HMMA.16816.F32 R96, R100, R106, R96 ;  /* 0x0000006a6460723c */ /* 0x000fe60000001860 */
[----:B------:R2:W-:Y:S01]  /*8790*/  MUFU.EX2 R119, R104 ;  /* 0x0000006800777308 */ /* 0x0005e20000000800 */
[----:B------:R-:W-:Y:S03]  /*87a0*/  FFMA.FTZ R220, R227, c[0x0][0x2d0], -R147 ;  /* 0x0000b400e3dc7a23 */ /* 0x000fe60000010893 */
[--C-:B------:R-:W-:Y:S06]  /*87b0*/  FFMA.FTZ R100, R225, c[0x0][0x2d0], -R200.reuse ;  /* 0x0000b400e1647a23 */ /* 0x100fec00000108c8 */
[----:B------:R3:W-:Y:S10]  /*87c0*/  MUFU.EX2 R126, R100 ;  /* 0x00000064007e7308 */ /* 0x0007f40000000800 */
[----:B------:R-:W-:Y:S01]  /*87d0*/  MUFU.EX2 R227, R116 ;  /* 0x0000007400e37308 */ /* 0x000fe20000000800 */
[--C-:B--2---:R-:W-:Y:S09]  /*87e0*/  FFMA.FTZ R104, R221, c[0x0][0x2d0], -R200.reuse ;  /* 0x0000b400dd687a23 */ /* 0x104ff200000108c8 */
[----:B------:R2:W5:Y:S01]  /*87f0*/  MUFU.EX2 R120, R104 ;  /* 0x0000006800787308 */ /* 0x0005620000000800 */
[----:B---3--:R-:W-:Y:S02]  /*8800*/  FADD.FTZ R100, R217, R111 ;  /* 0x0000006fd9647221 */ /* 0x008fe40000010000 */
[----:B------:R-:W-:Y:S02]  /*8810*/  FFMA.FTZ R217, R250, c[0x0][0x2d0], -R200 ;  /* 0x0000b400fad97a23 */ /* 0x000fe400000108c8 */
[----:B------:R-:W-:Y:S01]  /*8820*/  FADD.FTZ R118, R110, R100 ;  /* 0x000000646e767221 */ /* 0x000fe20000010000 */
[----:B------:R-:W-:Y:S01]  /*8830*/  F2FP.PACK_AB R100, R122, R112 ;  /* 0x000000707a64723e */ /* 0x000fe200000000ff */
[----:B------:R-:W-:Y:S03]  /*8840*/  LDSM.16.MT88.4 R108, [R3+0x1000] ;  /* 0x00100000036c783b */ /* 0x000fe60000004200 */
[----:B------:R-:W-:Y:S01]  /*8850*/  MUFU.EX2 R220, R220 ;  /* 0x000000dc00dc7308 */ /* 0x000fe20000000800 */
[----:B------:R-:W-:Y:S09]  /*8860*/  FADD.FTZ R117, R117, R118 ;  /* 0x0000007675757221 */ /* 0x000ff20000010000 */
[----:B------:R-:W3:Y:S01]  /*8870*/  MUFU.EX2 R217, R217 ;  /* 0x000000d900d97308 */ /* 0x000ee20000000800 */
[--C-:B--2---:R-:W-:Y:S01]  /*8880*/  FFMA.FTZ R104, R224, c[0x0][0x2d0], -R147.reuse ;  /* 0x0000b400e0687a23 */ /* 0x104fe20000010893 */
[----:B-----5:R-:W-:Y:S08]  /*8890*/  F2FP.PACK_AB R101, R120, R119 ;  /* 0x000000777865723e */ /* 0x020ff000000000ff */
[----:B------:R2:W-:Y:S01]  /*88a0*/  MUFU.EX2 R124, R104 ;  /* 0x00000068007c7308 */ /* 0x0005e20000000800 */
[----:B---3--:R-:W-:Y:S01]  /*88b0*/  F2FP.PACK_AB R201, R219, R217 ;  /* 0x000000d9dbc9723e */ /* 0x008fe200000000ff */
[--C-:B--2---:R-:W-:Y:S02]  /*88c0*/  FFMA.FTZ R104, R223, c[0x0][0x2d0], -R147.reuse ;  /* 0x0000b400df687a23 */ /* 0x104fe40000010893 */
[----:B------:R-:W-:Y:S06]  /*88d0*/  FFMA.FTZ R223, R239, c[0x0][0x2d0], -R147 ;  /* 0x0000b400efdf7a23 */ /* 0x000fec0000010893 */
[----:B------:R2:W3:Y:S01]  /*88e0*/  MUFU.EX2 R128, R104 ;  /* 0x0000006800807308 */ /* 0x0004e20000000800 */
[----:B------:R-:W5:Y:S09]  /*88f0*/  LDL R239, [R1+0x28] ;  /* 0x0000280001ef7983 */ /* 0x000f720000100800 */
[----:B------:R-:W-:Y:S01]  /*8900*/  MUFU.EX2 R223, R223 ;  /* 0x000000df00df7308 */ /* 0x000fe20000000800 */
[--C-:B--2---:R-:W-:Y:S01]  /*8910*/  FFMA.FTZ R104, R222, c[0x0][0x2d0], -R200.reuse ;  /* 0x0000b400de687a23 */ /* 0x104fe200000108c8 */
[----:B---3--:R-:W-:Y:S08]  /*8920*/  F2FP.PACK_AB R102, R128, R124 ;  /* 0x0000007c8066723e */ /* 0x008ff000000000ff */
[----:B------:R-:W-:Y:S10]  /*8930*/  MUFU.EX2 R222, R114 ;  /* 0x0000007200de7308 */ /* 0x000ff40000000800 */
[----:B------:R2:W3:Y:S02]  /*8940*/  MUFU.EX2 R125, R104 ;  /* 0x00000068007d7308 */ /* 0x0004e40000000800 */
[----:B--2---:R-:W2:Y:S01]  /*8950*/  LDSM.16.MT88.4 R104, [R0+0x800] ;  /* 0x000800000068783b */ /* 0x004ea20000004200 */
[----:B---3--:R-:W-:Y:S07]  /*8960*/  F2FP.PACK_AB R103, R126, R125 ;  /* 0x0000007d7e67723e */ /* 0x008fee00000000ff */
        /* <DEDUP_REMOVED lines=37> */
[----:B------:R-:W-:Y:S02]  /*8bc0*/  IMAD.MOV.U32 R241, RZ, RZ, R121 ;  /* 0x000000fffff17224 */ /* 0x000fe400078e0079 */
[--C-:B------:R-:W-:Y:S01]  /*8bd0*/  FFMA.FTZ R121, R251, c[0x0][0x2d0], -R200.reuse ;  /* 0x0000b400fb797a23 */ /* 0x100fe200000108c8 */
[----:B------:R-:W-:Y:S01]  /*8be0*/  F2FP.PACK_AB R102, R133, R132 ;  /* 0x000000848566723e */ /* 0x000fe200000000ff */
[----:B------:R-:W-:Y:S01]  /*8bf0*/  FFMA.FTZ R101, R246, c[0x0][0x2d0], -R200 ;  /* 0x0000b400f6657a23 */ /* 0x000fe200000108c8 */
[----:B------:R-:W-:Y:S03]  /*8c00*/  @P6 ISETP.GE.AND P1, PT, R241, c[0x0][0x1d4], PT ;  /* 0x00007500f1006a0c */ /* 0x000fe60003f26270 */
[----:B------:R-:W-:Y:S01]  /*8c10*/  FADD.FTZ R100, R113, R148 ;  /* 0x0000009471647221 */ /* 0x000fe20000010000 */
[----:B------:R-:W3:Y:S01]  /*8c20*/  MUFU.EX2 R221, R101 ;  /* 0x0000006500dd7308 */ /* 0x000ee20000000800 */
[--C-:B------:R-:W-:Y:S01]  /*8c30*/  FFMA.FTZ R113, R244, c[0x0][0x2d0], -R147.reuse ;  /* 0x0000b400f4717a23 */ /* 0x100fe20000010893 */
[----:B------:R-:W-:Y:S01]  /*8c40*/  MOV R244, R140 ;  /* 0x0000008c00f47202 */ /* 0x000fe20000000f00 */
[----:B------:R-:W-:Y:S01]  /*8c50*/  FADD.FTZ R118, R112, R100 ;  /* 0x0000006470767221 */ /* 0x000fe20000010000 */
[----:B------:R-:W-:Y:S01]  /*8c60*/  F2FP.PACK_AB R100, R130, R123 ;  /* 0x0000007b8264723e */ /* 0x000fe200000000ff */
[----:B------:R-:W-:Y:S01]  /*8c70*/  FFMA.FTZ R147, R226, c[0x0][0x2d0], -R147 ;  /* 0x0000b400e2937a23 */ /* 0x000fe20000010893 */
[----:B------:R-:W-:Y:S01]  /*8c80*/  @P6 ISETP.GE.AND P3, PT, R244, c[0x0][0x1d4], PT ;  /* 0x00007500f4006a0c */ /* 0x000fe20003f66270 */
[----:B------:R-:W-:Y:S01]  /*8c90*/  FADD.FTZ R118, R122, R118 ;  /* 0x000000767a767221 */ /* 0x000fe20000010000 */
[----:B------:R-:W-:Y:S02]  /*8ca0*/  MOV R246, R149 ;  /* 0x0000009500f67202 */ /* 0x000fe40000000f00 */
[----:B------:R1:W-:Y:S01]  /*8cb0*/  MUFU.EX2 R235, R113 ;  /* 0x0000007100eb7308 */ /* 0x0003e20000000800 */
[----:B------:R-:W-:Y:S01]  /*8cc0*/  FADD.FTZ R116, R124, R118 ;  /* 0x000000767c747221 */ /* 0x000fe20000010000 */
[----:B------:R-:W-:Y:S01]  /*8cd0*/  ISETP.GE.AND P4, PT, R246, 0x1, PT ;  /* 0x00000001f600780c */ /* 0x000fe20003f86270 */
[----:B--2---:R-:W2:Y:S07]  /*8ce0*/  LDSM.16.MT88.4 R104, [R0+0x1000] ;  /* 0x001000000068783b */ /* 0x004eae0000004200 */
[----:B------:R4:W-:Y:S01]  /*8cf0*/  MUFU.EX2 R224, R121 ;  /* 0x0000007900e07308 */ /* 0x0009e20000000800 */
[----:B---3--:R-:W-:Y:S02]  /*8d00*/  F2FP.PACK_AB R103, R221, R127 ;  /* 0x0000007fdd67723e */ /* 0x008fe400000000ff */
[----:B------:R-:W-:Y:S07]  /*8d10*/  F2FP.PACK_AB R101, R131, R129 ;  /* 0x000000818365723e */ /* 0x000fee00000000ff */
[----:B------:R-:W3:Y:S01]  /*8d20*/  MUFU.EX2 R215, R147 ;  /* 0x0000009300d77308 */ /* 0x000ee20000000800 */
[----:B-1----:R-:W-:Y:S01]  /*8d30*/  LDSM.16.MT88.4 R112, [R2+0x1800] ;  /* 0x001800000270783b */ /* 0x002fe20000004200 */
[----:B----4-:R-:W-:Y:S01]  /*8d40*/  FADD.FTZ R121, R128, R116 ;  /* 0x0000007480797221 */ /* 0x010fe20000010000 */
[C---:B--2---:R-:W-:Y:S03]  /*8d50*/  HMMA.16816.F32 R4, R100.reuse, R104, R4 ;  /* 0x000000686404723c */ /* 0x044fe60000001804 */
[----:B---3--:R-:W-:Y:S05]  /*8d60*/  F2FP.PACK_AB R202, R215, R220 ;  /* 0x000000dcd7ca723e */ /* 0x008fea00000000ff */
[C---:B------:R-:W-:Y:S01]  /*8d70*/  HMMA.16816.F32 R8, R100.reuse, R106, R8 ;  /* 0x0000006a6408723c */ /* 0x040fe20000001808 */
[----:B------:R-:W1:Y:S07]  /*8d80*/  LDSM.16.MT88.4 R104, [R2+0x1000] ;  /* 0x001000000268783b */ /* 0x000e6e0000004200 */
[C---:B------:R-:W-:Y:S08]  /*8d90*/  HMMA.16816.F32 R12, R100.reuse, R108, R12 ;  /* 0x0000006c640c723c */ /* 0x040ff0000000180c */
        /* <DEDUP_REMOVED lines=26> */
[C---:B-1----:R-:W-:Y:S07]  /*8f40*/  HMMA.16816.F32 R84, R100.reuse, R104, R84 ;  /* 0x000000686454723c */ /* 0x042fee0000001854 */
[--C-:B------:R-:W-:Y:S01]  /*8f50*/  FFMA.FTZ R104, R143, c[0x0][0x2d0], -R200.reuse ;  /* 0x0000b4008f687a23 */ /* 0x100fe200000108c8 */
[C---:B------:R-:W-:Y:S03]  /*8f60*/  HMMA.16816.F32 R88, R100.reuse, R106, R88 ;  /* 0x0000006a6458723c */ /* 0x040fe60000001858 */
[----:B------:R1:W-:Y:S05]  /*8f70*/  MUFU.EX2 R231, R104 ;  /* 0x0000006800e77308 */ /* 0x0003ea0000000800 */
[C---:B--2---:R-:W-:Y:S08]  /*8f80*/  HMMA.16816.F32 R92, R100.reuse, R108, R92 ;  /* 0x0000006c645c723c */ /* 0x044ff0000000185c */
[----:B------:R-:W-:Y:S01]  /*8f90*/  HMMA.16816.F32 R96, R100, R110, R96 ;  /* 0x0000006e6460723c */ /* 0x000fe20000001860 */
[----:B------:R-:W-:Y:S06]  /*8fa0*/  LDSM.16.MT88.4 R108, [R3+0x1800] ;  /* 0x00180000036c783b */ /* 0x000fec0000004200 */
[--C-:B------:R-:W-:Y:S01]  /*8fb0*/  FFMA.FTZ R100, R138, c[0x0][0x2d0], -R200.reuse ;  /* 0x0000b4008a647a23 */ /* 0x100fe200000108c8 */
[----:B------:R-:W-:Y:S03]  /*8fc0*/  F2FP.PACK_AB R102, R236, R237 ;  /* 0x000000edec66723e */ /* 0x000fe600000000ff */
[----:B------:R2:W-:Y:S01]  /*8fd0*/  MUFU.EX2 R232, R100 ;  /* 0x0000006400e87308 */ /* 0x0005e20000000800 */
[--C-:B-1----:R-:W-:Y:S02]  /*8fe0*/  FFMA.FTZ R104, R142, c[0x0][0x2d0], -R200.reuse ;  /* 0x0000b4008e687a23 */ /* 0x102fe400000108c8 */
[----:B------:R-:W-:Y:S07]  /*8ff0*/  LDSM.16.MT88.4 R140, [R3+0x5800] ;  /* 0x00580000038c783b */ /* 0x000fee0000004200 */
[----:B------:R-:W1:Y:S01]  /*9000*/  MUFU.EX2 R234, R104 ;  /* 0x0000006800ea7308 */ /* 0x000e620000000800 */
[----:B--2---:R-:W-:Y:S02]  /*9010*/  FADD.FTZ R100, R119, R117 ;  /* 0x0000007577647221 */ /* 0x004fe40000010000 */
[----:B------:R-:W-:Y:S02]  /*9020*/  FFMA.FTZ R117, R151, c[0x0][0x2d0], -R200 ;  /* 0x0000b40097757a23 */ /* 0x000fe400000108c8 */
[----:B------:R-:W-:Y:S01]  /*9030*/  FADD.FTZ R120, R120, R100 ;  /* 0x0000006478787221 */ /* 0x000fe20000010000 */
[----:B------:R-:W-:Y:S01]  /*9040*/  F2FP.PACK_AB R100, R235, R222 ;  /* 0x000000deeb64723e */ /* 0x000fe200000000ff */
[----:B------:R-:W-:Y:S03]  /*9050*/  FFMA.FTZ R119, R252, c[0x0][0x2d0], -R200 ;  /* 0x0000b400fc777a23 */ /* 0x000fe600000108c8 */
[----:B------:R-:W-:Y:S01]  /*9060*/  MUFU.EX2 R225, R117 ;  /* 0x0000007500e17308 */ /* 0x000fe20000000800 */
[----:B------:R-:W2:Y:S01]  /*9070*/  LDL R252, [R1+0x4c] ;  /* 0x00004c0001fc7983 */ /* 0x000ea20000100800 */
[----:B------:R-:W-:Y:S01]  /*9080*/  FADD.FTZ R120, R125, R120 ;  /* 0x000000787d787221 */ /* 0x000fe20000010000 */
[----:B-1----:R-:W-:Y:S01]  /*9090*/  F2FP.PACK_AB R101, R234, R231 ;  /* 0x000000e7ea65723e */ /* 0x002fe200000000ff */
[----:B------:R-:W-:Y:S02]  /*90a0*/  FFMA.FTZ R104, R139, c[0x0][0x2d0], -R200 ;  /* 0x0000b4008b687a23 */ /* 0x000fe400000108c8 */
[----:B------:R-:W-:Y:S02]  /*90b0*/  FADD.FTZ R122, R126, R120 ;  /* 0x000000787e7a7221 */ /* 0x000fe40000010000 */
[----:B------:R-:W-:Y:S02]  /*90c0*/  FFMA.FTZ R200, R247, c[0x0][0x2d0], -R200 ;  /* 0x0000b400f7c87a23 */ /* 0x000fe400000108c8 */
[----:B------:R1:W3:Y:S01]  /*90d0*/  MUFU.EX2 R233, R104 ;  /* 0x0000006800e97308 */ /* 0x0002e20000000800 */
[----:B------:R-:W-:Y:S02]  /*90e0*/  FADD.FTZ R120, R123, R121 ;  /* 0x000000797b787221 */ /* 0x000fe40000010000 */
[----:B------:R-:W-:Y:S02]  /*90f0*/  FADD.FTZ R121, R129, R122 ;  /* 0x0000007a81797221 */ /* 0x000fe40000010000 */
[----:B------:R-:W-:Y:S02]  /*9100*/  FADD.FTZ R120, R130, R120 ;  /* 0x0000007882787221 */ /* 0x000fe40000010000 */
[----:B------:R-:W-:Y:S02]  /*9110*/  FADD.FTZ R121, R131, R121 ;  /* 0x0000007983797221 */ /* 0x000fe40000010000 */
[----:B------:R-:W-:Y:S01]  /*9120*/  FADD.FTZ R120, R132, R120 ;  /* 0x0000007884787221 */ /* 0x000fe20000010000 */
[----:B------:R4:W-:Y:S10]  /*9130*/  MUFU.EX2 R226, R119 ;  /* 0x0000007700e27308 */ /* 0x0009f40000000800 */
[----:B------:R5:W5:Y:S01]  /*9140*/  MUFU.EX2 R147, R200 ;  /* 0x000000c800937308 */ /* 0x000b620000000800 */
[----:B-1----:R-:W1:Y:S01]  /*9150*/  LDSM.16.MT88.4 R104, [R0+0x1800] ;  /* 0x001800000068783b */ /* 0x002e620000004200 */
[----:B---3--:R-:W-:Y:S07]  /*9160*/  F2FP.PACK_AB R103, R232, R233 ;  /* 0x000000e9e867723e */ /* 0x008fee00000000ff */
[----:B----4-:R-:W-:Y:S01]  /*9170*/  LDSM.16.MT88.4 R116, [R2+0x2000] ;  /* 0x002000000274783b */ /* 0x010fe20000004200 */
[----:B-----5:R-:W-:Y:S02]  /*9180*/  F2FP.PACK_AB R200, R218, R216 ;  /* 0x000000d8dac8723e */ /* 0x020fe400000000ff */
[----:B------:R-:W-:Y:S01]  /*9190*/  F2FP.PACK_AB R203, R147, R205 ;  /* 0x000000cd93cb723e */ /* 0x000fe200000000ff */
        /* <DEDUP_REMOVED lines=34> */
[----:B------:R-:W-:Y:S01]  /*93c0*/  HMMA.16816.F32 R96, R100, R114, R96 ;  /* 0x000000726460723c */ /* 0x000fe20000001860 */
[----:B------:R-:W4:Y:S06]  /*93d0*/  LDSM.16.MT88.4 R112, [R146+0x2000] ;  /* 0x002000009270783b */ /* 0x000f2c0000004200 */
        /* <DEDUP_REMOVED lines=12> */
[----:B------:R-:W5:Y:S07]  /*94a0*/  LDSM.16.MT88.4 R116, [R2+0x5000] ;  /* 0x005000000274783b */ /* 0x000f6e0000004200 */
        /* <DEDUP_REMOVED lines=9> */
[C---:B-----5:R-:W-:Y:S08]  /*9540*/  HMMA.16816.F32 R52, R100.reuse, R116, R52 ;  /* 0x000000746434723c */ /* 0x060ff00000001834 */
        /* <DEDUP_REMOVED lines=14> */
[C---:B----4-:R-:W-:Y:S07]  /*9630*/  HMMA.16816.F32 R92, R100.reuse, R112, R92 ;  /* 0x00000070645c723c */ /* 0x050fee000000185c */
[----:B------:R-:W-:Y:S01]  /*9640*/  FADD.FTZ R113, R127, R121 ;  /* 0x000000797f717221 */ /* 0x000fe20000010000 */
[----:B------:R-:W-:Y:S01]  /*9650*/  HMMA.16816.F32 R96, R100, R114, R96 ;  /* 0x000000726460723c */ /* 0x000fe20000001860 */
[----:B------:R-:W4:Y:S03]  /*9660*/  LDSM.16.MT88.4 R124, [R146+0x2800] ;  /* 0x00280000927c783b */ /* 0x000f260000004200 */
[----:B------:R-:W-:Y:S02]  /*9670*/  FADD.FTZ R112, R133, R120 ;  /* 0x0000007885707221 */ /* 0x000fe40000010000 */
[----:B------:R-:W-:Y:S02]  /*9680*/  FADD.FTZ R221, R221, R113 ;  /* 0x00000071dddd7221 */ /* 0x000fe40000010000 */
[C---:B-1----:R-:W-:Y:S01]  /*9690*/  HMMA.16816.F32 R148, R200.reuse, R104, R4 ;  /* 0x00000068c894723c */ /* 0x042fe20000001804 */
[----:B------:R-:W1:Y:S04]  /*96a0*/  LDSM.16.MT88.4 R132, [R0+0x5800] ;  /* 0x005800000084783b */ /* 0x000e680000004200 */
[----:B------:R-:W-:Y:S03]  /*96b0*/  FADD.FTZ R222, R222, R112 ;  /* 0x00000070dede7221 */ /* 0x000fe60000010000 */
[C---:B------:R-:W-:Y:S01]  /*96c0*/  HMMA.16816.F32 R100, R200.reuse, R106, R8 ;  /* 0x0000006ac864723c */ /* 0x040fe20000001808 */
[----:B------:R-:W1:Y:S07]  /*96d0*/  LDSM.16.MT88.4 R4, [R2+0x5800] ;  /* 0x005800000204783b */ /* 0x000e6e0000004200 */
[C---:B---3--:R-:W-:Y:S01]  /*96e0*/  HMMA.16816.F32 R104, R200.reuse, R108, R12 ;  /* 0x0000006cc868723c */ /* 0x048fe2000000180c */
[----:B------:R-:W3:Y:S07]  /*96f0*/  LDSM.16.MT88.4 R8, [R146+0x5800] ;  /* 0x005800009208783b */ /* 0x000eee0000004200 */
[C---:B------:R-:W-:Y:S01]  /*9700*/  HMMA.16816.F32 R108, R200.reuse, R110, R16 ;  /* 0x0000006ec86c723c */ /* 0x040fe20000001810 */
[----:B------:R1:W2:Y:S07]  /*9710*/  LDSM.16.MT88.4 R12, [R0+0x8800] ;  /* 0x00880000000c783b */ /* 0x0002ae0000004200 */
[C---:B-----5:R-:W-:Y:S01]  /*9720*/  HMMA.16816.F32 R112, R200.reuse, R116, R20 ;  /* 0x00000074c870723c */ /* 0x060fe20000001814 */
[----:B------:R5:W2:Y:S07]  /*9730*/  LDSM.16.MT88.4 R16, [R3+0x8800] ;  /* 0x008800000310783b */ /* 0x000aae0000004200 */
[C---:B------:R-:W-:Y:S08]  /*9740*/  HMMA.16816.F32 R116, R200.reuse, R118, R24 ;  /* 0x00000076c874723c */ /* 0x040ff00000001818 */
[C---:B----4-:R-:W-:Y:S04]  /*9750*/  HMMA.16816.F32 R120, R200.reuse, R124, R28 ;  /* 0x0000007cc878723c */ /* 0x050fe8000000181c */
[----:B-1----:R-:W-:Y:S04]  /*9760*/  @P6 IADD3 R0, R238, -0x2, RZ ;  /* 0xfffffffeee006810 */ /* 0x002fe80007ffe0ff */
[C---:B------:R-:W-:Y:S04]  /*9770*/  HMMA.16816.F32 R124, R200.reuse, R126, R32 ;  /* 0x0000007ec87c723c */ /* 0x040fe80000001820 */
[----:B-----5:R-:W-:Y:S04]  /*9780*/  @P6 SHF.R.S32.HI R3, RZ, 0x1f, R0 ;  /* 0x0000001fff036819 */ /* 0x020fe80000011400 */
[C---:B------:R-:W-:Y:S04]  /*9790*/  HMMA.16816.F32 R128, R200.reuse, R132, R36 ;  /* 0x00000084c880723c */ /* 0x040fe80000001824 */
[----:B------:R-:W-:Y:S04]  /*97a0*/  @P6 IMAD R3, R3, c[0x0][0x1e0], RZ ;  /* 0x0000780003036a24 */ /* 0x000fe800078e02ff */
[C---:B------:R-:W-:Y:S08]  /*97b0*/  HMMA.16816.F32 R132, R200.reuse, R134, R40 ;  /* 0x00000086c884723c */ /* 0x040ff00000001828 */
[C---:B------:R-:W-:Y:S08]  /*97c0*/  HMMA.16816.F32 R136, R200.reuse, R140, R44 ;  /* 0x0000008cc888723c */ /* 0x040ff0000000182c */
[C---:B------:R-:W-:Y:S08]  /*97d0*/  HMMA.16816.F32 R140, R200.reuse, R142, R48 ;  /* 0x0000008ec88c723c */ /* 0x040ff00000001830 */
[C---:B------:R-:W-:Y:S08]  /*97e0*/  HMMA.16816.F32 R52, R200.reuse, R4, R52 ;  /* 0x00000004c834723c */ /* 0x040ff00000001834 */
[C---:B------:R-:W-:Y:S01]  /*97f0*/  HMMA.16816.F32 R56, R200.reuse, R6, R56 ;  /* 0x00000006c838723c */ /* 0x040fe20000001838 */
[----:B------:R1:W4:Y:S07]  /*9800*/  LDSM.16.MT88.4 R4, [R2+0x8800] ;  /* 0x008800000204783b */ /* 0x00032e0000004200 */
[C---:B---3--:R-:W-:Y:S07]  /*9810*/  HMMA.16816.F32 R60, R200.reuse, R8, R60 ;  /* 0x00000008c83c723c */ /* 0x048fee000000183c */
[C---:B------:R-:W-:Y:S01]  /*9820*/  @P6 IMAD.WIDE.U32 R8, R0.reuse, c[0x0][0x1e0], RZ ;  /* 0x0000780000086a25 */ /* 0x040fe200078e00ff */
[C---:B------:R-:W-:Y:S04]  /*9830*/  HMMA.16816.F32 R64, R200.reuse, R10, R64 ;  /* 0x0000000ac840723c */ /* 0x040fe80000001840 */
[----:B-1----:R-:W-:Y:S04]  /*9840*/  @P6 IMAD R2, R0, c[0x0][0x1e4], R3 ;  /* 0x0000790000026a24 */ /* 0x002fe800078e0203 */
[C---:B--2---:R-:W-:Y:S04]  /*9850*/  HMMA.16816.F32 R68, R200.reuse, R12, R68 ;  /* 0x0000000cc844723c */ /* 0x044fe80000001844 */
[----:B------:R-:W-:Y:S01]  /*9860*/  @P6 IMAD.IADD R0, R9, 0x1, R2 ;  /* 0x0000000109006824 */ /* 0x000fe200078e0202 */
[----:B------:R-:W-:Y:S01]  /*9870*/  @P6 MOV R2, R242 ;  /* 0x000000f200026202 */ /* 0x000fe20000000f00 */
[----:B------:R-:W-:Y:S02]  /*9880*/  @P6 IMAD.MOV.U32 R3, RZ, RZ, R252 ;  /* 0x000000ffff036224 */ /* 0x000fe400078e00fc */
[----:B------:R-:W-:Y:S01]  /*9890*/  @P6 IMAD R0, R0, 0x60, RZ ;  /* 0x0000006000006824 */ /* 0x000fe200078e02ff */
[C---:B------:R-:W-:Y:S03]  /*98a0*/  HMMA.16816.F32 R72, R200.reuse, R14, R72 ;  /* 0x0000000ec848723c */ /* 0x040fe60000001848 */
[----:B------:R-:W-:Y:S04]  /*98b0*/  @P6 IMAD.WIDE.U32 R2, R8, 0x60, R2 ;  /* 0x0000006008026825 */ /* 0x000fe800078e0002 */
[----:B------:R-:W-:Y:S01]  /*98c0*/  FADD.FTZ R13, R235, R222 ;  /* 0x000000deeb0d7221 */ /* 0x000fe20000010000 */
[C---:B------:R-:W-:Y:S01]  /*98d0*/  @P6 LEA R12, P0, R2.reuse, c[0x0][0x1c8], 0x1 ;  /* 0x00007200020c6a11 */ /* 0x040fe200078008ff */
[C---:B------:R-:W-:Y:S03]  /*98e0*/  HMMA.16816.F32 R76, R200.reuse, R16, R76 ;  /* 0x00000010c84c723c */ /* 0x040fe6000000184c */
[----:B------:R-:W-:Y:S01]  /*98f0*/  @P6 IADD3 R3, R3, R0, RZ ;  /* 0x0000000003036210 */ /* 0x000fe20007ffe0ff */
[----:B------:R-:W-:Y:S02]  /*9900*/  FADD.FTZ R0, R237, R13 ;  /* 0x0000000ded007221 */ /* 0x000fe40000010000 */
[----:B------:R-:W-:Y:S01]  /*9910*/  FADD.FTZ R9, R231, R221 ;  /* 0x000000dde7097221 */ /* 0x000fe20000010000 */
[----:B------:R-:W-:Y:S01]  /*9920*/  @P6 LEA.HI.X R13, R2, c[0x0][0x1cc], R3, 0x1, P0 ;  /* 0x00007300020d6a11 */ /* 0x000fe200000f0c03 */
[----:B------:R-:W-:Y:S01]  /*9930*/  FADD.FTZ R3, R236, R0 ;  /* 0x00000000ec037221 */ /* 0x000fe20000010000 */
[----:B------:R-:W-:Y:S01]  /*9940*/  IADD3 R0, R246, 0x1, RZ ;  /* 0x00000001f6007810 */ /* 0x000fe20007ffe0ff */
[C---:B------:R-:W-:Y:S02]  /*9950*/  HMMA.16816.F32 R80, R200.reuse, R18, R80 ;  /* 0x00000012c850723c */ /* 0x040fe40000001850 */
[----:B------:R-:W-:Y:S01]  /*9960*/  @P6 IMAD.MOV.U32 R16, RZ, RZ, c[0x0][0x1e0] ;  /* 0x00007800ff106624 */ /* 0x000fe200078e00ff */
[----:B------:R-:W-:Y:S01]  /*9970*/  SEL R0, R0, RZ, !P4 ;  /* 0x000000ff00007207 */ /* 0x000fe20006000000 */
[----:B------:R-:W-:Y:S01]  /*9980*/  FADD.FTZ R14, R234, R9 ;  /* 0x00000009ea0e7221 */ /* 0x000fe20000010000 */
[----:B------:R-:W-:Y:S01]  /*9990*/  @P6 ISETP.GE.AND P0, PT, R240, c[0x0][0x1d4], PT ;  /* 0x00007500f0006a0c */ /* 0x000fe20003f06270 */
[----:B------:R-:W1:Y:S01]  /*99a0*/  LDSM.16.MT88.4 R8, [R146+0x8800] ;  /* 0x008800009208783b */ /* 0x000e620000004200 */
[----:B------:R-:W-:Y:S01]  /*99b0*/  FADD.FTZ R15, R223, R3 ;  /* 0x00000003df0f7221 */ /* 0x000fe20000010000 */
[C---:B----4-:R-:W-:Y:S04]  /*99c0*/  HMMA.16816.F32 R84, R200.reuse, R4, R84 ;  /* 0x00000004c854723c */ /* 0x050fe80000001854 */
[----:B------:R-:W-:Y:S01]  /*99d0*/  FADD.FTZ R2, R233, R14 ;  /* 0x0000000ee9027221 */ /* 0x000fe20000010000 */
[----:B------:R-:W-:Y:S01]  /*99e0*/  @P6 MOV R14, 0x6 ;  /* 0x00000006000e6802 */ /* 0x000fe20000000f00 */
[----:B------:R2:W-:Y:S01]  /*99f0*/  STL [R1], R0 ;  /* 0x0000000001007387 */ /* 0x0005e20000100800 */
[----:B------:R-:W-:Y:S01]  /*9a00*/  FADD.FTZ R5, R228, R15 ;  /* 0x0000000fe4057221 */ /* 0x000fe20000010000 */
[C---:B------:R-:W-:Y:S02]  /*9a10*/  HMMA.16816.F32 R88, R200.reuse, R6, R88 ;  /* 0x00000006c858723c */ /* 0x040fe40000001858 */
[----:B------:R-:W3:Y:S02]  /*9a20*/  LDL R17, [R1+0x20] ;  /* 0x0000200001117983 */ /* 0x000ee40000100800 */
[C---:B------:R-:W-:Y:S01]  /*9a30*/  @P6 SHF.L.U64.HI R14, R16.reuse, R14, c[0x0][0x1e4] ;  /* 0x00007900100e6619 */ /* 0x040fe2000001020e */
[----:B------:R-:W-:Y:S01]  /*9a40*/  @P6 IMAD.SHL.U32 R16, R16, 0x40, RZ ;  /* 0x0000004010106824 */ /* 0x000fe200078e00ff */
[----:B------:R-:W-:Y:S01]  /*9a50*/  IADD3 R240, R238, -0x1, RZ ;  /* 0xffffffffeef07810 */ /* 0x000fe20007ffe0ff */
[----:B------:R-:W-:Y:S05]  /*9a60*/  FADD.FTZ R2, R232, R2 ;  /* 0x00000002e8027221 */ /* 0x000fea0000010000 */
[----:B------:R-:W-:Y:S01]  /*9a70*/  FADD.FTZ R3, R225, R2 ;  /* 0x00000002e1037221 */ /* 0x000fe20000010000 */
[----:B------:R-:W-:Y:S03]  /*9a80*/  @P6 IADD3 R2, P5, R16, R12, RZ ;  /* 0x0000000c10026210 */ /* 0x000fe60007fbe0ff */
[----:B------:R-:W-:Y:S01]  /*9a90*/  FADD.FTZ R15, R227, R3 ;  /* 0x00000003e30f7221 */ /* 0x000fe20000010000 */
[----:B------:R-:W-:Y:S02]  /*9aa0*/  @P6 IADD3.X R3, R14, R13, RZ, P5, !PT ;  /* 0x0000000d0e036210 */ /* 0x000fe40002ffe4ff */
[----:B------:R-:W-:Y:S01]  /*9ab0*/  @P6 IADD3 R4, P4, R16, R2, RZ ;  /* 0x0000000210046210 */ /* 0x000fe20007f9e0ff */
[----:B------:R-:W-:Y:S02]  /*9ac0*/  FADD.FTZ R6, R226, R15 ;  /* 0x0000000fe2067221 */ /* 0x000fe40000010000 */
[----:B--2---:R-:W-:Y:S05]  /*9ad0*/  @P6 IMAD R0, R0, 0x9000, R239 ;  /* 0x0000900000006824 */ /* 0x004fea00078e02ef */
[----:B------:R-:W-:Y:S01]  /*9ae0*/  @!PT LDS RZ, [RZ] ;  /* 0x00000000fffff984 */ /* 0x000fe20000000800 */
[----:B------:R-:W-:Y:S01]  /*9af0*/  @!PT LDS RZ, [RZ] ;  /* 0x00000000fffff984 */ /* 0x000fe20000000800 */
[----:B------:R-:W-:Y:S01]  /*9b00*/  @!PT LDS RZ, [RZ] ;  /* 0x00000000fffff984 */ /* 0x000fe20000000800 */
[----:B------:R2:W-:Y:S01]  /*9b10*/  @P6 LDGSTS.E.BYPASS.LTC128B.128 [R0], [R12.64], !P3 ;  /* 0x000000000c006fae */ /* 0x0005e2000d901d46 */
[C---:B-1----:R-:W-:Y:S07]  /*9b20*/  HMMA.16816.F32 R92, R200.reuse, R8, R92 ;  /* 0x00000008c85c723c */ /* 0x042fee000000185c */
[----:B------:R2:W-:Y:S01]  /*9b30*/  @P6 LDGSTS.E.BYPASS.LTC128B.128 [R0+0x3000], [R12.64+0x80], !P1 ;  /* 0x030000800c006fae */ /* 0x0005e2000c901d46 */
[----:B------:R-:W-:Y:S07]  /*9b40*/  HMMA.16816.F32 R96, R200, R10, R96 ;  /* 0x0000000ac860723c */ /* 0x000fee0000001860 */
[----:B------:R2:W-:Y:S08]  /*9b50*/  @P6 LDGSTS.E.BYPASS.LTC128B.128 [R0+0x6000], [R12.64+0x100], !P0 ;  /* 0x060001000c006fae */ /* 0x0005f0000c101d46 */
[----:B------:R1:W-:Y:S08]  /*9b60*/  @P6 LDGSTS.E.BYPASS.LTC128B.128 [R0+0x1000], [R2.64], !P3 ;  /* 0x0100000002006fae */ /* 0x0003f0000d901d46 */
[----:B------:R1:W-:Y:S08]  /*9b70*/  @P6 LDGSTS.E.BYPASS.LTC128B.128 [R0+0x4000], [R2.64+0x80], !P1 ;  /* 0x0400008002006fae */ /* 0x0003f0000c901d46 */
[----:B------:R1:W-:Y:S01]  /*9b80*/  @P6 LDGSTS.E.BYPASS.LTC128B.128 [R0+0x7000], [R2.64+0x100], !P0 ;  /* 0x0700010002006fae */ /* 0x0003e2000c101d46 */
[----:B--2---:R-:W-:Y:S02]  /*9b90*/  FADD.FTZ R12, R230, R5 ;  /* 0x00000005e60c7221 */ /* 0x004fe40000010000 */
[----:B------:R-:W-:Y:S05]  /*9ba0*/  @P6 IMAD.X R5, R14, 0x1, R3, P4 ;  /* 0x000000010e056824 */ /* 0x000fea00020e0603 */
[----:B------:R2:W-:Y:S08]  /*9bb0*/  @P6 LDGSTS.E.BYPASS.LTC128B.128 [R0+0x2000], [R4.64], !P3 ;  /* 0x0200000004006fae */ /* 0x0005f0000d901d46 */
[----:B------:R2:W-:Y:S01]  /*9bc0*/  @P6 LDGSTS.E.BYPASS.LTC128B.128 [R0+0x5000], [R4.64+0x80], !P1 ;  /* 0x0500008004006fae */ /* 0x0005e2000c901d46 */
[C---:B------:R-:W-:Y:S02]  /*9bd0*/  ISETP.GE.AND P1, PT, R204.reuse, 0x1, PT ;  /* 0x00000001cc00780c */ /* 0x040fe40003f26270 */
[----:B------:R-:W-:Y:S04]  /*9be0*/  IADD3 R204, R204, 0x1, RZ ;  /* 0x00000001cccc7810 */ /* 0x000fe80007ffe0ff */
[----:B------:R-:W-:Y:S01]  /*9bf0*/  SEL R204, R204, RZ, !P1 ;  /* 0x000000ffcccc7207 */ /* 0x000fe20004800000 */
[----:B------:R2:W-:Y:S01]  /*9c00*/  @P6 LDGSTS.E.BYPASS.LTC128B.128 [R0+0x8000], [R4.64+0x100], !P0 ;  /* 0x0800010004006fae */ /* 0x0005e2000c101d46 */
[----:B-1----:R-:W-:Y:S02]  /*9c10*/  FADD.FTZ R3, R229, R12 ;  /* 0x0000000ce5037221 */ /* 0x002fe40000010000 */
[----:B------:R-:W-:Y:S02]  /*9c20*/  FADD.FTZ R2, R224, R6 ;  /* 0x00000006e0027221 */ /* 0x000fe40000010000 */
[----:B------:R-:W-:Y:S01]  /*9c30*/  FADD.FTZ R3, R216, R3 ;  /* 0x00000003d8037221 */ /* 0x000fe20000010000 */
[----:B------:R-:W-:Y:S02]  /*9c40*/  MOV R216, R240 ;  /* 0x000000f000d87202 */ /* 0x000fe40000000f00 */
[----:B------:R-:W0:Y:S01]  /*9c50*/  LDGDEPBAR ;  /* 0x00000000000079af */ /* 0x000e220000000000 */
[----:B--2---:R-:W-:Y:S02]  /*9c60*/  FADD.FTZ R0, R217, R2 ;  /* 0x00000002d9007221 */ /* 0x004fe40000010000 */
[----:B------:R-:W-:Y:S01]  /*9c70*/  FADD.FTZ R2, R218, R3 ;  /* 0x00000003da027221 */ /* 0x000fe20000010000 */
[----:B------:R-:W-:Y:S01]  /*9c80*/  MOV R3, R144 ;  /* 0x0000009000037202 */ /* 0x000fe20000000f00 */
[----:B------:R-:W-:Y:S02]  /*9c90*/  FADD.FTZ R0, R219, R0 ;  /* 0x00000000db007221 */ /* 0x000fe40000010000 */
[----:B------:R-:W-:Y:S02]  /*9ca0*/  FADD.FTZ R2, R220, R2 ;  /* 0x00000002dc027221 */ /* 0x000fe40000010000 */
[----:B------:R-:W-:Y:S02]  /*9cb0*/  FADD.FTZ R0, R205, R0 ;  /* 0x00000000cd007221 */ /* 0x000fe40000010000 */
[----:B------:R-:W-:Y:S02]  /*9cc0*/  FADD.FTZ R2, R215, R2 ;  /* 0x00000002d7027221 */ /* 0x000fe40000010000 */
[----:B------:R-:W-:Y:S03]  /*9cd0*/  FADD.FTZ R0, R147, R0 ;  /* 0x0000000093007221 */ /* 0x000fe60000010000 */
[----:B------:R1:W-:Y:S04]  /*9ce0*/  STL [R1+0x4], R2 ;  /* 0x0000040201007387 */ /* 0x0003e80000100800 */
[----:B------:R2:W-:Y:S01]  /*9cf0*/  STL [R1+0x8], R0 ;  /* 0x0000080001007387 */ /* 0x0005e20000100800 */
[----:B-1----:R-:W-:Y:S02]  /*9d00*/  MOV R2, R145 ;  /* 0x0000009100027202 */ /* 0x002fe40000000f00 */
[----:B---3--:R-:W-:Y:S01]  /*9d10*/  ISETP.GT.AND P0, PT, R238, R17, PT ;  /* 0x00000011ee00720c */ /* 0x008fe20003f04270 */
[----:B------:R-:W-:Y:S11]  /*9d20*/  IMAD.MOV.U32 R238, RZ, RZ, R240 ;  /* 0x000000ffffee7224 */ /* 0x000ff600078e00f0 */
[----:B------:R-:W-:Y:S01]  /*9d30*/  @!UPT UIADD3 URZ, URZ, URZ, URZ ;  /* 0x0000003f3f3ff290 */ /* 0x000fe2000fffe03f */
[----:B--2---:R-:W-:-:S05]  /*9d40*/  @P0 BRA `(.L_x_1090) ;  /* 0xffffbfc000000947 */ /* 0x004fca000383ffff */
.L_x_1089:
[----:B------:R-:W-:-:S13]  /*9d50*/  ISETP.GE.AND P0, PT, R216, RZ, PT ;  /* 0x000000ffd800720c */ /* 0x000fda0003f06270 */
[----:B------:R-:W-:Y:S05]  /*9d60*/  @!P0 BRA `(.L_x_1091) ;  /* 0x0000375000008947 */ /* 0x000fea0003800000 */
[----:B-1----:R-:W-:Y:S02]  /*9d70*/  MOV R3, R144 ;  /* 0x0000009000037202 */ /* 0x002fe40000000f00 */
[----:B------:R-:W-:Y:S02]  /*9d80*/  MOV R0, R145 ;  /* 0x0000009100007202 */ /* 0x000fe40000000f00 */
.L_x_1092:
[----:B------:R-:W-:Y:S04]  /*9d90*/  DEPBAR.LE SB0, 0x2 ;  /* 0x000080800000791a */ /* 0x000fe80000000000 */
[----:B------:R-:W-:Y:S01]  /*9da0*/  WARPSYNC 0xffffffff ;  /* 0xffffffff00007948 */ /* 0x000fe20003800000 */
[----:B------:R-:W-:Y:S01]  /*9db0*/  BAR.SYNC.DEFER_BLOCKING 0x0 ;  /* 0x0000000000007b1d */ /* 0x000fe20000010000 */
[----:B------:R-:W-:Y:S01]  /*9dc0*/  IMAD R205, R204, 0x9000, RZ ;  /* 0x00009000cccd7824 */ /* 0x000fe200078e02ff */
[C---:B------:R-:W-:Y:S02]  /*9dd0*/  ISETP.NE.AND P4, PT, R216.reuse, RZ, PT ;  /* 0x000000ffd800720c */ /* 0x040fe40003f85270 */
[C---:B------:R-:W-:Y:S02]  /*9de0*/  IADD3 R233, R216.reuse, -0x1, RZ ;  /* 0xffffffffd8e97810 */ /* 0x040fe40007ffe0ff */
[----:B------:R-:W-:Y:S02]  /*9df0*/  IADD3 R2, R209, R205, RZ ;  /* 0x000000cdd1027210 */ /* 0x000fe40007ffe0ff */
[----:B------:R-:W-:Y:S02]  /*9e00*/  ISETP.GE.AND P5, PT, R216, 0x2, PT ;  /* 0x00000002d800780c */ /* 0x000fe40003fa6270 */
[----:B------:R-:W-:Y:S05]  /*9e10*/  IADD3 R200, R208, R2, RZ ;  /* 0x00000002d0c87210 */ /* 0x000fea0007ffe0ff */
[----:B------:R-:W-:Y:S05]  /*9e20*/  @P4 SHF.R.S32.HI R201, RZ, 0x1f, R233 ;  /* 0x0000001fffc94819 */ /* 0x000fea00000114e9 */
[----:B------:R-:W-:Y:S01]  /*9e30*/  @P4 IMAD R201, R201, c[0x0][0x208], RZ ;  /* 0x00008200c9c94a24 */ /* 0x000fe200078e02ff */
        /* <DEDUP_REMOVED lines=18> */
[----:B------:R-:W3:Y:S04]  /*9f60*/  LDL R236, [R1+0xc] ;  /* 0x00000c0001ec7983 */ /* 0x000ee80000100800 */
[----:B------:R-:W3:Y:S03]  /*9f70*/  LDL R235, [R1+0x18] ;  /* 0x0000180001eb7983 */ /* 0x000ee60000100800 */
        /* <DEDUP_REMOVED lines=17> */
[----:B------:R-:W1:Y:S08]  /*a090*/  LDSM.16.M88.4 R144, [R200+0x2000] ;  /* 0x00200000c890783b */ /* 0x000e700000000200 */
[----:B----4-:R-:W2:Y:S01]  /*a0a0*/  LDL.LU R219, [R1+0x4] ;  /* 0x0000040001db7983 */ /* 0x010ea20000300800 */
[C---:B-1----:R-:W-:Y:S08]  /*a0b0*/  HMMA.16816.F32 R36, R156.reuse, R144, R36 ;  /* 0x000000909c24723c */ /* 0x042ff00000001824 */
[C---:B------:R-:W-:Y:S01]  /*a0c0*/  HMMA.16816.F32 R40, R156.reuse, R146, R40 ;  /* 0x000000929c28723c */ /* 0x040fe20000001828 */
[----:B------:R-:W1:Y:S03]  /*a0d0*/  LDSM.16.M88.4 R144, [R200+0x2800] ;  /* 0x00280000c890783b */ /* 0x000e660000000200 */
[----:B--2---:R-:W-:Y:S01]  /*a0e0*/  @P4 IMAD R215, R237, 0x9000, R202 ;  /* 0x00009000edd74824 */ /* 0x004fe200078e02ca */
[----:B------:R-:W-:Y:S02]  /*a0f0*/  @P4 MOV R202, c[0x0][0x208] ;  /* 0x0000820000ca4a02 */ /* 0x000fe40000000f00 */
[----:B---3--:R-:W-:Y:S01]  /*a100*/  @P4 ISETP.GE.AND P2, PT, R238, c[0x0][0x1d4], PT ;  /* 0x00007500ee004a0c */ /* 0x008fe20003f46270 */
[C---:B-1----:R-:W-:Y:S03]  /*a110*/  HMMA.16816.F32 R44, R156.reuse, R144, R44 ;  /* 0x000000909c2c723c */ /* 0x042fe6000000182c */
[----:B------:R-:W-:Y:S02]  /*a120*/  @P4 ISETP.GE.AND P1, PT, R236, c[0x0][0x1d4], PT ;  /* 0x00007500ec004a0c */ /* 0x000fe40003f26270 */
[----:B------:R-:W-:Y:S02]  /*a130*/  @P4 ISETP.GE.AND P0, PT, R235, c[0x0][0x1d4], PT ;  /* 0x00007500eb004a0c */ /* 0x000fe40003f06270 */
[C---:B------:R-:W-:Y:S01]  /*a140*/  @P4 IMAD.WIDE.U32 R144, R233.reuse, c[0x0][0x208], RZ ;  /* 0x00008200e9904a25 */ /* 0x040fe200078e00ff */
[----:B------:R-:W-:Y:S07]  /*a150*/  HMMA.16816.F32 R48, R156, R146, R48 ;  /* 0x000000929c30723c */ /* 0x000fee0000001830 */
[----:B------:R-:W-:Y:S01]  /*a160*/  @P4 IMAD R146, R233, c[0x0][0x20c], R201 ;  /* 0x00008300e9924a24 */ /* 0x000fe200078e02c9 */
[----:B------:R-:W-:Y:S04]  /*a170*/  @P4 MOV R147, R203 ;  /* 0x000000cb00934202 */ /* 0x000fe80000000f00 */
[----:B------:R-:W-:Y:S02]  /*a180*/  @P4 IADD3 R145, R145, R146, RZ ;  /* 0x0000009291914210 */ /* 0x000fe40007ffe0ff */
[----:B------:R-:W-:Y:S02]  /*a190*/  @P4 MOV R146, R218 ;  /* 0x000000da00924202 */ /* 0x000fe40000000f00 */
[----:B------:R-:W-:Y:S01]  /*a1a0*/  IADD3 R201, R206, R2, RZ ;  /* 0x00000002cec97210 */ /* 0x000fe20007ffe0ff */
[----:B------:R-:W-:Y:S02]  /*a1b0*/  @P4 IMAD R145, R145, 0x60, RZ ;  /* 0x0000006091914824 */ /* 0x000fe400078e02ff */
[----:B------:R-:W-:Y:S05]  /*a1c0*/  @P4 IMAD.WIDE.U32 R146, R144, 0x60, R146 ;  /* 0x0000006090924825 */ /* 0x000fea00078e0092 */
[C---:B------:R-:W-:Y:S02]  /*a1d0*/  @P4 LEA R144, P3, R146.reuse, c[0x0][0x1f8], 0x1 ;  /* 0x00007e0092904a11 */ /* 0x040fe400078608ff */
[----:B------:R-:W-:Y:S04]  /*a1e0*/  @P4 IADD3 R145, R147, R145, RZ ;  /* 0x0000009193914210 */ /* 0x000fe80007ffe0ff */
[----:B------:R-:W-:Y:S02]  /*a1f0*/  @P4 LEA.HI.X R145, R146, c[0x0][0x1fc], R145, 0x1, P3 ;  /* 0x00007f0092914a11 */ /* 0x000fe400018f0c91 */
[----:B------:R-:W-:Y:S03]  /*a200*/  @P4 MOV R146, 0x6 ;  /* 0x0000000600924802 */ /* 0x000fe60000000f00 */
        /* <DEDUP_REMOVED lines=8> */
[----:B-1----:R-:W-:Y:S04]  /*a290*/  @P4 IADD3 R144, P3, R202, R144, RZ ;  /* 0x00000090ca904210 */ /* 0x002fe80007f7e0ff */
[----:B------:R-:W-:Y:S02]  /*a2a0*/  @P4 IADD3.X R145, R146, R145, RZ, P3, !PT ;  /* 0x0000009192914210 */ /* 0x000fe40001ffe4ff */
[----:B------:R-:W-:Y:S03]  /*a2b0*/  @P4 IADD3 R202, P3, R202, R144, RZ ;  /* 0x00000090caca4210 */ /* 0x000fe60007f7e0ff */
[----:B------:R1:W-:Y:S01]  /*a2c0*/  @P4 LDGSTS.E.BYPASS.LTC128B.128 [R215+0x1000], [R144.64], !P2 ;  /* 0x0100000090d74fae */ /* 0x0003e2000d101d46 */
[----:B------:R-:W-:Y:S02]  /*a2d0*/  @P4 IADD3.X R203, R146, R145, RZ, P3, !PT ;  /* 0x0000009192cb4210 */ /* 0x000fe40001ffe4ff */
[----:B------:R-:W-:Y:S05]  /*a2e0*/  ISETP.GE.AND P3, PT, R237, 0x1, PT ;  /* 0x00000001ed00780c */ /* 0x000fea0003f66270 */
[----:B------:R1:W-:Y:S08]  /*a2f0*/  @P4 LDGSTS.E.BYPASS.LTC128B.128 [R215+0x4000], [R144.64+0x80], !P1 ;  /* 0x0400008090d74fae */ /* 0x0003f0000c901d46 */
[----:B------:R1:W-:Y:S08]  /*a300*/  @P4 LDGSTS.E.BYPASS.LTC128B.128 [R215+0x7000], [R144.64+0x100], !P0 ;  /* 0x0700010090d74fae */ /* 0x0003f0000c101d46 */
[----:B------:R2:W-:Y:S01]  /*a310*/  @P4 LDGSTS.E.BYPASS.LTC128B.128 [R215+0x2000], [R202.64], !P2 ;  /* 0x02000000cad74fae */ /* 0x0005e2000d101d46 */
[----:B------:R-:W-:Y:S07]  /*a320*/  @P5 ISETP.GE.AND P2, PT, R238, c[0x0][0x1d4], PT ;  /* 0x00007500ee005a0c */ /* 0x000fee0003f46270 */
[----:B------:R2:W-:Y:S01]  /*a330*/  @P4 LDGSTS.E.BYPASS.LTC128B.128 [R215+0x5000], [R202.64+0x80], !P1 ;  /* 0x05000080cad74fae */ /* 0x0005e2000c901d46 */
[----:B------:R-:W-:Y:S07]  /*a340*/  @P5 ISETP.GE.AND P1, PT, R236, c[0x0][0x1d4], PT ;  /* 0x00007500ec005a0c */ /* 0x000fee0003f26270 */
[----:B------:R2:W-:Y:S08]  /*a350*/  @P4 LDGSTS.E.BYPASS.LTC128B.128 [R215+0x8000], [R202.64+0x100], !P0 ;  /* 0x08000100cad74fae */ /* 0x0005f0000c101d46 */
[----:B-1----:R-:W1:Y:S08]  /*a360*/  LDSM.16.M88.4 R144, [R201] ;  /* 0x00000000c990783b */ /* 0x002e700000000200 */
[----:B------:R-:W0:Y:S01]  /*a370*/  LDGDEPBAR ;  /* 0x00000000000079af */ /* 0x000e220000000000 */
[----:B--2---:R-:W-:Y:S02]  /*a380*/  IADD3 R203, R206, R200, RZ ;  /* 0x000000c8cecb7210 */ /* 0x004fe40007ffe0ff */
        /* <DEDUP_REMOVED lines=165> */
[----:B------:R-:W1:Y:S11]  /*ade0*/  LDSM.16.M88.4 R144, [R202+0x6800] ;  /* 0x00680000ca90783b */ /* 0x000e760000000200 */
[----:B------:R-:W-:Y:S04]  /*adf0*/  @!UPT UIADD3 URZ, URZ, URZ, URZ ;  /* 0x0000003f3f3ff290 */ /* 0x000fe8000fffe03f */
[----:B------:R-:W-:Y:S02]  /*ae00*/  FMNMX.FTZ R2, R4, R0, !PT ;  /* 0x0000000004027209 */ /* 0x000fe40007810000 */
[----:B------:R-:W-:Y:S02]  /*ae10*/  FMNMX.FTZ R200, R6, R3, !PT ;  /* 0x0000000306c87209 */ /* 0x000fe40007810000 */
[----:B------:R-:W-:Y:S02]  /*ae20*/  FMNMX.FTZ R2, R5, R2, !PT ;  /* 0x0000000205027209 */ /* 0x000fe40007810000 */
[----:B------:R-:W-:Y:S02]  /*ae30*/  FMNMX.FTZ R200, R7, R200, !PT ;  /* 0x000000c807c87209 */ /* 0x000fe40007810000 */
[----:B------:R-:W-:Y:S02]  /*ae40*/  FMNMX.FTZ R2, R8, R2, !PT ;  /* 0x0000000208027209 */ /* 0x000fe40007810000 */
[----:B------:R-:W-:Y:S02]  /*ae50*/  FMNMX.FTZ R200, R10, R200, !PT ;  /* 0x000000c80ac87209 */ /* 0x000fe40007810000 */
[----:B------:R-:W-:Y:S02]  /*ae60*/  FMNMX.FTZ R2, R9, R2, !PT ;  /* 0x0000000209027209 */ /* 0x000fe40007810000 */
[----:B------:R-:W-:Y:S01]  /*ae70*/  FMNMX.FTZ R200, R11, R200, !PT ;  /* 0x000000c80bc87209 */ /* 0x000fe20007810000 */
        /* <DEDUP_REMOVED lines=19> */
[----:B------:R-:W-:Y:S04]  /*afb0*/  FMNMX.FTZ R2, R21, R2, !PT ;  /* 0x0000000215027209 */ /* 0x000fe80007810000 */
[----:B------:R-:W-:Y:S04]  /*afc0*/  FMNMX.FTZ R2, R24, R2, !PT ;  /* 0x0000000218027209 */ /* 0x000fe80007810000 */
[----:B------:R-:W-:Y:S01]  /*afd0*/  FMNMX.FTZ R2, R25, R2, !PT ;  /* 0x0000000219027209 */ /* 0x000fe20007810000 */
[C---:B-1----:R-:W-:Y:S08]  /*afe0*/  HMMA.16816.F32 R28, R196.reuse, R144, R28 ;  /* 0x00000090c41c723c */ /* 0x042ff0000000181c */
[C---:B------:R-:W-:Y:S01]  /*aff0*/  HMMA.16816.F32 R32, R196.reuse, R146, R32 ;  /* 0x00000092c420723c */ /* 0x040fe20000001820 */
[----:B------:R-:W1:Y:S11]  /*b000*/  LDSM.16.M88.4 R144, [R202+0x8000] ;  /* 0x00800000ca90783b */ /* 0x000e760000000200 */
[----:B------:R-:W-:Y:S04]  /*b010*/  @!UPT UIADD3 URZ, URZ, URZ, URZ ;  /* 0x0000003f3f3ff290 */ /* 0x000fe8000fffe03f */
[----:B------:R-:W-:Y:S04]  /*b020*/  FMNMX.FTZ R2, R28, R2, !PT ;  /* 0x000000021c027209 */ /* 0x000fe80007810000 */
[----:B------:R-:W-:Y:S04]  /*b030*/  FMNMX.FTZ R2, R29, R2, !PT ;  /* 0x000000021d027209 */ /* 0x000fe80007810000 */
[----:B------:R-:W-:Y:S01]  /*b040*/  FMNMX.FTZ R2, R32, R2, !PT ;  /* 0x0000000220027209 */ /* 0x000fe20007810000 */
[C---:B-1----:R-:W-:Y:S08]  /*b050*/  HMMA.16816.F32 R36, R196.reuse, R144, R36 ;  /* 0x00000090c424723c */ /* 0x042ff00000001824 */
[C---:B------:R-:W-:Y:S01]  /*b060*/  HMMA.16816.F32 R40, R196.reuse, R146, R40 ;  /* 0x00000092c428723c */ /* 0x040fe20000001828 */
[----:B------:R-:W1:Y:S01]  /*b070*/  LDSM.16.M88.4 R144, [R202+0x8800] ;  /* 0x00880000ca90783b */ /* 0x000e620000000200 */
[----:B------:R-:W-:Y:S07]  /*b080*/  DEPBAR.LE SB0, 0x2 ;  /* 0x000080800000791a */ /* 0x000fee0000000000 */
[----:B------:R-:W-:Y:S01]  /*b090*/  BAR.SYNC.DEFER_BLOCKING 0x0 ;  /* 0x0000000000007b1d */ /* 0x000fe20000010000 */
[C---:B-1----:R-:W-:Y:S07]  /*b0a0*/  HMMA.16816.F32 R44, R196.reuse, R144, R44 ;  /* 0x00000090c42c723c */ /* 0x042fee000000182c */
        /* <DEDUP_REMOVED lines=21> */
[----:B------:R-:W-:Y:S04]  /*b200*/  FMNMX.FTZ R2, R46, R2, !PT ;  /* 0x000000022e027209 */ /* 0x000fe80007810000 */
[----:B------:R-:W-:Y:S04]  /*b210*/  FMNMX.FTZ R2, R47, R2, !PT ;  /* 0x000000022f027209 */ /* 0x000fe80007810000 */
[----:B------:R-:W-:Y:S02]  /*b220*/  FMNMX.FTZ R2, R50, R2, !PT ;  /* 0x0000000232027209 */ /* 0x000fe40007810000 */
[----:B-1----:R-:W-:Y:S02]  /*b230*/  FMNMX.FTZ R145, R145, R146, !PT ;  /* 0x0000009291917209 */ /* 0x002fe40007810000 */
[----:B------:R-:W-:Y:S03]  /*b240*/  FMNMX.FTZ R2, R51, R2, !PT ;  /* 0x0000000233027209 */ /* 0x000fe60007810000 */
[----:B------:R-:W1:Y:S08]  /*b250*/  SHFL.BFLY PT, R146, R145, 0x1, 0x1f ;  /* 0x0c201f0091927f89 */ /* 0x000e7000000e0000 */
[----:B------:R-:W2:Y:S01]  /*b260*/  SHFL.BFLY PT, R144, R2, 0x2, 0x1f ;  /* 0x0c401f0002907f89 */ /* 0x000ea200000e0000 */
[----:B-1----:R-:W-:Y:S05]  /*b270*/  FMNMX.FTZ R145, R145, R146, !PT ;  /* 0x0000009291917209 */ /* 0x002fea0007810000 */
[C---:B------:R-:W-:Y:S02]  /*b280*/  FMUL.FTZ R200, R145.reuse, c[0x0][0x2d0] ;  /* 0x0000b40091c87a20 */ /* 0x040fe40000410000 */
[----:B------:R-:W-:Y:S01]  /*b290*/  FADD.FTZ R0, -R145, R0 ;  /* 0x0000000091007221 */ /* 0x000fe20000010100 */
[----:B--2---:R-:W-:Y:S01]  /*b2a0*/  FMNMX.FTZ R144, R2, R144, !PT ;  /* 0x0000009002907209 */ /* 0x004fe20007810000 */
[--C-:B------:R-:W-:Y:S02]  /*b2b0*/  FFMA.FTZ R8, R8, c[0x0][0x2d0], -R200.reuse ;  /* 0x0000b40008087a23 */ /* 0x100fe400000108c8 */
[----:B------:R-:W-:Y:S02]  /*b2c0*/  FMUL.FTZ R0, R0, c[0x0][0x2d0] ;  /* 0x0000b40000007a20 */ /* 0x000fe40000410000 */
[----:B------:R1:W-:Y:S01]  /*b2d0*/  MUFU.EX2 R217, R8 ;  /* 0x0000000800d97308 */ /* 0x0003e20000000800 */
[----:B------:R-:W2:Y:S01]  /*b2e0*/  SHFL.BFLY PT, R147, R144, 0x1, 0x1f ;  /* 0x0c201f0090937f89 */ /* 0x000ea200000e0000 */
[--C-:B------:R-:W-:Y:S02]  /*b2f0*/  FFMA.FTZ R4, R4, c[0x0][0x2d0], -R200.reuse ;  /* 0x0000b40004047a23 */ /* 0x100fe400000108c8 */
[--C-:B------:R-:W-:Y:S02]  /*b300*/  FFMA.FTZ R5, R5, c[0x0][0x2d0], -R200.reuse ;  /* 0x0000b40005057a23 */ /* 0x100fe400000108c8 */
[--C-:B------:R-:W-:Y:S02]  /*b310*/  FFMA.FTZ R9, R9, c[0x0][0x2d0], -R200.reuse ;  /* 0x0000b40009097a23 */ /* 0x100fe400000108c8 */
[--C-:B------:R-:W-:Y:S02]  /*b320*/  FFMA.FTZ R12, R12, c[0x0][0x2d0], -R200.reuse ;  /* 0x0000b4000c0c7a23 */ /* 0x100fe400000108c8 */
[----:B------:R3:W5:Y:S01]  /*b330*/  MUFU.EX2 R2, R0 ;  /* 0x0000000000027308 */ /* 0x0007620000000800 */
[--C-:B------:R-:W-:Y:S02]  /*b340*/  FFMA.FTZ R13, R13, c[0x0][0x2d0], -R200.reuse ;  /* 0x0000b4000d0d7a23 */ /* 0x100fe400000108c8 */
[--C-:B------:R-:W-:Y:S02]  /*b350*/  FFMA.FTZ R17, R17, c[0x0][0x2d0], -R200.reuse ;  /* 0x0000b40011117a23 */ /* 0x100fe400000108c8 */
[--C-:B------:R-:W-:Y:S02]  /*b360*/  FFMA.FTZ R16, R16, c[0x0][0x2d0], -R200.reuse ;  /* 0x0000b40010107a23 */ /* 0x100fe400000108c8 */
[--C-:B------:R-:W-:Y:S02]  /*b370*/  FFMA.FTZ R20, R20, c[0x0][0x2d0], -R200.reuse ;  /* 0x0000b40014147a23 */ /* 0x100fe400000108c8 */
[--C-:B------:R-:W-:Y:S01]  /*b380*/  FFMA.FTZ R24, R24, c[0x0][0x2d0], -R200.reuse ;  /* 0x0000b40018187a23 */ /* 0x100fe200000108c8 */
[----:B------:R5:W-:Y:S01]  /*b390*/  MUFU.EX2 R201, R5 ;  /* 0x0000000500c97308 */ /* 0x000be20000000800 */
[--C-:B------:R-:W-:Y:S02]  /*b3a0*/  FFMA.FTZ R25, R25, c[0x0][0x2d0], -R200.reuse ;  /* 0x0000b40019197a23 */ /* 0x100fe400000108c8 */
[--C-:B------:R-:W-:Y:S01]  /*b3b0*/  FFMA.FTZ R21, R21, c[0x0][0x2d0], -R200.reuse ;  /* 0x0000b40015157a23 */ /* 0x100fe200000108c8 */
[----:B-1----:R-:W4:Y:S01]  /*b3c0*/  LDL.LU R8, [R1+0x8] ;  /* 0x0000080001087983 */ /* 0x002f220000300800 */
[----:B--2---:R-:W-:Y:S01]  /*b3d0*/  FMNMX.FTZ R144, R144, R147, !PT ;  /* 0x0000009390907209 */ /* 0x004fe20007810000 */
[--C-:B------:R-:W-:Y:S02]  /*b3e0*/  FFMA.FTZ R28, R28, c[0x0][0x2d0], -R200.reuse ;  /* 0x0000b4001c1c7a23 */ /* 0x100fe400000108c8 */
[----:B------:R-:W2:Y:S01]  /*b3f0*/  LDL R242, [R1+0x4c] ;  /* 0x00004c0001f27983 */ /* 0x000ea20000100800 */
[--C-:B------:R-:W-:Y:S01]  /*b400*/  FFMA.FTZ R29, R29, c[0x0][0x2d0], -R200.reuse ;  /* 0x0000b4001d1d7a23 */ /* 0x100fe200000108c8 */
[----:B------:R1:W1:Y:S01]  /*b410*/  MUFU.EX2 R147, R4 ;  /* 0x0000000400937308 */ /* 0x0002620000000800 */
[C---:B------:R-:W-:Y:S01]  /*b420*/  FMUL.FTZ R202, R144.reuse, c[0x0][0x2d0] ;  /* 0x0000b40090ca7a20 */ /* 0x040fe20000410000 */
[----:B------:R-:W2:Y:S01]  /*b430*/  LDL.64 R240, [R1+0x40] ;  /* 0x0000400001f07983 */ /* 0x000ea20000100a00 */
[----:B------:R-:W-:Y:S02]  /*b440*/  FFMA.FTZ R33, R33, c[0x0][0x2d0], -R200 ;  /* 0x0000b40021217a23 */ /* 0x000fe400000108c8 */
[----:B---3--:R-:W-:Y:S02]  /*b450*/  FADD.FTZ R0, -R144, R3 ;  /* 0x0000000390007221 */ /* 0x008fe40000010100 */
[--C-:B------:R-:W-:Y:S01]  /*b460*/  FFMA.FTZ R6, R6, c[0x0][0x2d0], -R202.reuse ;  /* 0x0000b40006067a23 */ /* 0x100fe200000108ca */
[----:B------:R-:W3:Y:S01]  /*b470*/  LDL R234, [R1+0x28] ;  /* 0x0000280001ea7983 */ /* 0x000ee20000100800 */
[----:B------:R-:W-:Y:S01]  /*b480*/  FMUL.FTZ R0, R0, c[0x0][0x2d0] ;  /* 0x0000b40000007a20 */ /* 0x000fe20000410000 */
[----:B------:R-:W-:Y:S01]  /*b490*/  MUFU.EX2 R226, R9 ;  /* 0x0000000900e27308 */ /* 0x000fe20000000800 */
[--C-:B------:R-:W-:Y:S02]  /*b4a0*/  FFMA.FTZ R7, R7, c[0x0][0x2d0], -R202.reuse ;  /* 0x0000b40007077a23 */ /* 0x100fe400000108ca */
[--C-:B------:R-:W-:Y:S02]  /*b4b0*/  FFMA.FTZ R10, R10, c[0x0][0x2d0], -R202.reuse ;  /* 0x0000b4000a0a7a23 */ /* 0x100fe400000108ca */
[C---:B-----5:R-:W-:Y:S02]  /*b4c0*/  FMUL.FTZ R5, R2.reuse, R149 ;  /* 0x0000009502057220 */ /* 0x060fe40000410000 */
[--C-:B------:R-:W-:Y:S02]  /*b4d0*/  FFMA.FTZ R11, R11, c[0x0][0x2d0], -R202.reuse ;  /* 0x0000b4000b0b7a23 */ /* 0x100fe400000108ca */
[C---:B------:R-:W-:Y:S01]  /*b4e0*/  FMUL.FTZ R100, R2.reuse, R100 ;  /* 0x0000006402647220 */ /* 0x040fe20000410000 */
[----:B------:R-:W5:Y:S01]  /*b4f0*/  MUFU.EX2 R0, R0 ;  /* 0x0000000000007308 */ /* 0x000f620000000800 */
[C---:B------:R-:W-:Y:S02]  /*b500*/  FMUL.FTZ R101, R2.reuse, R101 ;  /* 0x0000006502657220 */ /* 0x040fe40000410000 */
[C---:B------:R-:W-:Y:S02]  /*b510*/  FMUL.FTZ R104, R2.reuse, R104 ;  /* 0x0000006802687220 */ /* 0x040fe40000410000 */
[C---:B-1----:R-:W-:Y:S02]  /*b520*/  FMUL.FTZ R4, R2.reuse, R148 ;  /* 0x0000009402047220 */ /* 0x042fe40000410000 */
[C---:B------:R-:W-:Y:S02]  /*b530*/  FFMA.FTZ R146, R2.reuse, R219, R147 ;  /* 0x000000db02927223 */ /* 0x040fe40000010093 */
[C---:B------:R-:W-:Y:S01]  /*b540*/  FMUL.FTZ R105, R2.reuse, R105 ;  /* 0x0000006902697220 */ /* 0x040fe20000410000 */
[----:B------:R1:W-:Y:S01]  /*b550*/  MUFU.EX2 R3, R6 ;  /* 0x0000000600037308 */ /* 0x0003e20000000800 */
[C---:B------:R-:W-:Y:S02]  /*b560*/  FMUL.FTZ R108, R2.reuse, R108 ;  /* 0x0000006c026c7220 */ /* 0x040fe40000410000 */
[C---:B------:R-:W-:Y:S02]  /*b570*/  FMUL.FTZ R109, R2.reuse, R109 ;  /* 0x0000006d026d7220 */ /* 0x040fe40000410000 */
[C---:B------:R-:W-:Y:S02]  /*b580*/  FMUL.FTZ R112, R2.reuse, R112 ;  /* 0x0000007002707220 */ /* 0x040fe40000410000 */
[C---:B------:R-:W-:Y:S02]  /*b590*/  FMUL.FTZ R113, R2.reuse, R113 ;  /* 0x0000007102717220 */ /* 0x040fe40000410000 */
[C---:B------:R-:W-:Y:S01]  /*b5a0*/  FMUL.FTZ R116, R2.reuse, R116 ;  /* 0x0000007402747220 */ /* 0x040fe20000410000 */
[----:B------:R-:W1:Y:S01]  /*b5b0*/  MUFU.EX2 R218, R7 ;  /* 0x0000000700da7308 */ /* 0x000e620000000800 */
[C---:B------:R-:W-:Y:S02]  /*b5c0*/  FMUL.FTZ R117, R2.reuse, R117 ;  /* 0x0000007502757220 */ /* 0x040fe40000410000 */
[----:B------:R-:W-:Y:S02]  /*b5d0*/  FMUL.FTZ R120, R2, R120 ;  /* 0x0000007802787220 */ /* 0x000fe40000410000 */
[C---:B-----5:R-:W-:Y:S02]  /*b5e0*/  FMUL.FTZ R102, R0.reuse, R102 ;  /* 0x0000006600667220 */ /* 0x060fe40000410000 */
[C---:B------:R-:W-:Y:S02]  /*b5f0*/  FMUL.FTZ R103, R0.reuse, R103 ;  /* 0x0000006700677220 */ /* 0x040fe40000410000 */
[C---:B------:R-:W-:Y:S01]  /*b600*/  FMUL.FTZ R106, R0.reuse, R106 ;  /* 0x0000006a006a7220 */ /* 0x040fe20000410000 */
[----:B------:R5:W-:Y:S01]  /*b610*/  MUFU.EX2 R215, R10 ;  /* 0x0000000a00d77308 */ /* 0x000be20000000800 */
[C---:B------:R-:W-:Y:S02]  /*b620*/  FMUL.FTZ R107, R0.reuse, R107 ;  /* 0x0000006b006b7220 */ /* 0x040fe40000410000 */
[C---:B------:R-:W-:Y:S02]  /*b630*/  FMUL.FTZ R110, R0.reuse, R110 ;  /* 0x0000006e006e7220 */ /* 0x040fe40000410000 */
[C---:B-1----:R-:W-:Y:S02]  /*b640*/  FMUL.FTZ R6, R0.reuse, R150 ;  /* 0x0000009600067220 */ /* 0x042fe40000410000 */
[C---:B------:R-:W-:Y:S02]  /*b650*/  FMUL.FTZ R111, R0.reuse, R111 ;  /* 0x0000006f006f7220 */ /* 0x040fe40000410000 */
[C---:B------:R-:W-:Y:S01]  /*b660*/  FMUL.FTZ R114, R0.reuse, R114 ;  /* 0x0000007200727220 */ /* 0x040fe20000410000 */
[----:B------:R-:W1:Y:S01]  /*b670*/  MUFU.EX2 R219, R11 ;  /* 0x0000000b00db7308 */ /* 0x000e620000000800 */
[C---:B------:R-:W-:Y:S02]  /*b680*/  FMUL.FTZ R115, R0.reuse, R115 ;  /* 0x0000007300737220 */ /* 0x040fe40000410000 */
[----:B------:R-:W-:Y:S01]  /*b690*/  FMUL.FTZ R118, R0, R118 ;  /* 0x0000007600767220 */ /* 0x000fe20000410000 */
[----:B------:R-:W-:Y:S01]  /*b6a0*/  F2FP.PACK_AB R9, R218, R3 ;  /* 0x00000003da09723e */ /* 0x000fe200000000ff */
[C---:B------:R-:W-:Y:S02]  /*b6b0*/  FMUL.FTZ R7, R0.reuse, R151 ;  /* 0x0000009700077220 */ /* 0x040fe40000410000 */
[C---:B------:R-:W-:Y:S02]  /*b6c0*/  FMUL.FTZ R119, R0.reuse, R119 ;  /* 0x0000007700777220 */ /* 0x040fe40000410000 */
[C---:B------:R-:W-:Y:S01]  /*b6d0*/  FMUL.FTZ R122, R0.reuse, R122 ;  /* 0x0000007a007a7220 */ /* 0x040fe20000410000 */
[----:B------:R-:W-:Y:S01]  /*b6e0*/  MUFU.EX2 R230, R17 ;  /* 0x0000001100e67308 */ /* 0x000fe20000000800 */
[C---:B------:R-:W-:Y:S02]  /*b6f0*/  FMUL.FTZ R123, R0.reuse, R123 ;  /* 0x0000007b007b7220 */ /* 0x040fe40000410000 */
[----:B------:R-:W-:Y:S01]  /*b700*/  FMUL.FTZ R126, R0, R126 ;  /* 0x0000007e007e7220 */ /* 0x000fe20000410000 */
[----:B-----5:R-:W-:Y:S01]  /*b710*/  F2FP.PACK_AB R10, R226, R217 ;  /* 0x000000d9e20a723e */ /* 0x020fe200000000ff */
[C---:B------:R-:W-:Y:S02]  /*b720*/  FMUL.FTZ R127, R0.reuse, R127 ;  /* 0x0000007f007f7220 */ /* 0x040fe40000410000 */
[C---:B------:R-:W-:Y:S02]  /*b730*/  FMUL.FTZ R130, R0.reuse, R130 ;  /* 0x0000008200827220 */ /* 0x040fe40000410000 */
[C---:B------:R-:W-:Y:S01]  /*b740*/  FMUL.FTZ R131, R0.reuse, R131 ;  /* 0x0000008300837220 */ /* 0x040fe20000410000 */
[----:B------:R5:W2:Y:S01]  /*b750*/  MUFU.EX2 R222, R16 ;  /* 0x0000001000de7308 */ /* 0x000aa20000000800 */
        /* <DEDUP_REMOVED lines=68> */
[----:B------:R-:W-:Y:S01]  /*bba0*/  FMUL.FTZ R97, R2, R97 ;  /* 0x0000006102617220 */ /* 0x000fe20000410000 */
[-C--:B------:R-:W-:Y:S01]  /*bbb0*/  IADD3 R2, R211, R205.reuse, RZ ;  /* 0x000000cdd3027210 */ /* 0x080fe20007ffe0ff */
[--C-:B------:R-:W-:Y:S02]  /*bbc0*/  FFMA.FTZ R14, R14, c[0x0][0x2d0], -R202.reuse ;  /* 0x0000b4000e0e7a23 */ /* 0x100fe400000108ca */
[--C-:B------:R-:W-:Y:S02]  /*bbd0*/  FFMA.FTZ R15, R15, c[0x0][0x2d0], -R202.reuse ;  /* 0x0000b4000f0f7a23 */ /* 0x100fe400000108ca */
[--C-:B------:R-:W-:Y:S02]  /*bbe0*/  FFMA.FTZ R18, R18, c[0x0][0x2d0], -R202.reuse ;  /* 0x0000b40012127a23 */ /* 0x100fe400000108ca */
[----:B------:R-:W-:Y:S01]  /*bbf0*/  MUFU.EX2 R220, R15 ;  /* 0x0000000f00dc7308 */ /* 0x000fe20000000800 */
[--C-:B------:R-:W-:Y:S02]  /*bc00*/  FFMA.FTZ R19, R19, c[0x0][0x2d0], -R202.reuse ;  /* 0x0000b40013137a23 */ /* 0x100fe400000108ca */
[--C-:B------:R-:W-:Y:S02]  /*bc10*/  FFMA.FTZ R22, R22, c[0x0][0x2d0], -R202.reuse ;  /* 0x0000b40016167a23 */ /* 0x100fe400000108ca */
[--C-:B------:R-:W-:Y:S02]  /*bc20*/  FFMA.FTZ R23, R23, c[0x0][0x2d0], -R202.reuse ;  /* 0x0000b40017177a23 */ /* 0x100fe400000108ca */
[--C-:B------:R-:W-:Y:S02]  /*bc30*/  FFMA.FTZ R26, R26, c[0x0][0x2d0], -R202.reuse ;  /* 0x0000b4001a1a7a23 */ /* 0x100fe400000108ca */
[--C-:B------:R-:W-:Y:S01]  /*bc40*/  FFMA.FTZ R27, R27, c[0x0][0x2d0], -R202.reuse ;  /* 0x0000b4001b1b7a23 */ /* 0x100fe200000108ca */
[----:B------:R-:W-:Y:S01]  /*bc50*/  MUFU.EX2 R221, R18 ;  /* 0x0000001200dd7308 */ /* 0x000fe20000000800 */
[--C-:B------:R-:W-:Y:S02]  /*bc60*/  FFMA.FTZ R30, R30, c[0x0][0x2d0], -R202.reuse ;  /* 0x0000b4001e1e7a23 */ /* 0x100fe400000108ca */
[--C-:B------:R-:W-:Y:S02]  /*bc70*/  FFMA.FTZ R31, R31, c[0x0][0x2d0], -R202.reuse ;  /* 0x0000b4001f1f7a23 */ /* 0x100fe400000108ca */
[----:B------:R-:W-:Y:S02]  /*bc80*/  FFMA.FTZ R38, R38, c[0x0][0x2d0], -R202 ;  /* 0x0000b40026267a23 */ /* 0x000fe400000108ca */
[--C-:B------:R-:W-:Y:S02]  /*bc90*/  FFMA.FTZ R32, R32, c[0x0][0x2d0], -R200.reuse ;  /* 0x0000b40020207a23 */ /* 0x100fe400000108c8 */
[--C-:B------:R-:W-:Y:S01]  /*bca0*/  FFMA.FTZ R40, R40, c[0x0][0x2d0], -R200.reuse ;  /* 0x0000b40028287a23 */ /* 0x100fe200000108c8 */
[----:B------:R-:W1:Y:S01]  /*bcb0*/  MUFU.EX2 R225, R19 ;  /* 0x0000001300e17308 */ /* 0x000e620000000800 */
[----:B------:R-:W-:Y:S02]  /*bcc0*/  FFMA.FTZ R37, R37, c[0x0][0x2d0], -R200 ;  /* 0x0000b40025257a23 */ /* 0x000fe400000108c8 */
[--C-:B------:R-:W-:Y:S02]  /*bcd0*/  FFMA.FTZ R35, R35, c[0x0][0x2d0], -R202.reuse ;  /* 0x0000b40023237a23 */ /* 0x100fe400000108ca */
[--C-:B------:R-:W-:Y:S02]  /*bce0*/  FFMA.FTZ R34, R34, c[0x0][0x2d0], -R202.reuse ;  /* 0x0000b40022227a23 */ /* 0x100fe400000108ca */
[----:B------:R-:W-:Y:S02]  /*bcf0*/  FFMA.FTZ R39, R39, c[0x0][0x2d0], -R202 ;  /* 0x0000b40027277a23 */ /* 0x000fe400000108ca */
[----:B------:R-:W-:Y:S01]  /*bd00*/  FFMA.FTZ R41, R41, c[0x0][0x2d0], -R200 ;  /* 0x0000b40029297a23 */ /* 0x000fe200000108c8 */
[----:B------:R-:W-:Y:S01]  /*bd10*/  MUFU.EX2 R227, R22 ;  /* 0x0000001600e37308 */ /* 0x000fe20000000800 */
[--C-:B------:R-:W-:Y:S02]  /*bd20*/  FFMA.FTZ R42, R42, c[0x0][0x2d0], -R202.reuse ;  /* 0x0000b4002a2a7a23 */ /* 0x100fe400000108ca */
[----:B------:R-:W-:Y:S02]  /*bd30*/  FFMA.FTZ R43, R43, c[0x0][0x2d0], -R202 ;  /* 0x0000b4002b2b7a23 */ /* 0x000fe400000108ca */
[----:B------:R-:W-:Y:S02]  /*bd40*/  FFMA.FTZ R36, R36, c[0x0][0x2d0], -R200 ;  /* 0x0000b40024247a23 */ /* 0x000fe400000108c8 */
[----:B------:R-:W-:Y:S03]  /*bd50*/  FFMA.FTZ R47, R47, c[0x0][0x2d0], -R202 ;  /* 0x0000b4002f2f7a23 */ /* 0x000fe600000108ca */
[----:B------:R-:W-:Y:S10]  /*bd60*/  MUFU.EX2 R228, R23 ;  /* 0x0000001700e47308 */ /* 0x000ff40000000800 */
[----:B------:R-:W-:Y:S10]  /*bd70*/  MUFU.EX2 R224, R26 ;  /* 0x0000001a00e07308 */ /* 0x000ff40000000800 */
[----:B------:R-:W-:Y:S10]  /*bd80*/  MUFU.EX2 R223, R27 ;  /* 0x0000001b00df7308 */ /* 0x000ff40000000800 */
[----:B------:R-:W-:Y:S01]  /*bd90*/  MUFU.EX2 R39, R39 ;  /* 0x0000002700277308 */ /* 0x000fe20000000800 */
[----:B----4-:R-:W-:Y:S01]  /*bda0*/  FFMA.FTZ R203, R0, R8, R3 ;  /* 0x0000000800cb7223 */ /* 0x010fe20000010003 */
[----:B------:R-:W-:Y:S02]  /*bdb0*/  IADD3 R0, R210, R205, RZ ;  /* 0x000000cdd2007210 */ /* 0x000fe40007ffe0ff */
[C---:B------:R-:W-:Y:S01]  /*bdc0*/  F2FP.PACK_AB R8, R201.reuse, R147 ;  /* 0x00000093c908723e */ /* 0x040fe200000000ff */
[----:B------:R-:W-:Y:S01]  /*bdd0*/  FADD.FTZ R201, R201, R146 ;  /* 0x00000092c9c97221 */ /* 0x000fe20000010000 */
[C---:B------:R-:W-:Y:S01]  /*bde0*/  IADD3 R3, R207.reuse, R0, RZ ;  /* 0x00000000cf037210 */ /* 0x040fe20007ffe0ff */
[----:B------:R-:W4:Y:S03]  /*bdf0*/  LDSM.16.MT88.4 R148, [R0] ;  /* 0x000000000094783b */ /* 0x000f260000004200 */
[----:B------:R-:W-:Y:S01]  /*be00*/  MUFU.EX2 R147, R12 ;  /* 0x0000000c00937308 */ /* 0x000fe20000000800 */
[----:B------:R-:W-:Y:S01]  /*be10*/  IADD3 R146, R207, R2, RZ ;  /* 0x00000002cf927210 */ /* 0x000fe20007ffe0ff */
[----:B-----5:R-:W-:Y:S04]  /*be20*/  FADD.FTZ R16, R217, R201 ;  /* 0x000000c9d9107221 */ /* 0x020fe80000010000 */
[----:B------:R-:W-:Y:S04]  /*be30*/  FADD.FTZ R16, R226, R16 ;  /* 0x00000010e2107221 */ /* 0x000fe80000010000 */
[----:B------:R-:W-:Y:S10]  /*be40*/  MUFU.EX2 R205, R29 ;  /* 0x0000001d00cd7308 */ /* 0x000ff40000000800 */
[----:B------:R-:W-:Y:S10]  /*be50*/  MUFU.EX2 R217, R33 ;  /* 0x0000002100d97308 */ /* 0x000ff40000000800 */
[----:B------:R-:W-:Y:S01]  /*be60*/  MUFU.EX2 R201, R30 ;  /* 0x0000001e00c97308 */ /* 0x000fe20000000800 */
[C---:B----4-:R-:W-:Y:S09]  /*be70*/  HMMA.16816.F32 R4, R8.reuse, R148, R4 ;  /* 0x000000940804723c */ /* 0x050ff20000001804 */
[----:B------:R-:W-:Y:S01]  /*be80*/  MUFU.EX2 R41, R41 ;  /* 0x0000002900297308 */ /* 0x000fe20000000800 */
[C---:B------:R-:W-:Y:S01]  /*be90*/  HMMA.16816.F32 R100, R8.reuse, R150, R100 ;  /* 0x000000960864723c */ /* 0x040fe20000001864 */
[----:B------:R-:W4:Y:S08]  /*bea0*/  LDSM.16.MT88.4 R148, [R3] ;  /* 0x000000000394783b */ /* 0x000f300000004200 */
[----:B------:R-:W-:Y:S10]  /*beb0*/  MUFU.EX2 R42, R42 ;  /* 0x0000002a002a7308 */ /* 0x000ff40000000800 */
[----:B------:R-:W-:Y:S10]  /*bec0*/  MUFU.EX2 R43, R43 ;  /* 0x0000002b002b7308 */ /* 0x000ff40000000800 */
[----:B------:R-:W-:Y:S01]  /*bed0*/  MUFU.EX2 R47, R47 ;  /* 0x0000002f002f7308 */ /* 0x000fe20000000800 */
[C---:B----4-:R-:W-:Y:S08]  /*bee0*/  HMMA.16816.F32 R104, R8.reuse, R148, R104 ;  /* 0x000000940868723c */ /* 0x050ff00000001868 */
[C---:B------:R-:W-:Y:S01]  /*bef0*/  HMMA.16816.F32 R108, R8.reuse, R150, R108 ;  /* 0x00000096086c723c */ /* 0x040fe2000000186c */
[----:B------:R-:W4:Y:S07]  /*bf00*/  LDSM.16.MT88.4 R148, [R2] ;  /* 0x000000000294783b */ /* 0x000f2e0000004200 */
[C---:B----4-:R-:W-:Y:S08]  /*bf10*/  HMMA.16816.F32 R112, R8.reuse, R148, R112 ;  /* 0x000000940870723c */ /* 0x050ff00000001870 */
[C---:B------:R-:W-:Y:S01]  /*bf20*/  HMMA.16816.F32 R116, R8.reuse, R150, R116 ;  /* 0x000000960874723c */ /* 0x040fe20000001874 */
[----:B------:R-:W4:Y:S07]  /*bf30*/  LDSM.16.MT88.4 R148, [R146] ;  /* 0x000000009294783b */ /* 0x000f2e0000004200 */
[C---:B----4-:R-:W-:Y:S08]  /*bf40*/  HMMA.16816.F32 R120, R8.reuse, R148, R120 ;  /* 0x000000940878723c */ /* 0x050ff00000001878 */
[C---:B------:R-:W-:Y:S01]  /*bf50*/  HMMA.16816.F32 R124, R8.reuse, R150, R124 ;  /* 0x00000096087c723c */ /* 0x040fe2000000187c */
[----:B------:R-:W4:Y:S07]  /*bf60*/  LDSM.16.MT88.4 R148, [R0+0x3000] ;  /* 0x003000000094783b */ /* 0x000f2e0000004200 */
        /* <DEDUP_REMOVED lines=21> */
[C---:B----4-:R-:W-:Y:S01]  /*c0c0*/  HMMA.16816.F32 R92, R8.reuse, R148, R92 ;  /* 0x00000094085c723c */ /* 0x050fe2000000185c */
[----:B------:R-:W4:Y:S07]  /*c0d0*/  MUFU.EX2 R149, R13 ;  /* 0x0000000d00957308 */ /* 0x000f2e0000000800 */
[----:B------:R-:W-:Y:S03]  /*c0e0*/  HMMA.16816.F32 R96, R8, R150, R96 ;  /* 0x000000960860723c */ /* 0x000fe60000001860 */
[----:B------:R5:W3:Y:S04]  /*c0f0*/  MUFU.EX2 R148, R14 ;  /* 0x0000000e00947308 */ /* 0x000ae80000000800 */
[----:B--2---:R-:W-:Y:S02]  /*c100*/  F2FP.PACK_AB R10, R230, R222 ;  /* 0x000000dee60a723e */ /* 0x004fe400000000ff */
[----:B-1----:R-:W-:Y:S04]  /*c110*/  F2FP.PACK_AB R11, R225, R221 ;  /* 0x000000dde10b723e */ /* 0x002fe800000000ff */
[----:B------:R1:W2:Y:S01]  /*c120*/  MUFU.EX2 R151, R20 ;  /* 0x0000001400977308 */ /* 0x0002a20000000800 */
[----:B----4-:R-:W-:Y:S09]  /*c130*/  F2FP.PACK_AB R8, R149, R147 ;  /* 0x000000939508723e */ /* 0x010ff200000000ff */
[----:B------:R-:W4:Y:S01]  /*c140*/  MUFU.EX2 R150, R28 ;  /* 0x0000001c00967308 */ /* 0x000f220000000800 */
[----:B-----5:R-:W5:Y:S01]  /*c150*/  LDSM.16.MT88.4 R12, [R0+0x800] ;  /* 0x00080000000c783b */ /* 0x020f620000004200 */
[----:B---3--:R-:W-:Y:S01]  /*c160*/  F2FP.PACK_AB R9, R220, R148 ;  /* 0x00000094dc09723e */ /* 0x008fe200000000ff */
[----:B-1----:R-:W-:Y:S06]  /*c170*/  FADD.FTZ R20, R147, R16 ;  /* 0x0000001093147221 */ /* 0x002fec0000010000 */
[----:B------:R-:W-:Y:S01]  /*c180*/  LDSM.16.MT88.4 R16, [R0+0x1800] ;  /* 0x001800000010783b */ /* 0x000fe20000004200 */
[----:B------:R1:W-:Y:S01]  /*c190*/  MUFU.EX2 R147, R34 ;  /* 0x0000002200937308 */ /* 0x0003e20000000800 */
[----:B------:R-:W-:Y:S04]  /*c1a0*/  FADD.FTZ R20, R149, R20 ;  /* 0x0000001495147221 */ /* 0x000fe80000010000 */
[----:B------:R-:W-:Y:S04]  /*c1b0*/  FADD.FTZ R24, R222, R20 ;  /* 0x00000014de187221 */ /* 0x000fe80000010000 */
[----:B------:R-:W-:Y:S02]  /*c1c0*/  FADD.FTZ R29, R230, R24 ;  /* 0x00000018e61d7221 */ /* 0x000fe40000010000 */
[----:B-1----:R-:W-:Y:S01]  /*c1d0*/  FFMA.FTZ R34, R50, c[0x0][0x2d0], -R202 ;  /* 0x0000b40032227a23 */ /* 0x002fe200000108ca */
[C---:B-----5:R-:W-:Y:S05]  /*c1e0*/  HMMA.16816.F32 R4, R8.reuse, R12, R4 ;  /* 0x0000000c0804723c */ /* 0x060fea0000001804 */
[----:B------:R-:W-:Y:S03]  /*c1f0*/  MUFU.EX2 R34, R34 ;  /* 0x0000002200227308 */ /* 0x000fe60000000800 */
        /* <DEDUP_REMOVED lines=35> */
[----:B------:R-:W-:Y:S01]  /*c430*/  FADD.FTZ R8, R218, R203 ;  /* 0x000000cbda087221 */ /* 0x000fe20000010000 */
[----:B------:R-:W-:Y:S01]  /*c440*/  F2FP.PACK_AB R10, R232, R231 ;  /* 0x000000e7e80a723e */ /* 0x000fe200000000ff */
[----:B------:R3:W-:Y:S03]  /*c450*/  MUFU.EX2 R203, R31 ;  /* 0x0000001f00cb7308 */ /* 0x0007e60000000800 */
[----:B------:R-:W-:Y:S01]  /*c460*/  F2FP.PACK_AB R9, R228, R227 ;  /* 0x000000e3e409723e */ /* 0x000fe200000000ff */
[----:B------:R-:W-:Y:S01]  /*c470*/  FADD.FTZ R21, R215, R8 ;  /* 0x00000008d7157221 */ /* 0x000fe20000010000 */
[----:B--2---:R-:W-:Y:S02]  /*c480*/  F2FP.PACK_AB R8, R229, R151 ;  /* 0x00000097e508723e */ /* 0x004fe400000000ff */
[----:B------:R-:W-:Y:S01]  /*c490*/  F2FP.PACK_AB R11, R223, R224 ;  /* 0x000000e0df0b723e */ /* 0x000fe200000000ff */
[----:B------:R-:W-:Y:S02]  /*c4a0*/  FADD.FTZ R21, R219, R21 ;  /* 0x00000015db157221 */ /* 0x000fe40000010000 */
[----:B------:R2:W-:Y:S02]  /*c4b0*/  MUFU.EX2 R215, R35 ;  /* 0x0000002300d77308 */ /* 0x0005e40000000800 */
[----:B------:R-:W-:Y:S04]  /*c4c0*/  FADD.FTZ R21, R148, R21 ;  /* 0x0000001594157221 */ /* 0x000fe80000010000 */
[----:B------:R-:W-:Y:S02]  /*c4d0*/  FADD.FTZ R25, R220, R21 ;  /* 0x00000015dc197221 */ /* 0x000fe40000010000 */
[----:B------:R-:W-:Y:S02]  /*c4e0*/  LDSM.16.MT88.4 R20, [R0+0x2000] ;  /* 0x002000000014783b */ /* 0x000fe40000004200 */
[----:B------:R-:W-:Y:S01]  /*c4f0*/  FADD.FTZ R28, R221, R25 ;  /* 0x00000019dd1c7221 */ /* 0x000fe20000010000 */
[----:B------:R5:W4:Y:S01]  /*c500*/  MUFU.EX2 R218, R32 ;  /* 0x0000002000da7308 */ /* 0x000b220000000800 */
[----:B---3--:R-:W-:Y:S04]  /*c510*/  FFMA.FTZ R31, R45, c[0x0][0x2d0], -R200 ;  /* 0x0000b4002d1f7a23 */ /* 0x008fe800000108c8 */
[----:B------:R-:W-:Y:S01]  /*c520*/  LDSM.16.MT88.4 R24, [R2+0x2000] ;  /* 0x002000000218783b */ /* 0x000fe20000004200 */
[----:B------:R-:W-:Y:S02]  /*c530*/  FADD.FTZ R30, R225, R28 ;  /* 0x0000001ce11e7221 */ /* 0x000fe40000010000 */
[----:B------:R-:W-:Y:S02]  /*c540*/  FADD.FTZ R28, R151, R29 ;  /* 0x0000001d971c7221 */ /* 0x000fe40000010000 */
[----:B------:R-:W-:Y:S01]  /*c550*/  FADD.FTZ R29, R227, R30 ;  /* 0x0000001ee31d7221 */ /* 0x000fe20000010000 */
[C---:B-1----:R-:W-:Y:S01]  /*c560*/  HMMA.16816.F32 R4, R8.reuse, R12, R4 ;  /* 0x0000000c0804723c */ /* 0x042fe20000001804 */
[----:B------:R-:W-:Y:S02]  /*c570*/  MUFU.EX2 R45, R37 ;  /* 0x00000025002d7308 */ /* 0x000fe40000000800 */
[----:B------:R-:W-:Y:S02]  /*c580*/  FADD.FTZ R29, R228, R29 ;  /* 0x0000001de41d7221 */ /* 0x000fe40000010000 */
[----:B------:R-:W-:Y:S02]  /*c590*/  FADD.FTZ R28, R229, R28 ;  /* 0x0000001ce51c7221 */ /* 0x000fe40000010000 */
[----:B--2---:R-:W-:Y:S01]  /*c5a0*/  FFMA.FTZ R35, R44, c[0x0][0x2d0], -R200 ;  /* 0x0000b4002c237a23 */ /* 0x004fe200000108c8 */
[C---:B------:R-:W-:Y:S01]  /*c5b0*/  HMMA.16816.F32 R100, R8.reuse, R14, R100 ;  /* 0x0000000e0864723c */ /* 0x040fe20000001864 */
[----:B------:R-:W1:Y:S02]  /*c5c0*/  LDSM.16.MT88.4 R12, [R3+0x1000] ;  /* 0x00100000030c783b */ /* 0x000e640000004200 */
[----:B------:R2:W3:Y:S01]  /*c5d0*/  MUFU.EX2 R44, R36 ;  /* 0x00000024002c7308 */ /* 0x0004e20000000800 */
[----:B------:R-:W-:Y:S02]  /*c5e0*/  FADD.FTZ R28, R231, R28 ;  /* 0x0000001ce71c7221 */ /* 0x000fe40000010000 */
[--C-:B-----5:R-:W-:Y:S02]  /*c5f0*/  FFMA.FTZ R32, R48, c[0x0][0x2d0], -R200.reuse ;  /* 0x0000b40030207a23 */ /* 0x120fe400000108c8 */
[----:B------:R-:W-:Y:S05]  /*c600*/  FFMA.FTZ R200, R49, c[0x0][0x2d0], -R200 ;  /* 0x0000b40031c87a23 */ /* 0x000fea00000108c8 */
[----:B------:R-:W-:Y:S10]  /*c610*/  MUFU.EX2 R37, R32 ;  /* 0x0000002000257308 */ /* 0x000ff40000000800 */
[----:B------:R-:W-:Y:S01]  /*c620*/  MUFU.EX2 R200, R200 ;  /* 0x000000c800c87308 */ /* 0x000fe20000000800 */
[--C-:B--2---:R-:W-:Y:S02]  /*c630*/  FFMA.FTZ R36, R46, c[0x0][0x2d0], -R202.reuse ;  /* 0x0000b4002e247a23 */ /* 0x104fe400000108ca */
[----:B------:R-:W-:Y:S07]  /*c640*/  FFMA.FTZ R202, R51, c[0x0][0x2d0], -R202 ;  /* 0x0000b40033ca7a23 */ /* 0x000fee00000108ca */
[----:B------:R-:W2:Y:S01]  /*c650*/  MUFU.EX2 R48, R40 ;  /* 0x0000002800307308 */ /* 0x000ea20000000800 */
[C---:B-1----:R-:W-:Y:S09]  /*c660*/  HMMA.16816.F32 R104, R8.reuse, R12, R104 ;  /* 0x0000000c0868723c */ /* 0x042ff20000001868 */
[----:B------:R-:W1:Y:S01]  /*c670*/  MUFU.EX2 R40, R38 ;  /* 0x0000002600287308 */ /* 0x000e620000000800 */
[C---:B------:R-:W-:Y:S01]  /*c680*/  HMMA.16816.F32 R108, R8.reuse, R14, R108 ;  /* 0x0000000e086c723c */ /* 0x040fe2000000186c */
[----:B------:R-:W5:Y:S08]  /*c690*/  LDSM.16.MT88.4 R12, [R2+0x1000] ;  /* 0x00100000020c783b */ /* 0x000f700000004200 */
[----:B------:R-:W-:Y:S10]  /*c6a0*/  MUFU.EX2 R38, R31 ;  /* 0x0000001f00267308 */ /* 0x000ff40000000800 */
[----:B------:R-:W-:Y:S10]  /*c6b0*/  MUFU.EX2 R202, R202 ;  /* 0x000000ca00ca7308 */ /* 0x000ff40000000800 */
[----:B------:R-:W1:Y:S10]  /*c6c0*/  MUFU.EX2 R35, R35 ;  /* 0x0000002300237308 */ /* 0x000e740000000800 */
[----:B------:R-:W1:Y:S01]  /*c6d0*/  MUFU.EX2 R36, R36 ;  /* 0x0000002400247308 */ /* 0x000e620000000800 */
[C---:B-----5:R-:W-:Y:S08]  /*c6e0*/  HMMA.16816.F32 R112, R8.reuse, R12, R112 ;  /* 0x0000000c0870723c */ /* 0x060ff00000001870 */
[C---:B------:R-:W-:Y:S01]  /*c6f0*/  HMMA.16816.F32 R116, R8.reuse, R14, R116 ;  /* 0x0000000e0874723c */ /* 0x040fe20000001874 */
[----:B------:R-:W5:Y:S07]  /*c700*/  LDSM.16.MT88.4 R12, [R146+0x1000] ;  /* 0x00100000920c783b */ /* 0x000f6e0000004200 */
        /* <DEDUP_REMOVED lines=25> */
[----:B------:R-:W-:Y:S01]  /*c8a0*/  HMMA.16816.F32 R96, R8, R14, R96 ;  /* 0x0000000e0860723c */ /* 0x000fe20000001860 */
[----:B------:R-:W5:Y:S06]  /*c8b0*/  LDSM.16.MT88.4 R12, [R3+0x1800] ;  /* 0x00180000030c783b */ /* 0x000f6c0000004200 */
[----:B----4-:R-:W-:Y:S02]  /*c8c0*/  F2FP.PACK_AB R8, R205, R150 ;  /* 0x00000096cd08723e */ /* 0x010fe400000000ff */
[----:B------:R-:W-:Y:S03]  /*c8d0*/  F2FP.PACK_AB R10, R217, R218 ;  /* 0x000000dad90a723e */ /* 0x000fe600000000ff */
[----:B------:R-:W-:Y:S02]  /*c8e0*/  F2FP.PACK_AB R9, R203, R201 ;  /* 0x000000c9cb09723e */ /* 0x000fe400000000ff */
[----:B------:R-:W-:Y:S07]  /*c8f0*/  F2FP.PACK_AB R11, R215, R147 ;  /* 0x00000093d70b723e */ /* 0x000fee00000000ff */
[C---:B------:R-:W-:Y:S08]  /*c900*/  HMMA.16816.F32 R4, R8.reuse, R16, R4 ;  /* 0x000000100804723c */ /* 0x040ff00000001804 */
[C---:B------:R-:W-:Y:S01]  /*c910*/  HMMA.16816.F32 R100, R8.reuse, R18, R100 ;  /* 0x000000120864723c */ /* 0x040fe20000001864 */
[----:B------:R-:W4:Y:S07]  /*c920*/  LDSM.16.MT88.4 R16, [R2+0x1800] ;  /* 0x001800000210783b */ /* 0x000f2e0000004200 */
[C---:B-----5:R-:W-:Y:S08]  /*c930*/  HMMA.16816.F32 R104, R8.reuse, R12, R104 ;  /* 0x0000000c0868723c */ /* 0x060ff00000001868 */
[C---:B------:R-:W-:Y:S01]  /*c940*/  HMMA.16816.F32 R108, R8.reuse, R14, R108 ;  /* 0x0000000e086c723c */ /* 0x040fe2000000186c */
[----:B------:R-:W5:Y:S07]  /*c950*/  LDSM.16.MT88.4 R12, [R146+0x1800] ;  /* 0x00180000920c783b */ /* 0x000f6e0000004200 */
[C---:B----4-:R-:W-:Y:S08]  /*c960*/  HMMA.16816.F32 R112, R8.reuse, R16, R112 ;  /* 0x000000100870723c */ /* 0x050ff00000001870 */
        /* <DEDUP_REMOVED lines=27> */
[----:B------:R-:W-:Y:S01]  /*cb20*/  HMMA.16816.F32 R96, R8, R14, R96 ;  /* 0x0000000e0860723c */ /* 0x000fe20000001860 */
[----:B------:R-:W5:Y:S06]  /*cb30*/  LDSM.16.MT88.4 R12, [R146+0x2000] ;  /* 0x00200000920c783b */ /* 0x000f6c0000004200 */
[----:B---3--:R-:W-:Y:S02]  /*cb40*/  F2FP.PACK_AB R8, R45, R44 ;  /* 0x0000002c2d08723e */ /* 0x008fe400000000ff */
[----:B--2---:R-:W-:Y:S03]  /*cb50*/  F2FP.PACK_AB R10, R41, R48 ;  /* 0x00000030290a723e */ /* 0x004fe600000000ff */
[----:B-1----:R-:W-:Y:S02]  /*cb60*/  F2FP.PACK_AB R9, R39, R40 ;  /* 0x000000282709723e */ /* 0x002fe400000000ff */
[----:B------:R-:W-:Y:S07]  /*cb70*/  F2FP.PACK_AB R11, R43, R42 ;  /* 0x0000002a2b0b723e */ /* 0x000fee00000000ff */
[C---:B------:R-:W-:Y:S08]  /*cb80*/  HMMA.16816.F32 R4, R8.reuse, R20, R4 ;  /* 0x000000140804723c */ /* 0x040ff00000001804 */
[C---:B------:R-:W-:Y:S01]  /*cb90*/  HMMA.16816.F32 R100, R8.reuse, R22, R100 ;  /* 0x000000160864723c */ /* 0x040fe20000001864 */
[----:B------:R-:W1:Y:S07]  /*cba0*/  LDSM.16.MT88.4 R20, [R0+0x5000] ;  /* 0x005000000014783b */ /* 0x000e6e0000004200 */
[C---:B----4-:R-:W-:Y:S08]  /*cbb0*/  HMMA.16816.F32 R104, R8.reuse, R16, R104 ;  /* 0x000000100868723c */ /* 0x050ff00000001868 */
        /* <DEDUP_REMOVED lines=22> */
[----:B------:R-:W-:Y:S07]  /*cd20*/  LDSM.16.MT88.4 R20, [R3+0x2800] ;  /* 0x002800000314783b */ /* 0x000fee0000004200 */
[C---:B--2---:R-:W-:Y:S08]  /*cd30*/  HMMA.16816.F32 R76, R8.reuse, R16, R76 ;  /* 0x00000010084c723c */ /* 0x044ff0000000184c */
[C---:B------:R-:W-:Y:S01]  /*cd40*/  HMMA.16816.F32 R80, R8.reuse, R18, R80 ;  /* 0x000000120850723c */ /* 0x040fe20000001850 */
[----:B------:R-:W1:Y:S07]  /*cd50*/  LDSM.16.MT88.4 R16, [R0+0x2800] ;  /* 0x002800000010783b */ /* 0x000e6e0000004200 */
[C---:B---3--:R-:W-:Y:S08]  /*cd60*/  HMMA.16816.F32 R84, R8.reuse, R24, R84 ;  /* 0x000000180854723c */ /* 0x048ff00000001854 */
[C---:B------:R-:W-:Y:S01]  /*cd70*/  HMMA.16816.F32 R88, R8.reuse, R26, R88 ;  /* 0x0000001a0858723c */ /* 0x040fe20000001858 */
[----:B------:R-:W2:Y:S07]  /*cd80*/  LDSM.16.MT88.4 R24, [R2+0x2800] ;  /* 0x002800000218783b */ /* 0x000eae0000004200 */
[C---:B----4-:R-:W-:Y:S07]  /*cd90*/  HMMA.16816.F32 R92, R8.reuse, R12, R92 ;  /* 0x0000000c085c723c */ /* 0x050fee000000185c */
[----:B------:R-:W-:Y:S01]  /*cda0*/  FADD.FTZ R12, R232, R28 ;  /* 0x0000001ce80c7221 */ /* 0x000fe20000010000 */
[----:B------:R-:W-:Y:S04]  /*cdb0*/  HMMA.16816.F32 R96, R8, R14, R96 ;  /* 0x0000000e0860723c */ /* 0x000fe80000001860 */
[----:B------:R-:W-:Y:S02]  /*cdc0*/  FADD.FTZ R33, R150, R12 ;  /* 0x0000000c96217221 */ /* 0x000fe40000010000 */
[----:B------:R-:W-:Y:S01]  /*cdd0*/  FADD.FTZ R13, R224, R29 ;  /* 0x0000001de00d7221 */ /* 0x000fe20000010000 */
[----:B------:R-:W-:Y:S01]  /*cde0*/  F2FP.PACK_AB R8, R38, R35 ;  /* 0x000000232608723e */ /* 0x000fe200000000ff */
[----:B------:R-:W-:Y:S01]  /*cdf0*/  LDSM.16.MT88.4 R28, [R0+0x5800] ;  /* 0x00580000001c783b */ /* 0x000fe20000004200 */
[----:B------:R-:W-:Y:S03]  /*ce00*/  F2FP.PACK_AB R9, R47, R36 ;  /* 0x000000242f09723e */ /* 0x000fe600000000ff */
[----:B------:R-:W-:Y:S01]  /*ce10*/  F2FP.PACK_AB R10, R200, R37 ;  /* 0x00000025c80a723e */ /* 0x000fe200000000ff */
[----:B------:R-:W-:Y:S01]  /*ce20*/  FADD.FTZ R32, R223, R13 ;  /* 0x0000000ddf207221 */ /* 0x000fe20000010000 */
[----:B------:R-:W-:Y:S02]  /*ce30*/  F2FP.PACK_AB R11, R202, R34 ;  /* 0x00000022ca0b723e */ /* 0x000fe400000000ff */
[----:B------:R-:W3:Y:S05]  /*ce40*/  LDSM.16.MT88.4 R12, [R146+0x2800] ;  /* 0x00280000920c783b */ /* 0x000eea0000004200 */
[C---:B-1----:R-:W-:Y:S03]  /*ce50*/  HMMA.16816.F32 R148, R8.reuse, R16, R4 ;  /* 0x000000100894723c */ /* 0x042fe60000001804 */
[----:B------:R-:W1:Y:S05]  /*ce60*/  LDSM.16.MT88.4 R4, [R3+0x5800] ;  /* 0x005800000304783b */ /* 0x000e6a0000004200 */
[C---:B------:R-:W-:Y:S03]  /*ce70*/  HMMA.16816.F32 R100, R8.reuse, R18, R100 ;  /* 0x000000120864723c */ /* 0x040fe60000001864 */
[----:B------:R-:W4:Y:S05]  /*ce80*/  LDSM.16.MT88.4 R16, [R2+0x5800] ;  /* 0x005800000210783b */ /* 0x000f2a0000004200 */
[C---:B------:R-:W-:Y:S08]  /*ce90*/  HMMA.16816.F32 R104, R8.reuse, R20, R104 ;  /* 0x000000140868723c */ /* 0x040ff00000001868 */
[C---:B------:R-:W-:Y:S01]  /*cea0*/  HMMA.16816.F32 R108, R8.reuse, R22, R108 ;  /* 0x00000016086c723c */ /* 0x040fe2000000186c */
[----:B------:R-:W5:Y:S07]  /*ceb0*/  LDSM.16.MT88.4 R20, [R146+0x5800] ;  /* 0x005800009214783b */ /* 0x000f6e0000004200 */
[C---:B--2---:R-:W-:Y:S08]  /*cec0*/  HMMA.16816.F32 R112, R8.reuse, R24, R112 ;  /* 0x000000180870723c */ /* 0x044ff00000001870 */
[C---:B------:R-:W-:Y:S01]  /*ced0*/  HMMA.16816.F32 R116, R8.reuse, R26, R116 ;  /* 0x0000001a0874723c */ /* 0x040fe20000001874 */
[----:B------:R2:W4:Y:S07]  /*cee0*/  LDSM.16.MT88.4 R24, [R0+0x8800] ;  /* 0x008800000018783b */ /* 0x00052e0000004200 */
[C---:B---3--:R-:W-:Y:S08]  /*cef0*/  HMMA.16816.F32 R120, R8.reuse, R12, R120 ;  /* 0x0000000c0878723c */ /* 0x048ff00000001878 */
[C---:B------:R-:W-:Y:S01]  /*cf00*/  HMMA.16816.F32 R124, R8.reuse, R14, R124 ;  /* 0x0000000e087c723c */ /* 0x040fe2000000187c */
[----:B------:R3:W5:Y:S07]  /*cf10*/  LDSM.16.MT88.4 R12, [R3+0x8800] ;  /* 0x00880000030c783b */ /* 0x00076e0000004200 */
[C---:B------:R-:W-:Y:S04]  /*cf20*/  HMMA.16816.F32 R128, R8.reuse, R28, R128 ;  /* 0x0000001c0880723c */ /* 0x040fe80000001880 */
[----:B--2---:R-:W-:Y:S04]  /*cf30*/  @P5 IADD3 R0, R216, -0x2, RZ ;  /* 0xfffffffed8005810 */ /* 0x004fe80007ffe0ff */
[C---:B------:R-:W-:Y:S08]  /*cf40*/  HMMA.16816.F32 R132, R8.reuse, R30, R132 ;  /* 0x0000001e0884723c */ /* 0x040ff00000001884 */
[C---:B-1----:R-:W-:Y:S04]  /*cf50*/  HMMA.16816.F32 R136, R8.reuse, R4, R136 ;  /* 0x000000040888723c */ /* 0x042fe80000001888 */
[----:B---3--:R-:W-:Y:S04]  /*cf60*/  @P5 SHF.R.S32.HI R3, RZ, 0x1f, R0 ;  /* 0x0000001fff035819 */ /* 0x008fe80000011400 */
[C---:B------:R-:W-:Y:S01]  /*cf70*/  HMMA.16816.F32 R140, R8.reuse, R6, R140 ;  /* 0x00000006088c723c */ /* 0x040fe2000000188c */
[----:B------:R1:W2:Y:S03]  /*cf80*/  LDSM.16.MT88.4 R4, [R2+0x8800] ;  /* 0x008800000204783b */ /* 0x0002a60000004200 */
[----:B------:R-:W-:Y:S04]  /*cf90*/  @P5 IMAD R3, R3, c[0x0][0x1e0], RZ ;  /* 0x0000780003035a24 */ /* 0x000fe800078e02ff */
[C---:B----4-:R-:W-:Y:S07]  /*cfa0*/  HMMA.16816.F32 R52, R8.reuse, R16, R52 ;  /* 0x000000100834723c */ /* 0x050fee0000001834 */
[C---:B------:R-:W-:Y:S01]  /*cfb0*/  @P5 IMAD.WIDE.U32 R16, R0.reuse, c[0x0][0x1e0], RZ ;  /* 0x0000780000105a25 */ /* 0x040fe200078e00ff */
[C---:B------:R-:W-:Y:S08]  /*cfc0*/  HMMA.16816.F32 R56, R8.reuse, R18, R56 ;  /* 0x000000120838723c */ /* 0x040ff00000001838 */
[C---:B-----5:R-:W-:Y:S04]  /*cfd0*/  HMMA.16816.F32 R60, R8.reuse, R20, R60 ;  /* 0x00000014083c723c */ /* 0x060fe8000000183c */
[----:B-1----:R-:W-:Y:S01]  /*cfe0*/  @P5 IMAD R2, R0, c[0x0][0x1e4], R3 ;  /* 0x0000790000025a24 */ /* 0x002fe200078e0203 */
[----:B------:R-:W-:Y:S02]  /*cff0*/  @P5 MOV R3, R242 ;  /* 0x000000f200035202 */ /* 0x000fe40000000f00 */
[----:B------:R-:W-:Y:S01]  /*d000*/  FADD.FTZ R21, R205, R33 ;  /* 0x00000021cd157221 */ /* 0x000fe20000010000 */
[C---:B------:R-:W-:Y:S04]  /*d010*/  HMMA.16816.F32 R64, R8.reuse, R22, R64 ;  /* 0x000000160840723c */ /* 0x040fe80000001840 */
[----:B------:R-:W-:Y:S01]  /*d020*/  @P5 IADD3 R0, R17, R2, RZ ;  /* 0x0000000211005210 */ /* 0x000fe20007ffe0ff */
[----:B------:R-:W-:Y:S01]  /*d030*/  FADD.FTZ R17, R201, R32 ;  /* 0x00000020c9117221 */ /* 0x000fe20000010000 */
[----:B------:R-:W-:Y:S02]  /*d040*/  @P5 MOV R2, R240 ;  /* 0x000000f000025202 */ /* 0x000fe40000000f00 */
[C---:B------:R-:W-:Y:S04]  /*d050*/  HMMA.16816.F32 R68, R8.reuse, R24, R68 ;  /* 0x000000180844723c */ /* 0x040fe80000001844 */
[----:B------:R-:W-:Y:S04]  /*d060*/  @P5 IMAD.WIDE.U32 R2, R16, 0x60, R2 ;  /* 0x0000006010025825 */ /* 0x000fe800078e0002 */
[C---:B------:R-:W-:Y:S04]  /*d070*/  HMMA.16816.F32 R72, R8.reuse, R26, R72 ;  /* 0x0000001a0848723c */ /* 0x040fe80000001848 */
[----:B------:R-:W-:Y:S02]  /*d080*/  @P5 IMAD R0, R0, 0x60, RZ ;  /* 0x0000006000005824 */ /* 0x000fe400078e02ff */
[----:B------:R-:W-:Y:S02]  /*d090*/  FADD.FTZ R20, R203, R17 ;  /* 0x00000011cb147221 */ /* 0x000fe40000010000 */
[----:B------:R-:W1:Y:S01]  /*d0a0*/  LDSM.16.MT88.4 R16, [R146+0x8800] ;  /* 0x008800009210783b */ /* 0x000e620000004200 */
[C---:B------:R-:W-:Y:S03]  /*d0b0*/  HMMA.16816.F32 R76, R8.reuse, R12, R76 ;  /* 0x0000000c084c723c */ /* 0x040fe6000000184c */
[----:B------:R-:W-:Y:S01]  /*d0c0*/  @P5 IADD3 R3, R3, R0, RZ ;  /* 0x0000000003035210 */ /* 0x000fe20007ffe0ff */
[----:B------:R-:W-:Y:S03]  /*d0d0*/  FADD.FTZ R0, R218, R21 ;  /* 0x00000015da007221 */ /* 0x000fe60000010000 */
[C---:B------:R-:W-:Y:S01]  /*d0e0*/  @P5 LEA R12, P0, R2.reuse, c[0x0][0x1c8], 0x1 ;  /* 0x00007200020c5a11 */ /* 0x040fe200078008ff */
[C---:B------:R-:W-:Y:S04]  /*d0f0*/  HMMA.16816.F32 R80, R8.reuse, R14, R80 ;  /* 0x0000000e0850723c */ /* 0x040fe80000001850 */
[----:B------:R-:W-:Y:S01]  /*d100*/  @P5 LEA.HI.X R13, R2, c[0x0][0x1cc], R3, 0x1, P0 ;  /* 0x00007300020d5a11 */ /* 0x000fe200000f0c03 */
[----:B------:R-:W-:Y:S01]  /*d110*/  FADD.FTZ R3, R217, R0 ;  /* 0x00000000d9037221 */ /* 0x000fe20000010000 */
[----:B------:R-:W-:Y:S01]  /*d120*/  IADD3 R0, R237, 0x1, RZ ;  /* 0x00000001ed007810 */ /* 0x000fe20007ffe0ff */
[----:B------:R-:W-:Y:S01]  /*d130*/  FADD.FTZ R2, R147, R20 ;  /* 0x0000001493027221 */ /* 0x000fe20000010000 */
[----:B------:R-:W-:Y:S01]  /*d140*/  @P5 ISETP.GE.AND P0, PT, R235, c[0x0][0x1d4], PT ;  /* 0x00007500eb005a0c */ /* 0x000fe20003f06270 */
[C---:B--2---:R-:W-:Y:S03]  /*d150*/  HMMA.16816.F32 R84, R8.reuse, R4, R84 ;  /* 0x000000040854723c */ /* 0x044fe60000001854 */
[----:B------:R-:W-:Y:S01]  /*d160*/  SEL R0, R0, RZ, !P3 ;  /* 0x000000ff00007207 */ /* 0x000fe20005800000 */
[----:B------:R-:W-:Y:S01]  /*d170*/  FADD.FTZ R2, R215, R2 ;  /* 0x00000002d7027221 */ /* 0x000fe20000010000 */
[----:B------:R-:W-:Y:S01]  /*d180*/  @P5 MOV R20, c[0x0][0x1e0] ;  /* 0x0000780000145a02 */ /* 0x000fe20000000f00 */
[----:B------:R-:W-:Y:S01]  /*d190*/  FADD.FTZ R15, R44, R3 ;  /* 0x000000032c0f7221 */ /* 0x000fe20000010000 */
[----:B------:R-:W-:Y:S01]  /*d1a0*/  @P5 MOV R14, 0x6 ;  /* 0x00000006000e5802 */ /* 0x000fe20000000f00 */
[----:B------:R2:W-:Y:S01]  /*d1b0*/  STL [R1], R0 ;  /* 0x0000000001007387 */ /* 0x0005e20000100800 */
[----:B------:R-:W-:Y:S01]  /*d1c0*/  FADD.FTZ R3, R40, R2 ;  /* 0x0000000228037221 */ /* 0x000fe20000010000 */
[C---:B------:R-:W-:Y:S03]  /*d1d0*/  HMMA.16816.F32 R88, R8.reuse, R6, R88 ;  /* 0x000000060858723c */ /* 0x040fe60000001858 */
[C---:B------:R-:W-:Y:S01]  /*d1e0*/  @P5 SHF.L.U64.HI R14, R20.reuse, R14, c[0x0][0x1e4] ;  /* 0x00007900140e5619 */ /* 0x040fe2000001020e */
[----:B------:R-:W-:Y:S01]  /*d1f0*/  FADD.FTZ R5, R45, R15 ;  /* 0x0000000f2d057221 */ /* 0x000fe20000010000 */
[----:B------:R-:W-:Y:S01]  /*d200*/  @P5 SHF.L.U32 R20, R20, 0x6, RZ ;  /* 0x0000000614145819 */ /* 0x000fe200000006ff */
[----:B------:R-:W-:Y:S03]  /*d210*/  FADD.FTZ R15, R39, R3 ;  /* 0x00000003270f7221 */ /* 0x000fe60000010000 */
[----:B------:R-:W-:Y:S03]  /*d220*/  @P5 IADD3 R2, P4, R20, R12, RZ ;  /* 0x0000000c14025210 */ /* 0x000fe60007f9e0ff */
[----:B------:R-:W-:Y:S01]  /*d230*/  FADD.FTZ R6, R42, R15 ;  /* 0x0000000f2a067221 */ /* 0x000fe20000010000 */
[----:B------:R-:W-:Y:S01]  /*d240*/  @P5 IADD3.X R3, R14, R13, RZ, P4, !PT ;  /* 0x0000000d0e035210 */ /* 0x000fe200027fe4ff */
[C---:B-1----:R-:W-:Y:S03]  /*d250*/  HMMA.16816.F32 R92, R8.reuse, R16, R92 ;  /* 0x00000010085c723c */ /* 0x042fe6000000185c */
[----:B------:R-:W-:Y:S05]  /*d260*/  @P5 IADD3 R4, P3, R20, R2, RZ ;  /* 0x0000000214045210 */ /* 0x000fea0007f7e0ff */
[----:B------:R-:W-:Y:S04]  /*d270*/  HMMA.16816.F32 R96, R8, R18, R96 ;  /* 0x000000120860723c */ /* 0x000fe80000001860 */
[----:B--2---:R-:W-:Y:S05]  /*d280*/  @P5 IMAD R0, R0, 0x9000, R234 ;  /* 0x0000900000005824 */ /* 0x004fea00078e02ea */
[----:B------:R-:W-:Y:S01]  /*d290*/  @!PT LDS RZ, [RZ] ;  /* 0x00000000fffff984 */ /* 0x000fe20000000800 */
[----:B------:R-:W-:Y:S01]  /*d2a0*/  @!PT LDS RZ, [RZ] ;  /* 0x00000000fffff984 */ /* 0x000fe20000000800 */
[----:B------:R-:W-:Y:S01]  /*d2b0*/  @!PT LDS RZ, [RZ] ;  /* 0x00000000fffff984 */ /* 0x000fe20000000800 */
[----:B------:R1:W-:Y:S08]  /*d2c0*/  @P5 LDGSTS.E.BYPASS.LTC128B.128 [R0], [R12.64], !P2 ;  /* 0x000000000c005fae */ /* 0x0003f0000d101d46 */
[----:B------:R1:W-:Y:S08]  /*d2d0*/  @P5 LDGSTS.E.BYPASS.LTC128B.128 [R0+0x3000], [R12.64+0x80], !P1 ;  /* 0x030000800c005fae */ /* 0x0003f0000c901d46 */
[----:B------:R1:W-:Y:S08]  /*d2e0*/  @P5 LDGSTS.E.BYPASS.LTC128B.128 [R0+0x6000], [R12.64+0x100], !P0 ;  /* 0x060001000c005fae */ /* 0x0003f0000c101d46 */
[----:B------:R2:W-:Y:S08]  /*d2f0*/  @P5 LDGSTS.E.BYPASS.LTC128B.128 [R0+0x1000], [R2.64], !P2 ;  /* 0x0100000002005fae */ /* 0x0005f0000d101d46 */
[----:B------:R2:W-:Y:S08]  /*d300*/  @P5 LDGSTS.E.BYPASS.LTC128B.128 [R0+0x4000], [R2.64+0x80], !P1 ;  /* 0x0400008002005fae */ /* 0x0005f0000c901d46 */
[----:B------:R2:W-:Y:S01]  /*d310*/  @P5 LDGSTS.E.BYPASS.LTC128B.128 [R0+0x7000], [R2.64+0x100], !P0 ;  /* 0x0700010002005fae */ /* 0x0005e2000c101d46 */
[----:B-1----:R-:W-:Y:S01]  /*d320*/  FADD.FTZ R12, R48, R5 ;  /* 0x00000005300c7221 */ /* 0x002fe20000010000 */
[----:B------:R-:W-:Y:S06]  /*d330*/  @P5 IADD3.X R5, R14, R3, RZ, P3, !PT ;  /* 0x000000030e055210 */ /* 0x000fec0001ffe4ff */
[----:B------:R1:W-:Y:S08]  /*d340*/  @P5 LDGSTS.E.BYPASS.LTC128B.128 [R0+0x2000], [R4.64], !P2 ;  /* 0x0200000004005fae */ /* 0x0003f0000d101d46 */
[----:B------:R1:W-:Y:S01]  /*d350*/  @P5 LDGSTS.E.BYPASS.LTC128B.128 [R0+0x5000], [R4.64+0x80], !P1 ;  /* 0x0500008004005fae */ /* 0x0003e2000c901d46 */
[C---:B------:R-:W-:Y:S02]  /*d360*/  ISETP.GE.AND P1, PT, R204.reuse, 0x1, PT ;  /* 0x00000001cc00780c */ /* 0x040fe40003f26270 */
[----:B------:R-:W-:Y:S04]  /*d370*/  IADD3 R204, R204, 0x1, RZ ;  /* 0x00000001cccc7810 */ /* 0x000fe80007ffe0ff */
[----:B------:R-:W-:Y:S01]  /*d380*/  SEL R204, R204, RZ, !P1 ;  /* 0x000000ffcccc7207 */ /* 0x000fe20004800000 */
[----:B------:R1:W-:Y:S01]  /*d390*/  @P5 LDGSTS.E.BYPASS.LTC128B.128 [R0+0x8000], [R4.64+0x100], !P0 ;  /* 0x0800010004005fae */ /* 0x0003e2000c101d46 */
[----:B------:R-:W-:Y:S01]  /*d3a0*/  ISETP.GT.AND P0, PT, R216, RZ, PT ;  /* 0x000000ffd800720c */ /* 0x000fe20003f04270 */
[----:B--2---:R-:W-:Y:S01]  /*d3b0*/  FADD.FTZ R3, R41, R12 ;  /* 0x0000000c29037221 */ /* 0x004fe20000010000 */
[----:B------:R-:W-:Y:S01]  /*d3c0*/  MOV R216, R233 ;  /* 0x000000e900d87202 */ /* 0x000fe20000000f00 */
[----:B------:R-:W-:Y:S02]  /*d3d0*/  FADD.FTZ R2, R43, R6 ;  /* 0x000000062b027221 */ /* 0x000fe40000010000 */
[----:B------:R-:W-:Y:S02]  /*d3e0*/  FADD.FTZ R3, R35, R3 ;  /* 0x0000000323037221 */ /* 0x000fe40000010000 */
[----:B------:R-:W0:Y:S01]  /*d3f0*/  LDGDEPBAR ;  /* 0x00000000000079af */ /* 0x000e220000000000 */
[----:B-1----:R-:W-:Y:S02]  /*d400*/  FADD.FTZ R0, R36, R2 ;  /* 0x0000000224007221 */ /* 0x002fe40000010000 */
[----:B------:R-:W-:Y:S01]  /*d410*/  FADD.FTZ R2, R38, R3 ;  /* 0x0000000326027221 */ /* 0x000fe20000010000 */
[----:B------:R-:W-:Y:S01]  /*d420*/  MOV R3, R144 ;  /* 0x0000009000037202 */ /* 0x000fe20000000f00 */
[----:B------:R-:W-:Y:S02]  /*d430*/  FADD.FTZ R0, R47, R0 ;  /* 0x000000002f007221 */ /* 0x000fe40000010000 */
[----:B------:R-:W-:Y:S02]  /*d440*/  FADD.FTZ R2, R37, R2 ;  /* 0x0000000225027221 */ /* 0x000fe40000010000 */
[----:B------:R-:W-:Y:S02]  /*d450*/  FADD.FTZ R0, R34, R0 ;  /* 0x0000000022007221 */ /* 0x000fe40000010000 */
[----:B------:R-:W-:Y:S02]  /*d460*/  FADD.FTZ R2, R200, R2 ;  /* 0x00000002c8027221 */ /* 0x000fe40000010000 */
[----:B------:R-:W-:Y:S03]  /*d470*/  FADD.FTZ R0, R202, R0 ;  /* 0x00000000ca007221 */ /* 0x000fe60000010000 */
[----:B------:R-:W-:Y:S04]  /*d480*/  STL [R1+0x4], R2 ;  /* 0x0000040201007387 */ /* 0x000fe80000100800 */
[----:B------:R1:W-:Y:S02]  /*d490*/  STL [R1+0x8], R0 ;  /* 0x0000080001007387 */ /* 0x0003e40000100800 */
[----:B-1----:R-:W-:Y:S01]  /*d4a0*/  MOV R0, R145 ;  /* 0x0000009100007202 */ /* 0x002fe20000000f00 */
[----:B------:R-:W-:-:S05]  /*d4b0*/  @P0 BRA `(.L_x_1092) ;  /* 0xffffc8d000000947 */ /* 0x000fca000383ffff */
.L_x_1091:
[----:B------:R-:W-:Y:S02]  /*d4c0*/  MOV R7, 0x1f ;  /* 0x0000001f00077802 */ /* 0x000fe40000000f00 */
[----:B------:R-:W-:Y:S01]  /*d4d0*/  MOV R6, 0xffffffff ;  /* 0xffffffff00067802 */ /* 0x000fe20000000f00 */
[----:B------:R-:W-:Y:S05]  /*d4e0*/  BRA.DIV ~URZ, `(.L_x_1093) ;  /* 0x000028c27f007947 */ /* 0x000fea000b800000 */
[----:B------:R-:W2:Y:S04]  /*d4f0*/  LDL R0, [R1+0x4] ;  /* 0x0000040001007983 */ /* 0x000ea80000100800 */
[----:B--2---:R2:W3:Y:S02]  /*d500*/  SHFL.BFLY PT, R4, R0, 0x2, 0x1f ;  /* 0x0c401f0000047f89 */ /* 0x0044e400000e0000 */
.L_x_1125:
[----:B--2---:R-:W2:Y:S02]  /*d510*/  LDL.LU R0, [R1+0x4] ;  /* 0x0000040001007983 */ /* 0x004ea40000300800 */
[----:B--23--:R-:W-:Y:S01]  /*d520*/  FADD.FTZ R4, R4, R0 ;  /* 0x0000000004047221 */ /* 0x00cfe20000010000 */
[----:B------:R-:W-:Y:S05]  /*d530*/  BRA.DIV ~URZ, `(.L_x_1094) ;  /* 0x000028d27f007947 */ /* 0x000fea000b800000 */
[----:B------:R-:W2:Y:S04]  /*d540*/  LDL.LU R5, [R1+0x8] ;  /* 0x0000080001057983 */ /* 0x000ea80000300800 */
[----:B------:R-:W3:Y:S02]  /*d550*/  SHFL.BFLY PT, R2, R4, 0x1, 0x1f ;  /* 0x0c201f0004027f89 */ /* 0x000ee400000e0000 */
[----:B---3--:R-:W-:-:S02]  /*d560*/  FADD.FTZ R4, R4, R2 ;  /* 0x0000000204047221 */ /* 0x008fc40000010000 */
[----:B--2---:R-:W2:Y:S02]  /*d570*/  SHFL.BFLY PT, R0, R5, 0x2, 0x1f ;  /* 0x0c401f0005007f89 */ /* 0x004ea400000e0000 */
[----:B--2---:R-:W-:-:S05]  /*d580*/  FADD.FTZ R0, R0, R5 ;  /* 0x0000000500007221 */ /* 0x004fca0000010000 */
[----:B-1----:R1:W2:Y:S02]  /*d590*/  SHFL.BFLY PT, R3, R0, 0x1, 0x1f ;  /* 0x0c201f0000037f89 */ /* 0x0022a400000e0000 */
.L_x_1126:
[----:B------:R-:W-:Y:S01]  /*d5a0*/  FSETP.NE.FTZ.AND P1, PT, R4, RZ, PT ;  /* 0x000000ff0400720b */ /* 0x000fe20003f35000 */
[----:B--2---:R-:W-:Y:S01]  /*d5b0*/  FADD.FTZ R3, R3, R0 ;  /* 0x0000000003037221 */ /* 0x004fe20000010000 */
[----:B------:R-:W-:Y:S02]  /*d5c0*/  MOV R2, RZ ;  /* 0x000000ff00027202 */ /* 0x000fe40000000f00 */
[----:B-1----:R-:W-:Y:S02]  /*d5d0*/  MOV R0, RZ ;  /* 0x000000ff00007202 */ /* 0x002fe40000000f00 */
[----:B------:R-:W-:Y:S02]  /*d5e0*/  FSETP.NE.FTZ.AND P0, PT, R3, RZ, PT ;  /* 0x000000ff0300720b */ /* 0x000fe40003f15000 */
[----:B------:R-:W-:Y:S02]  /*d5f0*/  MOV R50, 0xff800000 ;  /* 0xff80000000327802 */ /* 0x000fe40000000f00 */
[----:B------:R-:W-:-:S03]  /*d600*/  MOV R49, 0xff800000 ;  /* 0xff80000000317802 */ /* 0x000fc60000000f00 */
[----:B------:R-:W1:Y:S01]  /*d610*/  @P1 MUFU.RCP R2, R4 ;  /* 0x0000000400021308 */ /* 0x000e620000001000 */
[----:B------:R-:W-:-:S07]  /*d620*/  @P1 MOV R7, 0x3f317218 ;  /* 0x3f31721800071802 */ /* 0x000fce0000000f00 */
[----:B------:R-:W2:Y:S01]  /*d630*/  @P1 MUFU.LG2 R4, R4 ;  /* 0x0000000400041308 */ /* 0x000ea20000000c00 */
[----:B-1----:R-:W-:-:S07]  /*d640*/  FMUL.FTZ R148, R2, R148 ;  /* 0x0000009402947220 */ /* 0x002fce0000410000 */
[----:B------:R-:W1:Y:S01]  /*d650*/  @P0 MUFU.RCP R0, R3 ;  /* 0x0000000300000308 */ /* 0x000e620000001000 */
        /* <DEDUP_REMOVED lines=46> */
[----:B------:R-:W-:Y:S02]  /*d940*/  FMUL.FTZ R97, R2, R97 ;  /* 0x0000006102617220 */ /* 0x000fe40000410000 */
[----:B------:R3:W4:Y:S01]  /*d950*/  @P0 MUFU.LG2 R2, R3 ;  /* 0x0000000300020308 */ /* 0x0007220000000c00 */
[----:B--2---:R-:W-:-:S02]  /*d960*/  @P1 FMUL.FTZ R5, R4, 0.69314718246459960938 ;  /* 0x3f31721804051820 */ /* 0x004fc40000410000 */
[----:B------:R-:W-:Y:S02]  /*d970*/  @P1 FMUL.FTZ R4, R7, c[0x0][0x2d0] ;  /* 0x0000b40007041a20 */ /* 0x000fe40000410000 */
[----:B-1----:R-:W-:Y:S02]  /*d980*/  FMUL.FTZ R150, R0, R150 ;  /* 0x0000009600967220 */ /* 0x002fe40000410000 */
[----:B------:R-:W-:Y:S01]  /*d990*/  @P1 FFMA.FTZ R50, R4, R145, R5 ;  /* 0x0000009104321223 */ /* 0x000fe20000010005 */
[----:B------:R-:W-:Y:S01]  /*d9a0*/  MOV R4, 0x1 ;  /* 0x0000000100047802 */ /* 0x000fe20000000f00 */
[C---:B------:R-:W-:Y:S02]  /*d9b0*/  FMUL.FTZ R47, R0.reuse, R151 ;  /* 0x00000097002f7220 */ /* 0x040fe40000410000 */
[C---:B------:R-:W-:Y:S02]  /*d9c0*/  FMUL.FTZ R102, R0.reuse, R102 ;  /* 0x0000006600667220 */ /* 0x040fe40000410000 */
[----:B------:R-:W-:-:S02]  /*d9d0*/  FMUL.FTZ R45, R0, R103 ;  /* 0x00000067002d7220 */ /* 0x000fc40000410000 */
[----:B------:R-:W-:Y:S01]  /*d9e0*/  FMUL.FTZ R106, R0, R106 ;  /* 0x0000006a006a7220 */ /* 0x000fe20000410000 */
[----:B---3--:R-:W-:Y:S01]  /*d9f0*/  @P0 MOV R3, 0x3f317218 ;  /* 0x3f31721800030802 */ /* 0x008fe20000000f00 */
[----:B----4-:R-:W-:Y:S02]  /*da00*/  @P0 FMUL.FTZ R2, R2, 0.69314718246459960938 ;  /* 0x3f31721802020820 */ /* 0x010fe40000410000 */
[C---:B------:R-:W-:Y:S02]  /*da10*/  FMUL.FTZ R43, R0.reuse, R107 ;  /* 0x0000006b002b7220 */ /* 0x040fe40000410000 */
[----:B------:R-:W-:Y:S02]  /*da20*/  @P0 FMUL.FTZ R3, R3, c[0x0][0x2d0] ;  /* 0x0000b40003030a20 */ /* 0x000fe40000410000 */
        /* <DEDUP_REMOVED lines=42> */
[----:B------:R-:W-:Y:S01]  /*dcd0*/  PRMT R0, R4, 0x7610, R0 ;  /* 0x0000761004007816 */ /* 0x000fe20000000000 */
[----:B------:R-:W-:Y:S02]  /*dce0*/  @P0 FFMA.FTZ R49, R3, R144, R2 ;  /* 0x0000009003310223 */ /* 0x000fe40000010002 */
.L_x_1082:
        /* <DEDUP_REMOVED lines=19> */
.L_x_1096:
[----:B-1----:R-:W-:Y:S05]  /*de20*/  BSYNC B0 ;  /* 0x0000000000007941 */ /* 0x002fea0003800000 */
.L_x_1095:
        /* <DEDUP_REMOVED lines=120> */
[----:B------:R-:W-:Y:S05]  /*e5b0*/  CALL.REL.NOINC `($__internal_3_$__cuda_sm70_shflsync_idx_p) ;  /* 0x00001d1000007944 */ /* 0x000fea0003c00000 */
.L_x_1099:
[----:B-1----:R-:W2:Y:S04]  /*e5c0*/  LDL R2, [R1+0x98] ;  /* 0x0000980001027983 */ /* 0x002ea80000100800 */
[----:B------:R-:W3:Y:S04]  /*e5d0*/  LDL.LU R13, [R1+0x50] ;  /* 0x00005000010d7983 */ /* 0x000ee80000300800 */
[----:B------:R-:W4:Y:S04]  /*e5e0*/  LDL.LU R12, [R1+0x54] ;  /* 0x00005400010c7983 */ /* 0x000f280000300800 */
[----:B------:R-:W2:Y:S01]  /*e5f0*/  LDL.LU R15, [R1+0x5c] ;  /* 0x00005c00010f7983 */ /* 0x000ea20000300800 */
[----:B------:R-:W-:-:S03]  /*e600*/  IMAD.MOV.U32 R0, RZ, RZ, 0x1 ;  /* 0x00000001ff007424 */ /* 0x000fc600078e00ff */
[----:B------:R-:W1:Y:S02]  /*e610*/  S2R R16, SR_TID.X ;  /* 0x0000000000107919 */ /* 0x000e640000002100 */
[----:B------:R-:W-:Y:S02]  /*e620*/  ISETP.NE.AND P1, PT, R0, c[0x0][0x4e8], PT ;  /* 0x00013a0000007a0c */ /* 0x000fe40003f25270 */
[----:B------:R2:W5:Y:S04]  /*e630*/  LDL.64 R68, [R1+0x10] ;  /* 0x0000100001447983 */ /* 0x0005680000100a00 */
[----:B------:R2:W5:Y:S04]  /*e640*/  LDL R64, [R1+0x70] ;  /* 0x0000700001407983 */ /* 0x0005680000100800 */
[----:B------:R2:W5:Y:S04]  /*e650*/  LDL R23, [R1+0xc] ;  /* 0x00000c0001177983 */ /* 0x0005680000100800 */
[----:B------:R2:W5:Y:S04]  /*e660*/  LDL R22, [R1+0x60] ;  /* 0x0000600001167983 */ /* 0x0005680000100800 */
[----:B------:R2:W5:Y:S01]  /*e670*/  LDL R21, [R1+0x18] ;  /* 0x0000180001157983 */ /* 0x0005620000100800 */
[----:B-1----:R-:W-:-:S03]  /*e680*/  SHF.R.S32.HI R10, RZ, 0x1f, R16 ;  /* 0x0000001fff0a7819 */ /* 0x002fc60000011410 */
[----:B------:R-:W1:Y:S01]  /*e690*/  S2R R18, SR_TID.X ;  /* 0x0000000000127919 */ /* 0x000e620000002100 */
[----:B------:R-:W-:-:S04]  /*e6a0*/  LEA.HI R10, R10, R16, RZ, 0x3 ;  /* 0x000000100a0a7211 */ /* 0x000fc800078f18ff */
[----:B------:R-:W-:-:S05]  /*e6b0*/  LOP3.LUT R10, R10, 0xfffffff8, RZ, 0xc0, !PT ;  /* 0xfffffff80a0a7812 */ /* 0x000fca00078ec0ff */
[----:B------:R-:W-:Y:S02]  /*e6c0*/  IMAD.IADD R10, R16, 0x1, -R10 ;  /* 0x00000001100a7824 */ /* 0x000fe400078e0a0a */
[----:B------:R-:W2:Y:S01]  /*e6d0*/  LDL R16, [R1+0xa0] ;  /* 0x0000a00001107983 */ /* 0x000ea20000100800 */
[----:B-1----:R-:W-:-:S04]  /*e6e0*/  SHF.R.S32.HI R14, RZ, 0x1f, R18 ;  /* 0x0000001fff0e7819 */ /* 0x002fc80000011412 */
[----:B------:R-:W-:-:S04]  /*e6f0*/  LEA.HI R14, R14, R18, RZ, 0x3 ;  /* 0x000000120e0e7211 */ /* 0x000fc800078f18ff */
[----:B------:R-:W-:-:S04]  /*e700*/  SHF.R.S32.HI R14, RZ, 0x3, R14 ;  /* 0x00000003ff0e7819 */ /* 0x000fc8000001140e */
[----:B------:R-:W-:Y:S02]  /*e710*/  LEA R10, R10, R14, 0x5 ;  /* 0x0000000e0a0a7211 */ /* 0x000fe400078e28ff */
[----:B---3--:R-:W-:Y:S02]  /*e720*/  SHF.R.S32.HI R7, RZ, 0x1f, R13 ;  /* 0x0000001fff077819 */ /* 0x008fe4000001140d */
[----:B----4-:R-:W-:-:S03]  /*e730*/  SHF.R.S32.HI R11, RZ, 0x1f, R12 ;  /* 0x0000001fff0b7819 */ /* 0x010fc6000001140c */
[----:B------:R-:W-:Y:S02]  /*e740*/  IMAD R4, R7, c[0x0][0x490], RZ ;  /* 0x0001240007047a24 */ /* 0x000fe400078e02ff */
[----:B--2---:R-:W-:Y:S02]  /*e750*/  IMAD.IADD R6, R2, 0x1, R15 ;  /* 0x0000000102067824 */ /* 0x004fe400078e020f */
[----:B------:R-:W-:-:S03]  /*e760*/  IMAD.WIDE.U32 R2, R13, c[0x0][0x490], RZ ;  /* 0x000124000d027a25 */ /* 0x000fc600078e00ff */
[----:B------:R-:W-:Y:S01]  /*e770*/  MOV R0, R6 ;  /* 0x0000000600007202 */ /* 0x000fe20000000f00 */
[----:B------:R-:W-:-:S04]  /*e780*/  @P1 IMAD.HI.U32 R5, R6, c[0x0][0x4ec], RZ ;  /* 0x00013b0006051a27 */ /* 0x000fc800078e00ff */
[----:B------:R-:W-:Y:S01]  /*e790*/  IMAD R4, R13, c[0x0][0x494], R4 ;  /* 0x000125000d047a24 */ /* 0x000fe200078e0204 */
[----:B------:R-:W-:Y:S01]  /*e7a0*/  @P1 SHF.R.U32.HI R0, RZ, c[0x0][0x4f0], R5 ;  /* 0x00013c00ff001a19 */ /* 0x000fe20000011605 */
[----:B------:R-:W-:Y:S02]  /*e7b0*/  IMAD R9, R11, c[0x0][0x498], RZ ;  /* 0x000126000b097a24 */ /* 0x000fe400078e02ff */
[----:B------:R-:W-:Y:S01]  /*e7c0*/  IMAD.IADD R3, R3, 0x1, R4 ;  /* 0x0000000103037824 */ /* 0x000fe200078e0204 */
[----:B------:R-:W-:-:S03]  /*e7d0*/  IADD3 R8, -R0, RZ, RZ ;  /* 0x000000ff00087210 */ /* 0x000fc60007ffe1ff */
[----:B------:R-:W-:-:S04]  /*e7e0*/  IMAD.WIDE.U32 R4, R12, c[0x0][0x498], R2 ;  /* 0x000126000c047a25 */ /* 0x000fc800078e0002 */
[----:B------:R-:W-:Y:S01]  /*e7f0*/  IMAD R2, R8, c[0x0][0x4e8], R6 ;  /* 0x00013a0008027a24 */ /* 0x000fe200078e0206 */
[----:B------:R-:W-:Y:S01]  /*e800*/  SHF.R.S32.HI R6, RZ, 0x1f, R0 ;  /* 0x0000001fff067819 */ /* 0x000fe20000011400 */
[----:B------:R-:W-:Y:S01]  /*e810*/  IMAD R3, R12, c[0x0][0x49c], R9 ;  /* 0x000127000c037a24 */ /* 0x000fe200078e0209 */
[----:B------:R-:W-:Y:S02]  /*e820*/  IADD3 R4, P0, R0, R4, RZ ;  /* 0x0000000400047210 */ /* 0x000fe40007f1e0ff */
[----:B------:R-:W-:Y:S01]  /*e830*/  SHF.R.S32.HI R8, RZ, 0x1f, R2 ;  /* 0x0000001fff087819 */ /* 0x000fe20000011402 */
[----:B------:R-:W-:Y:S01]  /*e840*/  IMAD R0, R7, c[0x0][0x3e8], RZ ;  /* 0x0000fa0007007a24 */ /* 0x000fe200078e02ff */
[----:B------:R-:W-:Y:S01]  /*e850*/  IADD3.X R5, R6, R5, R3, P0, !PT ;  /* 0x0000000506057210 */ /* 0x000fe200007fe403 */
[----:B------:R-:W-:-:S04]  /*e860*/  IMAD.WIDE.U32 R6, R13, c[0x0][0x3e8], RZ ;  /* 0x0000fa000d067a25 */ /* 0x000fc800078e00ff */
[----:B------:R-:W-:Y:S02]  /*e870*/  IMAD R3, R8, c[0x0][0x488], RZ ;  /* 0x0001220008037a24 */ /* 0x000fe400078e02ff */
[----:B------:R-:W-:Y:S02]  /*e880*/  IMAD R8, R13, c[0x0][0x3ec], R0 ;  /* 0x0000fb000d087a24 */ /* 0x000fe400078e0200 */
[----:B------:R-:W2:Y:S01]  /*e890*/  LDL R13, [R1+0x1c] ;  /* 0x00001c00010d7983 */ /* 0x000ea20000100800 */
[----:B------:R-:W-:Y:S02]  /*e8a0*/  IMAD.IADD R10, R15, 0x1, R10 ;  /* 0x000000010f0a7824 */ /* 0x000fe400078e020a */
[C---:B------:R-:W-:Y:S02]  /*e8b0*/  IMAD R9, R2.reuse, c[0x0][0x48c], R3 ;  /* 0x0001230002097a24 */ /* 0x040fe400078e0203 */
[----:B------:R-:W-:Y:S01]  /*e8c0*/  IMAD.WIDE.U32 R4, R2, c[0x0][0x488], R4 ;  /* 0x0001220002047a25 */ /* 0x000fe200078e0004 */
[----:B------:R-:W-:-:S03]  /*e8d0*/  SHF.R.S32.HI R17, RZ, 0x1f, R18 ;  /* 0x0000001fff117819 */ /* 0x000fc60000011412 */
[----:B------:R-:W-:Y:S01]  /*e8e0*/  @P1 IMAD.HI.U32 R2, R10, c[0x0][0x4ec], RZ ;  /* 0x00013b000a021a27 */ /* 0x000fe200078e00ff */
[----:B------:R-:W-:Y:S02]  /*e8f0*/  MOV R0, R10 ;  /* 0x0000000a00007202 */ /* 0x000fe40000000f00 */
[----:B------:R-:W-:Y:S01]  /*e900*/  IADD3 R5, R5, R9, RZ ;  /* 0x0000000905057210 */ /* 0x000fe20007ffe0ff */
[----:B------:R-:W-:Y:S01]  /*e910*/  IMAD.IADD R3, R7, 0x1, R8 ;  /* 0x0000000107037824 */ /* 0x000fe200078e0208 */
[----:B------:R-:W-:Y:S01]  /*e920*/  @P1 SHF.R.U32.HI R0, RZ, c[0x0][0x4f0], R2 ;  /* 0x00013c00ff001a19 */ /* 0x000fe20000011602 */
[----:B------:R-:W-:Y:S01]  /*e930*/  IMAD.MOV.U32 R2, RZ, RZ, R6 ;  /* 0x000000ffff027224 */ /* 0x000fe200078e0006 */
[C---:B------:R-:W-:Y:S01]  /*e940*/  LEA R8, P0, R4.reuse, c[0x0][0x450], 0x2 ;  /* 0x0001140004087a11 */ /* 0x040fe200078010ff */
[----:B------:R-:W-:Y:S01]  /*e950*/  IMAD R6, R11, c[0x0][0x3f0], RZ ;  /* 0x0000fc000b067a24 */ /* 0x000fe200078e02ff */
[----:B------:R-:W-:Y:S02]  /*e960*/  LEA.HI R17, R17, R18, RZ, 0x5 ;  /* 0x0000001211117211 */ /* 0x000fe400078f28ff */
[----:B------:R-:W-:Y:S01]  /*e970*/  LEA.HI.X R5, R4, c[0x0][0x454], R5, 0x2, P0 ;  /* 0x0001150004057a11 */ /* 0x000fe200000f1405 */
[C---:B------:R-:W-:Y:S01]  /*e980*/  IMAD R9, R12.reuse, c[0x0][0x3f4], R6 ;  /* 0x0000fd000c097a24 */ /* 0x040fe200078e0206 */
[----:B------:R-:W-:Y:S01]  /*e990*/  LOP3.LUT R17, R17, 0xffffffe0, RZ, 0xc0, !PT ;  /* 0xffffffe011117812 */ /* 0x000fe200078ec0ff */
[----:B------:R-:W-:Y:S01]  /*e9a0*/  IMAD.WIDE.U32 R2, R12, c[0x0][0x3f0], R2 ;  /* 0x0000fc000c027a25 */ /* 0x000fe200078e0002 */
[----:B------:R-:W-:Y:S01]  /*e9b0*/  SHFL.IDX PT, R6, R8, RZ, 0x1c1f ;  /* 0x001c1fff08067589 */ /* 0x000fe200000e0000 */
[----:B------:R-:W-:-:S03]  /*e9c0*/  IADD3 R11, -R0, RZ, RZ ;  /* 0x000000ff000b7210 */ /* 0x000fc60007ffe1ff */
[----:B------:R-:W1:Y:S01]  /*e9d0*/  SHFL.IDX PT, R7, R5, RZ, 0x1c1f ;  /* 0x001c1fff05077589 */ /* 0x000e6200000e0000 */
[----:B------:R-:W-:Y:S01]  /*e9e0*/  IMAD.IADD R17, R18, 0x1, -R17 ;  /* 0x0000000112117824 */ /* 0x000fe200078e0a11 */
[----:B------:R-:W-:Y:S02]  /*e9f0*/  IADD3 R3, R3, R9, RZ ;  /* 0x0000000903037210 */ /* 0x000fe40007ffe0ff */
[----:B------:R3:W-:Y:S01]  /*ea00*/  SHFL.IDX PT, R4, R8, 0x1, 0x1c1f ;  /* 0x003c1f0008047f89 */ /* 0x0007e200000e0000 */
[----:B------:R-:W-:Y:S01]  /*ea10*/  ULDC UR5, c[0x0][0x4e8] ;  /* 0x00013a0000057ab9 */ /* 0x000fe20000000800 */
[----:B------:R-:W-:Y:S02]  /*ea20*/  IMAD.IADD R9, R16, 0x1, R15 ;  /* 0x0000000110097824 */ /* 0x000fe400078e020f */
[----:B------:R-:W4:Y:S01]  /*ea30*/  SHFL.IDX PT, R5, R5, 0x1, 0x1c1f ;  /* 0x003c1f0005057f89 */ /* 0x000f2200000e0000 */
[----:B------:R-:W-:Y:S02]  /*ea40*/  ULDC UR4, c[0x0][0x388] ;  /* 0x0000e20000047ab9 */ /* 0x000fe40000000800 */
[----:B------:R-:W-:Y:S01]  /*ea50*/  UIMAD UR4, UR5, UR4, URZ ;  /* 0x00000004050472a4 */ /* 0x000fe2000f8e023f */
[----:B------:R-:W-:-:S05]  /*ea60*/  LOP3.LUT P0, RZ, R17, 0x3, RZ, 0xc0, !PT ;  /* 0x0000000311ff7812 */ /* 0x000fca000780c0ff */
[----:B------:R-:W-:Y:S01]  /*ea70*/  ISETP.GE.OR P1, PT, R9, UR4, P0 ;  /* 0x0000000409007c0c */ /* 0x000fe20008726670 */
[----:B---3--:R-:W-:Y:S01]  /*ea80*/  IMAD R8, R11, c[0x0][0x4e8], R10 ;  /* 0x00013a000b087a24 */ /* 0x008fe200078e020a */
[----:B------:R-:W-:-:S04]  /*ea90*/  IADD3 R11, R9, 0x8, RZ ;  /* 0x00000008090b7810 */ /* 0x000fc80007ffe0ff */
[----:B------:R-:W-:Y:S02]  /*eaa0*/  ISETP.GE.OR P0, PT, R11, UR4, P0 ;  /* 0x000000040b007c0c */ /* 0x000fe40008706670 */
[----:B------:R-:W-:-:S05]  /*eab0*/  SHF.R.S32.HI R12, RZ, 0x1f, R0 ;  /* 0x0000001fff0c7819 */ /* 0x000fca0000011400 */
[----:B-1----:R1:W-:Y:S01]  /*eac0*/  @!P1 ST.E [R6.64], R50 ;  /* 0x0000003206009985 */ /* 0x0023e2000c101906 */
[----:B------:R-:W-:Y:S02]  /*ead0*/  IMAD R10, R12, c[0x0][0x3e0], RZ ;  /* 0x0000f8000c0a7a24 */ /* 0x000fe400078e02ff */
[----:B------:R-:W-:-:S03]  /*eae0*/  IMAD.WIDE.U32 R2, R0, c[0x0][0x3e0], R2 ;  /* 0x0000f80000027a25 */ /* 0x000fc600078e0002 */
[----:B----4-:R1:W-:Y:S01]  /*eaf0*/  @!P0 ST.E [R4.64], R49 ;  /* 0x0000003104008985 */ /* 0x0103e2000c101906 */
[----:B------:R-:W-:Y:S01]  /*eb00*/  IMAD R9, R0, c[0x0][0x3e4], R10 ;  /* 0x0000f90000097a24 */ /* 0x000fe200078e020a */
[----:B------:R-:W-:-:S04]  /*eb10*/  SHF.R.S32.HI R0, RZ, 0x1f, R8 ;  /* 0x0000001fff007819 */ /* 0x000fc80000011408 */
[----:B------:R-:W-:Y:S01]  /*eb20*/  IADD3 R3, R3, R9, RZ ;  /* 0x0000000903037210 */ /* 0x000fe20007ffe0ff */
[----:B------:R-:W-:-:S04]  /*eb30*/  IMAD R0, R0, c[0x0][0x3d8], RZ ;  /* 0x0000f60000007a24 */ /* 0x000fc800078e02ff */
[C---:B------:R-:W-:Y:S02]  /*eb40*/  IMAD R0, R8.reuse, c[0x0][0x3dc], R0 ;  /* 0x0000f70008007a24 */ /* 0x040fe400078e0200 */
[----:B------:R-:W-:Y:S01]  /*eb50*/  IMAD.WIDE.U32 R2, R8, c[0x0][0x3d8], R2 ;  /* 0x0000f60008027a25 */ /* 0x000fe200078e0002 */
[----:B------:R-:W-:-:S03]  /*eb60*/  IADD3 R11, R14, R15, RZ ;  /* 0x0000000f0e0b7210 */ /* 0x000fc60007ffe0ff */
[----:B------:R-:W-:Y:S01]  /*eb70*/  IMAD.IADD R0, R3, 0x1, R0 ;  /* 0x0000000103007824 */ /* 0x000fe200078e0200 */
[----:B------:R-:W-:-:S04]  /*eb80*/  LEA R20, P0, R2, c[0x0][0x380], 0x1 ;  /* 0x0000e00002147a11 */ /* 0x000fc800078008ff */
[----:B------:R-:W-:Y:S02]  /*eb90*/  LEA.HI.X R10, R2, c[0x0][0x384], R0, 0x1, P0 ;  /* 0x0000e100020a7a11 */ /* 0x000fe400000f0c00 */
        /* <DEDUP_REMOVED lines=29> */
.L_x_1101:
[----:B---34-:R-:W-:Y:S05]  /*ed70*/  BSYNC B0 ;  /* 0x0000000000007941 */ /* 0x018fea0003800000 */
.L_x_1100:
        /* <DEDUP_REMOVED lines=9> */
[CC--:B--2---:R-:W-:Y:S02]  /*ee10*/  @!P2 LEA R8, P5, R68.reuse, R0.reuse, 0x1 ;  /* 0x000000004408a211 */ /* 0x0c4fe400078a08ff */
[-C--:B-1----:R-:W-:Y:S02]  /*ee20*/  @!P1 LEA R6, P4, R23, R0.reuse, 0x1 ;  /* 0x0000000017069211 */ /* 0x082fe400078808ff */
[----:B------:R-:W-:Y:S02]  /*ee30*/  @!P0 LEA R4, P3, R21, R0, 0x1 ;  /* 0x0000000015048211 */ /* 0x000fe400078608ff */
[-C--:B----4-:R-:W-:Y:S02]  /*ee40*/  @!P2 LEA.HI.X R9, R68, R2.reuse, R69, 0x1, P5 ;  /* 0x000000024409a211 */ /* 0x090fe400028f0c45 */
[-C--:B------:R-:W-:Y:S02]  /*ee50*/  @!P1 LEA.HI.X R7, R23, R2.reuse, R64, 0x1, P4 ;  /* 0x0000000217079211 */ /* 0x080fe400020f0c40 */
[----:B------:R-:W-:Y:S01]  /*ee60*/  @!P0 LEA.HI.X R5, R21, R2, R22, 0x1, P3 ;  /* 0x0000000215058211 */ /* 0x000fe200018f0c16 */
[----:B------:R1:W-:Y:S04]  /*ee70*/  @!P2 ST.E.128 [R8.64], R36 ;  /* 0x000000240800a985 */ /* 0x0003e8000c101d06 */
[----:B------:R1:W-:Y:S04]  /*ee80*/  @!P1 ST.E.128 [R6.64], R32 ;  /* 0x0000002006009985 */ /* 0x0003e8000c101d06 */
[----:B------:R1:W-:Y:S02]  /*ee90*/  @!P0 ST.E.128 [R4.64], R28 ;  /* 0x0000001c04008985 */ /* 0x0003e4000c101d06 */
.L_x_1103:
[----:B------:R-:W-:Y:S05]  /*eea0*/  BSYNC B0 ;  /* 0x0000000000007941 */ /* 0x000fea0003800000 */
.L_x_1102:
[----:B------:R-:W-:Y:S01]  /*eeb0*/  IADD3 R3, R11, 0x40, RZ ;  /* 0x000000400b037810 */ /* 0x000fe20007ffe0ff */
[----:B----4-:R4:W3:Y:S01]  /*eec0*/  SHFL.IDX PT, R2, R10, 0x2, 0x181f ;  /* 0x00581f000a027f89 */ /* 0x0108e200000e0000 */
[----:B------:R-:W-:Y:S02]  /*eed0*/  BSSY B0, `(.L_x_1104) ;  /* 0x0000010000007945 */ /* 0x000fe40003800000 */
[----:B------:R-:W-:Y:S01]  /*eee0*/  ISETP.GE.AND P0, PT, R3, UR4, PT ;  /* 0x0000000403007c0c */ /* 0x000fe2000bf06270 */
[----:B--2---:R4:W2:-:S12]  /*eef0*/  SHFL.IDX PT, R0, R20, 0x2, 0x181f ;  /* 0x00581f0014007f89 */ /* 0x00489800000e0000 */
[----:B------:R-:W-:Y:S05]  /*ef00*/  @P0 BRA `(.L_x_1105) ;  /* 0x000000c000000947 */ /* 0x000fea0003800000 */
[----:B-----5:R-:W-:Y:S02]  /*ef10*/  ISETP.GE.AND P2, PT, R68, c[0x0][0x3c8], PT ;  /* 0x0000f20044007a0c */ /* 0x020fe40003f46270 */
[----:B------:R-:W-:Y:S02]  /*ef20*/  ISETP.GE.AND P1, PT, R23, c[0x0][0x3c8], PT ;  /* 0x0000f20017007a0c */ /* 0x000fe40003f26270 */
[----:B------:R-:W-:-:S09]  /*ef30*/  ISETP.GE.AND P0, PT, R21, c[0x0][0x3c8], PT ;  /* 0x0000f20015007a0c */ /* 0x000fd20003f06270 */
[CC--:B-12---:R-:W-:Y:S02]  /*ef40*/  @!P2 LEA R8, P5, R68.reuse, R0.reuse, 0x1 ;  /* 0x000000004408a211 */ /* 0x0c6fe400078a08ff */
[-C--:B------:R-:W-:Y:S02]  /*ef50*/  @!P1 LEA R6, P4, R23, R0.reuse, 0x1 ;  /* 0x0000000017069211 */ /* 0x080fe400078808ff */
[----:B------:R-:W-:Y:S02]  /*ef60*/  @!P0 LEA R4, P3, R21, R0, 0x1 ;  /* 0x0000000015048211 */ /* 0x000fe400078608ff */
[-C--:B---3--:R-:W-:Y:S02]  /*ef70*/  @!P2 LEA.HI.X R9, R68, R2.reuse, R69, 0x1, P5 ;  /* 0x000000024409a211 */ /* 0x088fe400028f0c45 */
[-C--:B------:R-:W-:Y:S02]  /*ef80*/  @!P1 LEA.HI.X R7, R23, R2.reuse, R64, 0x1, P4 ;  /* 0x0000000217079211 */ /* 0x080fe400020f0c40 */
[----:B------:R-:W-:Y:S01]  /*ef90*/  @!P0 LEA.HI.X R5, R21, R2, R22, 0x1, P3 ;  /* 0x0000000215058211 */ /* 0x000fe200018f0c16 */
[----:B------:R1:W-:Y:S04]  /*efa0*/  @!P2 ST.E.128 [R8.64], R48 ;  /* 0x000000300800a985 */ /* 0x0003e8000c101d06 */
[----:B------:R1:W-:Y:S04]  /*efb0*/  @!P1 ST.E.128 [R6.64], R44 ;  /* 0x0000002c06009985 */ /* 0x0003e8000c101d06 */
[----:B------:R1:W-:Y:S02]  /*efc0*/  @!P0 ST.E.128 [R4.64], R40 ;  /* 0x0000002804008985 */ /* 0x0003e4000c101d06 */
.L_x_1105:
[----:B------:R-:W-:Y:S05]  /*efd0*/  BSYNC B0 ;  /* 0x0000000000007941 */ /* 0x000fea0003800000 */
.L_x_1104:
[----:B---3--:R-:W-:Y:S01]  /*efe0*/  IADD3 R2, R11, 0x60, RZ ;  /* 0x000000600b027810 */ /* 0x008fe20007ffe0ff */
[----:B-1----:R1:W3:Y:S03]  /*eff0*/  SHFL.IDX PT, R6, R10, 0x3, 0x181f ;  /* 0x00781f000a067f89 */ /* 0x0022e600000e0000 */
[----:B------:R-:W-:Y:S01]  /*f000*/  ISETP.GE.AND P0, PT, R2, UR4, PT ;  /* 0x0000000402007c0c */ /* 0x000fe2000bf06270 */
[----:B--2---:R1:W2:-:S12]  /*f010*/  SHFL.IDX PT, R0, R20, 0x3, 0x181f ;  /* 0x00781f0014007f89 */ /* 0x00429800000e0000 */
[----:B------:R-:W-:Y:S05]  /*f020*/  @P0 BRA `(.L_x_1106) ;  /* 0x00000c3000000947 */ /* 0x000fea0003800000 */
[----:B-----5:R-:W-:Y:S02]  /*f030*/  ISETP.GE.AND P1, PT, R68, c[0x0][0x3c8], PT ;  /* 0x0000f20044007a0c */ /* 0x020fe40003f26270 */
[----:B------:R-:W-:-:S11]  /*f040*/  ISETP.GE.AND P0, PT, R23, c[0x0][0x3c8], PT ;  /* 0x0000f20017007a0c */ /* 0x000fd60003f06270 */
[CC--:B--2---:R-:W-:Y:S02]  /*f050*/  @!P1 LEA R4, P3, R68.reuse, R0.reuse, 0x1 ;  /* 0x0000000044049211 */ /* 0x0c4fe400078608ff */
[C---:B------:R-:W-:Y:S02]  /*f060*/  @!P0 LEA R2, P2, R23.reuse, R0, 0x1 ;  /* 0x0000000017028211 */ /* 0x040fe400078408ff */
[-C--:B---3--:R-:W-:Y:S02]  /*f070*/  @!P1 LEA.HI.X R5, R68, R6.reuse, R69, 0x1, P3 ;  /* 0x0000000644059211 */ /* 0x088fe400018f0c45 */
[----:B------:R-:W-:-:S03]  /*f080*/  @!P0 LEA.HI.X R3, R23, R6, R64, 0x1, P2 ;  /* 0x0000000617038211 */ /* 0x000fc600010f0c40 */
[----:B------:R2:W-:Y:S04]  /*f090*/  @!P1 ST.E.128 [R4.64], R56 ;  /* 0x0000003804009985 */ /* 0x0005e8000c101d06 */
[----:B------:R2:W-:Y:S01]  /*f0a0*/  @!P0 ST.E.128 [R2.64], R52 ;  /* 0x0000003402008985 */ /* 0x0005e2000c101d06 */
[----:B------:R-:W-:-:S13]  /*f0b0*/  ISETP.GE.AND P0, PT, R21, c[0x0][0x3c8], PT ;  /* 0x0000f20015007a0c */ /* 0x000fda0003f06270 */
[----:B------:R-:W-:Y:S05]  /*f0c0*/  @P0 BRA `(.L_x_1106) ;  /* 0x00000b9000000947 */ /* 0x000fea0003800000 */
[----:B--2---:R-:W-:-:S04]  /*f0d0*/  LEA R2, P0, R21, R0, 0x1 ;  /* 0x0000000015027211 */ /* 0x004fc800078008ff */
[----:B------:R-:W-:-:S05]  /*f0e0*/  LEA.HI.X R3, R21, R6, R22, 0x1, P0 ;  /* 0x0000000615037211 */ /* 0x000fca00000f0c16 */
[----:B------:R2:W-:Y:S01]  /*f0f0*/  ST.E.128 [R2.64], R60 ;  /* 0x0000003c02007985 */ /* 0x0005e2000c101d06 */
[----:B------:R-:W-:Y:S05]  /*f100*/  BRA `(.L_x_1106) ;  /* 0x00000b5000007947 */ /* 0x000fea0003800000 */
.L_x_1098:
[----:B------:R-:W2:Y:S04]  /*f110*/  LDL R3, [R1+0x50] ;  /* 0x0000500001037983 */ /* 0x000ea80000100800 */
[----:B------:R-:W3:Y:S04]  /*f120*/  LDL R2, [R1+0x54] ;  /* 0x0000540001027983 */ /* 0x000ee80000100800 */
[----:B------:R-:W4:Y:S01]  /*f130*/  LDL R0, [R1+0x5c] ;  /* 0x00005c0001007983 */ /* 0x000f220000100800 */
[----:B------:R-:W-:Y:S03]  /*f140*/  BSSY B0, `(.L_x_1107) ;  /* 0x0000027000007945 */ /* 0x000fe60003800000 */
[----:B------:R-:W1:Y:S02]  /*f150*/  S2R R14, SR_TID.X ;  /* 0x00000000000e7919 */ /* 0x000e640000002100 */
[----:B-1----:R-:W-:Y:S01]  /*f160*/  ISETP.GE.AND P0, PT, R14, 0x80, PT ;  /* 0x000000800e00780c */ /* 0x002fe20003f06270 */
[----:B--2---:R-:W-:-:S02]  /*f170*/  IMAD.MOV.U32 R13, RZ, RZ, R3 ;  /* 0x000000ffff0d7224 */ /* 0x004fc400078e0003 */
[----:B---3--:R-:W-:-:S03]  /*f180*/  IMAD.MOV.U32 R12, RZ, RZ, R2 ;  /* 0x000000ffff0c7224 */ /* 0x008fc600078e0002 */
[----:B------:R-:W-:Y:S01]  /*f190*/  SHF.R.S32.HI R9, RZ, 0x1f, R13 ;  /* 0x0000001fff097819 */ /* 0x000fe2000001140d */
[----:B----4-:R-:W-:Y:S01]  /*f1a0*/  IMAD.MOV.U32 R11, RZ, RZ, R0 ;  /* 0x000000ffff0b7224 */ /* 0x010fe200078e0000 */
[----:B------:R-:W-:-:S05]  /*f1b0*/  SHF.R.S32.HI R10, RZ, 0x1f, R12 ;  /* 0x0000001fff0a7819 */ /* 0x000fca000001140c */
        /* <DEDUP_REMOVED lines=16> */
[----:B------:R-:W-:Y:S01]  /*f2c0*/  IADD3 R7, -R0, RZ, RZ ;  /* 0x000000ff00077210 */ /* 0x000fe20007ffe1ff */
        /* <DEDUP_REMOVED lines=14> */
.L_x_1108:
[----:B------:R-:W-:Y:S05]  /*f3b0*/  BSYNC B0 ;  /* 0x0000000000007941 */ /* 0x000fea0003800000 */
.L_x_1107:
[--C-:B------:R-:W-:Y:S01]  /*f3c0*/  SHF.R.S32.HI R2, RZ, 0x1f, R14.reuse ;  /* 0x0000001fff027819 */ /* 0x100fe2000001140e */
[----:B-1----:R-:W-:Y:S01]  /*f3d0*/  IMAD.MOV.U32 R0, RZ, RZ, c[0x0][0x4e8] ;  /* 0x00013a00ff007624 */ /* 0x002fe200078e00ff */
[----:B------:R-:W-:Y:S01]  /*f3e0*/  SHF.R.S32.HI R8, RZ, 0x1f, R14 ;  /* 0x0000001fff087819 */ /* 0x000fe2000001140e */
[----:B------:R-:W-:Y:S01]  /*f3f0*/  IMAD R6, R10, c[0x0][0x3f0], RZ ;  /* 0x0000fc000a067a24 */ /* 0x000fe200078e02ff */
[-C--:B------:R-:W-:Y:S02]  /*f400*/  LEA.HI R2, R2, R14.reuse, RZ, 0x3 ;  /* 0x0000000e02027211 */ /* 0x080fe400078f18ff */
[----:B------:R-:W-:Y:S01]  /*f410*/  LEA.HI R8, R8, R14, RZ, 0x3 ;  /* 0x0000000e08087211 */ /* 0x000fe200078f18ff */
[----:B------:R-:W-:Y:S01]  /*f420*/  IMAD R7, R12, c[0x0][0x3f4], R6 ;  /* 0x0000fd000c077a24 */ /* 0x000fe200078e0206 */
[----:B------:R-:W-:Y:S02]  /*f430*/  LOP3.LUT R2, R2, 0xfffffff8, RZ, 0xc0, !PT ;  /* 0xfffffff802027812 */ /* 0x000fe400078ec0ff */
[----:B------:R-:W-:-:S02]  /*f440*/  SHF.R.S32.HI R8, RZ, 0x3, R8 ;  /* 0x00000003ff087819 */ /* 0x000fc40000011408 */
[----:B------:R-:W-:Y:S02]  /*f450*/  IADD3 R2, -R2, R14, RZ ;  /* 0x0000000e02027210 */ /* 0x000fe40007ffe1ff */
[----:B------:R-:W-:Y:S01]  /*f460*/  ISETP.NE.AND P0, PT, R0, 0x1, PT ;  /* 0x000000010000780c */ /* 0x000fe20003f05270 */
[----:B------:R-:W-:Y:S01]  /*f470*/  IMAD R0, R9, c[0x0][0x3e8], RZ ;  /* 0x0000fa0009007a24 */ /* 0x000fe200078e02ff */
[----:B------:R-:W-:Y:S01]  /*f480*/  LEA R4, R2, R8, 0x5 ;  /* 0x0000000802047211 */ /* 0x000fe200078e28ff */
[----:B------:R-:W-:-:S04]  /*f490*/  IMAD.WIDE.U32 R2, R13, c[0x0][0x3e8], RZ ;  /* 0x0000fa000d027a25 */ /* 0x000fc800078e00ff */
[----:B------:R-:W-:Y:S01]  /*f4a0*/  IMAD.IADD R4, R11, 0x1, R4 ;  /* 0x000000010b047824 */ /* 0x000fe200078e0204 */
[----:B------:R-:W-:Y:S01]  /*f4b0*/  IADD3 R11, R8, R11, RZ ;  /* 0x0000000b080b7210 */ /* 0x000fe20007ffe0ff */
[----:B------:R-:W-:-:S04]  /*f4c0*/  IMAD R0, R13, c[0x0][0x3ec], R0 ;  /* 0x0000fb000d007a24 */ /* 0x000fc800078e0200 */
[----:B------:R-:W-:Y:S01]  /*f4d0*/  @P0 IMAD.HI.U32 R5, R4, c[0x0][0x4ec], RZ ;  /* 0x00013b0004050a27 */ /* 0x000fe200078e00ff */
[----:B------:R-:W-:-:S03]  /*f4e0*/  IADD3 R3, R3, R0, RZ ;  /* 0x0000000003037210 */ /* 0x000fc60007ffe0ff */
[----:B------:R-:W-:Y:S01]  /*f4f0*/  IMAD.MOV.U32 R0, RZ, RZ, R4 ;  /* 0x000000ffff007224 */ /* 0x000fe200078e0004 */
[----:B------:R-:W-:Y:S01]  /*f500*/  @P0 SHF.R.U32.HI R0, RZ, c[0x0][0x4f0], R5 ;  /* 0x00013c00ff000a19 */ /* 0x000fe20000011605 */
[----:B------:R-:W-:-:S03]  /*f510*/  IMAD.WIDE.U32 R2, R12, c[0x0][0x3f0], R2 ;  /* 0x0000fc000c027a25 */ /* 0x000fc600078e0002 */
[----:B------:R-:W-:Y:S02]  /*f520*/  SHF.R.S32.HI R6, RZ, 0x1f, R0 ;  /* 0x0000001fff067819 */ /* 0x000fe40000011400 */
[----:B------:R-:W-:Y:S02]  /*f530*/  IADD3 R5, -R0, RZ, RZ ;  /* 0x000000ff00057210 */ /* 0x000fe40007ffe1ff */
[----:B------:R-:W-:Y:S01]  /*f540*/  IADD3 R3, R3, R7, RZ ;  /* 0x0000000703037210 */ /* 0x000fe20007ffe0ff */
[----:B------:R-:W-:Y:S02]  /*f550*/  IMAD R6, R6, c[0x0][0x3e0], RZ ;  /* 0x0000f80006067a24 */ /* 0x000fe400078e02ff */
[----:B------:R-:W-:Y:S02]  /*f560*/  IMAD R4, R5, c[0x0][0x4e8], R4 ;  /* 0x00013a0005047a24 */ /* 0x000fe400078e0204 */
[C---:B------:R-:W-:Y:S02]  /*f570*/  IMAD R5, R0.reuse, c[0x0][0x3e4], R6 ;  /* 0x0000f90000057a24 */ /* 0x040fe400078e0206 */
[----:B------:R-:W-:Y:S01]  /*f580*/  IMAD.WIDE.U32 R2, R0, c[0x0][0x3e0], R2 ;  /* 0x0000f80000027a25 */ /* 0x000fe200078e0002 */
[----:B------:R-:W-:-:S03]  /*f590*/  SHF.R.S32.HI R0, RZ, 0x1f, R4 ;  /* 0x0000001fff007819 */ /* 0x000fc60000011404 */
[----:B------:R-:W-:Y:S02]  /*f5a0*/  IMAD.IADD R3, R3, 0x1, R5 ;  /* 0x0000000103037824 */ /* 0x000fe400078e0205 */
[----:B------:R-:W-:Y:S02]  /*f5b0*/  IMAD R0, R0, c[0x0][0x3d8], RZ ;  /* 0x0000f60000007a24 */ /* 0x000fe400078e02ff */
[----:B------:R-:W-:-:S04]  /*f5c0*/  IMAD.WIDE.U32 R2, R4, c[0x0][0x3d8], R2 ;  /* 0x0000f60004027a25 */ /* 0x000fc800078e0002 */
[----:B------:R-:W-:Y:S01]  /*f5d0*/  IMAD R4, R4, c[0x0][0x3dc], R0 ;  /* 0x0000f70004047a24 */ /* 0x000fe200078e0200 */
[----:B------:R-:W-:-:S04]  /*f5e0*/  LEA R12, P0, R2, c[0x0][0x380], 0x1 ;  /* 0x0000e000020c7a11 */ /* 0x000fc800078008ff */
[----:B------:R-:W-:-:S04]  /*f5f0*/  IADD3 R4, R3, R4, RZ ;  /* 0x0000000403047210 */ /* 0x000fc80007ffe0ff */
[----:B------:R-:W-:Y:S01]  /*f600*/  LEA.HI.X R10, R2, c[0x0][0x384], R4, 0x1, P0 ;  /* 0x0000e100020a7a11 */ /* 0x000fe200000f0c04 */
[----:B------:R-:W-:Y:S05]  /*f610*/  BRA.DIV ~URZ, `(.L_x_1109) ;  /* 0x000008f27f007947 */ /* 0x000fea000b800000 */
[----:B------:R1:W2:Y:S02]  /*f620*/  SHFL.IDX PT, R2, R10, RZ, 0x181f ;  /* 0x00181fff0a027589 */ /* 0x0002a400000e0000 */
.L_x_1127:
[----:B------:R-:W-:Y:S05]  /*f630*/  BRA.DIV ~URZ, `(.L_x_1110) ;  /* 0x000009427f007947 */ /* 0x000fea000b800000 */
[----:B------:R3:W4:Y:S02]  /*f640*/  SHFL.IDX PT, R0, R12, RZ, 0x181f ;  /* 0x00181fff0c007589 */ /* 0x00072400000e0000 */
.L_x_1128:
        /* <DEDUP_REMOVED lines=14> */
[----:B------:R-:W-:Y:S02]  /*f730*/  @!P1 LEA R6, P4, R15, R0, 0x1 ;  /* 0x000000000f069211 */ /* 0x000fe400078808ff */
[----:B------:R-:W-:Y:S02]  /*f740*/  @!P2 LEA.HI.X R9, R18, R2, R19, 0x1, P5 ;  /* 0x000000021209a211 */ /* 0x000fe400028f0c13 */
[----:B------:R-:W-:Y:S02]  /*f750*/  @!P0 LEA R4, P3, R3, R0, 0x1 ;  /* 0x0000000003048211 */ /* 0x000fe400078608ff */
[-C--:B--2---:R-:W-:Y:S02]  /*f760*/  @!P1 LEA.HI.X R7, R15, R2.reuse, R16, 0x1, P4 ;  /* 0x000000020f079211 */ /* 0x084fe400020f0c10 */
[----:B------:R-:W-:Y:S01]  /*f770*/  @!P0 LEA.HI.X R5, R3, R2, R14, 0x1, P3 ;  /* 0x0000000203058211 */ /* 0x000fe200018f0c0e */
[----:B------:R2:W-:Y:S04]  /*f780*/  @!P2 ST.E.128 [R8.64], RZ ;  /* 0x000000ff0800a985 */ /* 0x0005e8000c101d06 */
[----:B------:R2:W-:Y:S04]  /*f790*/  @!P1 ST.E.128 [R6.64], RZ ;  /* 0x000000ff06009985 */ /* 0x0005e8000c101d06 */
[----:B------:R2:W-:Y:S02]  /*f7a0*/  @!P0 ST.E.128 [R4.64], RZ ;  /* 0x000000ff04008985 */ /* 0x0005e4000c101d06 */
.L_x_1112:
[----:B------:R-:W-:Y:S05]  /*f7b0*/  BSYNC B0 ;  /* 0x0000000000007941 */ /* 0x000fea0003800000 */
.L_x_1111:
[----:B------:R-:W-:Y:S05]  /*f7c0*/  BRA.DIV ~URZ, `(.L_x_1113) ;  /* 0x000008127f007947 */ /* 0x000fea000b800000 */
[----:B--2---:R2:W1:Y:S04]  /*f7d0*/  SHFL.IDX PT, R2, R10, 0x1, 0x181f ;  /* 0x00381f000a027f89 */ /* 0x00446800000e0000 */
[----:B----4-:R2:W4:Y:S02]  /*f7e0*/  SHFL.IDX PT, R0, R12, 0x1, 0x181f ;  /* 0x00381f000c007f89 */ /* 0x01052400000e0000 */
.L_x_1129:
        /* <DEDUP_REMOVED lines=12> */
[-C--:B------:R-:W-:Y:S02]  /*f8b0*/  @!P2 LEA R8, P5, R18, R0.reuse, 0x1 ;  /* 0x000000001208a211 */ /* 0x080fe400078a08ff */
[----:B------:R-:W-:Y:S02]  /*f8c0*/  @!P1 LEA R6, P4, R16, R0, 0x1 ;  /* 0x0000000010069211 */ /* 0x000fe400078808ff */
[----:B-1----:R-:W-:Y:S02]  /*f8d0*/  @!P2 LEA.HI.X R9, R18, R2, R19, 0x1, P5 ;  /* 0x000000021209a211 */ /* 0x002fe400028f0c13 */
[----:B------:R-:W-:Y:S02]  /*f8e0*/  @!P0 LEA R4, P3, R14, R0, 0x1 ;  /* 0x000000000e048211 */ /* 0x000fe400078608ff */
[-C--:B----4-:R-:W-:Y:S02]  /*f8f0*/  @!P1 LEA.HI.X R7, R16, R2.reuse, R17, 0x1, P4 ;  /* 0x0000000210079211 */ /* 0x090fe400020f0c11 */
[----:B------:R-:W-:Y:S01]  /*f900*/  @!P0 LEA.HI.X R5, R14, R2, R15, 0x1, P3 ;  /* 0x000000020e058211 */ /* 0x000fe200018f0c0f */
[----:B------:R1:W-:Y:S04]  /*f910*/  @!P2 ST.E.128 [R8.64], RZ ;  /* 0x000000ff0800a985 */ /* 0x0003e8000c101d06 */
[----:B------:R1:W-:Y:S04]  /*f920*/  @!P1 ST.E.128 [R6.64], RZ ;  /* 0x000000ff06009985 */ /* 0x0003e8000c101d06 */
[----:B------:R1:W-:Y:S02]  /*f930*/  @!P0 ST.E.128 [R4.64], RZ ;  /* 0x000000ff04008985 */ /* 0x0003e4000c101d06 */
.L_x_1115:
[----:B------:R-:W-:Y:S05]  /*f940*/  BSYNC B0 ;  /* 0x0000000000007941 */ /* 0x000fea0003800000 */
.L_x_1114:
[----:B------:R-:W-:Y:S05]  /*f950*/  BRA.DIV ~URZ, `(.L_x_1116) ;  /* 0x000007427f007947 */ /* 0x000fea000b800000 */
[----:B-1----:R1:W2:Y:S02]  /*f960*/  SHFL.IDX PT, R2, R10, 0x2, 0x181f ;  /* 0x00581f000a027f89 */ /* 0x0022a400000e0000 */
.L_x_1130:
[----:B------:R-:W-:Y:S05]  /*f970*/  BRA.DIV ~URZ, `(.L_x_1117) ;  /* 0x000007927f007947 */ /* 0x000fea000b800000 */
[----:B----4-:R4:W1:Y:S02]  /*f980*/  SHFL.IDX PT, R0, R12, 0x2, 0x181f ;  /* 0x00581f000c007f89 */ /* 0x01086400000e0000 */
.L_x_1131:
        /* <DEDUP_REMOVED lines=12> */
[-C--:B-1----:R-:W-:Y:S02]  /*fa50*/  @!P2 LEA R8, P5, R18, R0.reuse, 0x1 ;  /* 0x000000001208a211 */ /* 0x082fe400078a08ff */
        /* <DEDUP_REMOVED lines=8> */
.L_x_1119:
[----:B------:R-:W-:Y:S05]  /*fae0*/  BSYNC B0 ;  /* 0x0000000000007941 */ /* 0x000fea0003800000 */
.L_x_1118:
[----:B------:R-:W-:Y:S05]  /*faf0*/  BRA.DIV ~URZ, `(.L_x_1120) ;  /* 0x000006727f007947 */ /* 0x000fea000b800000 */
[----:B--2---:R2:W3:Y:S04]  /*fb00*/  SHFL.IDX PT, R2, R10, 0x3, 0x181f ;  /* 0x00781f000a027f89 */ /* 0x0044e800000e0000 */
[----:B-1----:R2:W1:Y:S02]  /*fb10*/  SHFL.IDX PT, R0, R12, 0x3, 0x181f ;  /* 0x00781f000c007f89 */ /* 0x00246400000e0000 */
.L_x_1132:
[----:B------:R-:W-:-:S04]  /*fb20*/  IADD3 R3, R11, 0x60, RZ ;  /* 0x000000600b037810 */ /* 0x000fc80007ffe0ff */
[----:B------:R-:W-:-:S13]  /*fb30*/  ISETP.GE.AND P0, PT, R3, R13, PT ;  /* 0x0000000d0300720c */ /* 0x000fda0003f06270 */
[----:B------:R-:W-:Y:S05]  /*fb40*/  @P0 BRA `(.L_x_1106) ;  /* 0x0000011000000947 */ /* 0x000fea0003800000 */
[----:B------:R-:W5:Y:S04]  /*fb50*/  LDL.64 R16, [R1+0x10] ;  /* 0x0000100001107983 */ /* 0x000f680000100a00 */
[----:B--2---:R-:W2:Y:S04]  /*fb60*/  LDL R14, [R1+0xc] ;  /* 0x00000c00010e7983 */ /* 0x004ea80000100800 */
[----:B----4-:R-:W4:Y:S04]  /*fb70*/  LDL R10, [R1+0x18] ;  /* 0x00001800010a7983 */ /* 0x010f280000100800 */
[----:B---3--:R-:W3:Y:S04]  /*fb80*/  LDL R15, [R1+0x70] ;  /* 0x00007000010f7983 */ /* 0x008ee80000100800 */
[----:B------:R-:W3:Y:S01]  /*fb90*/  LDL R12, [R1+0x60] ;  /* 0x00006000010c7983 */ /* 0x000ee20000100800 */
[----:B-----5:R-:W-:-:S02]  /*fba0*/  ISETP.GE.AND P2, PT, R16, c[0x0][0x3c8], PT ;  /* 0x0000f20010007a0c */ /* 0x020fc40003f46270 */
[----:B--2---:R-:W-:Y:S02]  /*fbb0*/  ISETP.GE.AND P1, PT, R14, c[0x0][0x3c8], PT ;  /* 0x0000f2000e007a0c */ /* 0x004fe40003f26270 */
[----:B----4-:R-:W-:-:S09]  /*fbc0*/  ISETP.GE.AND P0, PT, R10, c[0x0][0x3c8], PT ;  /* 0x0000f2000a007a0c */ /* 0x010fd20003f06270 */
[-C--:B-1----:R-:W-:Y:S02]  /*fbd0*/  @!P2 LEA R8, P5, R16, R0.reuse, 0x1 ;  /* 0x000000001008a211 */ /* 0x082fe400078a08ff */
[----:B------:R-:W-:Y:S02]  /*fbe0*/  @!P1 LEA R6, P4, R14, R0, 0x1 ;  /* 0x000000000e069211 */ /* 0x000fe400078808ff */
[----:B------:R-:W-:Y:S02]  /*fbf0*/  @!P2 LEA.HI.X R9, R16, R2, R17, 0x1, P5 ;  /* 0x000000021009a211 */ /* 0x000fe400028f0c11 */
[----:B------:R-:W-:Y:S02]  /*fc00*/  @!P0 LEA R4, P3, R10, R0, 0x1 ;  /* 0x000000000a048211 */ /* 0x000fe400078608ff */
[-C--:B---3--:R-:W-:Y:S02]  /*fc10*/  @!P1 LEA.HI.X R7, R14, R2.reuse, R15, 0x1, P4 ;  /* 0x000000020e079211 */ /* 0x088fe400020f0c0f */
[----:B------:R-:W-:Y:S01]  /*fc20*/  @!P0 LEA.HI.X R5, R10, R2, R12, 0x1, P3 ;  /* 0x000000020a058211 */ /* 0x000fe200018f0c0c */
[----:B------:R1:W-:Y:S04]  /*fc30*/  @!P2 ST.E.128 [R8.64], RZ ;  /* 0x000000ff0800a985 */ /* 0x0003e8000c101d06 */
[----:B------:R1:W-:Y:S04]  /*fc40*/  @!P1 ST.E.128 [R6.64], RZ ;  /* 0x000000ff06009985 */ /* 0x0003e8000c101d06 */
[----:B------:R1:W-:Y:S02]  /*fc50*/  @!P0 ST.E.128 [R4.64], RZ ;  /* 0x000000ff04008985 */ /* 0x0003e4000c101d06 */
.L_x_1106:
[----:B------:R-:W-:Y:S05]  /*fc60*/  BSYNC B1 ;  /* 0x0000000000017941 */ /* 0x000fea0003800000 */
.L_x_1097:
[----:B-12---:R-:W2:Y:S02]  /*fc70*/  LDL R0, [R1+0x9c] ;  /* 0x00009c0001007983 */ /* 0x006ea40000100800 */
[----:B--2---:R-:W-:-:S13]  /*fc80*/  ISETP.NE.AND P0, PT, R0, RZ, PT ;  /* 0x000000ff0000720c */ /* 0x004fda0003f05270 */
[----:B------:R-:W-:Y:S01]  /*fc90*/  @P0 WARPSYNC 0xffffffff ;  /* 0xffffffff00000948 */ /* 0x000fe20003800000 */
[----:B------:R-:W-:Y:S06]  /*fca0*/  @P0 BAR.SYNC.DEFER_BLOCKING 0x5, 0x100 ;  /* 0x0144000000000b1d */ /* 0x000fec0000010000 */
[----:B------:R-:W1:Y:S04]  /*fcb0*/  @P0 LDS R0, [0x24100] ;  /* 0x02410000ff000984 */ /* 0x000e680000000800 */
[----:B-1----:R1:W-:Y:S04]  /*fcc0*/  @P0 STL [R1+0x74], R0 ;  /* 0x0000740001000387 */ /* 0x0023e80000100800 */
[----:B------:R-:W-:Y:S06]  /*fcd0*/  @P0 BAR.ARV 0x4, 0x100 ;  /* 0x0104000000000b1d */ /* 0x000fec0000002000 */
[----:B------:R-:W-:Y:S05]  /*fce0*/  @P0 BRA `(.L_x_1121) ;  /* 0x0000007000000947 */ /* 0x000fea0003800000 */
[----:B------:R-:W-:Y:S05]  /*fcf0*/  BRA.DIV ~URZ, `(.L_x_1122) ;  /* 0x000005327f007947 */ /* 0x000fea000b800000 */
[----:B-1----:R1:W2:Y:S02]  /*fd00*/  SHFL.IDX PT, R0, R65, RZ, 0x1f ;  /* 0x00001fff41007589 */ /* 0x0022a400000e0000 */
.L_x_1133:
[----:B------:R-:W-:Y:S01]  /*fd10*/  WARPSYNC 0xffffffff ;  /* 0xffffffff00007948 */ /* 0x000fe20003800000 */
[----:B------:R-:W-:Y:S06]  /*fd20*/  BAR.SYNC.DEFER_BLOCKING 0x4, 0x100 ;  /* 0x0104000000007b1d */ /* 0x000fec0000010000 */
[----:B--2---:R2:W-:Y:S04]  /*fd30*/  STL [R1+0x74], R0 ;  /* 0x0000740001007387 */ /* 0x0045e80000100800 */
[----:B------:R2:W-:Y:S04]  /*fd40*/  @!P6 STS [0x24100], R65 ;  /* 0x02410041ff00e388 */ /* 0x0005e80000000800 */
[----:B------:R-:W-:Y:S06]  /*fd50*/  BAR.ARV 0x5, 0x100 ;  /* 0x0144000000007b1d */ /* 0x000fec0000002000 */
.L_x_1121:
[----:B-12---:R-:W2:Y:S02]  /*fd60*/  LDL R0, [R1+0x74] ;  /* 0x0000740001007983 */ /* 0x006ea40000100800 */
[----:B--2---:R-:W-:-:S13]  /*fd70*/  ISETP.GE.AND P0, PT, R0, c[0x0][0x538], PT ;  /* 0x00014e0000007a0c */ /* 0x004fda0003f06270 */
[----:B---345:R-:W-:Y:S01]  /*fd80*/  @P0 CALL.REL.NOINC `(.L_x_1123) ;  /* 0x0000001000000944 */ /* 0x038fe20003c00000 */
[----:B------:R-:W-:Y:S05]  /*fd90*/  BRA `(.L_x_1124) ;  /* 0xffff0b0000007947 */ /* 0x000fea000383ffff */
.L_x_1123:
[----:B------:R-:W-:Y:S05]  /*fda0*/  EXIT ;  /* 0x000000000000794d */ /* 0x000fea0003800000 */
.L_x_1093:
[----:B------:R2:W5:Y:S01]  /*fdb0*/  LDL R0, [R1+0x4] ;  /* 0x0000040001007983 */ /* 0x0005620000100800 */
[----:B-1----:R-:W-:Y:S02]  /*fdc0*/  MOV R3, 0x2 ;  /* 0x0000000200037802 */ /* 0x002fe40000000f00 */
[----:B------:R-:W-:Y:S02]  /*fdd0*/  MOV R2, 0xfdf0 ;  /* 0x0000fdf000027802 */ /* 0x000fe40000000f00 */
[----:B--2--5:R-:W-:Y:S05]  /*fde0*/  CALL.REL.NOINC `($__internal_2_$__cuda_sm70_shflsync_bfly_p) ;  /* 0x000004a000007944 */ /* 0x024fea0003c00000 */
[----:B------:R-:W-:Y:S01]  /*fdf0*/  MOV R4, R5 ;  /* 0x0000000500047202 */ /* 0x000fe20000000f00 */
[----:B------:R-:W-:Y:S05]  /*fe00*/  BRA `(.L_x_1125) ;  /* 0xffffd70000007947 */ /* 0x000fea000383ffff */
.L_x_1094:
[----:B------:R-:W-:Y:S01]  /*fe10*/  IMAD.MOV.U32 R0, RZ, RZ, R4 ;  /* 0x000000ffff007224 */ /* 0x000fe200078e0004 */
[----:B-1----:R-:W-:Y:S02]  /*fe20*/  MOV R3, 0x1 ;  /* 0x0000000100037802 */ /* 0x002fe40000000f00 */
[----:B------:R-:W-:Y:S02]  /*fe30*/  MOV R2, 0xfe50 ;  /* 0x0000fe5000027802 */ /* 0x000fe40000000f00 */
[----:B------:R-:W-:Y:S05]  /*fe40*/  CALL.REL.NOINC `($__internal_2_$__cuda_sm70_shflsync_bfly_p) ;  /* 0x0000044000007944 */ /* 0x000fea0003c00000 */
[----:B------:R1:W5:Y:S01]  /*fe50*/  LDL R0, [R1+0x8] ;  /* 0x0000080001007983 */ /* 0x0003620000100800 */
[----:B------:R-:W-:Y:S01]  /*fe60*/  FADD.FTZ R4, R4, R5 ;  /* 0x0000000504047221 */ /* 0x000fe20000010000 */
[----:B------:R-:W-:Y:S02]  /*fe70*/  MOV R3, 0x2 ;  /* 0x0000000200037802 */ /* 0x000fe40000000f00 */
[----:B------:R-:W-:-:S02]  /*fe80*/  MOV R2, 0xfea0 ;  /* 0x0000fea000027802 */ /* 0x000fc40000000f00 */
[----:B-1---5:R-:W-:Y:S05]  /*fe90*/  CALL.REL.NOINC `($__internal_2_$__cuda_sm70_shflsync_bfly_p) ;  /* 0x000003f000007944 */ /* 0x022fea0003c00000 */
[----:B------:R-:W2:Y:S01]  /*fea0*/  LDL.LU R0, [R1+0x8] ;  /* 0x0000080001007983 */ /* 0x000ea20000300800 */
[----:B------:R-:W-:-:S02]  /*feb0*/  MOV R3, 0x1 ;  /* 0x0000000100037802 */ /* 0x000fc40000000f00 */
[----:B------:R-:W-:Y:S01]  /*fec0*/  MOV R2, 0xfef0 ;  /* 0x0000fef000027802 */ /* 0x000fe20000000f00 */
[----:B--2---:R-:W-:Y:S02]  /*fed0*/  FADD.FTZ R0, R0, R5 ;  /* 0x0000000500007221 */ /* 0x004fe40000010000 */
[----:B------:R-:W-:Y:S05]  /*fee0*/  CALL.REL.NOINC `($__internal_2_$__cuda_sm70_shflsync_bfly_p) ;  /* 0x000003a000007944 */ /* 0x000fea0003c00000 */
[----:B------:R-:W-:Y:S01]  /*fef0*/  MOV R3, R5 ;  /* 0x0000000500037202 */ /* 0x000fe20000000f00 */
[----:B------:R-:W-:Y:S05]  /*ff00*/  BRA `(.L_x_1126) ;  /* 0xffffd69000007947 */ /* 0x000fea000383ffff */
.L_x_1109:
[----:B------:R-:W-:Y:S01]  /*ff10*/  IMAD.MOV.U32 R4, RZ, RZ, R10 ;  /* 0x000000ffff047224 */ /* 0x000fe200078e000a */
[----:B------:R-:W-:Y:S01]  /*ff20*/  MOV R3, RZ ;  /* 0x000000ff00037202 */ /* 0x000fe20000000f00 */
[----:B------:R-:W-:Y:S01]  /*ff30*/  IMAD.MOV.U32 R0, RZ, RZ, 0x181f ;  /* 0x0000181fff007424 */ /* 0x000fe200078e00ff */
[----:B------:R-:W-:Y:S02]  /*ff40*/  MOV R5, 0xff60 ;  /* 0x0000ff6000057802 */ /* 0x000fe40000000f00 */
[----:B------:R-:W-:Y:S05]  /*ff50*/  CALL.REL.NOINC `($__internal_3_$__cuda_sm70_shflsync_idx_p) ;  /* 0x0000037000007944 */ /* 0x000fea0003c00000 */
[----:B------:R-:W-:Y:S01]  /*ff60*/  MOV R2, R0 ;  /* 0x0000000000027202 */ /* 0x000fe20000000f00 */
[----:B------:R-:W-:Y:S05]  /*ff70*/  BRA `(.L_x_1127) ;  /* 0xfffff6b000007947 */ /* 0x000fea000383ffff */
.L_x_1110:
[----:B------:R-:W-:Y:S01]  /*ff80*/  IMAD.MOV.U32 R4, RZ, RZ, R12 ;  /* 0x000000ffff047224 */ /* 0x000fe200078e000c */
[----:B------:R-:W-:Y:S01]  /*ff90*/  MOV R3, RZ ;  /* 0x000000ff00037202 */ /* 0x000fe20000000f00 */
[----:B------:R-:W-:Y:S01]  /*ffa0*/  IMAD.MOV.U32 R0, RZ, RZ, 0x181f ;  /* 0x0000181fff007424 */ /* 0x000fe200078e00ff */
[----:B------:R-:W-:Y:S02]  /*ffb0*/  MOV R5, 0xffd0 ;  /* 0x0000ffd000057802 */ /* 0x000fe40000000f00 */
[----:B-12---:R-:W-:Y:S05]  /*ffc0*/  CALL.REL.NOINC `($__internal_3_$__cuda_sm70_shflsync_idx_p) ;  /* 0x0000030000007944 */ /* 0x006fea0003c00000 */
[----:B------:R-:W-:Y:S05]  /*ffd0*/  BRA `(.L_x_1128) ;  /* 0xfffff67000007947 */ /* 0x000fea000383ffff */
.L_x_1113:
[----:B--2---:R-:W-:Y:S01]  /*ffe0*/  IMAD.MOV.U32 R4, RZ, RZ, R10 ;  /* 0x000000ffff047224 */ /* 0x004fe200078e000a */
[----:B------:R-:W-:Y:S01]  /*fff0*/  MOV R3, 0x1 ;  /* 0x0000000100037802 */ /* 0x000fe20000000f00 */
[----:B----4-:R-:W-:Y:S01]  /*10000*/  IMAD.MOV.U32 R0, RZ, RZ, 0x181f ;  /* 0x0000181fff007424 */ /* 0x010fe200078e00ff */
[----:B------:R-:W-:-:S02]  /*10010*/  MOV R5, 0x10030 ;  /* 0x0001003000057802 */ /* 0x000fc40000000f00 */
[----:B-1-3--:R-:W-:Y:S05]  /*10020*/  CALL.REL.NOINC `($__internal_3_$__cuda_sm70_shflsync_idx_p) ;  /* 0x000002a000007944 */ /* 0x00afea0003c00000 */
[----:B------:R-:W-:Y:S01]  /*10030*/  IMAD.MOV.U32 R2, RZ, RZ, R0 ;  /* 0x000000ffff027224 */ /* 0x000fe200078e0000 */
[----:B------:R-:W-:Y:S01]  /*10040*/  MOV R3, 0x1 ;  /* 0x0000000100037802 */ /* 0x000fe20000000f00 */
[----:B------:R-:W-:Y:S01]  /*10050*/  IMAD.MOV.U32 R4, RZ, RZ, R12 ;  /* 0x000000ffff047224 */ /* 0x000fe200078e000c */
[----:B------:R-:W-:-:S02]  /*10060*/  MOV R0, 0x181f ;  /* 0x0000181f00007802 */ /* 0x000fc40000000f00 */
[----:B------:R-:W-:Y:S02]  /*10070*/  MOV R5, 0x10090 ;  /* 0x0001009000057802 */ /* 0x000fe40000000f00 */
[----:B------:R-:W-:Y:S05]  /*10080*/  CALL.REL.NOINC `($__internal_3_$__cuda_sm70_shflsync_idx_p) ;  /* 0x0000024000007944 */ /* 0x000fea0003c00000 */
[----:B------:R-:W-:Y:S05]  /*10090*/  BRA `(.L_x_1129) ;  /* 0xfffff75000007947 */ /* 0x000fea000383ffff */
.L_x_1116:
[----:B-1----:R-:W-:Y:S01]  /*100a0*/  IMAD.MOV.U32 R4, RZ, RZ, R10 ;  /* 0x000000ffff047224 */ /* 0x002fe200078e000a */
[----:B------:R-:W-:Y:S01]  /*100b0*/  MOV R3, 0x2 ;  /* 0x0000000200037802 */ /* 0x000fe20000000f00 */
[----:B----4-:R-:W-:Y:S01]  /*100c0*/  IMAD.MOV.U32 R0, RZ, RZ, 0x181f ;  /* 0x0000181fff007424 */ /* 0x010fe200078e00ff */
[----:B------:R-:W-:Y:S02]  /*100d0*/  MOV R5, 0x100f0 ;  /* 0x000100f000057802 */ /* 0x000fe40000000f00 */
[----:B--23--:R-:W-:Y:S05]  /*100e0*/  CALL.REL.NOINC `($__internal_3_$__cuda_sm70_shflsync_idx_p) ;  /* 0x000001e000007944 */ /* 0x00cfea0003c00000 */
[----:B------:R-:W-:Y:S01]  /*100f0*/  MOV R2, R0 ;  /* 0x0000000000027202 */ /* 0x000fe20000000f00 */
[----:B------:R-:W-:Y:S05]  /*10100*/  BRA `(.L_x_1130) ;  /* 0xfffff86000007947 */ /* 0x000fea000383ffff */
.L_x_1117:
[----:B------:R-:W-:Y:S01]  /*10110*/  IMAD.MOV.U32 R4, RZ, RZ, R12 ;  /* 0x000000ffff047224 */ /* 0x000fe200078e000c */
[----:B------:R-:W-:Y:S01]  /*10120*/  MOV R3, 0x2 ;  /* 0x0000000200037802 */ /* 0x000fe20000000f00 */
[----:B----4-:R-:W-:Y:S01]  /*10130*/  IMAD.MOV.U32 R0, RZ, RZ, 0x181f ;  /* 0x0000181fff007424 */ /* 0x010fe200078e00ff */
[----:B------:R-:W-:Y:S02]  /*10140*/  MOV R5, 0x10160 ;  /* 0x0001016000057802 */ /* 0x000fe40000000f00 */
[----:B-123--:R-:W-:Y:S05]  /*10150*/  CALL.REL.NOINC `($__internal_3_$__cuda_sm70_shflsync_idx_p) ;  /* 0x0000017000007944 */ /* 0x00efea0003c00000 */
[----:B------:R-:W-:Y:S05]  /*10160*/  BRA `(.L_x_1131) ;  /* 0xfffff82000007947 */ /* 0x000fea000383ffff */
.L_x_1120:
[----:B-1----:R-:W-:Y:S01]  /*10170*/  IMAD.MOV.U32 R4, RZ, RZ, R10 ;  /* 0x000000ffff047224 */ /* 0x002fe200078e000a */
[----:B------:R-:W-:Y:S01]  /*10180*/  MOV R3, 0x3 ;  /* 0x0000000300037802 */ /* 0x000fe20000000f00 */
[----:B------:R-:W-:Y:S01]  /*10190*/  IMAD.MOV.U32 R0, RZ, RZ, 0x181f ;  /* 0x0000181fff007424 */ /* 0x000fe200078e00ff */
[----:B------:R-:W-:-:S02]  /*101a0*/  MOV R5, 0x101c0 ;  /* 0x000101c000057802 */ /* 0x000fc40000000f00 */
[----:B--234-:R-:W-:Y:S05]  /*101b0*/  CALL.REL.NOINC `($__internal_3_$__cuda_sm70_shflsync_idx_p) ;  /* 0x0000011000007944 */ /* 0x01cfea0003c00000 */
[----:B------:R-:W-:Y:S01]  /*101c0*/  IMAD.MOV.U32 R2, RZ, RZ, R0 ;  /* 0x000000ffff027224 */ /* 0x000fe200078e0000 */
[----:B------:R-:W-:Y:S01]  /*101d0*/  MOV R3, 0x3 ;  /* 0x0000000300037802 */ /* 0x000fe20000000f00 */
[----:B------:R-:W-:Y:S01]  /*101e0*/  IMAD.MOV.U32 R4, RZ, RZ, R12 ;  /* 0x000000ffff047224 */ /* 0x000fe200078e000c */
[----:B------:R-:W-:-:S02]  /*101f0*/  MOV R0, 0x181f ;  /* 0x0000181f00007802 */ /* 0x000fc40000000f00 */
[----:B------:R-:W-:Y:S02]  /*10200*/  MOV R5, 0x10220 ;  /* 0x0001022000057802 */ /* 0x000fe40000000f00 */
[----:B------:R-:W-:Y:S05]  /*10210*/  CALL.REL.NOINC `($__internal_3_$__cuda_sm70_shflsync_idx_p) ;  /* 0x000000b000007944 */ /* 0x000fea0003c00000 */
[----:B------:R-:W-:Y:S05]  /*10220*/  BRA `(.L_x_1132) ;  /* 0xfffff8f000007947 */ /* 0x000fea000383ffff */
.L_x_1122:
[----:B------:R-:W-:Y:S01]  /*10230*/  IMAD.MOV.U32 R4, RZ, RZ, R65 ;  /* 0x000000ffff047224 */ /* 0x000fe200078e0041 */
[----:B------:R-:W-:Y:S01]  /*10240*/  MOV R3, RZ ;  /* 0x000000ff00037202 */ /* 0x000fe20000000f00 */
[----:B-1----:R-:W-:Y:S01]  /*10250*/  IMAD.MOV.U32 R0, RZ, RZ, 0x1f ;  /* 0x0000001fff007424 */ /* 0x002fe200078e00ff */
[----:B------:R-:W-:Y:S02]  /*10260*/  MOV R5, 0x10280 ;  /* 0x0001028000057802 */ /* 0x000fe40000000f00 */
[----:B---345:R-:W-:Y:S05]  /*10270*/  CALL.REL.NOINC `($__internal_3_$__cuda_sm70_shflsync_idx_p) ;  /* 0x0000005000007944 */ /* 0x038fea0003c00000 */
[----:B------:R-:W-:Y:S05]  /*10280*/  BRA `(.L_x_1133) ;  /* 0xfffffa8000007947 */ /* 0x000fea000383ffff */
        .weak           $__internal_2_$__cuda_sm70_shflsync_bfly_p
        .type           $__internal_2_$__cuda_sm70_shflsync_bfly_p,@function
        .size           $__internal_2_$__cuda_sm70_shflsync_bfly_p,($__internal_3_$__cuda_sm70_shflsync_idx_p - $__internal_2_$__cuda_sm70_shflsync_bfly_p)
$__internal_2_$__cuda_sm70_shflsync_bfly_p:
[----:B------:R-:W-:Y:S04]  /*10290*/  WARPSYNC R6 ;  /* 0x0000000600007348 */ /* 0x000fe80003800000 */
[----:B------:R1:W2:Y:S02]  /*102a0*/  SHFL.BFLY PT, R5, R0, R3, R7 ;  /* 0x0c00000300057389 */ /* 0x0002a400000e0007 */
[----:B-1----:R-:W-:-:S04]  /*102b0*/  MOV R3, 0x0 ;  /* 0x0000000000037802 */ /* 0x002fc80000000f00 */
[----:B--2---:R-:W-:Y:S05]  /*102c0*/  RET.REL.NODEC R2 `(_ZN7cutlass13device_kernelIN5flash19enable_sm80_to_sm89INS1_16FlashAttnFwdSm80INS1_25CollectiveMainloopFwdSm80ILi8ELi2ELb1EN4cute5tupleIJNS5_1CILi128EEENS7_ILi96EEENS7_ILi192EEEEEELi192ENS_6half_tEfNS_4arch4Sm80ELb1ELb0ELb0ELb0ELb0ELb0ELb1ELb0EEENS1_21CollectiveEpilogueFwdINS6_IJS8_SA_S9_EEENS6_IJNS7_ILi1EEESI_SI_EEESC_SE_Li256ELb0ELb1ELb0ELb0EEENS1_30DynamicPersistentTileSchedulerILi256ELi256ELb0ELb1ELb0EEEEEEEEEvNT_6ParamsE) ;  /* 0xfffefd3002007950 */ /* 0x004fea0003c3ffff */
        .weak           $__internal_3_$__cuda_sm70_shflsync_idx_p
        .type           $__internal_3_$__cuda_sm70_shflsync_idx_p,@function
        .size           $__internal_3_$__cuda_sm70_shflsync_idx_p,(.L_x_1300 - $__internal_3_$__cuda_sm70_shflsync_idx_p)
$__internal_3_$__cuda_sm70_shflsync_idx_p:
[----:B------:R-:W-:Y:S04]  /*102d0*/  WARPSYNC R67 ;  /* 0x0000004300007348 */ /* 0x000fe80003800000 */
[----:B------:R1:W2:Y:S02]  /*102e0*/  SHFL.IDX PT, R0, R4, R3, R0 ;  /* 0x0000000304007389 */ /* 0x0002a400000e0000 */
[----:B-1----:R-:W-:Y:S02]  /*102f0*/  MOV R4, R5 ;  /* 0x0000000500047202 */ /* 0x002fe40000000f00 */
[----:B------:R-:W-:-:S04]  /*10300*/  MOV R5, 0x0 ;  /* 0x0000000000057802 */ /* 0x000fc80000000f00 */
[----:B--2---:R-:W-:Y:S05]  /*10310*/  RET.REL.NODEC R4 `(_ZN7cutlass13device_kernelIN5flash19enable_sm80_to_sm89INS1_16FlashAttnFwdSm80INS1_25CollectiveMainloopFwdSm80ILi8ELi2ELb1EN4cute5tupleIJNS5_1CILi128EEENS7_ILi96EEENS7_ILi192EEEEEELi192ENS_6half_tEfNS_4arch4Sm80ELb1ELb0ELb0ELb0ELb0ELb0ELb1ELb0EEENS1_21CollectiveEpilogueFwdINS6_IJS8_SA_S9_EEENS6_IJNS7_ILi1EEESI_SI_EEESC_SE_Li256ELb0ELb1ELb0ELb0EEENS1_30DynamicPersistentTileSchedulerILi256ELi256ELb0ELb1ELb0EEEEEEEEEvNT_6ParamsE) ;  /* 0xfffefce004007950 */ /* 0x004fea0003c3ffff */
.L_x_1134:
        /* <DEDUP_REMOVED lines=14> */
.L_x_1300:


//--------------------- .text._ZN7cutlass13device_kernelIN5flash19enable_sm80_to_sm89INS1_16FlashAttnFwdSm80INS1_25CollectiveMainloopFwdSm80ILi8ELi2ELb1EN4cute5tupleIJNS5_1CILi128EEENS7_ILi96EEENS7_ILi192EEEEEELi192ENS_6half_tEfNS_4arch4Sm80ELb1ELb0ELb0ELb1ELb0ELb0ELb1ELb0EEENS1_21CollectiveEpilogueFwdINS6_IJS8_SA_S9_EEENS6_IJNS7_ILi1EEESI_SI_EEESC_SE_Li256ELb1ELb1ELb0ELb0EEENS1_19SingleTileSchedulerILb1ELb0ELb1ELi128EEEEEEEEEvNT_6ParamsE --------------------------
	.section	.text._ZN7cutlass13device_kernelIN5flash19enable_sm80_to_sm89INS1_16FlashAttnFwdSm80INS1_25CollectiveMainloopFwdSm80ILi8ELi2ELb1EN4cute5tupleIJNS5_1CILi128EEENS7_ILi96EEENS7_ILi192EEEEEELi192ENS_6half_tEfNS_4arch4Sm80ELb1ELb0ELb0ELb1ELb0ELb0ELb1ELb0EEENS1_21CollectiveEpilogueFwdINS6_IJS8_SA_S9_EEENS6_IJNS7_ILi1EEESI_SI_EEESC_SE_Li256ELb1ELb1ELb0ELb0EEENS1_19SingleTileSchedulerILb1ELb0ELb1ELi128EEEEEEEEEvNT_6ParamsE,"ax",@progbits
	.sectioninfo	@"SHI_REGISTERS=255"
	.align	128
.text._ZN7cutlass13device_kernelIN5flash19enable_sm80_to_sm89INS1_16FlashAttnFwdSm80INS1_25CollectiveMainloopFwdSm80ILi8ELi2ELb1EN4cute5tupleIJNS5_1CILi128EEENS7_ILi96EEENS7_ILi192EEEEEELi192ENS_6half_tEfNS_4arch4Sm80ELb1ELb0ELb0ELb1ELb0ELb0ELb1ELb0EEENS1_21CollectiveEpilogueFwdINS6_IJS8_SA_S9_EEENS6_IJNS7_ILi1EEESI_SI_EEESC_SE_Li256ELb1ELb1ELb0ELb0EEENS1_19SingleTileSchedulerILb1ELb0ELb1ELi128EEEEEEEEEvNT_6ParamsE:
        .type           _ZN7cutlass13device_kernelIN5flash19enable_sm80_to_sm89INS1_16FlashAttnFwdSm80INS1_25CollectiveMainloopFwdSm80ILi8ELi2ELb1EN4cute5tupleIJNS5_1CILi128EEENS7_ILi96EEENS7_ILi192EEEEEELi192ENS_6half_tEfNS_4arch4Sm80ELb1ELb0ELb0ELb1ELb0ELb0ELb1ELb0EEENS1_21CollectiveEpilogueFwdINS6_IJS8_SA_S9_EEENS6_IJNS7_ILi1EEESI_SI_EEESC_SE_Li256ELb1ELb1ELb0ELb0EEENS1_19SingleTileSchedulerILb1ELb0ELb1ELi128EEEEEEEEEvNT_6ParamsE,@function
        .size           _ZN7cutlass13device_kernelIN5flash19enable_sm80_to_sm89INS1_16FlashAttnFwdSm80INS1_25CollectiveMainloopFwdSm80ILi8ELi2ELb1EN4cute5tupleIJNS5_1CILi128EEENS7_ILi96EEENS7_ILi192EEEEEELi192ENS_6half_tEfNS_4arch4Sm80ELb1ELb0ELb0ELb1ELb0ELb0ELb1ELb0EEENS1_21CollectiveEpilogueFwdINS6_IJS8_SA_S9_EEENS6_IJNS7_ILi1EEESI_SI_EEESC_SE_Li256ELb1ELb1ELb0ELb0EEENS1_19SingleTileSchedulerILb1ELb0ELb1ELi128EEEEEEEEEvNT_6ParamsE,(.L_x_1303 - _ZN7cutlass13device_kernelIN5flash19enable_sm80_to_sm89INS1_16FlashAttnFwdSm80INS1_25CollectiveMainloopFwdSm80ILi8ELi2ELb1EN4cute5tupleIJNS5_1CILi128EEENS7_ILi96EEENS7_ILi192EEEEEELi192ENS_6half_tEfNS_4arch4Sm80ELb1ELb0ELb0ELb1ELb0ELb0ELb1ELb0EEENS1_21CollectiveEpilogueFwdINS6_IJS8_SA_S9_EEENS6_IJNS7_ILi1EEESI_SI_EEESC_SE_Li256ELb1ELb1ELb0ELb0EEENS1_19SingleTileSchedulerILb1ELb0ELb1ELi128EEEEEEEEEvNT_6ParamsE)
        .other          _ZN7cutlass13device_kernelIN5flash19enable_sm80_to_sm89INS1_16FlashAttnFwdSm80INS1_25CollectiveMainloopFwdSm80ILi8ELi2ELb1EN4cute5tupleIJNS5_1CILi128EEENS7_ILi96EEENS7_ILi192EEEEEELi192ENS_6half_tEfNS_4arch4Sm80ELb1ELb0ELb0ELb1ELb0ELb0ELb1ELb0EEENS1_21CollectiveEpilogueFwdINS6_IJS8_SA_S9_EEENS6_IJNS7_ILi1EEESI_SI_EEESC_SE_Li256ELb1ELb1ELb0ELb0EEENS1_19SingleTileSchedulerILb1ELb0ELb1ELi128EEEEEEEEEvNT_6ParamsE,@"STO_CUDA_ENTRY STV_DEFAULT"
_ZN7cutlass13device_kernelIN5flash19enable_sm80_to_sm89INS1_16FlashAttnFwdSm80INS1_25CollectiveMainloopFwdSm80ILi8ELi2ELb1EN4cute5tupleIJNS5_1CILi128EEENS7_ILi96EEENS7_ILi192EEEEEELi192ENS_6half_tEfNS_4arch4Sm80ELb1ELb0ELb0ELb1ELb0ELb0ELb1ELb0EEENS1_21CollectiveEpilogueFwdINS6_IJS8_SA_S9_EEENS6_IJNS7_ILi1EEESI_SI_EEESC_SE_Li256ELb1ELb1ELb0ELb0EEENS1_19SingleTileSchedulerILb1ELb0ELb1ELi128EEEEEEEEEvNT_6ParamsE:
        /* <DEDUP_REMOVED lines=17> */
.L_x_1136:
        /* <DEDUP_REMOVED lines=8> */
.L_x_1138:
[----:B------:R-:W-:-:S04]  /*0190*/  MOV R0, c[0x0][0x54c] ;  /* 0x0001530000007a02 */ /* 0x000fc80000000f00 */
.L_x_1137:
[----:B------:R-:W-:Y:S01]  /*01a0*/  USHF.L.U32 UR8, UR8, 0x7, URZ ;  /* 0x0000000708087899 */ /* 0x000fe2000800063f */
[----:B-----5:R-:W-:-:S05]  /*01b0*/  IMAD R0, R0, c[0x0][0x548], RZ ;  /* 0x0001520000007a24 */ /* 0x020fca00078e02ff */
[----:B------:R-:W-:-:S04]  /*01c0*/  ISETP.LE.AND P0, PT, R0, UR8, PT ;  /* 0x0000000800007c0c */ /* 0x000fc8000bf03270 */
[----:B------:R-:W-:-:S05]  /*01d0*/  SEL R0, R5, 0xffffffff, !P0 ;  /* 0xffffffff05007807 */ /* 0x000fca0004000000 */
[----:B------:R2:W-:Y:S01]  /*01e0*/  STL [R1+0x40], R0 ;  /* 0x0000400001007387 */ /* 0x0005e20000100800 */
[----:B------:R-:W-:Y:S05]  /*01f0*/  BRA `(.L_x_1139) ;  /* 0x0000013000007947 */ /* 0x000fea0003800000 */
.L_x_1135:
[----:B------:R-:W-:-:S04]  /*0200*/  ISETP.NE.U32.AND P0, PT, RZ, c[0x0][0x568], PT ;  /* 0x00015a00ff007a0c */ /* 0x000fc80003f05070 */
[----:B------:R-:W-:-:S13]  /*0210*/  ISETP.NE.AND.EX P0, PT, RZ, c[0x0][0x56c], PT, P0 ;  /* 0x00015b00ff007a0c */ /* 0x000fda0003f05300 */
[----:B------:R-:W-:Y:S05]  /*0220*/  @!P0 BRA `(.L_x_1140) ;  /* 0x0000002000008947 */ /* 0x000fea0003800000 */
[----:B------:R1:W5:Y:S01]  /*0230*/  LDG.E R0, [R2.64] ;  /* 0x0000001802007981 */ /* 0x000362000c1e1900 */
[----:B------:R-:W-:Y:S05]  /*0240*/  BRA `(.L_x_1141) ;  /* 0x0000009000007947 */ /* 0x000fea0003800000 */
.L_x_1140:
        /* <DEDUP_REMOVED lines=8> */
.L_x_1142:
[----:B------:R-:W-:-:S04]  /*02d0*/  MOV R0, c[0x0][0x54c] ;  /* 0x0001530000007a02 */ /* 0x000fc80000000f00 */
.L_x_1141:
[----:B------:R-:W-:Y:S01]  /*02e0*/  USHF.L.U32 UR8, UR8, 0x7, URZ ;  /* 0x0000000708087899 */ /* 0x000fe2000800063f */
[----:B-----5:R-:W-:-:S05]  /*02f0*/  IMAD R0, R0, c[0x0][0x548], RZ ;  /* 0x0001520000007a24 */ /* 0x020fca00078e02ff */
[----:B------:R-:W-:-:S04]  /*0300*/  ISETP.LE.AND P0, PT, R0, UR8, PT ;  /* 0x0000000800007c0c */ /* 0x000fc8000bf03270 */
[----:B------:R-:W-:-:S05]  /*0310*/  SEL R0, R5, 0xffffffff, !P0 ;  /* 0xffffffff05007807 */ /* 0x000fca0004000000 */
[----:B------:R2:W-:Y:S04]  /*0320*/  STL [R1+0x40], R0 ;  /* 0x0000400001007387 */ /* 0x0005e80000100800 */
.L_x_1139:
        /* <DEDUP_REMOVED lines=32> */
.L_x_1143:
[----:B------:R-:W-:-:S04]  /*0530*/  ISETP.NE.U32.AND P0, PT, RZ, c[0x0][0x368], PT ;  /* 0x0000da00ff007a0c */ /* 0x000fc80003f05070 */
[----:B------:R-:W-:-:S13]  /*0540*/  ISETP.NE.AND.EX P0, PT, RZ, c[0x0][0x36c], PT, P0 ;  /* 0x0000db00ff007a0c */ /* 0x000fda0003f05300 */
[----:B------:R-:W-:Y:S05]  /*0550*/  @!P0 BRA `(.L_x_1144) ;  /* 0x0000004000008947 */ /* 0x000fea0003800000 */
[----:B------:R-:W-:-:S05]  /*0560*/  IMAD.WIDE R2, R39, R26, c[0x0][0x368] ;  /* 0x0000da0027027625 */ /* 0x000fca00078e021a */
[----:B------:R-:W2:Y:S02]  /*0570*/  LDG.E R0, [R2.64] ;  /* 0x0000001802007981 */ /* 0x000ea4000c1e1900 */
[----:B--2---:R1:W2:Y:S02]  /*0580*/  R2UR UR14, R0 ;  /* 0x00000000000e73c2 */ /* 0x0042a400000e0000 */
[----:B-12---:R-:W-:Y:S05]  /*0590*/  BRA `(.L_x_1145) ;  /* 0x0000006000007947 */ /* 0x006fea0003800000 */
.L_x_1144:
[----:B------:R-:W-:Y:S05]  /*05a0*/  @!P6 BRA `(.L_x_1145) ;  /* 0x000000500000e947 */ /* 0x000fea0003800000 */
[----:B------:R1:W2:Y:S04]  /*05b0*/  LDG.E R0, [R2.64] ;  /* 0x0000001802007981 */ /* 0x0002a8000c1e1900 */
[----:B-1----:R-:W3:Y:S01]  /*05c0*/  LDG.E R2, [R2.64+0x4] ;  /* 0x0000041802027981 */ /* 0x002ee2000c1e1900 */
[----:B--2---:R-:W1:Y:S08]  /*05d0*/  R2UR UR14, R0 ;  /* 0x00000000000e73c2 */ /* 0x004e7000000e0000 */
[----:B---3--:R-:W1:Y:S02]  /*05e0*/  R2UR UR4, R2 ;  /* 0x00000000020473c2 */ /* 0x008e6400000e0000 */
[----:B-1----:R-:W-:-:S06]  /*05f0*/  UIADD3 UR14, -UR14, UR4, URZ ;  /* 0x000000040e0e7290 */ /* 0x002fcc000fffe13f */
.L_x_1145:
[----:B------:R-:W-:Y:S01]  /*0600*/  ULDC UR4, c[0x0][0x2c4] ;  /* 0x0000b10000047ab9 */ /* 0x000fe20000000800 */
[----:B-----5:R-:W-:Y:S01]  /*0610*/  IADD3 R10, R7, UR6, RZ ;  /* 0x00000006070a7c10 */ /* 0x020fe2000fffe0ff */
[----:B------:R-:W-:Y:S01]  /*0620*/  UISETP.NE.AND UP2, UPT, UR4, 0x1, UPT ;  /* 0x000000010400788c */ /* 0x000fe2000bf45270 */
[----:B------:R-:W-:Y:S01]  /*0630*/  PLOP3.LUT P1, PT, PT, PT, PT, 0x80, 0x0 ;  /* 0x000000000000781c */ /* 0x000fe20003f2f070 */
[----:B------:R-:W-:Y:S01]  /*0640*/  UIADD3 UR14, -UR6, UR14, URZ ;  /* 0x0000000e060e7290 */ /* 0x000fe2000fffe13f */
[----:B------:R-:W-:Y:S01]  /*0650*/  CS2R R98, SRZ ;  /* 0x0000000000627805 */ /* 0x000fe2000001ff00 */
[----:B------:R-:W-:Y:S01]  /*0660*/  ULDC.64 UR4, c[0x0][0x2c8] ;  /* 0x0000b20000047ab9 */ /* 0x000fe20000000a00 */
[----:B------:R-:W-:Y:S01]  /*0670*/  CS2R R14, SRZ ;  /* 0x00000000000e7805 */ /* 0x000fe2000001ff00 */
[----:B------:R-:W-:Y:S01]  /*0680*/  UIADD3 UR6, UR14, 0x5f, URZ ;  /* 0x0000005f0e067890 */ /* 0x000fe2000fffe03f */
[----:B------:R-:W-:Y:S01]  /*0690*/  IMAD.MOV.U32 R96, RZ, RZ, RZ ;  /* 0x000000ffff607224 */ /* 0x000fe200078e00ff */
[----:B------:R-:W-:Y:S01]  /*06a0*/  CS2R R8, SRZ ;  /* 0x0000000000087805 */ /* 0x000fe2000001ff00 */
[----:B------:R-:W-:Y:S01]  /*06b0*/  IMAD.MOV.U32 R94, RZ, RZ, RZ ;  /* 0x000000ffff5e7224 */ /* 0x000fe200078e00ff */
[----:B------:R-:W-:Y:S01]  /*06c0*/  UIMAD.WIDE UR6, UR6, 0x2aaaaaab, URZ ;  /* 0x2aaaaaab060678a5 */ /* 0x000fe2000f8e023f */
[----:B------:R-:W-:Y:S01]  /*06d0*/  MOV R92, RZ ;  /* 0x000000ff005c7202 */ /* 0x000fe20000000f00 */
[----:B------:R-:W-:Y:S01]  /*06e0*/  @UP2 UIADD3 UR10, UR8, 0x7f, URZ ;  /* 0x0000007f080a2890 */ /* 0x000fe2000fffe03f */
[----:B------:R-:W-:Y:S01]  /*06f0*/  IMAD.MOV.U32 R11, RZ, RZ, RZ ;  /* 0x000000ffff0b7224 */ /* 0x000fe200078e00ff */
[----:B------:R-:W-:Y:S01]  /*0700*/  USHF.R.U32.HI UR6, URZ, 0x1f, UR7 ;  /* 0x0000001f3f067899 */ /* 0x000fe20008011607 */
[----:B------:R-:W-:Y:S01]  /*0710*/  MOV R90, RZ ;  /* 0x000000ff005a7202 */ /* 0x000fe20000000f00 */
[----:B------:R-:W-:Y:S01]  /*0720*/  UIMAD.WIDE.U32 UR10, UR10, UR4, URZ ;  /* 0x000000040a0a72a5 */ /* 0x000fe2000f8e003f */
[----:B------:R-:W-:Y:S01]  /*0730*/  CS2R R12, SRZ ;  /* 0x00000000000c7805 */ /* 0x000fe2000001ff00 */
[----:B------:R-:W-:Y:S01]  /*0740*/  UIADD3 UR4, UR8, 0x7f, URZ ;  /* 0x0000007f08047890 */ /* 0x000fe2000fffe03f */
[----:B------:R-:W-:Y:S01]  /*0750*/  IMAD.MOV.U32 R88, RZ, RZ, RZ ;  /* 0x000000ffff587224 */ /* 0x000fe200078e00ff */
[----:B------:R-:W-:Y:S01]  /*0760*/  @UP2 USHF.R.U32.HI UR4, URZ, UR5, UR11 ;  /* 0x000000053f042299 */ /* 0x000fe2000801160b */
[----:B------:R-:W-:Y:S01]  /*0770*/  MOV R86, RZ ;  /* 0x000000ff00567202 */ /* 0x000fe20000000f00 */
[----:B------:R-:W-:Y:S01]  /*0780*/  UIADD3 UR5, UR14, 0x60, -UR16 ;  /* 0x000000600e057890 */ /* 0x000fe2000fffe810 */
[----:B------:R-:W-:Y:S01]  /*0790*/  CS2R R16, SRZ ;  /* 0x0000000000107805 */ /* 0x000fe2000001ff00 */
[----:B------:R-:W-:Y:S01]  /*07a0*/  ULEA.HI.SX32 UR6, UR7, UR6, 0x1c ;  /* 0x0000000607067291 */ /* 0x000fe2000f8fe23f */
[----:B------:R-:W-:Y:S01]  /*07b0*/  IMAD.MOV.U32 R84, RZ, RZ, RZ ;  /* 0x000000ffff547224 */ /* 0x000fe200078e00ff */
[----:B------:R-:W-:Y:S01]  /*07c0*/  UIADD3 UR4, UR5, UR4, URZ ;  /* 0x0000000405047290 */ /* 0x000fe2000fffe03f */
[----:B------:R-:W-:Y:S01]  /*07d0*/  MOV R82, RZ ;  /* 0x000000ff00527202 */ /* 0x000fe20000000f00 */
[----:B------:R-:W-:Y:S01]  /*07e0*/  CS2R R18, SRZ ;  /* 0x0000000000127805 */ /* 0x000fe2000001ff00 */
[----:B------:R-:W-:Y:S01]  /*07f0*/  IMAD.MOV.U32 R80, RZ, RZ, RZ ;  /* 0x000000ffff507224 */ /* 0x000fe200078e00ff */
[----:B------:R-:W-:Y:S01]  /*0800*/  UIMAD.WIDE UR4, UR4, 0x2aaaaaab, URZ ;  /* 0x2aaaaaab040478a5 */ /* 0x000fe2000f8e023f */
[----:B------:R-:W-:Y:S01]  /*0810*/  MOV R78, RZ ;  /* 0x000000ff004e7202 */ /* 0x000fe20000000f00 */
[----:B------:R-:W-:Y:S01]  /*0820*/  CS2R R20, SRZ ;  /* 0x0000000000147805 */ /* 0x000fe2000001ff00 */
[----:B------:R-:W-:Y:S01]  /*0830*/  IMAD.MOV.U32 R76, RZ, RZ, RZ ;  /* 0x000000ffff4c7224 */ /* 0x000fe200078e00ff */
[----:B------:R-:W-:Y:S01]  /*0840*/  USHF.R.U32.HI UR4, URZ, 0x1f, UR5 ;  /* 0x0000001f3f047899 */ /* 0x000fe20008011605 */
[----:B------:R-:W-:Y:S01]  /*0850*/  MOV R74, RZ ;  /* 0x000000ff004a7202 */ /* 0x000fe20000000f00 */
[----:B------:R-:W-:Y:S01]  /*0860*/  CS2R R22, SRZ ;  /* 0x0000000000167805 */ /* 0x000fe2000001ff00 */
[----:B------:R-:W-:Y:S01]  /*0870*/  IMAD.MOV.U32 R72, RZ, RZ, RZ ;  /* 0x000000ffff487224 */ /* 0x000fe200078e00ff */
[----:B------:R-:W-:Y:S01]  /*0880*/  ULEA.HI.SX32 UR4, UR5, UR4, 0x1c ;  /* 0x0000000405047291 */ /* 0x000fe2000f8fe23f */
[----:B------:R-:W-:Y:S01]  /*0890*/  MOV R70, RZ ;  /* 0x000000ff00467202 */ /* 0x000fe20000000f00 */
[----:B------:R-:W-:Y:S01]  /*08a0*/  CS2R R24, SRZ ;  /* 0x0000000000187805 */ /* 0x000fe2000001ff00 */
[----:B------:R-:W-:Y:S01]  /*08b0*/  IMAD.MOV.U32 R68, RZ, RZ, RZ ;  /* 0x000000ffff447224 */ /* 0x000fe200078e00ff */
[----:B------:R-:W-:Y:S01]  /*08c0*/  UISETP.LT.AND UP0, UPT, UR6, UR4, UPT ;  /* 0x000000040600728c */ /* 0x000fe2000bf01270 */
[----:B------:R-:W-:Y:S01]  /*08d0*/  CS2R R66, SRZ ;  /* 0x0000000000427805 */ /* 0x000fe2000001ff00 */
[----:B------:R-:W-:Y:S01]  /*08e0*/  MOV R64, RZ ;  /* 0x000000ff00407202 */ /* 0x000fe20000000f00 */
[----:B------:R-:W-:Y:S01]  /*08f0*/  CS2R R62, SRZ ;  /* 0x00000000003e7805 */ /* 0x000fe2000001ff00 */
[----:B------:R-:W-:Y:S01]  /*0900*/  USEL UR28, UR6, UR4, UP0 ;  /* 0x00000004061c7287 */ /* 0x000fe20008000000 */
[----:B------:R-:W-:Y:S01]  /*0910*/  IMAD.MOV.U32 R27, RZ, RZ, RZ ;  /* 0x000000ffff1b7224 */ /* 0x000fe200078e00ff */
[----:B------:R-:W-:Y:S01]  /*0920*/  MOV R60, RZ ;  /* 0x000000ff003c7202 */ /* 0x000fe20000000f00 */
[----:B------:R-:W-:Y:S01]  /*0930*/  CS2R R58, SRZ ;  /* 0x00000000003a7805 */ /* 0x000fe2000001ff00 */
[----:B------:R-:W-:Y:S01]  /*0940*/  UISETP.GE.AND UP0, UPT, UR28, 0x1, UPT ;  /* 0x000000011c00788c */ /* 0x000fe2000bf06270 */
[----:B------:R-:W-:Y:S01]  /*0950*/  CS2R R28, SRZ ;  /* 0x00000000001c7805 */ /* 0x000fe2000001ff00 */
[----:B------:R-:W-:Y:S01]  /*0960*/  IMAD.MOV.U32 R56, RZ, RZ, RZ ;  /* 0x000000ffff387224 */ /* 0x000fe200078e00ff */
[----:B------:R-:W-:Y:S01]  /*0970*/  CS2R R54, SRZ ;  /* 0x0000000000367805 */ /* 0x000fe2000001ff00 */
[----:B------:R-:W-:Y:S01]  /*0980*/  MOV R52, RZ ;  /* 0x000000ff00347202 */ /* 0x000fe20000000f00 */
[----:B------:R-:W-:Y:S01]  /*0990*/  CS2R R138, SRZ ;  /* 0x00000000008a7805 */ /* 0x000fe2000001ff00 */
[----:B------:R-:W-:Y:S01]  /*09a0*/  PLOP3.LUT P0, PT, PT, PT, UP0, 0x80, 0x0 ;  /* 0x000000000000781c */ /* 0x000fe20003f0f008 */
[----:B------:R-:W-:Y:S01]  /*09b0*/  CS2R R30, SRZ ;  /* 0x00000000001e7805 */ /* 0x000fe2000001ff00 */
[----:B------:R-:W-:Y:S01]  /*09c0*/  IMAD.MOV.U32 R136, RZ, RZ, RZ ;  /* 0x000000ffff887224 */ /* 0x000fe200078e00ff */
[----:B------:R-:W-:Y:S01]  /*09d0*/  CS2R R134, SRZ ;  /* 0x0000000000867805 */ /* 0x000fe2000001ff00 */
[----:B------:R-:W-:Y:S01]  /*09e0*/  MOV R132, RZ ;  /* 0x000000ff00847202 */ /* 0x000fe20000000f00 */
[----:B------:R-:W-:Y:S01]  /*09f0*/  CS2R R130, SRZ ;  /* 0x0000000000827805 */ /* 0x000fe2000001ff00 */
        /* <DEDUP_REMOVED lines=16> */
[----:B------:R-:W-:Y:S01]  /*0b00*/  CS2R R102, SRZ ;  /* 0x0000000000667805 */ /* 0x000fe2000001ff00 */
[----:B------:R-:W-:Y:S01]  /*0b10*/  IMAD.MOV.U32 R38, RZ, RZ, RZ ;  /* 0x000000ffff267224 */ /* 0x000fe200078e00ff */
[----:B------:R-:W-:Y:S01]  /*0b20*/  MOV R100, RZ ;  /* 0x000000ff00647202 */ /* 0x000fe20000000f00 */
[----:B------:R-:W-:Y:S01]  /*0b30*/  CS2R R150, SRZ ;  /* 0x0000000000967805 */ /* 0x000fe2000001ff00 */
[----:B------:R-:W-:Y:S01]  /*0b40*/  CS2R R148, SRZ ;  /* 0x0000000000947805 */ /* 0x000fe2000001ff00 */
[----:B------:R-:W-:Y:S01]  /*0b50*/  CS2R R146, SRZ ;  /* 0x0000000000927805 */ /* 0x000fe2000001ff00 */
[----:B------:R-:W-:Y:S01]  /*0b60*/  IMAD.MOV.U32 R144, RZ, RZ, RZ ;  /* 0x000000ffff907224 */ /* 0x000fe200078e00ff */
[----:B------:R-:W-:Y:S01]  /*0b70*/  MOV R42, RZ ;  /* 0x000000ff002a7202 */ /* 0x000fe20000000f00 */
[----:B------:R-:W-:Y:S01]  /*0b80*/  IMAD.MOV.U32 R41, RZ, RZ, RZ ;  /* 0x000000ffff297224 */ /* 0x000fe200078e00ff */
[----:B------:R-:W-:Y:S05]  /*0b90*/  @!P0 BRA `(.L_x_1146) ;  /* 0x0000db3000008947 */ /* 0x000fea0003800000 */
[----:B------:R-:W-:Y:S01]  /*0ba0*/  ISETP.NE.U32.AND P4, PT, RZ, c[0x0][0x340], PT ;  /* 0x0000d000ff007a0c */ /* 0x000fe20003f85070 */
[----:B------:R-:W1:Y:S01]  /*0bb0*/  S2R R15, SR_CTAID.Y ;  /* 0x00000000000f7919 */ /* 0x000e620000002600 */
[----:B------:R-:W-:Y:S01]  /*0bc0*/  SHF.R.S32.HI R118, RZ, 0x1f, R121 ;  /* 0x0000001fff767819 */ /* 0x000fe20000011479 */
[----:B------:R-:W-:Y:S01]  /*0bd0*/  UMOV UR10, 0x60 ;  /* 0x00000060000a7882 */ /* 0x000fe20000000000 */
[----:B------:R-:W-:Y:S01]  /*0be0*/  ISETP.NE.AND.EX P4, PT, RZ, c[0x0][0x344], PT, P4 ;  /* 0x0000d100ff007a0c */ /* 0x000fe20003f85340 */
[----:B------:R-:W-:-:S12]  /*0bf0*/  ULDC.64 UR4, c[0x0][0x208] ;  /* 0x0000820000047ab9 */ /* 0x000fd80000000a00 */
[----:B------:R-:W-:-:S05]  /*0c00*/  @P4 IMAD.WIDE R2, R39, R26, c[0x0][0x340] ;  /* 0x0000d00027024625 */ /* 0x000fca00078e021a */
[----:B------:R2:W3:Y:S01]  /*0c10*/  @P4 LDG.E R19, [R2.64] ;  /* 0x0000001802134981 */ /* 0x0004e2000c1e1900 */
[-C--:B------:R-:W-:Y:S01]  /*0c20*/  LEA.HI R33, R118, R121.reuse, RZ, 0x3 ;  /* 0x0000007976217211 */ /* 0x080fe200078f18ff */
[----:B------:R-:W-:Y:S01]  /*0c30*/  UIMAD.WIDE.U32 UR12, UR10, UR4, URZ ;  /* 0x000000040a0c72a5 */ /* 0x000fe2000f8e003f */
[----:B------:R-:W-:Y:S01]  /*0c40*/  SHF.R.S32.HI R0, RZ, 0x1f, R6 ;  /* 0x0000001fff007819 */ /* 0x000fe20000011406 */
[----:B------:R-:W-:Y:S01]  /*0c50*/  UIMAD UR9, UR28, -0x60, UR10 ;  /* 0xffffffa01c0978a4 */ /* 0x000fe2000f8e020a */
[----:B------:R-:W-:Y:S01]  /*0c60*/  SHF.R.S32.HI R12, RZ, 0x3, R33 ;  /* 0x00000003ff0c7819 */ /* 0x000fe20000011421 */
[----:B------:R-:W-:Y:S01]  /*0c70*/  ULDC UR6, c[0x0][0x2c4] ;  /* 0x0000b10000067ab9 */ /* 0x000fe20000000800 */
[----:B------:R-:W-:Y:S01]  /*0c80*/  PLOP3.LUT P1, PT, PT, PT, UP2, 0x80, 0x0 ;  /* 0x000000000000781c */ /* 0x000fe20003f2f028 */
[----:B------:R-:W-:Y:S01]  /*0c90*/  IMAD R0, R0, c[0x0][0x178], RZ ;  /* 0x00005e0000007a24 */ /* 0x000fe200078e02ff */
[----:B------:R-:W-:Y:S01]  /*0ca0*/  PLOP3.LUT P0, PT, PT, PT, UP2, 0x80, 0x0 ;  /* 0x000000000000781c */ /* 0x000fe20003f0f028 */
[----:B------:R-:W-:Y:S01]  /*0cb0*/  IMAD.U32 R8, RZ, RZ, UR12 ;  /* 0x0000000cff087e24 */ /* 0x000fe2000f8e00ff */
[----:B-1----:R-:W-:Y:S01]  /*0cc0*/  SHF.R.S32.HI R20, RZ, 0x1f, R15 ;  /* 0x0000001fff147819 */ /* 0x002fe2000001140f */
[----:B------:R-:W-:Y:S01]  /*0cd0*/  IMAD R0, R6, c[0x0][0x17c], R0 ;  /* 0x00005f0006007a24 */ /* 0x000fe200078e0200 */
[----:B------:R-:W-:Y:S01]  /*0ce0*/  SHF.R.S32.HI R18, RZ, 0x1f, R39 ;  /* 0x0000001fff127819 */ /* 0x000fe20000011427 */
[----:B------:R-:W-:Y:S01]  /*0cf0*/  IMAD.MOV.U32 R56, RZ, RZ, R8 ;  /* 0x000000ffff387224 */ /* 0x000fe200078e0008 */
[----:B------:R-:W-:Y:S01]  /*0d00*/  IADD3 R11, R12, UR8, RZ ;  /* 0x000000080c0b7c10 */ /* 0x000fe2000fffe0ff */
[----:B------:R-:W-:Y:S01]  /*0d10*/  IMAD R7, R20, c[0x0][0x1b8], RZ ;  /* 0x00006e0014077a24 */ /* 0x000fe200078e02ff */
[----:B------:R-:W-:Y:S01]  /*0d20*/  SEL R5, R18, RZ, !P2 ;  /* 0x000000ff12057207 */ /* 0x000fe20005000000 */
[----:B------:R-:W-:Y:S01]  /*0d30*/  UIMAD UR6, UR16, UR6, URZ ;  /* 0x00000006100672a4 */ /* 0x000fe2000f8e023f */
[----:B------:R-:W-:Y:S01]  /*0d40*/  IMAD.U32 R9, RZ, RZ, UR13 ;  /* 0x0000000dff097e24 */ /* 0x000fe2000f8e00ff */
[----:B------:R-:W-:Y:S01]  /*0d50*/  IADD3 R9, R11, 0x20, RZ ;  /* 0x000000200b097810 */ /* 0x000fe20007ffe0ff */
[----:B------:R-:W-:Y:S01]  /*0d60*/  IMAD R7, R15, c[0x0][0x1bc], R7 ;  /* 0x00006f000f077a24 */ /* 0x000fe200078e0207 */
[----:B------:R-:W-:Y:S01]  /*0d70*/  UIADD3 UR15, UR28, -0x1, URZ ;  /* 0xffffffff1c0f7890 */ /* 0x000fe2000fffe03f */
[----:B------:R-:W-:Y:S01]  /*0d80*/  IMAD R5, R5, c[0x0][0x1c0], RZ ;  /* 0x0000700005057a24 */ /* 0x000fe200078e02ff */
[----:B------:R-:W-:Y:S01]  /*0d90*/  ISETP.GE.AND P5, PT, R9, UR6, PT ;  /* 0x0000000609007c0c */ /* 0x000fe2000bfa6270 */
[----:B------:R-:W-:Y:S01]  /*0da0*/  IMAD.MOV.U32 R34, RZ, RZ, c[0x0][0x1e0] ;  /* 0x00007800ff227624 */ /* 0x000fe200078e00ff */
[----:B--2---:R-:W-:Y:S01]  /*0db0*/  LOP3.LUT R2, R33, 0xfffffff8, RZ, 0xc0, !PT ;  /* 0xfffffff821027812 */ /* 0x004fe200078ec0ff */
[----:B------:R-:W-:Y:S01]  /*0dc0*/  USHF.R.S32.HI UR11, URZ, 0x1f, UR15 ;  /* 0x0000001f3f0b7899 */ /* 0x000fe2000801140f */
[----:B------:R-:W-:Y:S01]  /*0dd0*/  IADD3 R9, R11, 0x60, RZ ;  /* 0x000000600b097810 */ /* 0x000fe20007ffe0ff */
[----:B------:R-:W-:Y:S01]  /*0de0*/  IMAD.MOV.U32 R35, RZ, RZ, c[0x0][0x1e4] ;  /* 0x00007900ff237624 */ /* 0x000fe200078e00ff */
[----:B------:R-:W-:Y:S01]  /*0df0*/  LEA.HI R117, R118, R121, RZ, 0x5 ;  /* 0x0000007976757211 */ /* 0x000fe200078f28ff */
[----:B------:R-:W-:Y:S01]  /*0e00*/  IMAD.IADD R38, R121, 0x1, -R2 ;  /* 0x0000000179267824 */ /* 0x000fe200078e0a02 */
[----:B------:R-:W-:Y:S01]  /*0e10*/  BAR.SYNC.DEFER_BLOCKING 0x0 ;  /* 0x0000000000007b1d */ /* 0x000fe20000010000 */
[----:B------:R-:W-:Y:S01]  /*0e20*/  IMAD.WIDE.U32 R2, R6, c[0x0][0x178], RZ ;  /* 0x00005e0006027a25 */ /* 0x000fe200078e00ff */
[----:B------:R-:W-:Y:S01]  /*0e30*/  ISETP.GE.AND P3, PT, R9, UR6, PT ;  /* 0x0000000609007c0c */ /* 0x000fe2000bf66270 */
[----:B------:R-:W-:Y:S01]  /*0e40*/  UISETP.GE.AND UP0, UPT, UR28, 0x2, UPT ;  /* 0x000000021c00788c */ /* 0x000fe2000bf06270 */
[----:B------:R-:W-:Y:S01]  /*0e50*/  SHF.R.S32.HI R116, RZ, 0x5, R117 ;  /* 0x00000005ff747819 */ /* 0x000fe20000011475 */
[----:B------:R-:W-:Y:S01]  /*0e60*/  IMAD R4, R38, 0x20, R12 ;  /* 0x0000002026047824 */ /* 0x000fe200078e020c */
[----:B------:R-:W-:Y:S01]  /*0e70*/  STL [R1+0x44], R38 ;  /* 0x0000442601007387 */ /* 0x000fe20000100800 */
[----:B------:R-:W-:-:S02]  /*0e80*/  IMAD.IADD R3, R3, 0x1, R0 ;  /* 0x0000000103037824 */ /* 0x000fc400078e0200 */
[----:B------:R-:W-:Y:S01]  /*0e90*/  IMAD.MOV.U32 R239, RZ, RZ, 0x20 ;  /* 0x00000020ffef7424 */ /* 0x000fe200078e00ff */
[----:B------:R-:W-:Y:S01]  /*0ea0*/  IADD3 R6, R4, UR8, RZ ;  /* 0x0000000804067c10 */ /* 0x000fe2000fffe0ff */
[----:B------:R-:W-:-:S04]  /*0eb0*/  IMAD.WIDE.U32 R2, R15, c[0x0][0x1b8], R2 ;  /* 0x00006e000f027a25 */ /* 0x000fc800078e0002 */
[----:B------:R-:W-:Y:S01]  /*0ec0*/  @P1 IMAD.HI.U32 R0, R6, c[0x0][0x2c8], RZ ;  /* 0x0000b20006001a27 */ /* 0x000fe200078e00ff */
[----:B------:R-:W-:-:S03]  /*0ed0*/  ISETP.GE.AND P1, PT, R11, UR6, PT ;  /* 0x000000060b007c0c */ /* 0x000fc6000bf26270 */
[----:B------:R-:W-:Y:S01]  /*0ee0*/  IMAD.MOV.U32 R4, RZ, RZ, R6 ;  /* 0x000000ffff047224 */ /* 0x000fe200078e0006 */
[----:B------:R-:W-:Y:S01]  /*0ef0*/  @P0 SHF.R.U32.HI R4, RZ, c[0x0][0x2cc], R0 ;  /* 0x0000b300ff040a19 */ /* 0x000fe20000011600 */
[----:B------:R-:W-:Y:S01]  /*0f00*/  IMAD.IADD R3, R3, 0x1, R7 ;  /* 0x0000000103037824 */ /* 0x000fe200078e0207 */
[----:B------:R-:W-:-:S03]  /*0f10*/  SEL R0, R39, RZ, !P2 ;  /* 0x000000ff27007207 */ /* 0x000fc60005000000 */
[--C-:B------:R-:W-:Y:S02]  /*0f20*/  IMAD.MOV R8, RZ, RZ, -R4.reuse ;  /* 0x000000ffff087224 */ /* 0x100fe400078e0a04 */
[C---:B------:R-:W-:Y:S01]  /*0f30*/  IMAD R7, R0.reuse, c[0x0][0x1c4], R5 ;  /* 0x0000710000077a24 */ /* 0x040fe200078e0205 */
[----:B------:R-:W-:Y:S01]  /*0f40*/  SHF.R.S32.HI R5, RZ, 0x1f, R4 ;  /* 0x0000001fff057819 */ /* 0x000fe20000011404 */
[----:B------:R-:W-:-:S04]  /*0f50*/  IMAD.WIDE.U32 R2, R0, c[0x0][0x1c0], R2 ;  /* 0x0000700000027a25 */ /* 0x000fc800078e0002 */
[----:B------:R-:W-:Y:S02]  /*0f60*/  IMAD.U32 R0, RZ, RZ, UR9 ;  /* 0x00000009ff007e24 */ /* 0x000fe4000f8e00ff */
[----:B------:R-:W-:Y:S01]  /*0f70*/  IMAD R8, R8, c[0x0][0x2c4], R6 ;  /* 0x0000b10008087a24 */ /* 0x000fe200078e0206 */
[----:B------:R-:W-:Y:S01]  /*0f80*/  SHF.R.S32.HI R6, RZ, 0x1f, R10 ;  /* 0x0000001fff067819 */ /* 0x000fe2000001140a */
[----:B------:R-:W-:Y:S01]  /*0f90*/  IMAD.IADD R3, R3, 0x1, R7 ;  /* 0x0000000103037824 */ /* 0x000fe200078e0207 */
[----:B------:R-:W-:Y:S02]  /*0fa0*/  IADD3 R10, P0, R10, R12, RZ ;  /* 0x0000000c0a0a7210 */ /* 0x000fe40007f1e0ff */
[----:B------:R-:W-:Y:S01]  /*0fb0*/  IADD3 R28, R0, UR14, -R12 ;  /* 0x0000000e001c7c10 */ /* 0x000fe2000fffe80c */
[----:B------:R-:W-:Y:S01]  /*0fc0*/  IMAD R0, R5, c[0x0][0x1b0], RZ ;  /* 0x00006c0005007a24 */ /* 0x000fe200078e02ff */
[C---:B------:R-:W-:Y:S01]  /*0fd0*/  LEA.HI.X.SX32 R14, R12.reuse, R6, 0x1, P0 ;  /* 0x000000060c0e7211 */ /* 0x040fe200000f0eff */
[----:B------:R-:W-:Y:S01]  /*0fe0*/  IMAD.SHL.U32 R6, R12, 0x40, RZ ;  /* 0x000000400c067824 */ /* 0x000fe200078e00ff */
[----:B------:R-:W-:Y:S01]  /*0ff0*/  IADD3 R12, R11, 0x40, RZ ;  /* 0x000000400b0c7810 */ /* 0x000fe20007ffe0ff */
[----:B------:R-:W-:-:S02]  /*1000*/  IMAD R13, R4, c[0x0][0x1b4], R0 ;  /* 0x00006d00040d7a24 */ /* 0x000fc400078e0200 */
[----:B------:R-:W-:Y:S01]  /*1010*/  IMAD.WIDE.U32 R4, R4, c[0x0][0x1b0], R2 ;  /* 0x00006c0004047a25 */ /* 0x000fe200078e0002 */
[----:B------:R-:W-:Y:S02]  /*1020*/  LOP3.LUT R0, R6, 0x1c0, RZ, 0xc0, !PT ;  /* 0x000001c006007812 */ /* 0x000fe400078ec0ff */
[----:B------:R-:W-:Y:S01]  /*1030*/  SHF.R.S32.HI R3, RZ, 0x1f, R8 ;  /* 0x0000001fff037819 */ /* 0x000fe20000011408 */
[----:B------:R-:W-:Y:S01]  /*1040*/  IMAD.SHL.U32 R2, R38, 0x8, RZ ;  /* 0x0000000826027824 */ /* 0x000fe200078e00ff */
[----:B------:R-:W-:Y:S01]  /*1050*/  SHF.R.U32.HI R6, RZ, 0x3, R0 ;  /* 0x00000003ff067819 */ /* 0x000fe20000011600 */
[----:B------:R-:W-:Y:S01]  /*1060*/  IMAD.IADD R5, R5, 0x1, R13 ;  /* 0x0000000105057824 */ /* 0x000fe200078e020d */
[----:B------:R-:W-:Y:S01]  /*1070*/  ISETP.GE.AND P2, PT, R12, UR6, PT ;  /* 0x000000060c007c0c */ /* 0x000fe2000bf46270 */
[----:B------:R-:W-:Y:S01]  /*1080*/  ULDC.64 UR6, c[0x0][0x1e0] ;  /* 0x0000780000067ab9 */ /* 0x000fe20000000a00 */
[--C-:B------:R-:W-:Y:S01]  /*1090*/  LOP3.LUT R7, R0, 0x38, R2.reuse, 0xf8, !PT ;  /* 0x0000003800077812 */ /* 0x100fe200078ef802 */
[----:B------:R-:W-:Y:S01]  /*10a0*/  IMAD R0, R3, c[0x0][0x1a8], RZ ;  /* 0x00006a0003007a24 */ /* 0x000fe200078e02ff */
[----:B------:R-:W-:Y:S01]  /*10b0*/  SHF.R.S32.HI R3, RZ, 0x1f, R2 ;  /* 0x0000001fff037819 */ /* 0x000fe20000011402 */
[----:B------:R-:W-:Y:S01]  /*10c0*/  IMAD.WIDE.U32 R4, R8, c[0x0][0x1a8], R4 ;  /* 0x00006a0008047a25 */ /* 0x000fe200078e0004 */
[----:B------:R-:W-:Y:S01]  /*10d0*/  LOP3.LUT R13, R7, R6, RZ, 0x3c, !PT ;  /* 0x00000006070d7212 */ /* 0x000fe200078e3cff */
[----:B------:R-:W-:Y:S01]  /*10e0*/  UIMAD.WIDE.U32 UR18, UR10, UR6, URZ ;  /* 0x000000060a1272a5 */ /* 0x000fe2000f8e003f */
[----:B------:R-:W-:Y:S01]  /*10f0*/  IADD3 R31, R2, 0x40, RZ ;  /* 0x00000040021f7810 */ /* 0x000fe20007ffe0ff */
[----:B------:R-:W-:Y:S01]  /*1100*/  IMAD R7, R8, c[0x0][0x1ac], R0 ;  /* 0x00006b0008077a24 */ /* 0x000fe200078e0200 */
[----:B------:R-:W-:Y:S01]  /*1110*/  LEA R17, P0, R4, c[0x0][0x160], 0x1 ;  /* 0x0000580004117a11 */ /* 0x000fe200078008ff */
[----:B------:R-:W-:Y:S01]  /*1120*/  IMAD R0, R14, c[0x0][0x208], RZ ;  /* 0x000082000e007a24 */ /* 0x000fe200078e02ff */
[----:B------:R-:W-:Y:S01]  /*1130*/  IADD3 R32, R2, 0x80, RZ ;  /* 0x0000008002207810 */ /* 0x000fe20007ffe0ff */
[----:B------:R-:W-:Y:S01]  /*1140*/  IMAD R6, R14, c[0x0][0x1e0], RZ ;  /* 0x000078000e067a24 */ /* 0x000fe200078e02ff */
[----:B------:R-:W-:Y:S01]  /*1150*/  LEA.HI R14, R118, R121, RZ, 0x6 ;  /* 0x00000079760e7211 */ /* 0x000fe200078f30ff */
[----:B------:R-:W-:Y:S01]  /*1160*/  IMAD R12, R10, c[0x0][0x20c], R0 ;  /* 0x000083000a0c7a24 */ /* 0x000fe200078e0200 */
[----:B------:R-:W-:Y:S01]  /*1170*/  UIMAD UR6, UR10, UR7, URZ ;  /* 0x000000070a0672a4 */ /* 0x000fe2000f8e023f */
[----:B------:R-:W-:-:S02]  /*1180*/  IMAD.IADD R0, R5, 0x1, R7 ;  /* 0x0000000105007824 */ /* 0x000fc400078e0207 */
[C---:B------:R-:W-:Y:S01]  /*1190*/  IMAD R11, R10.reuse, c[0x0][0x1e4], R6 ;  /* 0x000079000a0b7a24 */ /* 0x040fe200078e0206 */
[----:B------:R-:W-:Y:S01]  /*11a0*/  UIADD3 UR6, UR19, UR6, URZ ;  /* 0x0000000613067290 */ /* 0x000fe2000fffe03f */
[----:B------:R-:W-:Y:S01]  /*11b0*/  IMAD.WIDE.U32 R8, R10, c[0x0][0x1e0], R2 ;  /* 0x000078000a087a25 */ /* 0x000fe200078e0002 */
[----:B------:R-:W-:Y:S02]  /*11c0*/  LEA.HI.X R16, R4, c[0x0][0x164], R0, 0x1, P0 ;  /* 0x0000590004107a11 */ /* 0x000fe400000f0c00 */
[----:B------:R-:W-:Y:S01]  /*11d0*/  SHFL.IDX PT, R4, R17, RZ, 0x181f ;  /* 0x00181fff11047589 */ /* 0x000fe200000e0000 */
[----:B------:R-:W-:Y:S01]  /*11e0*/  IMAD.SHL.U32 R0, R14, 0x8, RZ ;  /* 0x000000080e007824 */ /* 0x000fe200078e00ff */
[----:B------:R-:W-:Y:S01]  /*11f0*/  ISETP.GE.AND P0, PT, R31, c[0x0][0x198], PT ;  /* 0x000066001f007a0c */ /* 0x000fe20003f06270 */
[----:B------:R-:W-:Y:S01]  /*1200*/  IMAD.WIDE.U32 R6, R10, c[0x0][0x208], R2 ;  /* 0x000082000a067a25 */ /* 0x000fe200078e0002 */
[----:B------:R-:W1:Y:S01]  /*1210*/  SHFL.IDX PT, R5, R16, RZ, 0x181f ;  /* 0x00181fff10057589 */ /* 0x000e6200000e0000 */
[----:B------:R-:W-:Y:S01]  /*1220*/  UIMAD UR7, UR6, UR15, URZ ;  /* 0x0000000f060772a4 */ /* 0x000fe2000f8e023f */
[----:B------:R-:W-:Y:S01]  /*1230*/  LOP3.LUT R24, R13, 0xfffffe00, R0, 0xf8, !PT ;  /* 0xfffffe000d187812 */ /* 0x000fe200078ef800 */
[----:B------:R-:W-:-:S02]  /*1240*/  IMAD R10, R20, c[0x0][0x1e8], RZ ;  /* 0x00007a00140a7a24 */ /* 0x000fc400078e02ff */
[----:B------:R-:W-:Y:S01]  /*1250*/  IMAD.IADD R9, R9, 0x1, R11 ;  /* 0x0000000109097824 */ /* 0x000fe200078e020b */
[----:B------:R-:W-:Y:S01]  /*1260*/  UIMAD UR7, UR11, UR18, UR7 ;  /* 0x000000120b0772a4 */ /* 0x000fe2000f8e0207 */
[C---:B------:R-:W-:Y:S01]  /*1270*/  IMAD R0, R15.reuse, c[0x0][0x1ec], R10 ;  /* 0x00007b000f007a24 */ /* 0x040fe200078e020a */
[----:B------:R-:W-:Y:S01]  /*1280*/  STL [R1+0x3c], R24 ;  /* 0x00003c1801007387 */ /* 0x000fe20000100800 */
[----:B------:R-:W-:-:S04]  /*1290*/  IMAD.WIDE.U32 R8, R15, c[0x0][0x1e8], R8 ;  /* 0x00007a000f087a25 */ /* 0x000fc800078e0008 */
[----:B------:R-:W-:Y:S02]  /*12a0*/  IMAD.IADD R7, R7, 0x1, R12 ;  /* 0x0000000107077824 */ /* 0x000fe400078e020c */
[----:B------:R-:W-:Y:S01]  /*12b0*/  IMAD.IADD R21, R9, 0x1, R0 ;  /* 0x0000000109157824 */ /* 0x000fe200078e0200 */
[----:B------:R-:W-:Y:S01]  /*12c0*/  @!P1 SHF.R.S32.HI R0, RZ, 0x1f, R31 ;  /* 0x0000001fff009819 */ /* 0x000fe2000001141f */
[----:B------:R-:W-:Y:S01]  /*12d0*/  IMAD.WIDE.U32 R10, R15, c[0x0][0x210], R6 ;  /* 0x000084000f0a7a25 */ /* 0x000fe200078e0006 */
[----:B------:R-:W-:Y:S02]  /*12e0*/  @!P1 SHF.R.S32.HI R9, RZ, 0x1f, R32 ;  /* 0x0000001fff099819 */ /* 0x000fe40000011420 */
[----:B------:R-:W-:Y:S01]  /*12f0*/  @!P1 LEA.HI R6, R0, R31, RZ, 0x3 ;  /* 0x0000001f00069211 */ /* 0x000fe200078f18ff */
[----:B------:R-:W-:Y:S01]  /*1300*/  IMAD R12, R20, c[0x0][0x210], RZ ;  /* 0x00008400140c7a24 */ /* 0x000fe200078e02ff */
[----:B------:R-:W-:Y:S01]  /*1310*/  @!P1 LEA.HI R0, R9, R32, RZ, 0x3 ;  /* 0x0000002009009211 */ /* 0x000fe200078f18ff */
[----:B------:R-:W-:Y:S01]  /*1320*/  IMAD.MOV.U32 R20, RZ, RZ, R8 ;  /* 0x000000ffff147224 */ /* 0x000fe200078e0008 */
[----:B------:R-:W-:Y:S01]  /*1330*/  @!P1 LOP3.LUT R6, R6, 0xfffffff8, RZ, 0xc0, !PT ;  /* 0xfffffff806069812 */ /* 0x000fe200078ec0ff */
[----:B------:R-:W-:Y:S01]  /*1340*/  IMAD R12, R15, c[0x0][0x214], R12 ;  /* 0x000085000f0c7a24 */ /* 0x000fe200078e020c */
[----:B------:R-:W-:Y:S01]  /*1350*/  SHFL.IDX PT, R8, R17, 0x1, 0x181f ;  /* 0x00381f0011087f89 */ /* 0x000fe200000e0000 */
[----:B------:R-:W-:Y:S01]  /*1360*/  @!P1 LOP3.LUT R0, R0, 0xfffffff8, RZ, 0xc0, !PT ;  /* 0xfffffff800009812 */ /* 0x000fe200078ec0ff */
[----:B------:R-:W-:-:S02]  /*1370*/  IMAD.MOV.U32 R22, RZ, RZ, R10 ;  /* 0x000000ffff167224 */ /* 0x000fc400078e000a */
[----:B-1----:R-:W-:Y:S01]  /*1380*/  @!P1 IMAD.WIDE R14, R6, 0x2, R4 ;  /* 0x00000002060e9825 */ /* 0x002fe200078e0204 */
[----:B------:R-:W1:Y:S03]  /*1390*/  SHFL.IDX PT, R9, R16, 0x1, 0x181f ;  /* 0x00381f0010097f89 */ /* 0x000e6600000e0000 */
[----:B------:R-:W-:Y:S02]  /*13a0*/  IMAD.IADD R23, R11, 0x1, R12 ;  /* 0x000000010b177824 */ /* 0x000fe400078e020c */
[----:B------:R-:W-:Y:S01]  /*13b0*/  @!P1 IMAD.WIDE R12, R0, 0x2, R4 ;  /* 0x00000002000c9825 */ /* 0x000fe200078e0204 */
[----:B------:R-:W-:-:S03]  /*13c0*/  @!P5 SHF.R.S32.HI R0, RZ, 0x1f, R32 ;  /* 0x0000001fff00d819 */ /* 0x000fc60000011420 */
[----:B------:R-:W-:Y:S01]  /*13d0*/  IMAD.SHL.U32 R57, R24, 0x2, RZ ;  /* 0x0000000218397824 */ /* 0x000fe200078e00ff */
[----:B------:R-:W-:-:S04]  /*13e0*/  @!P5 LEA.HI R0, R0, R32, RZ, 0x3 ;  /* 0x000000200000d211 */ /* 0x000fc800078f18ff */
[----:B------:R-:W-:Y:S01]  /*13f0*/  @!P5 LOP3.LUT R0, R0, 0xfffffff8, RZ, 0xc0, !PT ;  /* 0xfffffff80000d812 */ /* 0x000fe200078ec0ff */
[----:B------:R-:W-:Y:S04]  /*1400*/  STL [R1], R57 ;  /* 0x0000003901007387 */ /* 0x000fe80000100800 */
[----:B-1----:R-:W-:Y:S01]  /*1410*/  @!P5 IMAD.WIDE R24, R0, 0x2, R8 ;  /* 0x000000020018d825 */ /* 0x002fe200078e0208 */
[----:B------:R-:W-:-:S03]  /*1420*/  @!P2 SHF.R.S32.HI R0, RZ, 0x1f, R32 ;  /* 0x0000001fff00a819 */ /* 0x000fc60000011420 */
[--C-:B---3--:R-:W-:Y:S01]  /*1430*/  @P4 IMAD.MOV.U32 R6, RZ, RZ, R19.reuse ;  /* 0x000000ffff064224 */ /* 0x108fe200078e0013 */
[----:B------:R-:W-:Y:S01]  /*1440*/  @P4 SHF.R.S32.HI R7, RZ, 0x1f, R19 ;  /* 0x0000001fff074819 */ /* 0x000fe20000011413 */
[----:B------:R-:W-:Y:S02]  /*1450*/  @!P4 IMAD.MOV.U32 R6, RZ, RZ, R39 ;  /* 0x000000ffff06c224 */ /* 0x000fe400078e0027 */
[----:B------:R-:W-:Y:S01]  /*1460*/  @!P4 IMAD.MOV.U32 R7, RZ, RZ, R18 ;  /* 0x000000ffff07c224 */ /* 0x000fe200078e0012 */
[----:B------:R-:W-:Y:S02]  /*1470*/  @!P1 LEA R10, P4, R2, R4, 0x1 ;  /* 0x00000004020a9211 */ /* 0x000fe400078808ff */
[----:B------:R-:W-:Y:S01]  /*1480*/  SEL R30, R6, RZ, !P6 ;  /* 0x000000ff061e7207 */ /* 0x000fe20007000000 */
[----:B------:R-:W-:Y:S01]  /*1490*/  SHFL.IDX PT, R4, R17, 0x3, 0x181f ;  /* 0x00781f0011047f89 */ /* 0x000fe200000e0000 */
[----:B------:R-:W-:Y:S02]  /*14a0*/  @!P5 SHF.R.S32.HI R6, RZ, 0x1f, R31 ;  /* 0x0000001fff06d819 */ /* 0x000fe4000001141f */
[----:B------:R-:W-:Y:S01]  /*14b0*/  @!P1 LEA.HI.X R11, R2, R5, R3, 0x1, P4 ;  /* 0x00000005020b9211 */ /* 0x000fe200020f0c03 */
[----:B------:R-:W-:Y:S01]  /*14c0*/  IMAD.WIDE.U32 R20, R30, c[0x0][0x1f0], R20 ;  /* 0x00007c001e147a25 */ /* 0x000fe200078e0014 */
[----:B------:R-:W-:-:S02]  /*14d0*/  @!P5 LEA.HI R6, R6, R31, RZ, 0x3 ;  /* 0x0000001f0606d211 */ /* 0x000fc400078f18ff */
[----:B------:R-:W-:Y:S01]  /*14e0*/  SEL R29, R7, RZ, !P6 ;  /* 0x000000ff071d7207 */ /* 0x000fe20007000000 */
[----:B------:R-:W-:Y:S01]  /*14f0*/  IMAD.MOV.U32 R36, RZ, RZ, R20 ;  /* 0x000000ffff247224 */ /* 0x000fe200078e0014 */
[----:B------:R-:W-:Y:S01]  /*1500*/  @!P5 LOP3.LUT R5, R6, 0xfffffff8, RZ, 0xc0, !PT ;  /* 0xfffffff80605d812 */ /* 0x000fe200078ec0ff */
[----:B------:R-:W-:Y:S01]  /*1510*/  SHFL.IDX PT, R7, R16, 0x2, 0x181f ;  /* 0x00581f0010077f89 */ /* 0x000fe200000e0000 */
[----:B------:R-:W-:Y:S02]  /*1520*/  ISETP.GE.AND P6, PT, R2, c[0x0][0x198], PT ;  /* 0x0000660002007a0c */ /* 0x000fe40003fc6270 */
[----:B------:R-:W-:Y:S01]  /*1530*/  ISETP.GE.AND P4, PT, R32, c[0x0][0x198], PT ;  /* 0x0000660020007a0c */ /* 0x000fe20003f86270 */
[----:B------:R-:W1:Y:S01]  /*1540*/  SHFL.IDX PT, R6, R17, 0x2, 0x181f ;  /* 0x00581f0011067f89 */ /* 0x000e6200000e0000 */
[----:B------:R-:W-:-:S03]  /*1550*/  @!P5 IMAD.WIDE R26, R5, 0x2, R8 ;  /* 0x00000002051ad825 */ /* 0x000fc600078e0208 */
[----:B------:R2:W3:Y:S04]  /*1560*/  SHFL.IDX PT, R5, R16, 0x3, 0x181f ;  /* 0x00781f0010057f89 */ /* 0x0004e800000e0000 */
[----:B------:R4:W-:Y:S04]  /*1570*/  STL.64 [R1+0x30], R20 ;  /* 0x0000301401007387 */ /* 0x0009e80000100a00 */
[----:B------:R5:W-:Y:S04]  /*1580*/  @!P1 LDGSTS.E.BYPASS.LTC128B.128 [R57+0x100], [R10.64], !P6 ;  /* 0x001000000a399fae */ /* 0x000be8000f101d58 */
[----:B------:R1:W-:Y:S04]  /*1590*/  @!P1 LDGSTS.E.BYPASS.LTC128B.128 [R57+0x4100], [R14.64], !P0 ;  /* 0x041000000e399fae */ /* 0x0003e8000c101d58 */
[----:B------:R2:W-:Y:S01]  /*15a0*/  @!P1 LDGSTS.E.BYPASS.LTC128B.128 [R57+0x8100], [R12.64], !P4 ;  /* 0x081000000c399fae */ /* 0x0005e2000e101d58 */
[----:B-----5:R-:W-:-:S02]  /*15b0*/  @!P2 SHF.R.S32.HI R10, RZ, 0x1f, R31 ;  /* 0x0000001fff0aa819 */ /* 0x020fc4000001141f */
[----:B------:R-:W-:Y:S02]  /*15c0*/  @!P3 SHF.R.S32.HI R11, RZ, 0x1f, R32 ;  /* 0x0000001fff0bb819 */ /* 0x000fe40000011420 */
[-C--:B------:R-:W-:Y:S02]  /*15d0*/  @!P2 LEA.HI R10, R10, R31.reuse, RZ, 0x3 ;  /* 0x0000001f0a0aa211 */ /* 0x080fe400078f18ff */
[----:B-1----:R-:W-:Y:S02]  /*15e0*/  @!P2 LEA.HI R14, R0, R32, RZ, 0x3 ;  /* 0x00000020000ea211 */ /* 0x002fe400078f18ff */
[----:B--2---:R-:W-:Y:S02]  /*15f0*/  @!P3 SHF.R.S32.HI R13, RZ, 0x1f, R31 ;  /* 0x0000001fff0db819 */ /* 0x004fe4000001141f */
[----:B------:R-:W-:Y:S02]  /*1600*/  @!P5 LEA R12, P1, R2, R8, 0x1 ;  /* 0x00000008020cd211 */ /* 0x000fe400078208ff */
[----:B------:R-:W-:-:S02]  /*1610*/  @!P3 LEA.HI R8, R13, R31, RZ, 0x3 ;  /* 0x0000001f0d08b211 */ /* 0x000fc400078f18ff */
[----:B------:R-:W-:Y:S02]  /*1620*/  @!P2 LOP3.LUT R15, R10, 0xfffffff8, RZ, 0xc0, !PT ;  /* 0xfffffff80a0fa812 */ /* 0x000fe400078ec0ff */
[C---:B------:R-:W-:Y:S02]  /*1630*/  @!P5 LEA.HI.X R13, R2.reuse, R9, R3, 0x1, P1 ;  /* 0x00000009020dd211 */ /* 0x040fe400008f0c03 */
[----:B------:R-:W-:Y:S02]  /*1640*/  @!P2 LEA R10, P1, R2, R6, 0x1 ;  /* 0x00000006020aa211 */ /* 0x000fe400078208ff */
[----:B------:R-:W-:Y:S01]  /*1650*/  @!P3 LEA.HI R0, R11, R32, RZ, 0x3 ;  /* 0x000000200b00b211 */ /* 0x000fe200078f18ff */
[----:B------:R1:W-:Y:S01]  /*1660*/  @!P5 LDGSTS.E.BYPASS.LTC128B.128 [R57+0x1100], [R12.64], !P6 ;  /* 0x011000000c39dfae */ /* 0x0003e2000f101d58 */
[----:B------:R-:W-:Y:S01]  /*1670*/  @!P2 LOP3.LUT R9, R14, 0xfffffff8, RZ, 0xc0, !PT ;  /* 0xfffffff80e09a812 */ /* 0x000fe200078ec0ff */
[----:B------:R-:W-:Y:S01]  /*1680*/  @!P2 IMAD.WIDE R14, R15, 0x2, R6 ;  /* 0x000000020f0ea825 */ /* 0x000fe200078e0206 */
[----:B------:R-:W-:Y:S01]  /*1690*/  @!P3 LOP3.LUT R16, R8, 0xfffffff8, RZ, 0xc0, !PT ;  /* 0xfffffff80810b812 */ /* 0x000fe200078ec0ff */
[----:B------:R2:W-:Y:S01]  /*16a0*/  @!P5 LDGSTS.E.BYPASS.LTC128B.128 [R57+0x5100], [R26.64], !P0 ;  /* 0x051000001a39dfae */ /* 0x0005e2000c101d58 */
[----:B------:R-:W-:Y:S01]  /*16b0*/  @!P2 LEA.HI.X R11, R2, R7, R3, 0x1, P1 ;  /* 0x00000007020ba211 */ /* 0x000fe200008f0c03 */
[----:B------:R-:W-:Y:S01]  /*16c0*/  @!P2 IMAD.WIDE R6, R9, 0x2, R6 ;  /* 0x000000020906a825 */ /* 0x000fe200078e0206 */
[----:B------:R-:W-:Y:S01]  /*16d0*/  @!P3 LOP3.LUT R0, R0, 0xfffffff8, RZ, 0xc0, !PT ;  /* 0xfffffff80000b812 */ /* 0x000fe200078ec0ff */
[----:B------:R2:W-:Y:S01]  /*16e0*/  @!P5 LDGSTS.E.BYPASS.LTC128B.128 [R57+0x9100], [R24.64], !P4 ;  /* 0x091000001839dfae */ /* 0x0005e2000e101d58 */
[----:B------:R-:W-:Y:S01]  /*16f0*/  @!P3 LEA R8, P1, R2, R4, 0x1 ;  /* 0x000000040208b211 */ /* 0x000fe200078208ff */
[----:B---3--:R-:W-:Y:S01]  /*1700*/  @!P3 IMAD.WIDE R16, R16, 0x2, R4 ;  /* 0x000000021010b825 */ /* 0x008fe200078e0204 */
[----:B------:R-:W-:Y:S01]  /*1710*/  ISETP.GE.AND P5, PT, R28, 0x21, PT ;  /* 0x000000211c00780c */ /* 0x000fe20003fa6270 */
[----:B------:R3:W-:Y:S01]  /*1720*/  @!P2 LDGSTS.E.BYPASS.LTC128B.128 [R57+0x2100], [R10.64], !P6 ;  /* 0x021000000a39afae */ /* 0x0007e2000f101d58 */
[----:B------:R-:W-:Y:S01]  /*1730*/  @!P3 LEA.HI.X R9, R2, R5, R3, 0x1, P1 ;  /* 0x000000050209b211 */ /* 0x000fe200008f0c03 */
[----:B------:R-:W-:Y:S01]  /*1740*/  @!P3 IMAD.WIDE R18, R0, 0x2, R4 ;  /* 0x000000020012b825 */ /* 0x000fe200078e0204 */
[----:B------:R-:W-:Y:S01]  /*1750*/  ISETP.GT.AND P1, PT, R28, 0x40, PT ;  /* 0x000000401c00780c */ /* 0x000fe20003f24270 */
[----:B------:R5:W-:Y:S02]  /*1760*/  @!P2 LDGSTS.E.BYPASS.LTC128B.128 [R57+0x6100], [R14.64], !P0 ;  /* 0x061000000e39afae */ /* 0x000be4000c101d58 */
[----:B------:R-:W-:-:S02]  /*1770*/  IMAD R0, R29, c[0x0][0x1f0], RZ ;  /* 0x00007c001d007a24 */ /* 0x000fc400078e02ff */
[----:B------:R1:W-:Y:S01]  /*1780*/  @!P2 LDGSTS.E.BYPASS.LTC128B.128 [R57+0xa100], [R6.64], !P4 ;  /* 0x0a1000000639afae */ /* 0x0003e2000e101d58 */
[----:B------:R-:W-:Y:S02]  /*1790*/  IMAD.U32 R4, RZ, RZ, UR15 ;  /* 0x0000000fff047e24 */ /* 0x000fe4000f8e00ff */
[----:B------:R-:W-:Y:S01]  /*17a0*/  IMAD R0, R30, c[0x0][0x1f4], R0 ;  /* 0x00007d001e007a24 */ /* 0x000fe200078e0200 */
[----:B------:R2:W-:Y:S01]  /*17b0*/  @!P3 LDGSTS.E.BYPASS.LTC128B.128 [R57+0x3100], [R8.64], !P6 ;  /* 0x031000000839bfae */ /* 0x0005e2000f101d58 */
[----:B------:R-:W-:Y:S02]  /*17c0*/  ISETP.GE.AND P6, PT, R28, 0x1, PT ;  /* 0x000000011c00780c */ /* 0x000fe40003fc6270 */
[----:B------:R-:W-:Y:S01]  /*17d0*/  IMAD.IADD R37, R21, 0x1, R0 ;  /* 0x0000000115257824 */ /* 0x000fe200078e0200 */
[----:B------:R2:W-:Y:S01]  /*17e0*/  @!P3 LDGSTS.E.BYPASS.LTC128B.128 [R57+0x7100], [R16.64], !P0 ;  /* 0x071000001039bfae */ /* 0x0005e2000c101d58 */
[----:B----4-:R-:W-:-:S03]  /*17f0*/  IMAD.WIDE.U32 R20, R30, c[0x0][0x218], R22 ;  /* 0x000086001e147a25 */ /* 0x010fc600078e0016 */
[----:B------:R4:W-:Y:S01]  /*1800*/  @!P3 LDGSTS.E.BYPASS.LTC128B.128 [R57+0xb100], [R18.64], !P4 ;  /* 0x0b1000001239bfae */ /* 0x0009e2000e101d58 */
[----:B------:R-:W-:Y:S01]  /*1810*/  IMAD.WIDE.U32 R4, R4, UR18, R36 ;  /* 0x0000001204047c25 */ /* 0x000fe2000f8e0024 */
[----:B------:R-:W-:Y:S02]  /*1820*/  ISETP.GE.AND P4, PT, R2, c[0x0][0x1d4], PT ;  /* 0x0000750002007a0c */ /* 0x000fe40003f86270 */
[----:B------:R-:W-:Y:S01]  /*1830*/  ISETP.GE.AND P3, PT, R31, c[0x0][0x1d4], PT ;  /* 0x000075001f007a0c */ /* 0x000fe20003f66270 */
[----:B------:R-:W0:Y:S01]  /*1840*/  LDGDEPBAR ;  /* 0x00000000000079af */ /* 0x000e220000000000 */
[----:B------:R-:W-:Y:S01]  /*1850*/  IADD3 R0, R5, UR7, RZ ;  /* 0x0000000705007c10 */ /* 0x000fe2000fffe0ff */
[----:B---3--:R-:W-:Y:S01]  /*1860*/  IMAD.WIDE.U32 R10, R34, 0x40, RZ ;  /* 0x00000040220a7825 */ /* 0x008fe200078e00ff */
[----:B------:R-:W-:Y:S01]  /*1870*/  UIMAD UR7, UR10, UR5, URZ ;  /* 0x000000050a0772a4 */ /* 0x000fe2000f8e023f */
[----:B------:R4:W-:Y:S01]  /*1880*/  STL.64 [R1+0x18], R36 ;  /* 0x0000182401007387 */ /* 0x0009e20000100a00 */
[----:B-----5:R-:W-:Y:S01]  /*1890*/  LEA.HI R14, R118, R121, RZ, 0x4 ;  /* 0x00000079760e7211 */ /* 0x020fe200078f20ff */
[----:B------:R-:W-:Y:S01]  /*18a0*/  IMAD R5, R29, c[0x0][0x218], RZ ;  /* 0x000086001d057a24 */ /* 0x000fe200078e02ff */
[C---:B------:R-:W-:Y:S01]  /*18b0*/  @P1 IADD3 R10, P0, R4.reuse, R10, RZ ;  /* 0x0000000a040a1210 */ /* 0x040fe20007f1e0ff */
[----:B------:R-:W-:Y:S01]  /*18c0*/  UIADD3 UR7, UR13, UR7, URZ ;  /* 0x000000070d077290 */ /* 0x000fe2000fffe03f */
[----:B-1----:R-:W-:Y:S01]  /*18d0*/  @P6 LEA R6, P2, R4, c[0x0][0x1c8], 0x1 ;  /* 0x0000720004066a11 */ /* 0x002fe200078408ff */
[----:B------:R-:W-:Y:S01]  /*18e0*/  IMAD R5, R30, c[0x0][0x21c], R5 ;  /* 0x000087001e057a24 */ /* 0x000fe200078e0205 */
[----:B------:R-:W-:Y:S01]  /*18f0*/  LOP3.LUT R3, R14, 0xfffffff0, RZ, 0xc0, !PT ;  /* 0xfffffff00e037812 */ /* 0x000fe200078ec0ff */
[----:B------:R-:W-:Y:S01]  /*1900*/  UIMAD UR10, UR7, UR15, URZ ;  /* 0x0000000f070a72a4 */ /* 0x000fe2000f8e023f */
[----:B--2---:R-:W-:Y:S01]  /*1910*/  IMAD.SHL.U32 R8, R35, 0x40, RZ ;  /* 0x0000004023087824 */ /* 0x004fe200078e00ff */
[----:B------:R-:W-:Y:S01]  /*1920*/  @P6 LEA.HI.X R7, R4, c[0x0][0x1cc], R0, 0x1, P2 ;  /* 0x0000730004076a11 */ /* 0x000fe200010f0c00 */
[----:B------:R-:W-:Y:S01]  /*1930*/  IMAD.IADD R59, R21, 0x1, R5 ;  /* 0x00000001153b7824 */ /* 0x000fe200078e0205 */
[----:B------:R-:W-:Y:S01]  /*1940*/  @P5 LEA R4, P2, R34, R4, 0x5 ;  /* 0x0000000422045211 */ /* 0x000fe200078428ff */
[----:B------:R-:W-:Y:S01]  /*1950*/  IMAD.IADD R8, R11, 0x1, R8 ;  /* 0x000000010b087824 */ /* 0x000fe200078e0208 */
[----:B------:R-:W-:Y:S01]  /*1960*/  SHF.R.S32.HI R11, RZ, 0x4, R14 ;  /* 0x00000004ff0b7819 */ /* 0x000fe2000001140e */
[----:B------:R-:W-:Y:S01]  /*1970*/  IMAD.IADD R3, R121, 0x1, -R3 ;  /* 0x0000000179037824 */ /* 0x000fe200078e0a03 */
[----:B------:R1:W-:Y:S01]  /*1980*/  @P6 LDGSTS.E.BYPASS.LTC128B.128 [R57+0x12100], [R6.64], !P4 ;  /* 0x1210000006396fae */ /* 0x0003e2000e101d58 */
[----:B------:R-:W-:Y:S01]  /*1990*/  @P1 IMAD.X R13, R8, 0x1, R0, P0 ;  /* 0x00000001080d1824 */ /* 0x000fe200000e0600 */
[----:B------:R-:W-:Y:S01]  /*19a0*/  @P5 LEA.HI.X R0, R34, R0, R35, 0x5, P2 ;  /* 0x0000000022005211 */ /* 0x000fe200010f2c23 */
[----:B------:R-:W-:Y:S01]  /*19b0*/  IMAD.MOV.U32 R58, RZ, RZ, R20 ;  /* 0x000000ffff3a7224 */ /* 0x000fe200078e0014 */
[----:B------:R-:W-:Y:S01]  /*19c0*/  ISETP.GE.AND P2, PT, R32, c[0x0][0x1d4], PT ;  /* 0x0000750020007a0c */ /* 0x000fe20003f46270 */
[----:B------:R1:W-:Y:S01]  /*19d0*/  @P6 LDGSTS.E.BYPASS.LTC128B.128 [R57+0x15100], [R6.64+0x80], !P3 ;  /* 0x1510008006396fae */ /* 0x0003e2000d901d58 */
[----:B------:R-:W-:Y:S01]  /*19e0*/  @P5 LEA R8, P0, R4, c[0x0][0x1c8], 0x1 ;  /* 0x0000720004085a11 */ /* 0x000fe200078008ff */
[----:B------:R-:W-:Y:S01]  /*19f0*/  UIMAD UR10, UR11, UR12, UR10 ;  /* 0x0000000c0b0a72a4 */ /* 0x000fe2000f8e020a */
[----:B------:R-:W-:Y:S01]  /*1a00*/  LEA.HI R5, R14, R11, RZ, 0x1 ;  /* 0x0000000b0e057211 */ /* 0x000fe200078f08ff */
[----:B------:R-:W-:Y:S01]  /*1a10*/  USHF.L.U32 UR11, UR4, 0x6, URZ ;  /* 0x00000006040b7899 */ /* 0x000fe2000800063f */
[----:B------:R-:W-:Y:S01]  /*1a20*/  @P5 LEA.HI.X R9, R4, c[0x0][0x1cc], R0, 0x1, P0 ;  /* 0x0000730004095a11 */ /* 0x000fe200000f0c00 */
[----:B------:R4:W-:Y:S01]  /*1a30*/  STL.64 [R1+0x28], R20 ;  /* 0x0000281401007387 */ /* 0x0009e20000100a00 */
[----:B------:R-:W-:-:S02]  /*1a40*/  SHF.R.S32.HI R12, RZ, 0x1f, R3 ;  /* 0x0000001fff0c7819 */ /* 0x000fc40000011403 */
[----:B------:R-:W-:Y:S01]  /*1a50*/  @P1 LEA R4, P0, R10, c[0x0][0x1c8], 0x1 ;  /* 0x000072000a041a11 */ /* 0x000fe200078008ff */
[----:B------:R4:W-:Y:S01]  /*1a60*/  STL.64 [R1+0x20], R58 ;  /* 0x0000203a01007387 */ /* 0x0009e20000100a00 */
[----:B------:R-:W-:-:S03]  /*1a70*/  LEA.HI R12, R12, R3, RZ, 0x3 ;  /* 0x000000030c0c7211 */ /* 0x000fc600078f18ff */
[----:B------:R1:W-:Y:S01]  /*1a80*/  @P6 LDGSTS.E.BYPASS.LTC128B.128 [R57+0x18100], [R6.64+0x100], !P2 ;  /* 0x1810010006396fae */ /* 0x0003e2000d101d58 */
[----:B------:R-:W-:Y:S02]  /*1a90*/  ISETP.GE.AND P6, PT, R2, c[0x0][0x1d4], PT ;  /* 0x0000750002007a0c */ /* 0x000fe40003fc6270 */
[----:B------:R-:W-:Y:S01]  /*1aa0*/  LOP3.LUT R2, R5, 0xfffffffe, RZ, 0xc0, !PT ;  /* 0xfffffffe05027812 */ /* 0x000fe200078ec0ff */
[----:B------:R2:W-:Y:S01]  /*1ab0*/  @P5 LDGSTS.E.BYPASS.LTC128B.128 [R57+0x13100], [R8.64], !P4 ;  /* 0x1310000008395fae */ /* 0x0005e2000e101d58 */
[----:B------:R-:W-:Y:S02]  /*1ac0*/  @P1 LEA.HI.X R5, R10, c[0x0][0x1cc], R13, 0x1, P0 ;  /* 0x000073000a051a11 */ /* 0x000fe400000f0c0d */
[----:B------:R-:W-:Y:S01]  /*1ad0*/  LOP3.LUT R0, R12, 0xfffffff8, RZ, 0xc0, !PT ;  /* 0xfffffff80c007812 */ /* 0x000fe200078ec0ff */
[----:B------:R2:W-:Y:S01]  /*1ae0*/  @P5 LDGSTS.E.BYPASS.LTC128B.128 [R57+0x16100], [R8.64+0x80], !P3 ;  /* 0x1610008008395fae */ /* 0x0005e2000d901d58 */
[----:B------:R-:W-:-:S03]  /*1af0*/  IMAD.IADD R13, R11, 0x1, -R2 ;  /* 0x000000010b0d7824 */ /* 0x000fc600078e0a02 */
[----:B------:R2:W-:Y:S01]  /*1b00*/  @P5 LDGSTS.E.BYPASS.LTC128B.128 [R57+0x19100], [R8.64+0x100], !P2 ;  /* 0x1910010008395fae */ /* 0x0005e2000d101d58 */
[----:B------:R-:W-:Y:S01]  /*1b10*/  IMAD.IADD R3, R3, 0x1, -R0 ;  /* 0x0000000103037824 */ /* 0x000fe200078e0a00 */
[----:B------:R-:W-:Y:S02]  /*1b20*/  ISETP.GE.AND P5, PT, R31, c[0x0][0x1d4], PT ;  /* 0x000075001f007a0c */ /* 0x000fe40003fa6270 */
[----:B------:R3:W-:Y:S01]  /*1b30*/  @P1 LDGSTS.E.BYPASS.LTC128B.128 [R57+0x14100], [R4.64], !P4 ;  /* 0x1410000004391fae */ /* 0x0007e2000e101d58 */
[----:B------:R-:W-:-:S03]  /*1b40*/  IMAD.SHL.U32 R2, R3, 0x40, RZ ;  /* 0x0000004003027824 */ /* 0x000fc600078e00ff */
[----:B------:R3:W-:Y:S02]  /*1b50*/  @P1 LDGSTS.E.BYPASS.LTC128B.128 [R57+0x17100], [R4.64+0x80], !P3 ;  /* 0x1710008004391fae */ /* 0x0007e4000d901d58 */
[----:B------:R-:W-:Y:S02]  /*1b60*/  LOP3.LUT R2, R2, 0x1c0, RZ, 0xc0, !PT ;  /* 0x000001c002027812 */ /* 0x000fe400078ec0ff */
[----:B------:R3:W-:Y:S01]  /*1b70*/  @P1 LDGSTS.E.BYPASS.LTC128B.128 [R57+0x1a100], [R4.64+0x100], !P2 ;  /* 0x1a10010004391fae */ /* 0x0007e2000d101d58 */
[----:B-1----:R-:W-:-:S03]  /*1b80*/  IMAD.WIDE.U32 R6, R56, UR15, R58 ;  /* 0x0000000f38067c25 */ /* 0x002fc6000f8e003a */
[----:B------:R-:W0:Y:S02]  /*1b90*/  LDGDEPBAR ;  /* 0x00000000000079af */ /* 0x000e240000000000 */
[----:B------:R-:W-:Y:S01]  /*1ba0*/  IADD3 R0, R7, UR10, RZ ;  /* 0x0000000a07007c10 */ /* 0x000fe2000fffe0ff */
[----:B------:R-:W-:Y:S01]  /*1bb0*/  UMOV UR10, 0x6 ;  /* 0x00000006000a7882 */ /* 0x000fe20000000000 */
[----:B------:R-:W-:Y:S01]  /*1bc0*/  LEA R10, P0, R6, c[0x0][0x1f8], 0x1 ;  /* 0x00007e00060a7a11 */ /* 0x000fe200078008ff */
[----:B------:R-:W-:-:S03]  /*1bd0*/  USHF.L.U64.HI UR10, UR4, UR10, UR5 ;  /* 0x0000000a040a7299 */ /* 0x000fc60008010205 */
[----:B------:R-:W-:Y:S01]  /*1be0*/  LEA.HI.X R11, R6, c[0x0][0x1fc], R0, 0x1, P0 ;  /* 0x00007f00060b7a11 */ /* 0x000fe200000f0c00 */
[----:B------:R-:W-:Y:S02]  /*1bf0*/  IMAD.SHL.U32 R0, R13, 0x8, RZ ;  /* 0x000000080d007824 */ /* 0x000fe400078e00ff */
[----:B------:R-:W-:-:S03]  /*1c00*/  IMAD.U32 R6, RZ, RZ, UR11 ;  /* 0x0000000bff067e24 */ /* 0x000fc6000f8e00ff */
[----:B------:R-:W-:Y:S02]  /*1c10*/  LOP3.LUT R0, R2, 0x8, R0, 0xf8, !PT ;  /* 0x0000000802007812 */ /* 0x000fe400078ef800 */
[----:B------:R-:W-:Y:S02]  /*1c20*/  SHF.R.U32.HI R2, RZ, 0x3, R2 ;  /* 0x00000003ff027819 */ /* 0x000fe40000011602 */
[----:B------:R-:W-:Y:S02]  /*1c30*/  IADD3 R14, P1, P0, R6, 0x80, R10 ;  /* 0x00000080060e7810 */ /* 0x000fe4000783e00a */
[----:B------:R-:W-:Y:S01]  /*1c40*/  LOP3.LUT R2, R0, R2, RZ, 0x3c, !PT ;  /* 0x0000000200027212 */ /* 0x000fe200078e3cff */
[----:B---3--:R-:W-:Y:S01]  /*1c50*/  IMAD.U32 R4, RZ, RZ, UR11 ;  /* 0x0000000bff047e24 */ /* 0x008fe2000f8e00ff */
[----:B------:R-:W-:Y:S01]  /*1c60*/  IADD3.X R15, RZ, UR10, R11, P1, P0 ;  /* 0x0000000aff0f7c10 */ /* 0x000fe20008fe040b */
[----:B------:R-:W-:Y:S01]  /*1c70*/  IMAD.SHL.U32 R0, R12, 0x40, RZ ;  /* 0x000000400c007824 */ /* 0x000fe200078e00ff */
[----:B------:R-:W-:-:S04]  /*1c80*/  DEPBAR.LE SB0, 0x1 ;  /* 0x000080400000791a */ /* 0x000fc80000000000 */
[----:B------:R-:W-:Y:S01]  /*1c90*/  BAR.SYNC.DEFER_BLOCKING 0x0 ;  /* 0x0000000000007b1d */ /* 0x000fe20000010000 */
[----:B--2---:R-:W-:Y:S02]  /*1ca0*/  IADD3 R8, P1, P0, R4, 0x100, R10 ;  /* 0x0000010004087810 */ /* 0x004fe4000783e00a */
[----:B------:R-:W-:Y:S01]  /*1cb0*/  LOP3.LUT R2, R2, 0xfffffe00, R0, 0xf8, !PT ;  /* 0xfffffe0002027812 */ /* 0x000fe200078ef800 */
[----:B------:R-:W-:Y:S01]  /*1cc0*/  IMAD.MOV.U32 R0, RZ, RZ, 0x10 ;  /* 0x00000010ff007424 */ /* 0x000fe200078e00ff */
[----:B------:R-:W-:Y:S02]  /*1cd0*/  IADD3.X R9, RZ, UR10, R11, P1, P0 ;  /* 0x0000000aff097c10 */ /* 0x000fe40008fe040b */
[----:B------:R-:W-:Y:S01]  /*1ce0*/  LOP3.LUT P0, RZ, R3, 0x2, RZ, 0xc0, !PT ;  /* 0x0000000203ff7812 */ /* 0x000fe2000780c0ff */
[----:B------:R-:W-:Y:S01]  /*1cf0*/  IMAD R208, R116, 0x400, R2 ;  /* 0x0000040074d07824 */ /* 0x000fe200078e0202 */
[----:B------:R-:W-:Y:S02]  /*1d00*/  IADD3 R6, P1, R10, UR11, RZ ;  /* 0x0000000b0a067c10 */ /* 0x000fe4000ff3e0ff */
[----:B------:R-:W-:-:S02]  /*1d10*/  SEL R0, R0, 0xfffffff0, !P0 ;  /* 0xfffffff000007807 */ /* 0x000fc40004000000 */
[----:B------:R-:W-:Y:S02]  /*1d20*/  IADD3.X R7, R11, UR10, RZ, P1, !PT ;  /* 0x0000000a0b077c10 */ /* 0x000fe40008ffe4ff */
[----:B------:R-:W-:Y:S01]  /*1d30*/  LOP3.LUT P1, RZ, R3, 0x4, RZ, 0xc0, !PT ;  /* 0x0000000403ff7812 */ /* 0x000fe2000782c0ff */
[----:B------:R-:W-:Y:S01]  /*1d40*/  IMAD.SHL.U32 R240, R0, 0x2, RZ ;  /* 0x0000000200f07824 */ /* 0x000fe200078e00ff */
[C---:B------:R-:W-:Y:S01]  /*1d50*/  LEA R220, R208.reuse, 0x100, 0x1 ;  /* 0x00000100d0dc7811 */ /* 0x040fe200078e08ff */
[----:B------:R-:W-:Y:S01]  /*1d60*/  IMAD.SHL.U32 R208, R208, 0x2, RZ ;  /* 0x00000002d0d07824 */ /* 0x000fe200078e00ff */
[----:B------:R-:W-:Y:S01]  /*1d70*/  SEL R0, R239, 0xffffffe0, !P1 ;  /* 0xffffffe0ef007807 */ /* 0x000fe20004800000 */
[----:B------:R-:W-:Y:S01]  /*1d80*/  IMAD.SHL.U32 R3, R38, 0x40, RZ ;  /* 0x0000004026037824 */ /* 0x000fe200078e00ff */
[----:B------:R-:W-:Y:S01]  /*1d90*/  IADD3 R4, P0, R6, UR11, RZ ;  /* 0x0000000b06047c10 */ /* 0x000fe2000ff1e0ff */
[----:B------:R-:W-:Y:S01]  /*1da0*/  IMAD.IADD R216, R220, 0x1, R240 ;  /* 0x00000001dcd87824 */ /* 0x000fe200078e02f0 */
[----:B------:R-:W-:Y:S01]  /*1db0*/  ISETP.LT.OR P1, PT, R28, 0x1, P5 ;  /* 0x000000011c00780c */ /* 0x000fe20002f21670 */
[C---:B------:R-:W-:Y:S01]  /*1dc0*/  IMAD R220, R0.reuse, 0x2, R220 ;  /* 0x0000000200dc7824 */ /* 0x040fe200078e02dc */
[----:B------:R4:W1:Y:S01]  /*1dd0*/  LDSM.16.M88.4 R152, [R208+0x100] ;  /* 0x00010000d098783b */ /* 0x0008620000000200 */
[----:B------:R-:W-:Y:S01]  /*1de0*/  IMAD R228, R0, 0x2, R216 ;  /* 0x0000000200e47824 */ /* 0x000fe200078e02d8 */
[----:B------:R-:W-:-:S02]  /*1df0*/  IADD3.X R5, R7, UR10, RZ, P0, !PT ;  /* 0x0000000a07057c10 */ /* 0x000fc400087fe4ff */
[----:B------:R4:W2:Y:S01]  /*1e00*/  LDSM.16.M88.4 R192, [R208+0x4100] ;  /* 0x00410000d0c0783b */ /* 0x0008a20000000200 */
[----:B------:R-:W-:Y:S02]  /*1e10*/  ISETP.LT.OR P0, PT, R28, 0x1, P6 ;  /* 0x000000011c00780c */ /* 0x000fe40003701670 */
[----:B------:R-:W-:Y:S01]  /*1e20*/  LOP3.LUT R3, R3, 0x1c0, RZ, 0xc0, !PT ;  /* 0x000001c003037812 */ /* 0x000fe200078ec0ff */
[----:B------:R4:W3:Y:S03]  /*1e30*/  LDSM.16.M88.4 R156, [R216] ;  /* 0x00000000d89c783b */ /* 0x0008e60000000200 */
[----:B------:R-:W-:Y:S01]  /*1e40*/  SHF.R.U32.HI R237, RZ, 0x3, R3 ;  /* 0x00000003ffed7819 */ /* 0x000fe20000011603 */
        /* <DEDUP_REMOVED lines=43> */
[----:B------:R-:W-:-:S03]  /*2100*/  IMAD.U32 R6, RZ, RZ, UR15 ;  /* 0x0000000fff067e24 */ /* 0x000fc6000f8e00ff */
[----:B------:R-:W-:Y:S01]  /*2110*/  UIMAD UR4, UR5, UR18, UR4 ;  /* 0x00000012050472a4 */ /* 0x000fe2000f8e0204 */
[----:B------:R-:W-:-:S05]  /*2120*/  IMAD.WIDE.U32 R6, R6, UR18, R36 ;  /* 0x0000001206067c25 */ /* 0x000fca000f8e0024 */
[----:B------:R-:W-:Y:S02]  /*2130*/  IADD3 R3, R7, UR4, RZ ;  /* 0x0000000407037c10 */ /* 0x000fe4000fffe0ff */
[----:B------:R-:W-:-:S04]  /*2140*/  LEA R4, P5, R6, c[0x0][0x1c8], 0x1 ;  /* 0x0000720006047a11 */ /* 0x000fc800078a08ff */
[----:B------:R-:W-:Y:S02]  /*2150*/  LEA.HI.X R5, R6, c[0x0][0x1cc], R3, 0x1, P5 ;  /* 0x0000730006057a11 */ /* 0x000fe400028f0c03 */
[----:B------:R-:W-:-:S03]  /*2160*/  IADD3 R6, P5, R8, R4, RZ ;  /* 0x0000000408067210 */ /* 0x000fc60007fbe0ff */
[----:B------:R1:W-:Y:S02]  /*2170*/  LDGSTS.E.BYPASS.LTC128B.128 [R57+0x1b100], [R4.64], !P4 ;  /* 0x1b10000004397fae */ /* 0x0003e4000e101d58 */
[C-C-:B------:R-:W-:Y:S01]  /*2180*/  IMAD.X R7, R9.reuse, 0x1, R5.reuse, P5 ;  /* 0x0000000109077824 */ /* 0x140fe200028e0605 */
[C-C-:B------:R-:W-:Y:S01]  /*2190*/  IADD3 R12, P6, P5, R8.reuse, 0x80, R4.reuse ;  /* 0x00000080080c7810 */ /* 0x140fe20007dde004 */
[----:B------:R1:W-:Y:S03]  /*21a0*/  LDGSTS.E.BYPASS.LTC128B.128 [R57+0x1e100], [R4.64+0x80], !P3 ;  /* 0x1e10008004397fae */ /* 0x0003e6000d901d58 */
[----:B------:R-:W-:Y:S01]  /*21b0*/  IADD3.X R13, R9, RZ, R5, P6, P5 ;  /* 0x000000ff090d7210 */ /* 0x000fe200037ea405 */
[----:B------:R1:W-:Y:S01]  /*21c0*/  LDGSTS.E.BYPASS.LTC128B.128 [R57+0x21100], [R4.64+0x100], !P2 ;  /* 0x2110010004397fae */ /* 0x0003e2000d101d58 */
[----:B------:R-:W-:-:S03]  /*21d0*/  IADD3 R10, P6, P5, R8, 0x100, R4 ;  /* 0x00000100080a7810 */ /* 0x000fc60007dde004 */
[----:B------:R1:W-:Y:S01]  /*21e0*/  LDGSTS.E.BYPASS.LTC128B.128 [R57+0x1c100], [R6.64], !P4 ;  /* 0x1c10000006397fae */ /* 0x0003e2000e101d58 */
[----:B------:R-:W-:Y:S02]  /*21f0*/  IADD3.X R11, R9, RZ, R5, P6, P5 ;  /* 0x000000ff090b7210 */ /* 0x000fe400037ea405 */
[----:B------:R-:W-:Y:S01]  /*2200*/  IADD3 R8, P5, R6, R8, RZ ;  /* 0x0000000806087210 */ /* 0x000fe20007fbe0ff */
[----:B------:R1:W-:Y:S04]  /*2210*/  LDGSTS.E.BYPASS.LTC128B.128 [R57+0x1f100], [R12.64], !P3 ;  /* 0x1f1000000c397fae */ /* 0x0003e8000d901d58 */
[----:B------:R-:W-:Y:S01]  /*2220*/  IMAD.X R9, R7, 0x1, R9, P5 ;  /* 0x0000000107097824 */ /* 0x000fe200028e0609 */
[----:B------:R1:W-:Y:S04]  /*2230*/  LDGSTS.E.BYPASS.LTC128B.128 [R57+0x22100], [R10.64], !P2 ;  /* 0x221000000a397fae */ /* 0x0003e8000d101d58 */
[----:B------:R1:W-:Y:S04]  /*2240*/  LDGSTS.E.BYPASS.LTC128B.128 [R57+0x1d100], [R8.64], !P4 ;  /* 0x1d10000008397fae */ /* 0x0003e8000e101d58 */
[----:B------:R1:W-:Y:S04]  /*2250*/  LDGSTS.E.BYPASS.LTC128B.128 [R57+0x20100], [R8.64+0x80], !P3 ;  /* 0x2010008008397fae */ /* 0x0003e8000d901d58 */
[----:B------:R1:W-:Y:S02]  /*2260*/  LDGSTS.E.BYPASS.LTC128B.128 [R57+0x23100], [R8.64+0x100], !P2 ;  /* 0x2310010008397fae */ /* 0x0003e4000d101d58 */
.L_x_1147:
[----:B-1234-:R-:W0:Y:S01]  /*2270*/  LDGDEPBAR ;  /* 0x00000000000079af */ /* 0x01ee220000000000 */
[----:B------:R-:W-:Y:S01]  /*2280*/  PLOP3.LUT P5, PT, PT, PT, UP0, 0x40, 0x0 ;  /* 0x000000000000781c */ /* 0x000fe20003fae808 */
[----:B------:R-:W-:Y:S01]  /*2290*/  IMAD.SHL.U32 R237, R237, 0x2, RZ ;  /* 0x00000002eded7824 */ /* 0x000fe200078e00ff */
[----:B------:R-:W-:-:S04]  /*22a0*/  SEL R239, R239, 0xffffffe0, !P1 ;  /* 0xffffffe0efef7807 */ /* 0x000fc80004800000 */
[C---:B------:R-:W-:Y:S01]  /*22b0*/  IADD3 R233, R237.reuse, 0x12100, RZ ;  /* 0x00012100ede97810 */ /* 0x040fe20007ffe0ff */
        /* <DEDUP_REMOVED lines=46> */
.L_x_1148:
[C---:B--23--:R-:W-:Y:S01]  /*25a0*/  HMMA.16816.F32 R16, R152.reuse, R20, RZ ;  /* 0x000000149810723c */ /* 0x04cfe200000018ff */
[----:B------:R-:W-:Y:S01]  /*25b0*/  IMAD.MOV.U32 R3, RZ, RZ, 0x40 ;  /* 0x00000040ff037424 */ /* 0x000fe200078e00ff */
[----:B------:R-:W-:Y:S01]  /*25c0*/  SHF.R.S32.HI R7, RZ, 0x1f, R116 ;  /* 0x0000001fff077819 */ /* 0x000fe20000011474 */
[----:B------:R-:W-:Y:S01]  /*25d0*/  UIADD3 UR9, UR14, UR9, URZ ;  /* 0x000000090e097290 */ /* 0x000fe2000fffe03f */
[----:B------:R-:W-:Y:S01]  /*25e0*/  PLOP3.LUT P5, PT, PT, PT, UP2, 0x80, 0x0 ;  /* 0x000000000000781c */ /* 0x000fe20003faf028 */
[----:B------:R-:W0:Y:S01]  /*25f0*/  LDGDEPBAR ;  /* 0x00000000000079af */ /* 0x000e220000000000 */
[----:B------:R-:W-:Y:S01]  /*2600*/  SEL R232, R3, 0xffffffc0, !P0 ;  /* 0xffffffc003e87807 */ /* 0x000fe20004000000 */
[----:B------:R-:W-:Y:S01]  /*2610*/  IMAD.SHL.U32 R143, R2, 0x2, RZ ;  /* 0x00000002028f7824 */ /* 0x000fe200078e00ff */
[C---:B------:R-:W-:Y:S01]  /*2620*/  HMMA.16816.F32 R12, R152.reuse, R22, RZ ;  /* 0x00000016980c723c */ /* 0x040fe200000018ff */
[----:B------:R-:W-:Y:S01]  /*2630*/  LEA.HI R7, R7, R116, RZ, 0x3 ;  /* 0x0000007407077211 */ /* 0x000fe200078f18ff */
[----:B------:R-:W-:Y:S01]  /*2640*/  UISETP.GE.AND UP0, UPT, UR28, 0x3, UPT ;  /* 0x000000031c00788c */ /* 0x000fe2000bf06270 */
[----:B------:R-:W-:Y:S01]  /*2650*/  IMAD.IADD R3, R237, 0x1, R232 ;  /* 0x00000001ed037824 */ /* 0x000fe200078e02e8 */
[----:B------:R-:W-:Y:S01]  /*2660*/  PLOP3.LUT P0, PT, PT, PT, UP2, 0x80, 0x0 ;  /* 0x000000000000781c */ /* 0x000fe20003f0f028 */
[----:B------:R-:W-:Y:S01]  /*2670*/  IMAD.IADD R5, R232, 0x1, R4 ;  /* 0x00000001e8057824 */ /* 0x000fe200078e0204 */
[----:B------:R-:W-:Y:S01]  /*2680*/  LOP3.LUT R7, R7, 0xffffff8, RZ, 0xc0, !PT ;  /* 0x0ffffff807077812 */ /* 0x000fe200078ec0ff */
[----:B------:R-:W-:Y:S01]  /*2690*/  IMAD.IADD R2, R240, 0x1, R143 ;  /* 0x00000001f0027824 */ /* 0x000fe200078e028f */
[----:B------:R-:W-:Y:S01]  /*26a0*/  HMMA.16816.F32 R8, R152, R32, RZ ;  /* 0x000000209808723c */ /* 0x000fe200000018ff */
[----:B------:R-:W2:Y:S01]  /*26b0*/  LDSM.16.M88.4 R72, [R3+0x12100] ;  /* 0x012100000348783b */ /* 0x000ea20000000200 */
[----:B------:R-:W-:-:S03]  /*26c0*/  LEA R236, R0, R143, 0x1 ;  /* 0x0000008f00ec7211 */ /* 0x000fc600078e08ff */
[----:B------:R-:W3:Y:S02]  /*26d0*/  LDSM.16.M88.4 R80, [R3+0x12900] ;  /* 0x012900000350783b */ /* 0x000ee40000000200 */
[----:B------:R-:W-:Y:S01]  /*26e0*/  IMAD.IADD R0, R240, 0x1, R236 ;  /* 0x00000001f0007824 */ /* 0x000fe200078e02ec */
[----:B----4-:R-:W-:Y:S01]  /*26f0*/  HMMA.16816.F32 R28, R152, R36, RZ ;  /* 0x00000024981c723c */ /* 0x010fe200000018ff */
[----:B------:R-:W4:Y:S04]  /*2700*/  LDSM.16.M88.4 R88, [R3+0x13100] ;  /* 0x013100000358783b */ /* 0x000f280000000200 */
[----:B------:R-:W-:Y:S03]  /*2710*/  LDSM.16.M88.4 R108, [R3+0x15900] ;  /* 0x01590000036c783b */ /* 0x000fe60000000200 */
[C---:B-1----:R-:W-:Y:S01]  /*2720*/  HMMA.16816.F32 R76, R156.reuse, R24, R16 ;  /* 0x000000189c4c723c */ /* 0x042fe20000001810 */
[----:B------:R-:W-:Y:S07]  /*2730*/  LDSM.16.M88.4 R112, [R5+0x15100] ;  /* 0x015100000570783b */ /* 0x000fee0000000200 */
[----:B------:R-:W-:Y:S08]  /*2740*/  HMMA.16816.F32 R92, R156, R26, R12 ;  /* 0x0000001a9c5c723c */ /* 0x000ff0000000180c */
[C---:B------:R-:W-:Y:S08]  /*2750*/  HMMA.16816.F32 R24, R152.reuse, R38, RZ ;  /* 0x000000269818723c */ /* 0x040ff000000018ff */
[----:B------:R-:W-:Y:S08]  /*2760*/  HMMA.16816.F32 R32, R152, R34, RZ ;  /* 0x000000229820723c */ /* 0x000ff000000018ff */
[----:B------:R-:W-:Y:S08]  /*2770*/  HMMA.16816.F32 R96, R156, R44, R8 ;  /* 0x0000002c9c60723c */ /* 0x000ff00000001808 */
[C---:B------:R-:W-:Y:S08]  /*2780*/  HMMA.16816.F32 R20, R152.reuse, R40, RZ ;  /* 0x000000289814723c */ /* 0x040ff000000018ff */
[C---:B------:R-:W-:Y:S08]  /*2790*/  HMMA.16816.F32 R16, R152.reuse, R42, RZ ;  /* 0x0000002a9810723c */ /* 0x040ff000000018ff */
[C---:B------:R-:W-:Y:S08]  /*27a0*/  HMMA.16816.F32 R8, R152.reuse, R50, RZ ;  /* 0x000000329808723c */ /* 0x040ff000000018ff */
[C---:B------:R-:W-:Y:S08]  /*27b0*/  HMMA.16816.F32 R12, R152.reuse, R48, RZ ;  /* 0x00000030980c723c */ /* 0x040ff000000018ff */
[----:B------:R-:W-:Y:S08]  /*27c0*/  HMMA.16816.F32 R40, R152, R54, RZ ;  /* 0x000000369828723c */ /* 0x000ff000000018ff */
[C---:B------:R-:W-:Y:S01]  /*27d0*/  HMMA.16816.F32 R64, R156.reuse, R60, R28 ;  /* 0x0000003c9c40723c */ /* 0x040fe2000000181c */
[----:B------:R-:W1:Y:S07]  /*27e0*/  LDSM.16.M88.4 R28, [R3+0x13900] ;  /* 0x01390000031c783b */ /* 0x000e6e0000000200 */
[----:B------:R-:W-:Y:S01]  /*27f0*/  HMMA.16816.F32 R60, R156, R62, R24 ;  /* 0x0000003e9c3c723c */ /* 0x000fe20000001818 */
[----:B------:R-:W5:Y:S07]  /*2800*/  LDSM.16.M88.4 R24, [R3+0x14100] ;  /* 0x014100000318783b */ /* 0x000f6e0000000200 */
[----:B------:R-:W-:Y:S08]  /*2810*/  HMMA.16816.F32 R36, R152, R52, RZ ;  /* 0x000000349824723c */ /* 0x000ff000000018ff */
[C---:B------:R-:W-:Y:S08]  /*2820*/  HMMA.16816.F32 R68, R156.reuse, R46, R32 ;  /* 0x0000002e9c44723c */ /* 0x040ff00000001820 */
[C---:B------:R-:W-:Y:S01]  /*2830*/  HMMA.16816.F32 R56, R156.reuse, R84, R20 ;  /* 0x000000549c38723c */ /* 0x040fe20000001814 */
[----:B------:R-:W1:Y:S07]  /*2840*/  LDSM.16.M88.4 R20, [R3+0x14900] ;  /* 0x014900000314783b */ /* 0x000e6e0000000200 */
[C---:B------:R-:W-:Y:S01]  /*2850*/  HMMA.16816.F32 R52, R156.reuse, R86, R16 ;  /* 0x000000569c34723c */ /* 0x040fe20000001810 */
[----:B------:R-:W-:Y:S07]  /*2860*/  LDSM.16.M88.4 R84, [R5+0x12900] ;  /* 0x012900000554783b */ /* 0x000fee0000000200 */
[C---:B------:R-:W-:Y:S08]  /*2870*/  HMMA.16816.F32 R16, R156.reuse, R102, R8 ;  /* 0x000000669c10723c */ /* 0x040ff00000001808 */
[C---:B------:R-:W-:Y:S01]  /*2880*/  HMMA.16816.F32 R44, R156.reuse, R100, R12 ;  /* 0x000000649c2c723c */ /* 0x040fe2000000180c */
[----:B------:R-:W-:Y:S07]  /*2890*/  LDSM.16.M88.4 R100, [R5+0x14900] ;  /* 0x014900000564783b */ /* 0x000fee0000000200 */
[----:B------:R-:W-:Y:S01]  /*28a0*/  HMMA.16816.F32 R8, R156, R106, R40 ;  /* 0x0000006a9c08723c */ /* 0x000fe20000001828 */
[----:B------:R-:W1:Y:S07]  /*28b0*/  LDSM.16.M88.4 R40, [R5+0x12100] ;  /* 0x012100000528783b */ /* 0x000e6e0000000200 */
[C---:B--2---:R-:W-:Y:S08]  /*28c0*/  HMMA.16816.F32 R32, R184.reuse, R72, R76 ;  /* 0x00000048b820723c */ /* 0x044ff0000000184c */
[----:B------:R-:W-:Y:S01]  /*28d0*/  HMMA.16816.F32 R48, R184, R74, R92 ;  /* 0x0000004ab830723c */ /* 0x000fe2000000185c */
[----:B------:R-:W-:Y:S07]  /*28e0*/  LDSM.16.M88.4 R92, [R5+0x13900] ;  /* 0x01390000055c783b */ /* 0x000fee0000000200 */
[----:B------:R-:W-:Y:S01]  /*28f0*/  HMMA.16816.F32 R12, R156, R104, R36 ;  /* 0x000000689c0c723c */ /* 0x000fe20000001824 */
[----:B------:R-:W-:Y:S07]  /*2900*/  LDSM.16.M88.4 R104, [R237+0x15100] ;  /* 0x01510000ed68783b */ /* 0x000fee0000000200 */
[C---:B---3--:R-:W-:Y:S01]  /*2910*/  HMMA.16816.F32 R76, R184.reuse, R80, R96 ;  /* 0x00000050b84c723c */ /* 0x048fe20000001860 */
[----:B------:R-:W-:Y:S07]  /*2920*/  LDSM.16.M88.4 R96, [R5+0x14100] ;  /* 0x014100000560783b */ /* 0x000fee0000000200 */
[C---:B------:R-:W-:Y:S01]  /*2930*/  HMMA.16816.F32 R72, R184.reuse, R82, R68 ;  /* 0x00000052b848723c */ /* 0x040fe20000001844 */
[----:B------:R-:W2:Y:S07]  /*2940*/  LDSM.16.M88.4 R80, [R5+0x13100] ;  /* 0x013100000550783b */ /* 0x000eae0000000200 */
[C---:B----4-:R-:W-:Y:S08]  /*2950*/  HMMA.16816.F32 R68, R184.reuse, R88, R64 ;  /* 0x00000058b844723c */ /* 0x050ff00000001840 */
[C---:B------:R-:W-:Y:S01]  /*2960*/  HMMA.16816.F32 R64, R184.reuse, R90, R60 ;  /* 0x0000005ab840723c */ /* 0x040fe2000000183c */
[----:B------:R-:W-:Y:S07]  /*2970*/  LDSM.16.M88.4 R88, [R237+0x16100] ;  /* 0x01610000ed58783b */ /* 0x000fee0000000200 */
[C---:B-1----:R-:W-:Y:S08]  /*2980*/  HMMA.16816.F32 R60, R184.reuse, R28, R56 ;  /* 0x0000001cb83c723c */ /* 0x042ff00000001838 */
[C---:B------:R-:W-:Y:S08]  /*2990*/  HMMA.16816.F32 R56, R184.reuse, R30, R52 ;  /* 0x0000001eb838723c */ /* 0x040ff00000001834 */
[C---:B-----5:R-:W-:Y:S08]  /*29a0*/  HMMA.16816.F32 R52, R184.reuse, R24, R44 ;  /* 0x00000018b834723c */ /* 0x060ff0000000182c */
[C---:B------:R-:W-:Y:S01]  /*29b0*/  HMMA.16816.F32 R44, R184.reuse, R26, R16 ;  /* 0x0000001ab82c723c */ /* 0x040fe20000001810 */
[----:B------:R-:W1:Y:S07]  /*29c0*/  LDSM.16.M88.4 R24, [R237+0x15900] ;  /* 0x01590000ed18783b */ /* 0x000e6e0000000200 */
[C---:B------:R-:W-:Y:S08]  /*29d0*/  HMMA.16816.F32 R36, R184.reuse, R20, R12 ;  /* 0x00000014b824723c */ /* 0x040ff0000000180c */
[----:B------:R-:W-:Y:S08]  /*29e0*/  HMMA.16816.F32 R28, R184, R22, R8 ;  /* 0x00000016b81c723c */ /* 0x000ff00000001808 */
[C---:B------:R-:W-:Y:S08]  /*29f0*/  HMMA.16816.F32 R16, R188.reuse, R42, R48 ;  /* 0x0000002abc10723c */ /* 0x040ff00000001830 */
[C---:B------:R-:W-:Y:S08]  /*2a00*/  HMMA.16816.F32 R12, R188.reuse, R84, R76 ;  /* 0x00000054bc0c723c */ /* 0x040ff0000000184c */
[C---:B------:R-:W-:Y:S08]  /*2a10*/  HMMA.16816.F32 R8, R188.reuse, R86, R72 ;  /* 0x00000056bc08723c */ /* 0x040ff00000001848 */
[C---:B------:R-:W-:Y:S01]  /*2a20*/  HMMA.16816.F32 R20, R188.reuse, R40, R32 ;  /* 0x00000028bc14723c */ /* 0x040fe20000001820 */
[----:B------:R-:W-:Y:S07]  /*2a30*/  LDSM.16.M88.4 R32, [R237+0x17900] ;  /* 0x01790000ed20783b */ /* 0x000fee0000000200 */
[C---:B--2---:R-:W-:Y:S08]  /*2a40*/  HMMA.16816.F32 R76, R188.reuse, R80, R68 ;  /* 0x00000050bc4c723c */ /* 0x044ff00000001844 */
[C---:B------:R-:W-:Y:S08]  /*2a50*/  HMMA.16816.F32 R84, R188.reuse, R82, R64 ;  /* 0x00000052bc54723c */ /* 0x040ff00000001840 */
[C---:B------:R-:W-:Y:S01]  /*2a60*/  HMMA.16816.F32 R68, R188.reuse, R96, R52 ;  /* 0x00000060bc44723c */ /* 0x040fe20000001834 */
[----:B------:R-:W2:Y:S07]  /*2a70*/  LDSM.16.M88.4 R52, [R237+0x16900] ;  /* 0x01690000ed34783b */ /* 0x000eae0000000200 */
[C---:B------:R-:W-:Y:S01]  /*2a80*/  HMMA.16816.F32 R64, R188.reuse, R98, R44 ;  /* 0x00000062bc40723c */ /* 0x040fe2000000182c */
[----:B------:R-:W3:Y:S04]  /*2a90*/  LDSM.16.M88.4 R44, [R237+0x17100] ;  /* 0x01710000ed2c783b */ /* 0x000ee80000000200 */
[----:B------:R-:W-:Y:S03]  /*2aa0*/  LDSM.16.M88.4 R96, [R3+0x15100] ;  /* 0x015100000360783b */ /* 0x000fe60000000200 */
[C---:B------:R-:W-:Y:S08]  /*2ab0*/  HMMA.16816.F32 R80, R188.reuse, R92, R60 ;  /* 0x0000005cbc50723c */ /* 0x040ff0000000183c */
[C---:B------:R-:W-:Y:S01]  /*2ac0*/  HMMA.16816.F32 R72, R188.reuse, R94, R56 ;  /* 0x0000005ebc48723c */ /* 0x040fe20000001838 */
[----:B------:R-:W-:Y:S07]  /*2ad0*/  LDSM.16.M88.4 R92, [R4+0x17900] ;  /* 0x01790000045c783b */ /* 0x000fee0000000200 */
[C---:B------:R-:W-:Y:S08]  /*2ae0*/  HMMA.16816.F32 R60, R188.reuse, R100, R36 ;  /* 0x00000064bc3c723c */ /* 0x040ff00000001824 */
[----:B------:R-:W-:Y:S01]  /*2af0*/  HMMA.16816.F32 R56, R188, R102, R28 ;  /* 0x00000066bc38723c */ /* 0x000fe2000000181c */
[----:B------:R-:W4:Y:S04]  /*2b00*/  LDSM.16.M88.4 R28, [R4+0x15100] ;  /* 0x01510000041c783b */ /* 0x000f280000000200 */
[----:B------:R-:W-:Y:S03]  /*2b10*/  LDSM.16.M88.4 R100, [R5+0x17100] ;  /* 0x017100000564783b */ /* 0x000fe60000000200 */
[C---:B------:R-:W-:Y:S08]  /*2b20*/  HMMA.16816.F32 R40, R192.reuse, R106, R16 ;  /* 0x0000006ac028723c */ /* 0x040ff00000001810 */
[C---:B-1----:R-:W-:Y:S08]  /*2b30*/  HMMA.16816.F32 R36, R192.reuse, R24, R12 ;  /* 0x00000018c024723c */ /* 0x042ff0000000180c */
[C---:B------:R-:W-:Y:S01]  /*2b40*/  HMMA.16816.F32 R16, R192.reuse, R26, R8 ;  /* 0x0000001ac010723c */ /* 0x040fe20000001808 */
[----:B------:R-:W1:Y:S07]  /*2b50*/  LDSM.16.M88.4 R24, [R4+0x15900] ;  /* 0x015900000418783b */ /* 0x000e6e0000000200 */
[C---:B------:R-:W-:Y:S01]  /*2b60*/  HMMA.16816.F32 R48, R192.reuse, R104, R20 ;  /* 0x00000068c030723c */ /* 0x040fe20000001814 */
[----:B------:R-:W5:Y:S04]  /*2b70*/  LDSM.16.M88.4 R20, [R4+0x16100] ;  /* 0x016100000414783b */ /* 0x000f680000000200 */
[----:B------:R-:W-:Y:S03]  /*2b80*/  LDSM.16.M88.4 R104, [R3+0x17900] ;  /* 0x017900000368783b */ /* 0x000fe60000000200 */
[C---:B------:R-:W-:Y:S08]  /*2b90*/  HMMA.16816.F32 R12, R192.reuse, R88, R76 ;  /* 0x00000058c00c723c */ /* 0x040ff0000000184c */
[C---:B------:R-:W-:Y:S01]  /*2ba0*/  HMMA.16816.F32 R8, R192.reuse, R90, R84 ;  /* 0x0000005ac008723c */ /* 0x040fe20000001854 */
[----:B------:R-:W1:Y:S04]  /*2bb0*/  LDSM.16.M88.4 R88, [R4+0x16900] ;  /* 0x016900000458783b */ /* 0x000e680000000200 */
[----:B------:R-:W1:Y:S03]  /*2bc0*/  LDSM.16.M88.4 R84, [R4+0x17100] ;  /* 0x017100000454783b */ /* 0x000e660000000200 */
[C---:B--2---:R-:W-:Y:S08]  /*2bd0*/  HMMA.16816.F32 R80, R192.reuse, R52, R80 ;  /* 0x00000034c050723c */ /* 0x044ff00000001850 */
[C---:B------:R-:W-:Y:S08]  /*2be0*/  HMMA.16816.F32 R76, R192.reuse, R54, R72 ;  /* 0x00000036c04c723c */ /* 0x040ff00000001848 */
[C---:B---3--:R-:W-:Y:S08]  /*2bf0*/  HMMA.16816.F32 R64, R192.reuse, R46, R64 ;  /* 0x0000002ec040723c */ /* 0x048ff00000001840 */
[C---:B------:R-:W-:Y:S08]  /*2c00*/  HMMA.16816.F32 R52, R192.reuse, R32, R60 ;  /* 0x00000020c034723c */ /* 0x040ff0000000183c */
[C---:B------:R-:W-:Y:S08]  /*2c10*/  HMMA.16816.F32 R72, R192.reuse, R44, R68 ;  /* 0x0000002cc048723c */ /* 0x040ff00000001844 */
[----:B------:R-:W-:Y:S01]  /*2c20*/  HMMA.16816.F32 R68, R192, R34, R56 ;  /* 0x00000022c044723c */ /* 0x000fe20000001838 */
[----:B------:R-:W-:Y:S07]  /*2c30*/  LDSM.16.M88.4 R32, [R3+0x17100] ;  /* 0x017100000320783b */ /* 0x000fee0000000200 */
[C---:B----4-:R-:W-:Y:S08]  /*2c40*/  HMMA.16816.F32 R60, R196.reuse, R28, R48 ;  /* 0x0000001cc43c723c */ /* 0x050ff00000001830 */
[C---:B------:R-:W-:Y:S01]  /*2c50*/  HMMA.16816.F32 R56, R196.reuse, R30, R40 ;  /* 0x0000001ec438723c */ /* 0x040fe20000001828 */
[----:B------:R-:W2:Y:S07]  /*2c60*/  LDSM.16.M88.4 R28, [R3+0x16100] ;  /* 0x01610000031c783b */ /* 0x000eae0000000200 */
[C---:B-1----:R-:W-:Y:S08]  /*2c70*/  HMMA.16816.F32 R48, R196.reuse, R24, R36 ;  /* 0x00000018c430723c */ /* 0x042ff00000001824 */
[C---:B------:R-:W-:Y:S01]  /*2c80*/  HMMA.16816.F32 R44, R196.reuse, R26, R16 ;  /* 0x0000001ac42c723c */ /* 0x040fe20000001810 */
[----:B------:R-:W1:Y:S07]  /*2c90*/  LDSM.16.M88.4 R24, [R3+0x16900] ;  /* 0x016900000318783b */ /* 0x000e6e0000000200 */
[C---:B-----5:R-:W-:Y:S08]  /*2ca0*/  HMMA.16816.F32 R36, R196.reuse, R20, R12 ;  /* 0x00000014c424723c */ /* 0x060ff0000000180c */
[C---:B------:R-:W-:Y:S08]  /*2cb0*/  HMMA.16816.F32 R20, R196.reuse, R22, R8 ;  /* 0x00000016c414723c */ /* 0x040ff00000001808 */
[C---:B------:R-:W-:Y:S01]  /*2cc0*/  HMMA.16816.F32 R16, R196.reuse, R88, R80 ;  /* 0x00000058c410723c */ /* 0x040fe20000001850 */
[----:B------:R-:W3:Y:S07]  /*2cd0*/  LDSM.16.M88.4 R80, [R5+0x15900] ;  /* 0x015900000550783b */ /* 0x000eee0000000200 */
[C---:B------:R-:W-:Y:S08]  /*2ce0*/  HMMA.16816.F32 R40, R196.reuse, R86, R64 ;  /* 0x00000056c428723c */ /* 0x040ff00000001840 */
[C---:B------:R-:W-:Y:S08]  /*2cf0*/  HMMA.16816.F32 R52, R196.reuse, R92, R52 ;  /* 0x0000005cc434723c */ /* 0x040ff00000001834 */
[C---:B------:R-:W-:Y:S01]  /*2d00*/  HMMA.16816.F32 R12, R196.reuse, R90, R76 ;  /* 0x0000005ac40c723c */ /* 0x040fe2000000184c */
[----:B------:R-:W4:Y:S07]  /*2d10*/  LDSM.16.M88.4 R88, [R5+0x16100] ;  /* 0x016100000558783b */ /* 0x000f2e0000000200 */
[----:B------:R-:W-:Y:S08]  /*2d20*/  HMMA.16816.F32 R8, R196, R84, R72 ;  /* 0x00000054c408723c */ /* 0x000ff00000001848 */
[C---:B------:R-:W-:Y:S08]  /*2d30*/  HMMA.16816.F32 R64, R200.reuse, R96, R60 ;  /* 0x00000060c840723c */ /* 0x040ff0000000183c */
[C---:B------:R-:W-:Y:S08]  /*2d40*/  HMMA.16816.F32 R72, R200.reuse, R108, R48 ;  /* 0x0000006cc848723c */ /* 0x040ff00000001830 */
[C---:B------:R-:W-:Y:S01]  /*2d50*/  HMMA.16816.F32 R60, R200.reuse, R110, R44 ;  /* 0x0000006ec83c723c */ /* 0x040fe2000000182c */
[----:B------:R-:W5:Y:S07]  /*2d60*/  LDSM.16.M88.4 R108, [R5+0x17900] ;  /* 0x01790000056c783b */ /* 0x000f6e0000000200 */
[----:B------:R-:W-:Y:S01]  /*2d70*/  HMMA.16816.F32 R76, R200, R98, R56 ;  /* 0x00000062c84c723c */ /* 0x000fe20000001838 */
[----:B------:R-:W3:Y:S07]  /*2d80*/  LDSM.16.M88.4 R96, [R5+0x16900] ;  /* 0x016900000560783b */ /* 0x000eee0000000200 */
[----:B------:R-:W-:Y:S01]  /*2d90*/  HMMA.16816.F32 R68, R196, R94, R68 ;  /* 0x0000005ec444723c */ /* 0x000fe20000001844 */
[----:B------:R-:W-:Y:S07]  /*2da0*/  LDSM.16.M88.4 R92, [R237+0x18900] ;  /* 0x01890000ed5c783b */ /* 0x000fee0000000200 */
[C---:B--2---:R-:W-:Y:S08]  /*2db0*/  HMMA.16816.F32 R56, R200.reuse, R28, R36 ;  /* 0x0000001cc838723c */ /* 0x044ff00000001824 */
[C---:B------:R-:W-:Y:S01]  /*2dc0*/  HMMA.16816.F32 R48, R200.reuse, R30, R20 ;  /* 0x0000001ec830723c */ /* 0x040fe20000001814 */
[----:B------:R-:W2:Y:S07]  /*2dd0*/  LDSM.16.M88.4 R28, [R237+0x18100] ;  /* 0x01810000ed1c783b */ /* 0x000eae0000000200 */
[C---:B-1----:R-:W-:Y:S08]  /*2de0*/  HMMA.16816.F32 R44, R200.reuse, R24, R16 ;  /* 0x00000018c82c723c */ /* 0x042ff00000001810 */
[C---:B------:R-:W-:Y:S08]  /*2df0*/  HMMA.16816.F32 R20, R200.reuse, R34, R40 ;  /* 0x00000022c814723c */ /* 0x040ff00000001828 */
[C---:B------:R-:W-:Y:S01]  /*2e00*/  HMMA.16816.F32 R16, R200.reuse, R104, R52 ;  /* 0x00000068c810723c */ /* 0x040fe20000001834 */
[----:B------:R-:W1:Y:S07]  /*2e10*/  LDSM.16.M88.4 R52, [R237+0x19100] ;  /* 0x01910000ed34783b */ /* 0x000e6e0000000200 */
[C---:B------:R-:W-:Y:S08]  /*2e20*/  HMMA.16816.F32 R36, R200.reuse, R26, R12 ;  /* 0x0000001ac824723c */ /* 0x040ff0000000180c */
[C---:B------:R-:W-:Y:S08]  /*2e30*/  HMMA.16816.F32 R24, R200.reuse, R32, R8 ;  /* 0x00000020c818723c */ /* 0x040ff00000001808 */
[----:B------:R-:W-:Y:S08]  /*2e40*/  HMMA.16816.F32 R12, R200, R106, R68 ;  /* 0x0000006ac80c723c */ /* 0x000ff00000001844 */
[C---:B------:R-:W-:Y:S08]  /*2e50*/  HMMA.16816.F32 R8, R204.reuse, R112, R64 ;  /* 0x00000070cc08723c */ /* 0x040ff00000001840 */
[C---:B------:R-:W-:Y:S08]  /*2e60*/  HMMA.16816.F32 R32, R204.reuse, R114, R76 ;  /* 0x00000072cc20723c */ /* 0x040ff0000000184c */
[C---:B---3--:R-:W-:Y:S08]  /*2e70*/  HMMA.16816.F32 R64, R204.reuse, R80, R72 ;  /* 0x00000050cc40723c */ /* 0x048ff00000001848 */
[C---:B------:R-:W-:Y:S08]  /*2e80*/  HMMA.16816.F32 R84, R204.reuse, R82, R60 ;  /* 0x00000052cc54723c */ /* 0x040ff0000000183c */
[C---:B----4-:R-:W-:Y:S08]  /*2e90*/  HMMA.16816.F32 R80, R204.reuse, R88, R56 ;  /* 0x00000058cc50723c */ /* 0x050ff00000001838 */
[C---:B------:R-:W-:Y:S01]  /*2ea0*/  HMMA.16816.F32 R76, R204.reuse, R90, R48 ;  /* 0x0000005acc4c723c */ /* 0x040fe20000001830 */
[----:B------:R-:W-:Y:S07]  /*2eb0*/  LDSM.16.M88.4 R88, [R4+0x19100] ;  /* 0x019100000458783b */ /* 0x000fee0000000200 */
[C---:B------:R-:W-:Y:S01]  /*2ec0*/  HMMA.16816.F32 R56, R204.reuse, R102, R20 ;  /* 0x00000066cc38723c */ /* 0x040fe20000001814 */
[----:B------:R-:W3:Y:S07]  /*2ed0*/  LDSM.16.M88.4 R20, [R237+0x1a900] ;  /* 0x01a90000ed14783b */ /* 0x000eee0000000200 */
[C---:B-----5:R-:W-:Y:S01]  /*2ee0*/  HMMA.16816.F32 R48, R204.reuse, R108, R16 ;  /* 0x0000006ccc30723c */ /* 0x060fe20000001810 */
[----:B------:R-:W4:Y:S07]  /*2ef0*/  LDSM.16.M88.4 R16, [R4+0x18100] ;  /* 0x018100000410783b */ /* 0x000f2e0000000200 */
[C---:B------:R-:W-:Y:S01]  /*2f00*/  HMMA.16816.F32 R72, R204.reuse, R96, R44 ;  /* 0x00000060cc48723c */ /* 0x040fe2000000182c */
[----:B------:R-:W5:Y:S07]  /*2f10*/  LDSM.16.M88.4 R44, [R237+0x19900] ;  /* 0x01990000ed2c783b */ /* 0x000f6e0000000200 */
[C---:B------:R-:W-:Y:S01]  /*2f20*/  HMMA.16816.F32 R60, R204.reuse, R100, R24 ;  /* 0x00000064cc3c723c */ /* 0x040fe20000001818 */
[----:B------:R-:W1:Y:S04]  /*2f30*/  LDSM.16.M88.4 R24, [R237+0x1a100] ;  /* 0x01a10000ed18783b */ /* 0x000e680000000200 */
[----:B------:R-:W-:Y:S03]  /*2f40*/  LDSM.16.M88.4 R100, [R4+0x1a100] ;  /* 0x01a100000464783b */ /* 0x000fe60000000200 */
[----:B------:R-:W-:Y:S08]  /*2f50*/  HMMA.16816.F32 R40, R204, R110, R12 ;  /* 0x0000006ecc28723c */ /* 0x000ff0000000180c */
[----:B--2---:R-:W-:Y:S08]  /*2f60*/  HMMA.16816.F32 R12, R208, R28, R8 ;  /* 0x0000001cd00c723c */ /* 0x004ff00000001808 */
[----:B------:R-:W-:Y:S08]  /*2f70*/  HMMA.16816.F32 R68, R204, R98, R36 ;  /* 0x00000062cc44723c */ /* 0x000ff00000001824 */
[C---:B------:R-:W-:Y:S01]  /*2f80*/  HMMA.16816.F32 R8, R208.reuse, R30, R32 ;  /* 0x0000001ed008723c */ /* 0x040fe20000001820 */
[----:B------:R-:W2:Y:S07]  /*2f90*/  LDSM.16.M88.4 R32, [R4+0x18900] ;  /* 0x018900000420783b */ /* 0x000eae0000000200 */
[C---:B------:R-:W-:Y:S01]  /*2fa0*/  HMMA.16816.F32 R36, R208.reuse, R94, R84 ;  /* 0x0000005ed024723c */ /* 0x040fe20000001854 */
[----:B------:R-:W2:Y:S07]  /*2fb0*/  LDSM.16.M88.4 R84, [R4+0x19900] ;  /* 0x019900000454783b */ /* 0x000eae0000000200 */
[C---:B------:R-:W-:Y:S08]  /*2fc0*/  HMMA.16816.F32 R28, R208.reuse, R92, R64 ;  /* 0x0000005cd01c723c */ /* 0x040ff00000001840 */
[C---:B-1----:R-:W-:Y:S08]  /*2fd0*/  HMMA.16816.F32 R64, R208.reuse, R52, R80 ;  /* 0x00000034d040723c */ /* 0x042ff00000001850 */
[C---:B------:R-:W-:Y:S08]  /*2fe0*/  HMMA.16816.F32 R76, R208.reuse, R54, R76 ;  /* 0x00000036d04c723c */ /* 0x040ff0000000184c */
[----:B---3--:R-:W-:Y:S08]  /*2ff0*/  HMMA.16816.F32 R52, R208, R22, R40 ;  /* 0x00000016d034723c */ /* 0x008ff00000001828 */
[----:B----4-:R-:W-:Y:S01]  /*3000*/  HMMA.16816.F32 R40, R216, R16, R12 ;  /* 0x00000010d828723c */ /* 0x010fe2000000180c */
[----:B------:R1:W3:Y:S07]  /*3010*/  LDSM.16.M88.4 R12, [R4+0x1a900] ;  /* 0x01a90000040c783b */ /* 0x0002ee0000000200 */
[C---:B-----5:R-:W-:Y:S08]  /*3020*/  HMMA.16816.F32 R72, R208.reuse, R44, R72 ;  /* 0x0000002cd048723c */ /* 0x060ff00000001848 */
[----:B------:R-:W-:Y:S08]  /*3030*/  HMMA.16816.F32 R68, R208, R46, R68 ;  /* 0x0000002ed044723c */ /* 0x000ff00000001844 */
[----:B------:R-:W-:Y:S01]  /*3040*/  HMMA.16816.F32 R16, R216, R18, R8 ;  /* 0x00000012d810723c */ /* 0x000fe20000001808 */
[----:B------:R-:W4:Y:S01]  /*3050*/  LDSM.16.M88.4 R8, [R3+0x18100] ;  /* 0x018100000308783b */ /* 0x000f220000000200 */
[----:B-1----:R-:W-:-:S04]  /*3060*/  LEA.HI R4, R118, R121, RZ, 0x2 ;  /* 0x0000007976047211 */ /* 0x002fc800078f10ff */
[----:B------:R-:W-:Y:S02]  /*3070*/  LOP3.LUT R4, R4, 0xfffffffc, RZ, 0xc0, !PT ;  /* 0xfffffffc04047812 */ /* 0x000fe400078ec0ff */
[----:B------:R-:W-:Y:S03]  /*3080*/  HMMA.16816.F32 R80, R208, R24, R60 ;  /* 0x00000018d050723c */ /* 0x000fe6000000183c */
[----:B------:R-:W-:-:S05]  /*3090*/  IMAD.IADD R4, R121, 0x1, -R4 ;  /* 0x0000000179047824 */ /* 0x000fca00078e0a04 */
[C---:B------:R-:W-:Y:S01]  /*30a0*/  HMMA.16816.F32 R96, R208.reuse, R26, R56 ;  /* 0x0000001ad060723c */ /* 0x040fe20000001838 */
[----:B------:R-:W1:Y:S04]  /*30b0*/  LDSM.16.M88.4 R24, [R3+0x18900] ;  /* 0x018900000318783b */ /* 0x000e680000000200 */
[----:B------:R-:W-:Y:S03]  /*30c0*/  LDSM.16.M88.4 R56, [R3+0x19900] ;  /* 0x019900000338783b */ /* 0x000fe60000000200 */
[----:B------:R-:W-:Y:S08]  /*30d0*/  HMMA.16816.F32 R92, R208, R20, R48 ;  /* 0x00000014d05c723c */ /* 0x000ff00000001830 */
[C---:B--2---:R-:W-:Y:S08]  /*30e0*/  HMMA.16816.F32 R20, R216.reuse, R32, R28 ;  /* 0x00000020d814723c */ /* 0x044ff0000000181c */
[C---:B------:R-:W-:Y:S01]  /*30f0*/  HMMA.16816.F32 R28, R216.reuse, R34, R36 ;  /* 0x00000022d81c723c */ /* 0x040fe20000001824 */
[----:B------:R-:W2:Y:S07]  /*3100*/  LDSM.16.M88.4 R36, [R3+0x19100] ;  /* 0x019100000324783b */ /* 0x000eae0000000200 */
[C---:B------:R-:W-:Y:S08]  /*3110*/  HMMA.16816.F32 R48, R216.reuse, R84, R72 ;  /* 0x00000054d830723c */ /* 0x040ff00000001848 */
[C---:B------:R-:W-:Y:S01]  /*3120*/  HMMA.16816.F32 R60, R216.reuse, R86, R68 ;  /* 0x00000056d83c723c */ /* 0x040fe20000001844 */
[----:B------:R-:W5:Y:S04]  /*3130*/  LDSM.16.M88.4 R68, [R3+0x1a100] ;  /* 0x01a100000344783b */ /* 0x000f680000000200 */
[----:B------:R-:W-:Y:S03]  /*3140*/  LDSM.16.M88.4 R84, [R5+0x18100] ;  /* 0x018100000554783b */ /* 0x000fe60000000200 */
[C---:B------:R-:W-:Y:S01]  /*3150*/  HMMA.16816.F32 R72, R216.reuse, R102, R96 ;  /* 0x00000066d848723c */ /* 0x040fe20000001860 */
[----:B------:R-:W1:Y:S07]  /*3160*/  LDSM.16.M88.4 R96, [R5+0x18900] ;  /* 0x018900000560783b */ /* 0x000e6e0000000200 */
[C---:B------:R-:W-:Y:S08]  /*3170*/  HMMA.16816.F32 R32, R216.reuse, R88, R64 ;  /* 0x00000058d820723c */ /* 0x040ff00000001840 */
[C---:B------:R-:W-:Y:S01]  /*3180*/  HMMA.16816.F32 R44, R216.reuse, R90, R76 ;  /* 0x0000005ad82c723c */ /* 0x040fe2000000184c */
[----:B------:R-:W-:Y:S07]  /*3190*/  LDSM.16.M88.4 R88, [R5+0x19100] ;  /* 0x019100000558783b */ /* 0x000fee0000000200 */
[C---:B---3--:R-:W-:Y:S08]  /*31a0*/  HMMA.16816.F32 R76, R216.reuse, R12, R92 ;  /* 0x0000000cd84c723c */ /* 0x048ff0000000185c */
[C---:B------:R-:W-:Y:S08]  /*31b0*/  HMMA.16816.F32 R52, R216.reuse, R14, R52 ;  /* 0x0000000ed834723c */ /* 0x040ff00000001834 */
[----:B------:R-:W-:Y:S01]  /*31c0*/  HMMA.16816.F32 R64, R216, R100, R80 ;  /* 0x00000064d840723c */ /* 0x000fe20000001850 */
[----:B------:R3:W5:Y:S07]  /*31d0*/  LDSM.16.M88.4 R80, [R3+0x1a900] ;  /* 0x01a900000350783b */ /* 0x00076e0000000200 */
[C---:B----4-:R-:W-:Y:S08]  /*31e0*/  HMMA.16816.F32 R40, R220.reuse, R8, R40 ;  /* 0x00000008dc28723c */ /* 0x050ff00000001828 */
[C---:B------:R-:W-:Y:S08]  /*31f0*/  HMMA.16816.F32 R12, R220.reuse, R10, R16 ;  /* 0x0000000adc0c723c */ /* 0x040ff00000001810 */
[----:B-1----:R-:W-:Y:S01]  /*3200*/  HMMA.16816.F32 R8, R220, R24, R20 ;  /* 0x00000018dc08723c */ /* 0x002fe20000001814 */
[----:B---3--:R-:W-:-:S05]  /*3210*/  LOP3.LUT R3, R117, 0xffffffe0, RZ, 0xc0, !PT ;  /* 0xffffffe075037812 */ /* 0x008fca00078ec0ff */
[----:B------:R-:W-:Y:S02]  /*3220*/  IMAD.IADD R3, R121, 0x1, -R3 ;  /* 0x0000000179037824 */ /* 0x000fe400078e0a03 */
[----:B------:R-:W-:Y:S01]  /*3230*/  HMMA.16816.F32 R16, R220, R26, R28 ;  /* 0x0000001adc10723c */ /* 0x000fe2000000181c */
[----:B------:R-:W1:Y:S02]  /*3240*/  LDSM.16.M88.4 R28, [R5+0x19900] ;  /* 0x01990000051c783b */ /* 0x000e640000000200 */
[----:B------:R-:W-:-:S04]  /*3250*/  SHF.R.S32.HI R6, RZ, 0x1f, R3 ;  /* 0x0000001fff067819 */ /* 0x000fc80000011403 */
[----:B------:R-:W-:Y:S01]  /*3260*/  LEA.HI R6, R6, R3, RZ, 0x2 ;  /* 0x0000000306067211 */ /* 0x000fe200078f10ff */
[C---:B--2---:R-:W-:Y:S08]  /*3270*/  HMMA.16816.F32 R20, R220.reuse, R36, R32 ;  /* 0x00000024dc14723c */ /* 0x044ff00000001820 */
[C---:B------:R-:W-:Y:S08]  /*3280*/  HMMA.16816.F32 R24, R220.reuse, R38, R44 ;  /* 0x00000026dc18723c */ /* 0x040ff0000000182c */
[C---:B------:R-:W-:Y:S08]  /*3290*/  HMMA.16816.F32 R32, R220.reuse, R56, R48 ;  /* 0x00000038dc20723c */ /* 0x040ff00000001830 */
[C---:B-----5:R-:W-:Y:S08]  /*32a0*/  HMMA.16816.F32 R44, R220.reuse, R68, R64 ;  /* 0x00000044dc2c723c */ /* 0x060ff00000001840 */
[----:B------:R-:W-:Y:S08]  /*32b0*/  HMMA.16816.F32 R48, R220, R70, R72 ;  /* 0x00000046dc30723c */ /* 0x000ff00000001848 */
[C---:B------:R-:W-:Y:S07]  /*32c0*/  HMMA.16816.F32 R68, R228.reuse, R96, R8 ;  /* 0x00000060e444723c */ /* 0x040fee0000001808 */
[----:B------:R-:W-:Y:S01]  /*32d0*/  LEA.HI R8, R4, R4, RZ, 0x1 ;  /* 0x0000000404087211 */ /* 0x000fe200078f08ff */
[----:B------:R-:W-:Y:S01]  /*32e0*/  HMMA.16816.F32 R72, R228, R86, R12 ;  /* 0x00000056e448723c */ /* 0x000fe2000000180c */
[----:B------:R-:W-:Y:S01]  /*32f0*/  IADD3 R9, R116, -R7, RZ ;  /* 0x8000000774097210 */ /* 0x000fe20007ffe0ff */
[----:B------:R-:W2:Y:S01]  /*3300*/  LDSM.16.M88.4 R12, [R5+0x1a900] ;  /* 0x01a90000050c783b */ /* 0x000ea20000000200 */
[----:B------:R-:W-:-:S02]  /*3310*/  LEA.HI.SX32 R7, R6, UR8, 0x1e ;  /* 0x0000000806077c11 */ /* 0x000fc4000f8ff2ff */
[----:B------:R-:W-:-:S03]  /*3320*/  LOP3.LUT R8, R8, 0x1ffffffe, RZ, 0xc0, !PT ;  /* 0x1ffffffe08087812 */ /* 0x000fc600078ec0ff */
[----:B------:R-:W-:Y:S01]  /*3330*/  IMAD R7, R9, 0x10, R7 ;  /* 0x0000001009077824 */ /* 0x000fe200078e0207 */
[----:B------:R-:W-:Y:S01]  /*3340*/  HMMA.16816.F32 R64, R228, R98, R16 ;  /* 0x00000062e440723c */ /* 0x000fe20000001810 */
[----:B------:R-:W-:Y:S01]  /*3350*/  IMAD.IADD R4, R4, 0x1, -R8 ;  /* 0x0000000104047824 */ /* 0x000fe200078e0a08 */
[----:B------:R3:W4:Y:S01]  /*3360*/  LDSM.16.M88.4 R16, [R5+0x1a100] ;  /* 0x01a100000510783b */ /* 0x0007220000000200 */
[----:B------:R-:W-:-:S04]  /*3370*/  DEPBAR.LE SB0, 0x2 ;  /* 0x000080800000791a */ /* 0x000fc80000000000 */
[----:B------:R-:W-:Y:S01]  /*3380*/  IMAD R119, R4, 0x8, R7 ;  /* 0x0000000804777824 */ /* 0x000fe200078e0207 */
[C---:B------:R-:W-:Y:S03]  /*3390*/  HMMA.16816.F32 R36, R220.reuse, R58, R60 ;  /* 0x0000003adc24723c */ /* 0x040fe6000000183c */
[----:B------:R-:W-:Y:S01]  /*33a0*/  IMAD.MOV.U32 R4, RZ, RZ, R119 ;  /* 0x000000ffff047224 */ /* 0x000fe200078e0077 */
[----:B------:R-:W-:Y:S04]  /*33b0*/  STL [R1+0x10], R119 ;  /* 0x0000107701007387 */ /* 0x000fe80000100800 */
[----:B------:R-:W-:Y:S08]  /*33c0*/  HMMA.16816.F32 R56, R220, R80, R76 ;  /* 0x00000050dc38723c */ /* 0x000ff0000000184c */
[----:B------:R-:W-:Y:S01]  /*33d0*/  HMMA.16816.F32 R76, R228, R84, R40 ;  /* 0x00000054e44c723c */ /* 0x000fe20000001828 */
[----:B---3--:R-:W-:-:S05]  /*33e0*/  @P5 IMAD.HI.U32 R5, R119, c[0x0][0x2c8], RZ ;  /* 0x0000b20077055a27 */ /* 0x008fca00078e00ff */
[----:B------:R-:W-:Y:S02]  /*33f0*/  @P0 SHF.R.U32.HI R4, RZ, c[0x0][0x2cc], R5 ;  /* 0x0000b300ff040a19 */ /* 0x000fe40000011605 */
[----:B------:R-:W-:Y:S03]  /*3400*/  HMMA.16816.F32 R60, R220, R82, R52 ;  /* 0x00000052dc3c723c */ /* 0x000fe60000001834 */
[----:B------:R-:W3:Y:S04]  /*3410*/  SHFL.IDX PT, R8, R4, RZ, 0x1c1f ;  /* 0x001c1fff04087589 */ /* 0x000ee800000e0000 */
[----:B------:R5:W3:Y:S01]  /*3420*/  SHFL.IDX PT, R7, R4, 0x1, 0x1c1f ;  /* 0x003c1f0004077f89 */ /* 0x000ae200000e0000 */
[C---:B------:R-:W-:Y:S08]  /*3430*/  HMMA.16816.F32 R52, R228.reuse, R88, R20 ;  /* 0x00000058e434723c */ /* 0x040ff00000001814 */
[C---:B-1----:R-:W-:Y:S08]  /*3440*/  HMMA.16816.F32 R20, R228.reuse, R28, R32 ;  /* 0x0000001ce414723c */ /* 0x042ff00000001820 */
[----:B--2---:R-:W-:Y:S01]  /*3450*/  HMMA.16816.F32 R32, R228, R12, R56 ;  /* 0x0000000ce420723c */ /* 0x004fe20000001838 */
[----:B-----5:R-:W-:-:S07]  /*3460*/  LOP3.LUT R4, R6, 0x7ffffffc, RZ, 0xc0, !PT ;  /* 0x7ffffffc06047812 */ /* 0x020fce00078ec0ff */
[----:B------:R-:W-:Y:S01]  /*3470*/  HMMA.16816.F32 R40, R228, R90, R24 ;  /* 0x0000005ae428723c */ /* 0x000fe20000001818 */
[----:B------:R-:W-:Y:S01]  /*3480*/  IMAD.IADD R4, R3, 0x1, -R4 ;  /* 0x0000000103047824 */ /* 0x000fe200078e0a04 */
[----:B------:R-:W-:-:S03]  /*3490*/  MOV R3, UR9 ;  /* 0x0000000900037c02 */ /* 0x000fc60008000f00 */
[----:B------:R-:W-:-:S03]  /*34a0*/  IMAD.SHL.U32 R9, R4, 0x2, RZ ;  /* 0x0000000204097824 */ /* 0x000fc600078e00ff */
[C---:B------:R-:W-:Y:S02]  /*34b0*/  HMMA.16816.F32 R28, R228.reuse, R30, R36 ;  /* 0x0000001ee41c723c */ /* 0x040fe40000001824 */
[C---:B------:R-:W-:Y:S01]  /*34c0*/  IADD3 R3, -R9.reuse, 0x1, R3 ;  /* 0x0000000109037810 */ /* 0x040fe20007ffe103 */
[----:B------:R-:W-:Y:S01]  /*34d0*/  STL [R1+0x38], R9 ;  /* 0x0000380901007387 */ /* 0x000fe20000100800 */
[----:B------:R-:W-:Y:S02]  /*34e0*/  IADD3 R5, -R9, UR9, RZ ;  /* 0x0000000909057c10 */ /* 0x000fe4000fffe1ff */
[----:B------:R-:W-:Y:S02]  /*34f0*/  IADD3 R3, R3, -UR16, RZ ;  /* 0x8000001003037c10 */ /* 0x000fe4000fffe0ff */
[----:B----4-:R-:W-:Y:S03]  /*3500*/  HMMA.16816.F32 R24, R228, R16, R44 ;  /* 0x00000010e418723c */ /* 0x010fe6000000182c */
[----:B---3--:R-:W-:-:S02]  /*3510*/  IMAD.IADD R4, R3, 0x1, R8 ;  /* 0x0000000103047824 */ /* 0x008fc400078e0208 */
[----:B------:R-:W-:-:S03]  /*3520*/  IMAD.IADD R3, R3, 0x1, R7 ;  /* 0x0000000103037824 */ /* 0x000fc600078e0207 */
[C---:B------:R-:W-:Y:S01]  /*3530*/  HMMA.16816.F32 R36, R228.reuse, R18, R48 ;  /* 0x00000012e424723c */ /* 0x040fe20000001830 */
[C---:B------:R-:W-:Y:S02]  /*3540*/  IMNMX R4, R5.reuse, R4, PT ;  /* 0x0000000405047217 */ /* 0x040fe40003800200 */
[----:B------:R-:W-:Y:S01]  /*3550*/  IMNMX R3, R5, R3, PT ;  /* 0x0000000305037217 */ /* 0x000fe20003800200 */
[----:B------:R-:W-:Y:S01]  /*3560*/  BAR.SYNC.DEFER_BLOCKING 0x0 ;  /* 0x0000000000007b1d */ /* 0x000fe20000010000 */
[C---:B------:R-:W-:Y:S02]  /*3570*/  ISETP.GT.AND P0, PT, R4.reuse, RZ, PT ;  /* 0x000000ff0400720c */ /* 0x040fe40003f04270 */
[----:B------:R-:W-:Y:S01]  /*3580*/  ISETP.GT.AND P6, PT, R4, 0x1, PT ;  /* 0x000000010400780c */ /* 0x000fe20003fc4270 */
[----:B------:R-:W-:Y:S01]  /*3590*/  HMMA.16816.F32 R16, R228, R14, R60 ;  /* 0x0000000ee410723c */ /* 0x000fe2000000183c */
[----:B------:R-:W-:Y:S02]  /*35a0*/  FSEL R7, R76, -INF , P0 ;  /* 0xff8000004c077808 */ /* 0x000fe40000000000 */
[----:B------:R-:W-:-:S02]  /*35b0*/  ISETP.GT.AND P0, PT, R3, 0x1, PT ;  /* 0x000000010300780c */ /* 0x000fc40003f04270 */
[----:B------:R-:W-:Y:S02]  /*35c0*/  ISETP.GT.AND P5, PT, R3, RZ, PT ;  /* 0x000000ff0300720c */ /* 0x000fe40003fa4270 */
[----:B------:R-:W-:Y:S02]  /*35d0*/  FSEL R8, R77, -INF , P6 ;  /* 0xff8000004d087808 */ /* 0x000fe40003000000 */
[----:B------:R-:W-:Y:S02]  /*35e0*/  FSEL R13, R79, -INF , P0 ;  /* 0xff8000004f0d7808 */ /* 0x000fe40000000000 */
[----:B------:R-:W-:Y:S02]  /*35f0*/  ISETP.GT.AND P6, PT, R4, 0x8, PT ;  /* 0x000000080400780c */ /* 0x000fe40003fc4270 */
[----:B------:R-:W-:Y:S02]  /*3600*/  ISETP.GT.AND P0, PT, R3, 0x8, PT ;  /* 0x000000080300780c */ /* 0x000fe40003f04270 */
[----:B------:R-:W-:-:S02]  /*3610*/  FSEL R12, R78, -INF , P5 ;  /* 0xff8000004e0c7808 */ /* 0x000fc40002800000 */
[----:B------:R-:W-:Y:S02]  /*3620*/  ISETP.GT.AND P5, PT, R4, 0x9, PT ;  /* 0x000000090400780c */ /* 0x000fe40003fa4270 */
[----:B------:R-:W-:Y:S02]  /*3630*/  FSEL R10, R72, -INF , P6 ;  /* 0xff800000480a7808 */ /* 0x000fe40003000000 */
[----:B------:R-:W-:Y:S02]  /*3640*/  FSEL R14, R74, -INF , P0 ;  /* 0xff8000004a0e7808 */ /* 0x000fe40000000000 */
[----:B------:R-:W-:Y:S02]  /*3650*/  FMNMX.FTZ R5, R7, R8, !PT ;  /* 0x0000000807057209 */ /* 0x000fe40007810000 */
[----:B------:R-:W-:Y:S02]  /*3660*/  ISETP.GT.AND P0, PT, R4, 0x11, PT ;  /* 0x000000110400780c */ /* 0x000fe40003f04270 */
[----:B------:R-:W-:-:S02]  /*3670*/  FSEL R11, R73, -INF , P5 ;  /* 0xff800000490b7808 */ /* 0x000fc40002800000 */
[----:B------:R-:W-:Y:S02]  /*3680*/  ISETP.GT.AND P6, PT, R4, 0x10, PT ;  /* 0x000000100400780c */ /* 0x000fe40003fc4270 */
[----:B------:R-:W-:Y:S02]  /*3690*/  FMNMX.FTZ R5, R10, R5, !PT ;  /* 0x000000050a057209 */ /* 0x000fe40007810000 */
[----:B------:R-:W-:Y:S02]  /*36a0*/  FSEL R45, R69, -INF , P0 ;  /* 0xff800000452d7808 */ /* 0x000fe40000000000 */
[C---:B------:R-:W-:Y:S02]  /*36b0*/  ISETP.GT.AND P5, PT, R3.reuse, 0x9, PT ;  /* 0x000000090300780c */ /* 0x040fe40003fa4270 */
[----:B------:R-:W-:Y:S02]  /*36c0*/  ISETP.GT.AND P0, PT, R3, 0x11, PT ;  /* 0x000000110300780c */ /* 0x000fe40003f04270 */
[----:B------:R-:W-:-:S02]  /*36d0*/  FSEL R44, R68, -INF , P6 ;  /* 0xff800000442c7808 */ /* 0x000fc40003000000 */
[----:B------:R-:W-:Y:S02]  /*36e0*/  FMNMX.FTZ R5, R11, R5, !PT ;  /* 0x000000050b057209 */ /* 0x000fe40007810000 */
[----:B------:R-:W-:Y:S02]  /*36f0*/  FSEL R15, R75, -INF , P5 ;  /* 0xff8000004b0f7808 */ /* 0x000fe40002800000 */
[----:B------:R-:W-:Y:S02]  /*3700*/  FSEL R76, R71, -INF , P0 ;  /* 0xff800000474c7808 */ /* 0x000fe40000000000 */
[C---:B------:R-:W-:Y:S02]  /*3710*/  ISETP.GT.AND P5, PT, R3.reuse, 0x10, PT ;  /* 0x000000100300780c */ /* 0x040fe40003fa4270 */
[----:B------:R-:W-:Y:S02]  /*3720*/  ISETP.GT.AND P0, PT, R3, 0x18, PT ;  /* 0x000000180300780c */ /* 0x000fe40003f04270 */
[----:B------:R-:W-:-:S02]  /*3730*/  ISETP.GT.AND P6, PT, R4, 0x18, PT ;  /* 0x000000180400780c */ /* 0x000fc40003fc4270 */
[----:B------:R-:W-:Y:S02]  /*3740*/  FMNMX.FTZ R5, R44, R5, !PT ;  /* 0x000000052c057209 */ /* 0x000fe40007810000 */
[----:B------:R-:W-:Y:S02]  /*3750*/  FSEL R48, R70, -INF , P5 ;  /* 0xff80000046307808 */ /* 0x000fe40002800000 */
[----:B------:R-:W-:Y:S02]  /*3760*/  FSEL R77, R66, -INF , P0 ;  /* 0xff800000424d7808 */ /* 0x000fe40000000000 */
        /* <DEDUP_REMOVED lines=9> */
[----:B------:R-:W-:Y:S02]  /*3800*/  ISETP.GT.AND P5, PT, R3, 0x19, PT ;  /* 0x000000190300780c */ /* 0x000fe40003fa4270 */
[----:B------:R-:W-:Y:S02]  /*3810*/  FSEL R127, R52, -INF , P6 ;  /* 0xff800000347f7808 */ /* 0x000fe40003000000 */
[----:B------:R-:W-:Y:S02]  /*3820*/  FMNMX.FTZ R5, R47, R5, !PT ;  /* 0x000000052f057209 */ /* 0x000fe40007810000 */
[----:B------:R-:W-:Y:S02]  /*3830*/  FSEL R134, R55, -INF , P0 ;  /* 0xff80000037867808 */ /* 0x000fe40000000000 */
[----:B------:R-:W-:Y:S02]  /*3840*/  FMNMX.FTZ R6, R12, R13, !PT ;  /* 0x0000000d0c067209 */ /* 0x000fe40007810000 */
[----:B------:R-:W-:-:S02]  /*3850*/  FSEL R78, R67, -INF , P5 ;  /* 0xff800000434e7808 */ /* 0x000fc40002800000 */
[C---:B------:R-:W-:Y:S02]  /*3860*/  ISETP.GT.AND P0, PT, R4.reuse, 0x29, PT ;  /* 0x000000290400780c */ /* 0x040fe40003f04270 */
[----:B------:R-:W-:Y:S02]  /*3870*/  ISETP.GT.AND P5, PT, R3, 0x20, PT ;  /* 0x000000200300780c */ /* 0x000fe40003fa4270 */
[----:B------:R-:W-:Y:S02]  /*3880*/  ISETP.GT.AND P6, PT, R4, 0x28, PT ;  /* 0x000000280400780c */ /* 0x000fe40003fc4270 */
[----:B------:R-:W-:Y:S02]  /*3890*/  FMNMX.FTZ R5, R127, R5, !PT ;  /* 0x000000057f057209 */ /* 0x000fe40007810000 */
[----:B------:R-:W-:Y:S02]  /*38a0*/  FMNMX.FTZ R6, R14, R6, !PT ;  /* 0x000000060e067209 */ /* 0x000fe40007810000 */
[----:B------:R-:W-:-:S02]  /*38b0*/  FSEL R125, R41, -INF , P0 ;  /* 0xff800000297d7808 */ /* 0x000fc40000000000 */
[----:B------:R-:W-:Y:S02]  /*38c0*/  FSEL R132, R54, -INF , P5 ;  /* 0xff80000036847808 */ /* 0x000fe40002800000 */
[C---:B------:R-:W-:Y:S02]  /*38d0*/  ISETP.GT.AND P0, PT, R3.reuse, 0x29, PT ;  /* 0x000000290300780c */ /* 0x040fe40003f04270 */
[----:B------:R-:W-:Y:S02]  /*38e0*/  FSEL R124, R40, -INF , P6 ;  /* 0xff800000287c7808 */ /* 0x000fe40003000000 */
[----:B------:R-:W-:Y:S02]  /*38f0*/  ISETP.GT.AND P5, PT, R3, 0x28, PT ;  /* 0x000000280300780c */ /* 0x000fe40003fa4270 */
[----:B------:R-:W-:Y:S02]  /*3900*/  FMNMX.FTZ R5, R126, R5, !PT ;  /* 0x000000057e057209 */ /* 0x000fe40007810000 */
[----:B------:R-:W-:-:S02]  /*3910*/  FMNMX.FTZ R6, R15, R6, !PT ;  /* 0x000000060f067209 */ /* 0x000fc40007810000 */
[----:B------:R-:W-:Y:S02]  /*3920*/  FSEL R135, R43, -INF , P0 ;  /* 0xff8000002b877808 */ /* 0x000fe40000000000 */
[----:B------:R-:W-:Y:S02]  /*3930*/  ISETP.GT.AND P6, PT, R4, 0x30, PT ;  /* 0x000000300400780c */ /* 0x000fe40003fc4270 */
[----:B------:R-:W-:Y:S02]  /*3940*/  FSEL R133, R42, -INF , P5 ;  /* 0xff8000002a857808 */ /* 0x000fe40002800000 */
[----:B------:R-:W-:Y:S01]  /*3950*/  ISETP.GT.AND P0, PT, R4, 0x31, PT ;  /* 0x000000310400780c */ /* 0x000fe20003f04270 */
[----:B------:R-:W-:Y:S01]  /*3960*/  LDSM.16.MT88.4 R40, [R143+0x3100] ;  /* 0x003100008f28783b */ /* 0x000fe20000004200 */
[----:B------:R-:W-:Y:S02]  /*3970*/  FMNMX.FTZ R5, R124, R5, !PT ;  /* 0x000000057c057209 */ /* 0x000fe40007810000 */
[----:B------:R-:W-:-:S02]  /*3980*/  ISETP.GT.AND P5, PT, R3, 0x30, PT ;  /* 0x000000300300780c */ /* 0x000fc40003fa4270 */
[----:B------:R-:W-:Y:S02]  /*3990*/  FMNMX.FTZ R6, R48, R6, !PT ;  /* 0x0000000630067209 */ /* 0x000fe40007810000 */
[----:B------:R-:W-:Y:S02]  /*39a0*/  FSEL R181, R20, -INF , P6 ;  /* 0xff80000014b57808 */ /* 0x000fe40003000000 */
[----:B------:R-:W-:Y:S02]  /*39b0*/  FSEL R180, R21, -INF , P0 ;  /* 0xff80000015b47808 */ /* 0x000fe40000000000 */
[----:B------:R-:W-:Y:S02]  /*39c0*/  FMNMX.FTZ R5, R125, R5, !PT ;  /* 0x000000057d057209 */ /* 0x000fe40007810000 */
[----:B------:R-:W-:Y:S02]  /*39d0*/  ISETP.GT.AND P0, PT, R3, 0x31, PT ;  /* 0x000000310300780c */ /* 0x000fe40003f04270 */
[----:B------:R-:W-:-:S02]  /*39e0*/  FSEL R183, R22, -INF , P5 ;  /* 0xff80000016b77808 */ /* 0x000fc40002800000 */
[----:B------:R-:W-:Y:S02]  /*39f0*/  FMNMX.FTZ R6, R76, R6, !PT ;  /* 0x000000064c067209 */ /* 0x000fe40007810000 */
[C---:B------:R-:W-:Y:S02]  /*3a00*/  ISETP.GT.AND P5, PT, R4.reuse, 0x38, PT ;  /* 0x000000380400780c */ /* 0x040fe40003fa4270 */
[----:B------:R-:W-:Y:S02]  /*3a10*/  FMNMX.FTZ R5, R181, R5, !PT ;  /* 0x00000005b5057209 */ /* 0x000fe40007810000 */
[----:B------:R-:W-:Y:S02]  /*3a20*/  FSEL R212, R23, -INF , P0 ;  /* 0xff80000017d47808 */ /* 0x000fe40000000000 */
[----:B------:R-:W-:Y:S01]  /*3a30*/  FMNMX.FTZ R6, R77, R6, !PT ;  /* 0x000000064d067209 */ /* 0x000fe20007810000 */
[----:B------:R-:W-:Y:S01]  /*3a40*/  LDSM.16.MT88.4 R20, [R0+0x100] ;  /* 0x000100000014783b */ /* 0x000fe20000004200 */
[----:B------:R-:W-:-:S02]  /*3a50*/  ISETP.GT.AND P0, PT, R4, 0x39, PT ;  /* 0x000000390400780c */ /* 0x000fc40003f04270 */
[----:B------:R-:W-:Y:S02]  /*3a60*/  FSEL R141, R28, -INF , P5 ;  /* 0xff8000001c8d7808 */ /* 0x000fe40002800000 */
[----:B------:R-:W-:Y:S02]  /*3a70*/  ISETP.GT.AND P5, PT, R3, 0x38, PT ;  /* 0x000000380300780c */ /* 0x000fe40003fa4270 */
[----:B------:R-:W-:Y:S02]  /*3a80*/  FMNMX.FTZ R5, R180, R5, !PT ;  /* 0x00000005b4057209 */ /* 0x000fe40007810000 */
[----:B------:R-:W-:Y:S02]  /*3a90*/  FMNMX.FTZ R6, R78, R6, !PT ;  /* 0x000000064e067209 */ /* 0x000fe40007810000 */
[----:B------:R-:W-:Y:S02]  /*3aa0*/  FSEL R142, R29, -INF , P0 ;  /* 0xff8000001d8e7808 */ /* 0x000fe40000000000 */
[----:B------:R-:W-:-:S02]  /*3ab0*/  ISETP.GT.AND P0, PT, R3, 0x39, PT ;  /* 0x000000390300780c */ /* 0x000fc40003f04270 */
        /* <DEDUP_REMOVED lines=16> */
[----:B------:R-:W-:Y:S02]  /*3bc0*/  FMNMX.FTZ R5, R235, R5, !PT ;  /* 0x00000005eb057209 */ /* 0x000fe40007810000 */
[----:B------:R-:W-:Y:S02]  /*3bd0*/  ISETP.GT.AND P5, PT, R4, 0x50, PT ;  /* 0x000000500400780c */ /* 0x000fe40003fa4270 */
[----:B------:R-:W-:Y:S02]  /*3be0*/  FMNMX.FTZ R6, R135, R6, !PT ;  /* 0x0000000687067209 */ /* 0x000fe40007810000 */
[----:B------:R-:W-:-:S02]  /*3bf0*/  FSEL R243, R37, -INF , P0 ;  /* 0xff80000025f37808 */ /* 0x000fc40000000000 */
[----:B------:R-:W-:Y:S02]  /*3c00*/  FMNMX.FTZ R5, R242, R5, !PT ;  /* 0x00000005f2057209 */ /* 0x000fe40007810000 */
[----:B------:R-:W-:Y:S02]  /*3c10*/  FSEL R252, R32, -INF , P5 ;  /* 0xff80000020fc7808 */ /* 0x000fe40002800000 */
[----:B------:R-:W-:Y:S02]  /*3c20*/  FMNMX.FTZ R6, R183, R6, !PT ;  /* 0x00000006b7067209 */ /* 0x000fe40007810000 */
[----:B------:R-:W-:Y:S02]  /*3c30*/  ISETP.GT.AND P5, PT, R3, 0x40, PT ;  /* 0x000000400300780c */ /* 0x000fe40003fa4270 */
[----:B------:R-:W-:Y:S02]  /*3c40*/  ISETP.GT.AND P0, PT, R4, 0x51, PT ;  /* 0x000000510400780c */ /* 0x000fe40003f04270 */
[----:B------:R-:W-:-:S02]  /*3c50*/  FMNMX.FTZ R5, R243, R5, !PT ;  /* 0x00000005f3057209 */ /* 0x000fc40007810000 */
[----:B------:R-:W-:Y:S02]  /*3c60*/  FMNMX.FTZ R6, R212, R6, !PT ;  /* 0x00000006d4067209 */ /* 0x000fe40007810000 */
[----:B------:R-:W-:Y:S02]  /*3c70*/  FSEL R238, R26, -INF , P5 ;  /* 0xff8000001aee7808 */ /* 0x000fe40002800000 */
[C---:B------:R-:W-:Y:S02]  /*3c80*/  ISETP.GT.AND P6, PT, R4.reuse, 0x58, PT ;  /* 0x000000580400780c */ /* 0x040fe40003fc4270 */
        /* <DEDUP_REMOVED lines=8> */
[----:B------:R-:W-:-:S02]  /*3d10*/  FSEL R234, R27, -INF , P0 ;  /* 0xff8000001bea7808 */ /* 0x000fc40000000000 */
[----:B------:R-:W-:Y:S01]  /*3d20*/  FSEL R215, R17, -INF , P5 ;  /* 0xff80000011d77808 */ /* 0x000fe20002800000 */
[----:B------:R-:W-:Y:S01]  /*3d30*/  LDSM.16.MT88.4 R24, [R2+0x6100] ;  /* 0x006100000218783b */ /* 0x000fe20000004200 */
[----:B------:R-:W-:Y:S02]  /*3d40*/  FMNMX.FTZ R140, R250, R140, !PT ;  /* 0x0000008cfa8c7209 */ /* 0x000fe40007810000 */
[C---:B------:R-:W-:Y:S02]  /*3d50*/  ISETP.GT.AND P0, PT, R3.reuse, 0x48, PT ;  /* 0x000000480300780c */ /* 0x040fe40003f04270 */
[----:B------:R-:W-:Y:S02]  /*3d60*/  FMNMX.FTZ R4, R238, R5, !PT ;  /* 0x00000005ee047209 */ /* 0x000fe40007810000 */
[----:B------:R-:W-:Y:S02]  /*3d70*/  ISETP.GT.AND P5, PT, R3, 0x49, PT ;  /* 0x000000490300780c */ /* 0x000fe40003fa4270 */
[----:B------:R-:W-:-:S02]  /*3d80*/  FMNMX.FTZ R140, R215, R140, !PT ;  /* 0x0000008cd78c7209 */ /* 0x000fc40007810000 */
[----:B------:R-:W-:Y:S02]  /*3d90*/  FSEL R245, R38, -INF , P0 ;  /* 0xff80000026f57808 */ /* 0x000fe40000000000 */
[----:B------:R-:W-:Y:S01]  /*3da0*/  FMNMX.FTZ R4, R234, R4, !PT ;  /* 0x00000004ea047209 */ /* 0x000fe20007810000 */
[----:B------:R-:W1:Y:S01]  /*3db0*/  SHFL.BFLY PT, R5, R140, 0x2, 0x1f ;  /* 0x0c401f008c057f89 */ /* 0x000e6200000e0000 */
[----:B------:R-:W-:Y:S02]  /*3dc0*/  FSEL R244, R39, -INF , P5 ;  /* 0xff80000027f47808 */ /* 0x000fe40002800000 */
[----:B------:R-:W-:Y:S01]  /*3dd0*/  ISETP.GT.AND P5, PT, R3, 0x50, PT ;  /* 0x000000500300780c */ /* 0x000fe20003fa4270 */
[----:B------:R-:W-:Y:S01]  /*3de0*/  LDSM.16.MT88.4 R36, [R0+0x3100] ;  /* 0x003100000024783b */ /* 0x000fe20000004200 */
[----:B------:R-:W-:Y:S02]  /*3df0*/  FMNMX.FTZ R4, R245, R4, !PT ;  /* 0x00000004f5047209 */ /* 0x000fe40007810000 */
[----:B------:R-:W-:-:S02]  /*3e00*/  ISETP.GT.AND P0, PT, R3, 0x51, PT ;  /* 0x000000510300780c */ /* 0x000fc40003f04270 */
[----:B------:R-:W-:Y:S02]  /*3e10*/  FSEL R173, R34, -INF , P5 ;  /* 0xff80000022ad7808 */ /* 0x000fe40002800000 */
[----:B------:R-:W-:Y:S02]  /*3e20*/  FMNMX.FTZ R4, R244, R4, !PT ;  /* 0x00000004f4047209 */ /* 0x000fe40007810000 */
        /* <DEDUP_REMOVED lines=23> */
[----:B--2---:R-:W-:-:S03]  /*3fa0*/  FFMA.FTZ R4, R8, c[0x0][0x2d0], -R9 ;  /* 0x0000b40008047a23 */ /* 0x004fc60000010809 */
[C---:B------:R-:W-:Y:S01]  /*3fb0*/  FSETP.NEU.FTZ.AND P0, PT, R3.reuse, -INF , PT ;  /* 0xff8000000300780b */ /* 0x040fe20003f1d000 */
[----:B------:R-:W-:Y:S02]  /*3fc0*/  FMUL.FTZ R8, R3, c[0x0][0x2d0] ;  /* 0x0000b40003087a20 */ /* 0x000fe40000410000 */
[----:B------:R1:W-:Y:S03]  /*3fd0*/  MUFU.EX2 R225, R4 ;  /* 0x0000000400e17308 */ /* 0x0003e60000000800 */
[----:B------:R-:W-:Y:S02]  /*3fe0*/  FSEL R8, R8, RZ, P0 ;  /* 0x000000ff08087208 */ /* 0x000fe40000000000 */
[----:B------:R-:W-:Y:S01]  /*3ff0*/  PLOP3.LUT P0, PT, PT, PT, UP0, 0x80, 0x0 ;  /* 0x000000000000781c */ /* 0x000fe20003f0f008 */
[--C-:B-1----:R-:W-:Y:S02]  /*4000*/  FFMA.FTZ R4, R10, c[0x0][0x2d0], -R9.reuse ;  /* 0x0000b4000a047a23 */ /* 0x102fe40000010809 */
[----:B------:R-:W-:-:S02]  /*4010*/  FFMA.FTZ R10, R44, c[0x0][0x2d0], -R9 ;  /* 0x0000b4002c0a7a23 */ /* 0x000fc40000010809 */
[----:B------:R1:W-:Y:S08]  /*4020*/  MUFU.EX2 R246, R4 ;  /* 0x0000000400f67308 */ /* 0x0003f00000000800 */
[----:B------:R2:W-:Y:S01]  /*4030*/  MUFU.EX2 R168, R10 ;  /* 0x0000000a00a87308 */ /* 0x0005e20000000800 */
[----:B-1----:R-:W-:-:S07]  /*4040*/  FFMA.FTZ R4, R11, c[0x0][0x2d0], -R9 ;  /* 0x0000b4000b047a23 */ /* 0x002fce0000010809 */
[----:B------:R1:W3:Y:S01]  /*4050*/  MUFU.EX2 R214, R4 ;  /* 0x0000000400d67308 */ /* 0x0002e20000000800 */
[----:B--2---:R-:W-:-:S07]  /*4060*/  FFMA.FTZ R10, R45, c[0x0][0x2d0], -R9 ;  /* 0x0000b4002d0a7a23 */ /* 0x004fce0000010809 */
[----:B------:R2:W-:Y:S01]  /*4070*/  MUFU.EX2 R172, R10 ;  /* 0x0000000a00ac7308 */ /* 0x0005e20000000800 */
[----:B-1----:R-:W-:Y:S01]  /*4080*/  FFMA.FTZ R4, R12, c[0x0][0x2d0], -R8 ;  /* 0x0000b4000c047a23 */ /* 0x002fe20000010808 */
[----:B---3--:R-:W-:-:S06]  /*4090*/  F2FP.PACK_AB R6, R214, R246 ;  /* 0x000000f6d606723e */ /* 0x008fcc00000000ff */
[----:B------:R1:W-:Y:S01]  /*40a0*/  MUFU.EX2 R247, R4 ;  /* 0x0000000400f77308 */ /* 0x0003e20000000800 */
[----:B--2---:R-:W-:-:S07]  /*40b0*/  FFMA.FTZ R10, R46, c[0x0][0x2d0], -R9 ;  /* 0x0000b4002e0a7a23 */ /* 0x004fce0000010809 */
        /* <DEDUP_REMOVED lines=10> */
[--C-:B-1----:R-:W-:Y:S02]  /*4160*/  FFMA.FTZ R4, R15, c[0x0][0x2d0], -R8.reuse ;  /* 0x0000b4000f047a23 */ /* 0x102fe40000010808 */
[----:B------:R-:W1:Y:S05]  /*4170*/  LDSM.16.MT88.4 R12, [R236+0x100] ;  /* 0x00010000ec0c783b */ /* 0x000e6a0000004200 */
[----:B------:R3:W4:Y:S01]  /*4180*/  MUFU.EX2 R11, R4 ;  /* 0x00000004000b7308 */ /* 0x0007220000000800 */
[----:B--2---:R-:W-:-:S07]  /*4190*/  FFMA.FTZ R10, R76, c[0x0][0x2d0], -R8 ;  /* 0x0000b4004c0a7a23 */ /* 0x004fce0000010808 */
[----:B------:R2:W5:Y:S01]  /*41a0*/  MUFU.EX2 R170, R10 ;  /* 0x0000000a00aa7308 */ /* 0x0005620000000800 */
[----:B---3--:R-:W-:Y:S02]  /*41b0*/  F2FP.PACK_AB R4, R225, R224 ;  /* 0x000000e0e104723e */ /* 0x008fe400000000ff */
[----:B----4-:R-:W-:Y:S01]  /*41c0*/  F2FP.PACK_AB R7, R11, R176 ;  /* 0x000000b00b07723e */ /* 0x010fe200000000ff */
[----:B--2---:R-:W-:-:S06]  /*41d0*/  FFMA.FTZ R10, R77, c[0x0][0x2d0], -R8 ;  /* 0x0000b4004d0a7a23 */ /* 0x004fcc0000010808 */
[C---:B------:R-:W-:Y:S01]  /*41e0*/  HMMA.16816.F32 R88, R4.reuse, R32, RZ ;  /* 0x000000200458723c */ /* 0x040fe200000018ff */
[----:B------:R2:W-:Y:S07]  /*41f0*/  MUFU.EX2 R226, R10 ;  /* 0x0000000a00e27308 */ /* 0x0005ee0000000800 */
[C---:B------:R-:W-:Y:S01]  /*4200*/  HMMA.16816.F32 R80, R4.reuse, R34, RZ ;  /* 0x000000220450723c */ /* 0x040fe200000018ff */
[----:B------:R-:W3:Y:S07]  /*4210*/  LDSM.16.MT88.4 R32, [R236+0x3100] ;  /* 0x00310000ec20783b */ /* 0x000eee0000004200 */
[----:B------:R-:W-:Y:S01]  /*4220*/  HMMA.16816.F32 R112, R4, R16, RZ ;  /* 0x000000100470723c */ /* 0x000fe200000018ff */
[----:B--2---:R-:W-:-:S04]  /*4230*/  FFMA.FTZ R10, R78, c[0x0][0x2d0], -R8 ;  /* 0x0000b4004e0a7a23 */ /* 0x004fc80000010808 */
[----:B------:R2:W4:Y:S03]  /*4240*/  MUFU.EX2 R177, R10 ;  /* 0x0000000a00b17308 */ /* 0x0005260000000800 */
[C---:B------:R-:W-:Y:S01]  /*4250*/  HMMA.16816.F32 R108, R4.reuse, R18, RZ ;  /* 0x00000012046c723c */ /* 0x040fe200000018ff */
[----:B------:R-:W-:Y:S07]  /*4260*/  LDSM.16.MT88.4 R16, [R236+0x6100] ;  /* 0x00610000ec10783b */ /* 0x000fee0000004200 */
[----:B-1----:R-:W-:Y:S01]  /*4270*/  HMMA.16816.F32 R104, R4, R12, RZ ;  /* 0x0000000c0468723c */ /* 0x002fe200000018ff */
[----:B--2---:R-:W-:-:S07]  /*4280*/  FFMA.FTZ R10, R127, c[0x0][0x2d0], -R9 ;  /* 0x0000b4007f0a7a23 */ /* 0x004fce0000010809 */
[C---:B------:R-:W-:Y:S01]  /*4290*/  HMMA.16816.F32 R100, R4.reuse, R14, RZ ;  /* 0x0000000e0464723c */ /* 0x040fe200000018ff */
[----:B------:R-:W-:Y:S07]  /*42a0*/  LDSM.16.MT88.4 R12, [R0+0x6100] ;  /* 0x00610000000c783b */ /* 0x000fee0000004200 */
[C---:B------:R-:W-:Y:S08]  /*42b0*/  HMMA.16816.F32 R92, R4.reuse, R20, RZ ;  /* 0x00000014045c723c */ /* 0x040ff000000018ff */
[C---:B------:R-:W-:Y:S01]  /*42c0*/  HMMA.16816.F32 R84, R4.reuse, R22, RZ ;  /* 0x000000160454723c */ /* 0x040fe200000018ff */
[----:B------:R-:W1:Y:S07]  /*42d0*/  LDSM.16.MT88.4 R20, [R143+0x6100] ;  /* 0x006100008f14783b */ /* 0x000e6e0000004200 */
[C---:B------:R-:W-:Y:S08]  /*42e0*/  HMMA.16816.F32 R72, R4.reuse, R28, RZ ;  /* 0x0000001c0448723c */ /* 0x040ff000000018ff */
[C---:B------:R-:W-:Y:S01]  /*42f0*/  HMMA.16816.F32 R64, R4.reuse, R30, RZ ;  /* 0x0000001e0440723c */ /* 0x040fe200000018ff */
[----:B------:R-:W2:Y:S07]  /*4300*/  LDSM.16.MT88.4 R28, [R2+0x900] ;  /* 0x00090000021c783b */ /* 0x000eae0000004200 */
[C---:B------:R-:W-:Y:S08]  /*4310*/  HMMA.16816.F32 R56, R4.reuse, R24, RZ ;  /* 0x000000180438723c */ /* 0x040ff000000018ff */
[C---:B------:R-:W-:Y:S01]  /*4320*/  HMMA.16816.F32 R60, R4.reuse, R26, RZ ;  /* 0x0000001a043c723c */ /* 0x040fe200000018ff */
[----:B------:R-:W1:Y:S07]  /*4330*/  LDSM.16.MT88.4 R24, [R2+0x3900] ;  /* 0x003900000218783b */ /* 0x000e6e0000004200 */
[C---:B------:R-:W-:Y:S08]  /*4340*/  HMMA.16816.F32 R68, R4.reuse, R40, RZ ;  /* 0x000000280444723c */ /* 0x040ff000000018ff */
[C---:B------:R-:W-:Y:S08]  /*4350*/  HMMA.16816.F32 R52, R4.reuse, R42, RZ ;  /* 0x0000002a0434723c */ /* 0x040ff000000018ff */
[C---:B------:R-:W-:Y:S08]  /*4360*/  HMMA.16816.F32 R44, R4.reuse, R36, RZ ;  /* 0x00000024042c723c */ /* 0x040ff000000018ff */
[C---:B---3--:R-:W-:Y:S08]  /*4370*/  HMMA.16816.F32 R48, R4.reuse, R32, RZ ;  /* 0x000000200430723c */ /* 0x048ff000000018ff */
[C---:B------:R-:W-:Y:S01]  /*4380*/  HMMA.16816.F32 R40, R4.reuse, R34, RZ ;  /* 0x000000220428723c */ /* 0x040fe200000018ff */
[----:B------:R-:W3:Y:S07]  /*4390*/  LDSM.16.MT88.4 R32, [R2+0x6900] ;  /* 0x006900000220783b */ /* 0x000eee0000004200 */
[C---:B------:R-:W-:Y:S08]  /*43a0*/  HMMA.16816.F32 R36, R4.reuse, R38, RZ ;  /* 0x000000260424723c */ /* 0x040ff000000018ff */
[C---:B-1----:R-:W-:Y:S08]  /*43b0*/  HMMA.16816.F32 R76, R4.reuse, R20, RZ ;  /* 0x00000014044c723c */ /* 0x042ff000000018ff */
[C---:B------:R-:W-:Y:S01]  /*43c0*/  HMMA.16816.F32 R96, R4.reuse, R22, RZ ;  /* 0x000000160460723c */ /* 0x040fe200000018ff */
[----:B------:R-:W-:Y:S07]  /*43d0*/  LDSM.16.MT88.4 R20, [R0+0x900] ;  /* 0x000900000014783b */ /* 0x000fee0000004200 */
[C---:B------:R-:W-:Y:S08]  /*43e0*/  HMMA.16816.F32 R116, R4.reuse, R16, RZ ;  /* 0x000000100474723c */ /* 0x040ff000000018ff */
[C---:B------:R-:W-:Y:S01]  /*43f0*/  HMMA.16816.F32 R120, R4.reuse, R18, RZ ;  /* 0x000000120478723c */ /* 0x040fe200000018ff */
[----:B------:R-:W1:Y:S07]  /*4400*/  LDSM.16.MT88.4 R16, [R143+0x3900] ;  /* 0x003900008f10783b */ /* 0x000e6e0000004200 */
[C---:B------:R-:W-:Y:S08]  /*4410*/  HMMA.16816.F32 R164, R4.reuse, R12, RZ ;  /* 0x0000000c04a4723c */ /* 0x040ff000000018ff */
[----:B------:R-:W-:Y:S01]  /*4420*/  HMMA.16816.F32 R148, R4, R14, RZ ;  /* 0x0000000e0494723c */ /* 0x000fe200000018ff */
[----:B------:R-:W-:Y:S06]  /*4430*/  LDSM.16.MT88.4 R12, [R236+0x3900] ;  /* 0x00390000ec0c783b */ /* 0x000fec0000004200 */
[----:B------:R-:W-:-:S02]  /*4440*/  F2FP.PACK_AB R4, R172, R168 ;  /* 0x000000a8ac04723e */ /* 0x000fc400000000ff */
[----:B-----5:R-:W-:Y:S02]  /*4450*/  F2FP.PACK_AB R5, R170, R227 ;  /* 0x000000e3aa05723e */ /* 0x020fe400000000ff */
[----:B------:R-:W-:Y:S02]  /*4460*/  F2FP.PACK_AB R6, R175, R169 ;  /* 0x000000a9af06723e */ /* 0x000fe400000000ff */
[----:B----4-:R-:W-:-:S07]  /*4470*/  F2FP.PACK_AB R7, R177, R226 ;  /* 0x000000e2b107723e */ /* 0x010fce00000000ff */
[C---:B--2---:R-:W-:Y:S08]  /*4480*/  HMMA.16816.F32 R160, R4.reuse, R28, R88 ;  /* 0x0000001c04a0723c */ /* 0x044ff00000001858 */
[C---:B------:R-:W-:Y:S01]  /*4490*/  HMMA.16816.F32 R80, R4.reuse, R30, R80 ;  /* 0x0000001e0450723c */ /* 0x040fe20000001850 */
[----:B------:R-:W2:Y:S07]  /*44a0*/  LDSM.16.MT88.4 R28, [R143+0x900] ;  /* 0x000900008f1c783b */ /* 0x000eae0000004200 */
[C---:B------:R-:W-:Y:S08]  /*44b0*/  HMMA.16816.F32 R144, R4.reuse, R24, R72 ;  /* 0x000000180490723c */ /* 0x040ff00000001848 */
[C---:B------:R-:W-:Y:S01]  /*44c0*/  HMMA.16816.F32 R136, R4.reuse, R26, R64 ;  /* 0x0000001a0488723c */ /* 0x040fe20000001840 */
[----:B------:R-:W4:Y:S07]  /*44d0*/  LDSM.16.MT88.4 R24, [R236+0x900] ;  /* 0x00090000ec18783b */ /* 0x000f2e0000004200 */
[C---:B---3--:R-:W-:Y:S07]  /*44e0*/  HMMA.16816.F32 R88, R4.reuse, R32, R56 ;  /* 0x000000200458723c */ /* 0x048fee0000001838 */
[----:B------:R-:W-:Y:S01]  /*44f0*/  IMAD.MOV.U32 R59, RZ, RZ, R174 ;  /* 0x000000ffff3b7224 */ /* 0x000fe200078e00ae */
[----:B------:R-:W-:Y:S01]  /*4500*/  HMMA.16816.F32 R128, R4, R34, R60 ;  /* 0x000000220480723c */ /* 0x000fe2000000183c */
[----:B------:R-:W-:Y:S01]  /*4510*/  MOV R58, R173 ;  /* 0x000000ad003a7202 */ /* 0x000fe20000000f00 */
[----:B------:R-:W3:Y:S01]  /*4520*/  LDSM.16.MT88.4 R32, [R0+0x3900] ;  /* 0x003900000020783b */ /* 0x000ee20000004200 */
[----:B------:R-:W-:-:S02]  /*4530*/  IMAD.MOV.U32 R57, RZ, RZ, R171 ;  /* 0x000000ffff397224 */ /* 0x000fc400078e00ab */
[----:B------:R-:W-:Y:S02]  /*4540*/  IMAD.MOV.U32 R56, RZ, RZ, R170 ;  /* 0x000000ffff387224 */ /* 0x000fe400078e00aa */
[----:B------:R-:W-:Y:S01]  /*4550*/  IMAD.MOV.U32 R60, RZ, RZ, R175 ;  /* 0x000000ffff3c7224 */ /* 0x000fe200078e00af */
[----:B-1----:R-:W-:Y:S01]  /*4560*/  HMMA.16816.F32 R72, R4, R18, R52 ;  /* 0x000000120448723c */ /* 0x002fe20000001834 */
[----:B------:R-:W-:Y:S02]  /*4570*/  IMAD.MOV.U32 R61, RZ, RZ, R172 ;  /* 0x000000ffff3d7224 */ /* 0x000fe400078e00ac */
[----:B------:R-:W-:Y:S02]  /*4580*/  IMAD.MOV.U32 R63, RZ, RZ, R177 ;  /* 0x000000ffff3f7224 */ /* 0x000fe400078e00b1 */
[----:B------:R-:W-:-:S03]  /*4590*/  IMAD.MOV.U32 R62, RZ, RZ, R176 ;  /* 0x000000ffff3e7224 */ /* 0x000fc600078e00b0 */
[C---:B--2---:R-:W-:Y:S07]  /*45a0*/  HMMA.16816.F32 R172, R4.reuse, R30, R108 ;  /* 0x0000001e04ac723c */ /* 0x044fee000000186c */
[----:B------:R-:W-:Y:S01]  /*45b0*/  IMAD.MOV.U32 R31, RZ, RZ, R251 ;  /* 0x000000ffff1f7224 */ /* 0x000fe200078e00fb */
[----:B------:R-:W-:Y:S01]  /*45c0*/  HMMA.16816.F32 R108, R4, R20, R92 ;  /* 0x00000014046c723c */ /* 0x000fe2000000185c */
[----:B------:R-:W-:-:S07]  /*45d0*/  IMAD.MOV.U32 R30, RZ, RZ, R59 ;  /* 0x000000ffff1e7224 */ /* 0x000fce00078e003b */
[C---:B------:R-:W-:Y:S01]  /*45e0*/  HMMA.16816.F32 R92, R4.reuse, R16, R68 ;  /* 0x00000010045c723c */ /* 0x040fe20000001844 */
[----:B------:R-:W-:Y:S07]  /*45f0*/  LDSM.16.MT88.4 R16, [R236+0x6900] ;  /* 0x00690000ec10783b */ /* 0x000fee0000004200 */
[C---:B------:R-:W-:Y:S08]  /*4600*/  HMMA.16816.F32 R64, R4.reuse, R12, R48 ;  /* 0x0000000c0440723c */ /* 0x040ff00000001830 */
[C---:B------:R-:W-:Y:S01]  /*4610*/  HMMA.16816.F32 R52, R4.reuse, R14, R40 ;  /* 0x0000000e0434723c */ /* 0x040fe20000001828 */
[----:B------:R-:W1:Y:S07]  /*4620*/  LDSM.16.MT88.4 R12, [R143+0x6900] ;  /* 0x006900008f0c783b */ /* 0x000e6e0000004200 */
[C---:B------:R-:W-:Y:S07]  /*4630*/  HMMA.16816.F32 R176, R4.reuse, R28, R112 ;  /* 0x0000001c04b0723c */ /* 0x040fee0000001870 */
[----:B------:R-:W-:Y:S01]  /*4640*/  IMAD.MOV.U32 R28, RZ, RZ, R169 ;  /* 0x000000ffff1c7224 */ /* 0x000fe200078e00a9 */
[----:B----4-:R-:W-:Y:S01]  /*4650*/  HMMA.16816.F32 R112, R4, R26, R100 ;  /* 0x0000001a0470723c */ /* 0x010fe20000001864 */
[----:B------:R-:W-:-:S03]  /*4660*/  IMAD.MOV.U32 R29, RZ, RZ, R168 ;  /* 0x000000ffff1d7224 */ /* 0x000fc600078e00a8 */
[----:B------:R-:W-:Y:S01]  /*4670*/  MOV R127, R28 ;  /* 0x0000001c007f7202 */ /* 0x000fe20000000f00 */
[----:B------:R-:W-:Y:S02]  /*4680*/  IMAD.MOV.U32 R28, RZ, RZ, R249 ;  /* 0x000000ffff1c7224 */ /* 0x000fe400078e00f9 */
[----:B------:R-:W-:Y:S01]  /*4690*/  IMAD.MOV.U32 R100, RZ, RZ, R250 ;  /* 0x000000ffff647224 */ /* 0x000fe200078e00fa */
[----:B------:R-:W-:Y:S01]  /*46a0*/  HMMA.16816.F32 R168, R4, R24, R104 ;  /* 0x0000001804a8723c */ /* 0x000fe20000001868 */
[----:B------:R2:W-:Y:S01]  /*46b0*/  MUFU.EX2 R250, R10 ;  /* 0x0000000a00fa7308 */ /* 0x0005e20000000800 */
[----:B------:R-:W-:Y:S01]  /*46c0*/  IMAD.MOV.U32 R102, RZ, RZ, R252 ;  /* 0x000000ffff667224 */ /* 0x000fe200078e00fc */
[----:B------:R-:W4:Y:S01]  /*46d0*/  LDSM.16.MT88.4 R24, [R0+0x6900] ;  /* 0x006900000018783b */ /* 0x000f220000004200 */
[----:B------:R-:W-:Y:S02]  /*46e0*/  IMAD.MOV.U32 R101, RZ, RZ, R29 ;  /* 0x000000ffff657224 */ /* 0x000fe400078e001d */
[----:B------:R-:W-:-:S02]  /*46f0*/  IMAD.MOV.U32 R103, RZ, RZ, R57 ;  /* 0x000000ffff677224 */ /* 0x000fc400078e0039 */
[----:B------:R-:W-:Y:S01]  /*4700*/  IMAD.MOV.U32 R29, RZ, RZ, R58 ;  /* 0x000000ffff1d7224 */ /* 0x000fe200078e003a */
[----:B---3--:R-:W-:Y:S01]  /*4710*/  HMMA.16816.F32 R48, R4, R34, R36 ;  /* 0x000000220430723c */ /* 0x008fe20000001824 */
[----:B--2---:R-:W-:-:S07]  /*4720*/  FFMA.FTZ R10, R126, c[0x0][0x2d0], -R9 ;  /* 0x0000b4007e0a7a23 */ /* 0x004fce0000010809 */
[C---:B------:R-:W-:Y:S01]  /*4730*/  HMMA.16816.F32 R104, R4.reuse, R22, R84 ;  /* 0x000000160468723c */ /* 0x040fe20000001854 */
[----:B------:R-:W-:Y:S01]  /*4740*/  IMAD.MOV.U32 R126, RZ, RZ, R60 ;  /* 0x000000ffff7e7224 */ /* 0x000fe200078e003c */
[----:B------:R2:W3:Y:S06]  /*4750*/  MUFU.EX2 R20, R10 ;  /* 0x0000000a00147308 */ /* 0x0004ec0000000800 */
[C---:B-1----:R-:W-:Y:S08]  /*4760*/  HMMA.16816.F32 R40, R4.reuse, R12, R76 ;  /* 0x0000000c0428723c */ /* 0x042ff0000000184c */
[----:B------:R-:W-:Y:S01]  /*4770*/  HMMA.16816.F32 R36, R4, R14, R96 ;  /* 0x0000000e0424723c */ /* 0x000fe20000001860 */
[----:B------:R-:W-:Y:S01]  /*4780*/  LDSM.16.MT88.4 R12, [R2+0x7100] ;  /* 0x00710000020c783b */ /* 0x000fe20000004200 */
[----:B--2---:R-:W-:-:S02]  /*4790*/  FFMA.FTZ R10, R124, c[0x0][0x2d0], -R9 ;  /* 0x0000b4007c0a7a23 */ /* 0x004fc40000010809 */
[----:B------:R-:W-:Y:S02]  /*47a0*/  IMAD.MOV.U32 R124, RZ, RZ, R61 ;  /* 0x000000ffff7c7224 */ /* 0x000fe400078e003d */
[----:B------:R1:W-:Y:S02]  /*47b0*/  MUFU.EX2 R252, R10 ;  /* 0x0000000a00fc7308 */ /* 0x0003e40000000800 */
[C---:B------:R-:W-:Y:S01]  /*47c0*/  HMMA.16816.F32 R44, R4.reuse, R32, R44 ;  /* 0x00000020042c723c */ /* 0x040fe2000000182c */
[----:B------:R-:W-:Y:S07]  /*47d0*/  LDSM.16.MT88.4 R32, [R0+0x4100] ;  /* 0x004100000020783b */ /* 0x000fee0000004200 */
[----:B----4-:R-:W-:Y:S01]  /*47e0*/  HMMA.16816.F32 R76, R4, R24, R164 ;  /* 0x00000018044c723c */ /* 0x010fe200000018a4 */
[----:B-1----:R-:W-:Y:S01]  /*47f0*/  FFMA.FTZ R10, R125, c[0x0][0x2d0], -R9 ;  /* 0x0000b4007d0a7a23 */ /* 0x002fe20000010809 */
[----:B------:R-:W-:-:S06]  /*4800*/  MOV R125, R56 ;  /* 0x00000038007d7202 */ /* 0x000fcc0000000f00 */
[C---:B------:R-:W-:Y:S01]  /*4810*/  HMMA.16816.F32 R68, R4.reuse, R26, R148 ;  /* 0x0000001a0444723c */ /* 0x040fe20000001894 */
[----:B------:R-:W-:Y:S01]  /*4820*/  IMAD.MOV.U32 R167, RZ, RZ, R103 ;  /* 0x000000ffffa77224 */ /* 0x000fe200078e0067 */
[----:B------:R1:W2:Y:S01]  /*4830*/  MUFU.EX2 R251, R10 ;  /* 0x0000000a00fb7308 */ /* 0x0002a20000000800 */
[----:B------:R-:W-:Y:S04]  /*4840*/  LDSM.16.MT88.4 R24, [R236+0x1100] ;  /* 0x00110000ec18783b */ /* 0x000fe80000004200 */
[----:B------:R-:W-:Y:S01]  /*4850*/  IMAD.MOV.U32 R148, RZ, RZ, R30 ;  /* 0x000000ffff947224 */ /* 0x000fe200078e001e */
[----:B------:R-:W-:Y:S01]  /*4860*/  HMMA.16816.F32 R56, R4, R16, R116 ;  /* 0x000000100438723c */ /* 0x000fe20000001874 */
[----:B------:R-:W-:Y:S01]  /*4870*/  IMAD.MOV.U32 R149, RZ, RZ, R31 ;  /* 0x000000ffff957224 */ /* 0x000fe200078e001f */
[----:B------:R-:W-:Y:S01]  /*4880*/  MOV R150, R28 ;  /* 0x0000001c00967202 */ /* 0x000fe20000000f00 */
[----:B------:R-:W-:-:S02]  /*4890*/  IMAD.MOV.U32 R151, RZ, RZ, R29 ;  /* 0x000000ffff977224 */ /* 0x000fc400078e001d */
[----:B------:R-:W-:Y:S02]  /*48a0*/  LDSM.16.MT88.4 R28, [R143+0x1100] ;  /* 0x001100008f1c783b */ /* 0x000fe40000004200 */
[----:B---3--:R-:W-:Y:S01]  /*48b0*/  MOV R117, R20 ;  /* 0x0000001400757202 */ /* 0x008fe20000000f00 */
[----:B------:R-:W-:Y:S01]  /*48c0*/  IMAD.MOV.U32 R119, RZ, RZ, R62 ;  /* 0x000000ffff777224 */ /* 0x000fe200078e003e */
[----:B------:R-:W3:Y:S01]  /*48d0*/  LDSM.16.MT88.4 R20, [R2+0x1100] ;  /* 0x001100000214783b */ /* 0x000ee20000004200 */
[----:B-1----:R-:W-:Y:S02]  /*48e0*/  FFMA.FTZ R10, R132, c[0x0][0x2d0], -R8 ;  /* 0x0000b400840a7a23 */ /* 0x002fe40000010808 */
[----:B------:R-:W-:Y:S02]  /*48f0*/  IMAD.MOV.U32 R118, RZ, RZ, R63 ;  /* 0x000000ffff767224 */ /* 0x000fe400078e003f */
[----:B------:R-:W-:Y:S01]  /*4900*/  HMMA.16816.F32 R60, R4, R18, R120 ;  /* 0x00000012043c723c */ /* 0x000fe20000001878 */
[----:B------:R1:W-:Y:S01]  /*4910*/  MUFU.EX2 R249, R10 ;  /* 0x0000000a00f97308 */ /* 0x0003e20000000800 */
[----:B------:R-:W4:Y:S01]  /*4920*/  LDSM.16.MT88.4 R16, [R2+0x4100] ;  /* 0x004100000210783b */ /* 0x000f220000004200 */
[----:B------:R-:W-:-:S04]  /*4930*/  IMAD.MOV.U32 R116, RZ, RZ, R248 ;  /* 0x000000ffff747224 */ /* 0x000fc800078e00f8 */
[----:B------:R-:W-:Y:S01]  /*4940*/  IMAD.MOV.U32 R120, RZ, RZ, R246 ;  /* 0x000000ffff787224 */ /* 0x000fe200078e00f6 */
[----:B------:R-:W-:Y:S01]  /*4950*/  MOV R121, R247 ;  /* 0x000000f700797202 */ /* 0x000fe20000000f00 */
[----:B------:R-:W-:Y:S01]  /*4960*/  IMAD.MOV.U32 R123, RZ, RZ, R100 ;  /* 0x000000ffff7b7224 */ /* 0x000fe200078e0064 */
[----:B------:R-:W-:Y:S01]  /*4970*/  F2FP.PACK_AB R4, R117, R250 ;  /* 0x000000fa7504723e */ /* 0x000fe200000000ff */
[----:B------:R-:W-:Y:S01]  /*4980*/  IMAD.MOV.U32 R122, RZ, RZ, R101 ;  /* 0x000000ffff7a7224 */ /* 0x000fe200078e0065 */
[----:B--2---:R-:W-:Y:S01]  /*4990*/  F2FP.PACK_AB R6, R251, R252 ;  /* 0x000000fcfb06723e */ /* 0x004fe200000000ff */
[----:B-1----:R-:W-:-:S04]  /*49a0*/  FFMA.FTZ R10, R134, c[0x0][0x2d0], -R8 ;  /* 0x0000b400860a7a23 */ /* 0x002fc80000010808 */
[----:B------:R1:W2:Y:S02]  /*49b0*/  MUFU.EX2 R248, R10 ;  /* 0x0000000a00f87308 */ /* 0x0002a40000000800 */
[----:B-1----:R-:W-:Y:S01]  /*49c0*/  FFMA.FTZ R10, R133, c[0x0][0x2d0], -R8 ;  /* 0x0000b400850a7a23 */ /* 0x002fe20000010808 */
[----:B--2---:R-:W-:-:S05]  /*49d0*/  F2FP.PACK_AB R5, R248, R249 ;  /* 0x000000f9f805723e */ /* 0x004fca00000000ff */
[----:B------:R1:W-:Y:S02]  /*49e0*/  MUFU.EX2 R246, R10 ;  /* 0x0000000a00f67308 */ /* 0x0003e40000000800 */
[----:B-1----:R-:W-:-:S06]  /*49f0*/  FFMA.FTZ R10, R135, c[0x0][0x2d0], -R8 ;  /* 0x0000b400870a7a23 */ /* 0x002fcc0000010808 */
[----:B------:R-:W1:Y:S02]  /*4a00*/  MUFU.EX2 R247, R10 ;  /* 0x0000000a00f77308 */ /* 0x000e640000000800 */
[----:B-1----:R-:W-:Y:S01]  /*4a10*/  F2FP.PACK_AB R7, R247, R246 ;  /* 0x000000f6f707723e */ /* 0x002fe200000000ff */
[----:B------:R-:W-:-:S06]  /*4a20*/  IMAD.MOV.U32 R10, RZ, RZ, R102 ;  /* 0x000000ffff0a7224 */ /* 0x000fcc00078e0066 */
[C---:B---3--:R-:W-:Y:S08]  /*4a30*/  HMMA.16816.F32 R100, R4.reuse, R20, R160 ;  /* 0x000000140464723c */ /* 0x048ff000000018a0 */
[C---:B------:R-:W-:Y:S01]  /*4a40*/  HMMA.16816.F32 R80, R4.reuse, R22, R80 ;  /* 0x000000160450723c */ /* 0x040fe20000001850 */
[----:B------:R-:W-:Y:S07]  /*4a50*/  LDSM.16.MT88.4 R20, [R0+0x1100] ;  /* 0x001100000014783b */ /* 0x000fee0000004200 */
[C---:B------:R-:W-:Y:S08]  /*4a60*/  HMMA.16816.F32 R88, R4.reuse, R12, R88 ;  /* 0x0000000c0458723c */ /* 0x040ff00000001858 */
[C---:B------:R-:W-:Y:S01]  /*4a70*/  HMMA.16816.F32 R96, R4.reuse, R14, R128 ;  /* 0x0000000e0460723c */ /* 0x040fe20000001880 */
[----:B------:R-:W1:Y:S07]  /*4a80*/  LDSM.16.MT88.4 R12, [R236+0x4100] ;  /* 0x00410000ec0c783b */ /* 0x000e6e0000004200 */
[C---:B----4-:R-:W-:Y:S08]  /*4a90*/  HMMA.16816.F32 R132, R4.reuse, R16, R144 ;  /* 0x000000100484723c */ /* 0x050ff00000001890 */
[C---:B------:R-:W-:Y:S01]  /*4aa0*/  HMMA.16816.F32 R84, R4.reuse, R18, R136 ;  /* 0x000000120454723c */ /* 0x040fe20000001888 */
[----:B------:R-:W2:Y:S07]  /*4ab0*/  LDSM.16.MT88.4 R16, [R143+0x4100] ;  /* 0x004100008f10783b */ /* 0x000eae0000004200 */
[C---:B------:R-:W-:Y:S07]  /*4ac0*/  HMMA.16816.F32 R144, R4.reuse, R28, R176 ;  /* 0x0000001c0490723c */ /* 0x040fee00000018b0 */
[----:B------:R-:W-:Y:S01]  /*4ad0*/  IMAD.MOV.U32 R179, RZ, RZ, R167 ;  /* 0x000000ffffb37224 */ /* 0x000fe200078e00a7 */
[----:B------:R-:W-:Y:S01]  /*4ae0*/  MOV R178, R123 ;  /* 0x0000007b00b27202 */ /* 0x000fe20000000f00 */
[----:B------:R-:W-:Y:S01]  /*4af0*/  HMMA.16816.F32 R164, R4, R24, R168 ;  /* 0x0000001804a4723c */ /* 0x000fe200000018a8 */
[----:B------:R-:W-:Y:S01]  /*4b00*/  IMAD.MOV.U32 R28, RZ, RZ, R120 ;  /* 0x000000ffff1c7224 */ /* 0x000fe200078e0078 */
[----:B------:R-:W-:Y:S01]  /*4b10*/  MOV R176, R151 ;  /* 0x0000009700b07202 */ /* 0x000fe20000000f00 */
[----:B------:R-:W-:-:S02]  /*4b20*/  IMAD.MOV.U32 R29, RZ, RZ, R121 ;  /* 0x000000ffff1d7224 */ /* 0x000fc400078e0079 */
[----:B------:R-:W-:Y:S02]  /*4b30*/  IMAD.MOV.U32 R177, RZ, RZ, R10 ;  /* 0x000000ffffb17224 */ /* 0x000fe400078e000a */
[----:B------:R-:W-:Y:S01]  /*4b40*/  IMAD.MOV.U32 R24, RZ, RZ, R122 ;  /* 0x000000ffff187224 */ /* 0x000fe200078e007a */
[C---:B------:R-:W-:Y:S01]  /*4b50*/  HMMA.16816.F32 R160, R4.reuse, R26, R112 ;  /* 0x0000001a04a0723c */ /* 0x040fe20000001870 */
[----:B------:R-:W-:Y:S02]  /*4b60*/  IMAD.MOV.U32 R170, RZ, RZ, R116 ;  /* 0x000000ffffaa7224 */ /* 0x000fe400078e0074 */
[----:B------:R-:W-:Y:S02]  /*4b70*/  IMAD.MOV.U32 R169, RZ, RZ, R117 ;  /* 0x000000ffffa97224 */ /* 0x000fe400078e0075 */
[----:B------:R-:W-:Y:S02]  /*4b80*/  IMAD.MOV.U32 R168, RZ, RZ, R118 ;  /* 0x000000ffffa87224 */ /* 0x000fe400078e0076 */
[----:B------:R-:W-:Y:S01]  /*4b90*/  IMAD.MOV.U32 R25, RZ, RZ, R119 ;  /* 0x000000ffff197224 */ /* 0x000fe200078e0077 */
[----:B-1----:R-:W-:Y:S01]  /*4ba0*/  HMMA.16816.F32 R128, R4, R12, R64 ;  /* 0x0000000c0480723c */ /* 0x002fe20000001840 */
[----:B------:R-:W-:Y:S01]  /*4bb0*/  MOV R26, R125 ;  /* 0x0000007d001a7202 */ /* 0x000fe20000000f00 */
[----:B------:R-:W-:-:S02]  /*4bc0*/  IMAD.MOV.U32 R27, RZ, RZ, R124 ;  /* 0x000000ffff1b7224 */ /* 0x000fc400078e007c */
[----:B------:R-:W-:Y:S02]  /*4bd0*/  FFMA.FTZ R10, R181, c[0x0][0x2d0], -R9 ;  /* 0x0000b400b50a7a23 */ /* 0x000fe40000010809 */
[----:B------:R-:W-:Y:S02]  /*4be0*/  IMAD.MOV.U32 R171, RZ, RZ, R148 ;  /* 0x000000ffffab7224 */ /* 0x000fe400078e0094 */
[C---:B------:R-:W-:Y:S07]  /*4bf0*/  HMMA.16816.F32 R116, R4.reuse, R20, R108 ;  /* 0x000000140474723c */ /* 0x040fee000000186c */
[----:B------:R-:W-:Y:S01]  /*4c00*/  IMAD.MOV.U32 R109, RZ, RZ, R126 ;  /* 0x000000ffff6d7224 */ /* 0x000fe200078e007e */
[----:B------:R-:W-:Y:S01]  /*4c10*/  HMMA.16816.F32 R120, R4, R14, R52 ;  /* 0x0000000e0478723c */ /* 0x000fe20000001834 */
[----:B------:R-:W-:Y:S01]  /*4c20*/  IMAD.MOV.U32 R110, RZ, RZ, R127 ;  /* 0x000000ffff6e7224 */ /* 0x000fe200078e007f */
[----:B------:R-:W1:Y:S01]  /*4c30*/  LDSM.16.MT88.4 R12, [R143+0x7100] ;  /* 0x007100008f0c783b */ /* 0x000e620000004200 */
[----:B------:R-:W-:Y:S01]  /*4c40*/  IMAD.MOV.U32 R111, RZ, RZ, R224 ;  /* 0x000000ffff6f7224 */ /* 0x000fe200078e00e0 */
[----:B------:R-:W-:Y:S01]  /*4c50*/  MOV R21, R24 ;  /* 0x0000001800157202 */ /* 0x000fe20000000f00 */
[----:B------:R3:W-:Y:S01]  /*4c60*/  MUFU.EX2 R224, R10 ;  /* 0x0000000a00e07308 */ /* 0x0007e20000000800 */
[----:B------:R-:W-:-:S02]  /*4c70*/  IMAD.MOV.U32 R108, RZ, RZ, R227 ;  /* 0x000000ffff6c7224 */ /* 0x000fc400078e00e3 */
[----:B--2---:R-:W-:Y:S01]  /*4c80*/  HMMA.16816.F32 R124, R4, R16, R92 ;  /* 0x00000010047c723c */ /* 0x004fe2000000185c */
[----:B------:R-:W-:Y:S01]  /*4c90*/  IMAD.MOV.U32 R20, RZ, RZ, R111 ;  /* 0x000000ffff147224 */ /* 0x000fe200078e006f */
[----:B------:R-:W-:-:S06]  /*4ca0*/  MOV R111, R215 ;  /* 0x000000d7006f7202 */ /* 0x000fcc0000000f00 */
[----:B------:R-:W-:Y:S01]  /*4cb0*/  HMMA.16816.F32 R136, R4, R18, R72 ;  /* 0x000000120488723c */ /* 0x000fe20000001848 */
[----:B------:R-:W2:Y:S01]  /*4cc0*/  LDSM.16.MT88.4 R16, [R236+0x7100] ;  /* 0x00710000ec10783b */ /* 0x000ea20000004200 */
[----:B---3--:R-:W-:Y:S01]  /*4cd0*/  FFMA.FTZ R10, R180, c[0x0][0x2d0], -R9 ;  /* 0x0000b400b40a7a23 */ /* 0x008fe20000010809 */
[----:B------:R-:W-:Y:S01]  /*4ce0*/  MOV R180, R109 ;  /* 0x0000006d00b47202 */ /* 0x000fe20000000f00 */
[----:B------:R-:W-:-:S04]  /*4cf0*/  IMAD.MOV.U32 R109, RZ, RZ, R27 ;  /* 0x000000ffff6d7224 */ /* 0x000fc800078e001b */
[C---:B------:R-:W-:Y:S01]  /*4d00*/  HMMA.16816.F32 R172, R4.reuse, R30, R172 ;  /* 0x0000001e04ac723c */ /* 0x040fe200000018ac */
[----:B------:R3:W4:Y:S01]  /*4d10*/  MUFU.EX2 R227, R10 ;  /* 0x0000000a00e37308 */ /* 0x0007220000000800 */
[----:B------:R-:W-:Y:S02]  /*4d20*/  IMAD.MOV.U32 R73, RZ, RZ, R225 ;  /* 0x000000ffff497224 */ /* 0x000fe400078e00e1 */
[----:B------:R-:W-:Y:S02]  /*4d30*/  IMAD.MOV.U32 R74, RZ, RZ, R20 ;  /* 0x000000ffff4a7224 */ /* 0x000fe400078e0014 */
[----:B------:R-:W-:Y:S02]  /*4d40*/  IMAD.MOV.U32 R75, RZ, RZ, R21 ;  /* 0x000000ffff4b7224 */ /* 0x000fe400078e0015 */
[----:B------:R-:W-:Y:S01]  /*4d50*/  IMAD.MOV.U32 R30, RZ, RZ, R149 ;  /* 0x000000ffff1e7224 */ /* 0x000fe200078e0095 */
[----:B------:R-:W-:Y:S01]  /*4d60*/  HMMA.16816.F32 R112, R4, R32, R44 ;  /* 0x000000200470723c */ /* 0x000fe2000000182c */
[----:B------:R-:W-:-:S04]  /*4d70*/  IMAD.MOV.U32 R31, RZ, RZ, R150 ;  /* 0x000000ffff1f7224 */ /* 0x000fc800078e0096 */
[----:B------:R-:W-:Y:S02]  /*4d80*/  IMAD.MOV.U32 R181, RZ, RZ, R31 ;  /* 0x000000ffffb57224 */ /* 0x000fe400078e001f */
[----:B---3--:R-:W-:Y:S01]  /*4d90*/  FFMA.FTZ R10, R141, c[0x0][0x2d0], -R9 ;  /* 0x0000b4008d0a7a23 */ /* 0x008fe20000010809 */
[C---:B------:R-:W-:Y:S01]  /*4da0*/  HMMA.16816.F32 R148, R4.reuse, R22, R104 ;  /* 0x000000160494723c */ /* 0x040fe20000001868 */
[----:B------:R-:W-:Y:S02]  /*4db0*/  IMAD.MOV.U32 R141, RZ, RZ, R226 ;  /* 0x000000ffff8d7224 */ /* 0x000fe400078e00e2 */
[----:B------:R3:W-:Y:S04]  /*4dc0*/  MUFU.EX2 R226, R10 ;  /* 0x0000000a00e27308 */ /* 0x0007e80000000800 */
[----:B------:R-:W-:Y:S01]  /*4dd0*/  IMAD.MOV.U32 R23, RZ, RZ, R110 ;  /* 0x000000ffff177224 */ /* 0x000fe200078e006e */
[----:B-1----:R-:W-:Y:S01]  /*4de0*/  HMMA.16816.F32 R92, R4, R12, R40 ;  /* 0x0000000c045c723c */ /* 0x002fe20000001828 */
[----:B------:R-:W-:-:S07]  /*4df0*/  IMAD.MOV.U32 R110, RZ, RZ, R26 ;  /* 0x000000ffff6e7224 */ /* 0x000fce00078e001a */
[C---:B------:R-:W-:Y:S01]  /*4e00*/  HMMA.16816.F32 R52, R4.reuse, R14, R36 ;  /* 0x0000000e0434723c */ /* 0x040fe20000001824 */
[----:B------:R-:W-:Y:S01]  /*4e10*/  LDSM.16.MT88.4 R12, [R2+0x7900] ;  /* 0x00790000020c783b */ /* 0x000fe20000004200 */
[----:B---3--:R-:W-:Y:S02]  /*4e20*/  FFMA.FTZ R10, R142, c[0x0][0x2d0], -R9 ;  /* 0x0000b4008e0a7a23 */ /* 0x008fe40000010809 */
[----:B------:R-:W-:Y:S02]  /*4e30*/  IMAD.MOV.U32 R142, RZ, RZ, R25 ;  /* 0x000000ffff8e7224 */ /* 0x000fe400078e0019 */
[----:B------:R-:W1:Y:S01]  /*4e40*/  LDSM.16.MT88.4 R24, [R0+0x7100] ;  /* 0x007100000018783b */ /* 0x000e620000004200 */
[----:B------:R3:W-:Y:S01]  /*4e50*/  MUFU.EX2 R225, R10 ;  /* 0x0000000a00e17308 */ /* 0x0007e20000000800 */
[C---:B------:R-:W-:Y:S02]  /*4e60*/  HMMA.16816.F32 R104, R4.reuse, R34, R48 ;  /* 0x000000220468723c */ /* 0x040fe40000001830 */
[----:B------:R-:W-:Y:S06]  /*4e70*/  LDSM.16.MT88.4 R32, [R0+0x4900] ;  /* 0x004900000020783b */ /* 0x000fec0000004200 */
[----:B--2---:R-:W-:Y:S01]  /*4e80*/  HMMA.16816.F32 R48, R4, R16, R56 ;  /* 0x000000100430723c */ /* 0x004fe20000001838 */
[----:B---3--:R-:W-:-:S07]  /*4e90*/  FFMA.FTZ R10, R183, c[0x0][0x2d0], -R8 ;  /* 0x0000b400b70a7a23 */ /* 0x008fce0000010808 */
[----:B------:R-:W-:Y:S01]  /*4ea0*/  HMMA.16816.F32 R44, R4, R18, R60 ;  /* 0x00000012042c723c */ /* 0x000fe2000000183c */
[----:B------:R-:W2:Y:S01]  /*4eb0*/  LDSM.16.MT88.4 R16, [R2+0x4900] ;  /* 0x004900000210783b */ /* 0x000ea20000004200 */
[----:B------:R-:W-:Y:S01]  /*4ec0*/  IMAD.MOV.U32 R183, RZ, RZ, R214 ;  /* 0x000000ffffb77224 */ /* 0x000fe200078e00d6 */
[----:B------:R3:W-:Y:S02]  /*4ed0*/  MUFU.EX2 R215, R10 ;  /* 0x0000000a00d77308 */ /* 0x0007e40000000800 */
[----:B---3--:R-:W-:-:S03]  /*4ee0*/  FFMA.FTZ R10, R212, c[0x0][0x2d0], -R8 ;  /* 0x0000b400d40a7a23 */ /* 0x008fc60000010808 */
[C---:B-1----:R-:W-:Y:S03]  /*4ef0*/  HMMA.16816.F32 R40, R4.reuse, R24, R76 ;  /* 0x000000180428723c */ /* 0x042fe6000000184c */
[----:B------:R1:W3:Y:S05]  /*4f00*/  MUFU.EX2 R214, R10 ;  /* 0x0000000a00d67308 */ /* 0x0002ea0000000800 */
[----:B------:R-:W-:Y:S01]  /*4f10*/  HMMA.16816.F32 R36, R4, R26, R68 ;  /* 0x0000001a0424723c */ /* 0x000fe20000001844 */
[----:B------:R-:W-:Y:S06]  /*4f20*/  LDSM.16.MT88.4 R24, [R236+0x1900] ;  /* 0x00190000ec18783b */ /* 0x000fec0000004200 */
[----:B----4-:R-:W-:Y:S01]  /*4f30*/  F2FP.PACK_AB R4, R227, R224 ;  /* 0x000000e0e304723e */ /* 0x010fe200000000ff */
[--C-:B-1----:R-:W-:Y:S01]  /*4f40*/  FFMA.FTZ R10, R182, c[0x0][0x2d0], -R8.reuse ;  /* 0x0000b400b60a7a23 */ /* 0x102fe20000010808 */
[----:B---3--:R-:W-:Y:S01]  /*4f50*/  F2FP.PACK_AB R5, R214, R215 ;  /* 0x000000d7d605723e */ /* 0x008fe200000000ff */
[----:B------:R-:W-:Y:S01]  /*4f60*/  IMAD.MOV.U32 R182, RZ, RZ, R23 ;  /* 0x000000ffffb67224 */ /* 0x000fe200078e0017 */
[----:B------:R-:W-:Y:S01]  /*4f70*/  F2FP.PACK_AB R6, R225, R226 ;  /* 0x000000e2e106723e */ /* 0x000fe200000000ff */
[----:B------:R-:W1:Y:S01]  /*4f80*/  LDSM.16.MT88.4 R20, [R2+0x1900] ;  /* 0x001900000214783b */ /* 0x000e620000004200 */
[----:B------:R3:W-:Y:S02]  /*4f90*/  MUFU.EX2 R212, R10 ;  /* 0x0000000a00d47308 */ /* 0x0007e40000000800 */
[----:B---3--:R-:W-:-:S06]  /*4fa0*/  FFMA.FTZ R10, R213, c[0x0][0x2d0], -R8 ;  /* 0x0000b400d50a7a23 */ /* 0x008fcc0000010808 */
[----:B------:R-:W3:Y:S02]  /*4fb0*/  MUFU.EX2 R213, R10 ;  /* 0x0000000a00d57308 */ /* 0x000ee40000000800 */
[----:B---3--:R-:W-:Y:S02]  /*4fc0*/  F2FP.PACK_AB R7, R213, R212 ;  /* 0x000000d4d507723e */ /* 0x008fe400000000ff */
[----:B------:R-:W-:-:S05]  /*4fd0*/  MOV R10, R73 ;  /* 0x00000049000a7202 */ /* 0x000fca0000000f00 */
[C---:B------:R-:W-:Y:S07]  /*4fe0*/  HMMA.16816.F32 R76, R4.reuse, R12, R88 ;  /* 0x0000000c044c723c */ /* 0x040fee0000001858 */
[----:B------:R-:W-:Y:S01]  /*4ff0*/  IMAD.MOV.U32 R90, RZ, RZ, R30 ;  /* 0x000000ffff5a7224 */ /* 0x000fe200078e001e */
[C---:B------:R-:W-:Y:S01]  /*5000*/  HMMA.16816.F32 R64, R4.reuse, R14, R96 ;  /* 0x0000000e0440723c */ /* 0x040fe20000001860 */
[----:B------:R-:W3:Y:S01]  /*5010*/  LDSM.16.MT88.4 R12, [R236+0x4900] ;  /* 0x00490000ec0c783b */ /* 0x000ee20000004200 */
[----:B------:R-:W-:Y:S01]  /*5020*/  IMAD.MOV.U32 R88, RZ, RZ, R28 ;  /* 0x000000ffff587224 */ /* 0x000fe200078e001c */
[----:B------:R-:W-:Y:S01]  /*5030*/  MOV R89, R29 ;  /* 0x0000001d00597202 */ /* 0x000fe20000000f00 */
[----:B------:R-:W-:Y:S01]  /*5040*/  IMAD.MOV.U32 R91, RZ, RZ, R74 ;  /* 0x000000ffff5b7224 */ /* 0x000fe200078e004a */
[----:B------:R-:W-:Y:S02]  /*5050*/  LDSM.16.MT88.4 R28, [R143+0x1900] ;  /* 0x001900008f1c783b */ /* 0x000fe40000004200 */
[----:B------:R-:W-:Y:S01]  /*5060*/  IMAD.MOV.U32 R98, RZ, RZ, R108 ;  /* 0x000000ffff627224 */ /* 0x000fe200078e006c */
[----:B--2---:R-:W-:Y:S01]  /*5070*/  HMMA.16816.F32 R132, R4, R16, R132 ;  /* 0x000000100484723c */ /* 0x004fe20000001884 */
[----:B------:R-:W-:-:S02]  /*5080*/  IMAD.MOV.U32 R97, RZ, RZ, R109 ;  /* 0x000000ffff617224 */ /* 0x000fc400078e006d */
[----:B------:R-:W-:Y:S02]  /*5090*/  IMAD.MOV.U32 R96, RZ, RZ, R110 ;  /* 0x000000ffff607224 */ /* 0x000fe400078e006e */
[----:B------:R-:W-:-:S03]  /*50a0*/  IMAD.MOV.U32 R99, RZ, RZ, R75 ;  /* 0x000000ffff637224 */ /* 0x000fc600078e004b */
[C---:B------:R-:W-:Y:S01]  /*50b0*/  HMMA.16816.F32 R60, R4.reuse, R18, R84 ;  /* 0x00000012043c723c */ /* 0x040fe20000001854 */
[----:B------:R-:W2:Y:S07]  /*50c0*/  LDSM.16.MT88.4 R16, [R143+0x4900] ;  /* 0x004900008f10783b */ /* 0x000eae0000004200 */
[C---:B-1----:R-:W-:Y:S08]  /*50d0*/  HMMA.16816.F32 R100, R4.reuse, R20, R100 ;  /* 0x000000140464723c */ /* 0x042ff00000001864 */
[C---:B------:R-:W-:Y:S01]  /*50e0*/  HMMA.16816.F32 R56, R4.reuse, R22, R80 ;  /* 0x000000160438723c */ /* 0x040fe20000001850 */
[----:B------:R-:W1:Y:S07]  /*50f0*/  LDSM.16.MT88.4 R20, [R0+0x1900] ;  /* 0x001900000014783b */ /* 0x000e6e0000004200 */
[C---:B------:R-:W-:Y:S07]  /*5100*/  HMMA.16816.F32 R72, R4.reuse, R26, R160 ;  /* 0x0000001a0448723c */ /* 0x040fee00000018a0 */
[----:B------:R-:W-:Y:S01]  /*5110*/  IMAD.MOV.U32 R163, RZ, RZ, R88 ;  /* 0x000000ffffa37224 */ /* 0x000fe200078e0058 */
[----:B---3--:R-:W-:Y:S01]  /*5120*/  HMMA.16816.F32 R128, R4, R12, R128 ;  /* 0x0000000c0480723c */ /* 0x008fe20000001880 */
[----:B------:R-:W-:Y:S01]  /*5130*/  IMAD.MOV.U32 R162, RZ, RZ, R89 ;  /* 0x000000ffffa27224 */ /* 0x000fe200078e0059 */
[----:B------:R-:W-:Y:S01]  /*5140*/  MOV R160, R91 ;  /* 0x0000005b00a07202 */ /* 0x000fe20000000f00 */
[----:B------:R-:W-:-:S05]  /*5150*/  IMAD.MOV.U32 R161, RZ, RZ, R90 ;  /* 0x000000ffffa17224 */ /* 0x000fca00078e005a */
        /* <DEDUP_REMOVED lines=9> */
[----:B------:R-:W-:Y:S01]  /*51f0*/  MOV R29, R111 ;  /* 0x0000006f001d7202 */ /* 0x000fe20000000f00 */
[C---:B------:R-:W-:Y:S08]  /*5200*/  HMMA.16816.F32 R68, R4.reuse, R30, R172 ;  /* 0x0000001e0444723c */ /* 0x040ff000000018ac */
[C---:B------:R-:W-:Y:S01]  /*5210*/  HMMA.16816.F32 R108, R4.reuse, R24, R164 ;  /* 0x00000018046c723c */ /* 0x040fe200000018a4 */
[----:B------:R-:W-:Y:S07]  /*5220*/  LDSM.16.MT88.4 R24, [R2+0x2100] ;  /* 0x002100000218783b */ /* 0x000fee0000004200 */
[C---:B------:R-:W-:Y:S07]  /*5230*/  HMMA.16816.F32 R164, R4.reuse, R34, R104 ;  /* 0x0000002204a4723c */ /* 0x040fee0000001868 */
[----:B------:R-:W-:Y:S01]  /*5240*/  IMAD.MOV.U32 R104, RZ, RZ, R10 ;  /* 0x000000ffff687224 */ /* 0x000fe200078e000a */
[----:B---3--:R-:W-:Y:S01]  /*5250*/  HMMA.16816.F32 R148, R4, R14, R52 ;  /* 0x0000000e0494723c */ /* 0x008fe20000001834 */
[----:B------:R-:W-:Y:S01]  /*5260*/  FFMA.FTZ R10, R241, c[0x0][0x2d0], -R9 ;  /* 0x0000b400f10a7a23 */ /* 0x000fe20000010809 */
[----:B------:R-:W-:Y:S01]  /*5270*/  MOV R241, R178 ;  /* 0x000000b200f17202 */ /* 0x000fe20000000f00 */
[----:B------:R-:W-:-:S02]  /*5280*/  IMAD.MOV.U32 R107, RZ, RZ, R179 ;  /* 0x000000ffff6b7224 */ /* 0x000fc400078e00b3 */
[----:B------:R3:W-:Y:S01]  /*5290*/  MUFU.EX2 R178, R10 ;  /* 0x0000000a00b27308 */ /* 0x0007e20000000800 */
[----:B------:R-:W-:Y:S02]  /*52a0*/  IMAD.MOV.U32 R106, RZ, RZ, R176 ;  /* 0x000000ffff6a7224 */ /* 0x000fe400078e00b0 */
[C---:B------:R-:W-:Y:S01]  /*52b0*/  HMMA.16816.F32 R172, R4.reuse, R12, R92 ;  /* 0x0000000c04ac723c */ /* 0x040fe2000000185c */
[----:B------:R-:W-:Y:S01]  /*52c0*/  IMAD.MOV.U32 R54, RZ, RZ, R168 ;  /* 0x000000ffff367224 */ /* 0x000fe200078e00a8 */
[----:B------:R-:W4:Y:S01]  /*52d0*/  LDSM.16.MT88.4 R12, [R2+0x8100] ;  /* 0x00810000020c783b */ /* 0x000f220000004200 */
[----:B------:R-:W-:Y:S02]  /*52e0*/  IMAD.MOV.U32 R53, RZ, RZ, R169 ;  /* 0x000000ffff357224 */ /* 0x000fe400078e00a9 */
[----:B------:R-:W-:Y:S02]  /*52f0*/  IMAD.MOV.U32 R52, RZ, RZ, R170 ;  /* 0x000000ffff347224 */ /* 0x000fe400078e00aa */
[----:B------:R-:W-:Y:S01]  /*5300*/  IMAD.MOV.U32 R95, RZ, RZ, R182 ;  /* 0x000000ffff5f7224 */ /* 0x000fe200078e00b6 */
[----:B--2---:R-:W-:Y:S01]  /*5310*/  HMMA.16816.F32 R88, R4, R18, R44 ;  /* 0x000000120458723c */ /* 0x004fe2000000182c */
[----:B------:R-:W-:Y:S01]  /*5320*/  IMAD.MOV.U32 R94, RZ, RZ, R183 ;  /* 0x000000ffff5e7224 */ /* 0x000fe200078e00b7 */
[----:B------:R-:W-:Y:S01]  /*5330*/  MOV R92, R141 ;  /* 0x0000008d005c7202 */ /* 0x000fe20000000f00 */
[----:B------:R-:W-:-:S02]  /*5340*/  IMAD.MOV.U32 R55, RZ, RZ, R180 ;  /* 0x000000ffff377224 */ /* 0x000fc400078e00b4 */
[----:B---3--:R-:W-:Y:S02]  /*5350*/  FFMA.FTZ R10, R235, c[0x0][0x2d0], -R9 ;  /* 0x0000b400eb0a7a23 */ /* 0x008fe40000010809 */
[----:B------:R-:W-:Y:S01]  /*5360*/  IMAD.MOV.U32 R235, RZ, RZ, R171 ;  /* 0x000000ffffeb7224 */ /* 0x000fe200078e00ab */
[----:B------:R-:W-:Y:S01]  /*5370*/  HMMA.16816.F32 R112, R4, R32, R112 ;  /* 0x000000200470723c */ /* 0x000fe20000001870 */
[----:B------:R2:W-:Y:S01]  /*5380*/  MUFU.EX2 R179, R10 ;  /* 0x0000000a00b37308 */ /* 0x0005e20000000800 */
[----:B------:R-:W-:Y:S02]  /*5390*/  IMAD.MOV.U32 R93, RZ, RZ, R142 ;  /* 0x000000ffff5d7224 */ /* 0x000fe400078e008e */
[----:B------:R-:W-:-:S04]  /*53a0*/  IMAD.MOV.U32 R105, RZ, RZ, R29 ;  /* 0x000000ffff697224 */ /* 0x000fc800078e001d */
[C---:B------:R-:W-:Y:S01]  /*53b0*/  HMMA.16816.F32 R168, R4.reuse, R16, R48 ;  /* 0x0000001004a8723c */ /* 0x040fe20000001830 */
[----:B------:R-:W3:Y:S06]  /*53c0*/  LDSM.16.MT88.4 R16, [R2+0x5100] ;  /* 0x005100000210783b */ /* 0x000eec0000004200 */
[----:B------:R-:W-:Y:S01]  /*53d0*/  MOV R48, R177 ;  /* 0x000000b100307202 */ /* 0x000fe20000000f00 */
[----:B------:R-:W-:Y:S01]  /*53e0*/  IMAD.MOV.U32 R49, RZ, RZ, R181 ;  /* 0x000000ffff317224 */ /* 0x000fe200078e00b5 */
[----:B-1----:R-:W-:Y:S01]  /*53f0*/  HMMA.16816.F32 R120, R4, R22, R36 ;  /* 0x000000160478723c */ /* 0x002fe20000001824 */
[----:B--2---:R-:W-:-:S04]  /*5400*/  FFMA.FTZ R10, R242, c[0x0][0x2d0], -R9 ;  /* 0x0000b400f20a7a23 */ /* 0x004fc80000010809 */
[----:B------:R1:W-:Y:S03]  /*5410*/  MUFU.EX2 R177, R10 ;  /* 0x0000000a00b17308 */ /* 0x0003e60000000800 */
[----:B------:R-:W-:Y:S01]  /*5420*/  HMMA.16816.F32 R180, R4, R20, R40 ;  /* 0x0000001404b4723c */ /* 0x000fe20000001828 */
[----:B------:R-:W2:Y:S06]  /*5430*/  LDSM.16.MT88.4 R20, [R143+0x2100] ;  /* 0x002100008f14783b */ /* 0x000eac0000004200 */
[----:B------:R-:W-:-:S02]  /*5440*/  FFMA.FTZ R4, R245, c[0x0][0x2d0], -R8 ;  /* 0x0000b400f5047a23 */ /* 0x000fc40000010808 */
[----:B------:R-:W-:Y:S02]  /*5450*/  IMAD.MOV.U32 R245, RZ, RZ, R97 ;  /* 0x000000fffff57224 */ /* 0x000fe400078e0061 */
[----:B------:R5:W-:Y:S01]  /*5460*/  MUFU.EX2 R51, R4 ;  /* 0x0000000400337308 */ /* 0x000be20000000800 */
[----:B-1----:R-:W-:-:S07]  /*5470*/  FFMA.FTZ R10, R243, c[0x0][0x2d0], -R9 ;  /* 0x0000b400f30a7a23 */ /* 0x002fce0000010809 */
[----:B------:R1:W1:Y:S01]  /*5480*/  MUFU.EX2 R176, R10 ;  /* 0x0000000a00b07308 */ /* 0x0002620000000800 */
[----:B-----5:R-:W-:Y:S02]  /*5490*/  FFMA.FTZ R4, R244, c[0x0][0x2d0], -R8 ;  /* 0x0000b400f4047a23 */ /* 0x020fe40000010808 */
[----:B------:R-:W-:-:S05]  /*54a0*/  IMAD.MOV.U32 R244, RZ, RZ, R98 ;  /* 0x000000fffff47224 */ /* 0x000fca00078e0062 */
[----:B------:R5:W2:Y:S01]  /*54b0*/  MUFU.EX2 R142, R4 ;  /* 0x00000004008e7308 */ /* 0x000aa20000000800 */
[----:B-1----:R-:W-:Y:S01]  /*54c0*/  FFMA.FTZ R10, R238, c[0x0][0x2d0], -R8 ;  /* 0x0000b400ee0a7a23 */ /* 0x002fe20000010808 */
[----:B------:R-:W-:-:S06]  /*54d0*/  F2FP.PACK_AB R6, R176, R177 ;  /* 0x000000b1b006723e */ /* 0x000fcc00000000ff */
[----:B------:R1:W-:Y:S01]  /*54e0*/  MUFU.EX2 R141, R10 ;  /* 0x0000000a008d7308 */ /* 0x0003e20000000800 */
[----:B-----5:R-:W-:Y:S02]  /*54f0*/  F2FP.PACK_AB R4, R179, R178 ;  /* 0x000000b2b304723e */ /* 0x020fe400000000ff */
[----:B--2---:R-:W-:Y:S01]  /*5500*/  F2FP.PACK_AB R7, R142, R51 ;  /* 0x000000338e07723e */ /* 0x004fe200000000ff */
[----:B-1----:R-:W-:Y:S02]  /*5510*/  FFMA.FTZ R10, R234, c[0x0][0x2d0], -R8 ;  /* 0x0000b400ea0a7a23 */ /* 0x002fe40000010808 */
[----:B------:R-:W-:Y:S02]  /*5520*/  IMAD.MOV.U32 R234, RZ, RZ, R96 ;  /* 0x000000ffffea7224 */ /* 0x000fe400078e0060 */
[----:B------:R-:W1:Y:S02]  /*5530*/  MUFU.EX2 R50, R10 ;  /* 0x0000000a00327308 */ /* 0x000e640000000800 */
[----:B-1----:R-:W-:Y:S01]  /*5540*/  F2FP.PACK_AB R5, R50, R141 ;  /* 0x0000008d3205723e */ /* 0x002fe200000000ff */
[----:B------:R-:W-:-:S05]  /*5550*/  FFMA.FTZ R10, R48, c[0x0][0x2d0], -R9 ;  /* 0x0000b400300a7a23 */ /* 0x000fca0000010809 */
[----:B------:R1:W-:Y:S01]  /*5560*/  MUFU.EX2 R48, R10 ;  /* 0x0000000a00307308 */ /* 0x0003e20000000800 */
[C---:B----4-:R-:W-:Y:S08]  /*5570*/  HMMA.16816.F32 R76, R4.reuse, R12, R76 ;  /* 0x0000000c044c723c */ /* 0x050ff0000000184c */
[----:B------:R-:W-:Y:S01]  /*5580*/  HMMA.16816.F32 R32, R4, R14, R64 ;  /* 0x0000000e0420723c */ /* 0x000fe20000001840 */
[----:B------:R-:W2:Y:S01]  /*5590*/  LDSM.16.MT88.4 R12, [R236+0x2100] ;  /* 0x00210000ec0c783b */ /* 0x000ea20000004200 */
[----:B-1----:R-:W-:-:S06]  /*55a0*/  FFMA.FTZ R10, R49, c[0x0][0x2d0], -R9 ;  /* 0x0000b400310a7a23 */ /* 0x002fcc0000010809 */
[C---:B---3--:R-:W-:Y:S01]  /*55b0*/  HMMA.16816.F32 R132, R4.reuse, R16, R132 ;  /* 0x000000100484723c */ /* 0x048fe20000001884 */
[----:B------:R1:W3:Y:S07]  /*55c0*/  MUFU.EX2 R49, R10 ;  /* 0x0000000a00317308 */ /* 0x0002ee0000000800 */
[C---:B------:R-:W-:Y:S01]  /*55d0*/  HMMA.16816.F32 R28, R4.reuse, R18, R60 ;  /* 0x00000012041c723c */ /* 0x040fe2000000183c */
[----:B------:R-:W4:Y:S07]  /*55e0*/  LDSM.16.MT88.4 R16, [R0+0x2100] ;  /* 0x002100000010783b */ /* 0x000f2e0000004200 */
[----:B------:R-:W-:Y:S01]  /*55f0*/  HMMA.16816.F32 R144, R4, R20, R144 ;  /* 0x000000140490723c */ /* 0x000fe20000001890 */
[--C-:B-1----:R-:W-:Y:S01]  /*5600*/  FFMA.FTZ R10, R241, c[0x0][0x2d0], -R9.reuse ;  /* 0x0000b400f10a7a23 */ /* 0x102fe20000010809 */
[----:B---3--:R-:W-:Y:S01]  /*5610*/  F2FP.PACK_AB R96, R49, R48 ;  /* 0x000000303160723e */ /* 0x008fe200000000ff */
[----:B------:R-:W-:-:S02]  /*5620*/  FFMA.FTZ R9, R105, c[0x0][0x2d0], -R9 ;  /* 0x0000b40069097a23 */ /* 0x000fc40000010809 */
[----:B------:R-:W-:Y:S01]  /*5630*/  IMAD.MOV.U32 R241, RZ, RZ, R52 ;  /* 0x000000fffff17224 */ /* 0x000fe200078e0034 */
[----:B------:R-:W-:Y:S02]  /*5640*/  MUFU.EX2 R43, R10 ;  /* 0x0000000a002b7308 */ /* 0x000fe40000000800 */
[C---:B------:R-:W-:Y:S01]  /*5650*/  HMMA.16816.F32 R36, R4.reuse, R22, R68 ;  /* 0x000000160424723c */ /* 0x040fe20000001844 */
[----:B------:R-:W1:Y:S01]  /*5660*/  LDSM.16.MT88.4 R20, [R143+0x5100] ;  /* 0x005100008f14783b */ /* 0x000e620000004200 */
[----:B------:R-:W-:Y:S02]  /*5670*/  IMAD.MOV.U32 R52, RZ, RZ, R53 ;  /* 0x000000ffff347224 */ /* 0x000fe400078e0035 */
[----:B------:R-:W-:Y:S02]  /*5680*/  IMAD.MOV.U32 R53, RZ, RZ, R54 ;  /* 0x000000ffff357224 */ /* 0x000fe400078e0036 */
[----:B------:R-:W-:Y:S01]  /*5690*/  IMAD.MOV.U32 R54, RZ, RZ, R55 ;  /* 0x000000ffff367224 */ /* 0x000fe200078e0037 */
[----:B------:R3:W5:Y:S01]  /*56a0*/  MUFU.EX2 R42, R9 ;  /* 0x00000009002a7308 */ /* 0x0007620000000800 */
[----:B------:R-:W-:Y:S01]  /*56b0*/  MOV R55, R92 ;  /* 0x0000005c00377202 */ /* 0x000fe20000000f00 */
[----:B--2---:R-:W-:Y:S01]  /*56c0*/  HMMA.16816.F32 R108, R4, R12, R108 ;  /* 0x0000000c046c723c */ /* 0x004fe2000000186c */
[----:B------:R-:W-:-:S02]  /*56d0*/  IMAD.MOV.U32 R92, RZ, RZ, R93 ;  /* 0x000000ffff5c7224 */ /* 0x000fc400078e005d */
[----:B------:R-:W-:Y:S02]  /*56e0*/  IMAD.MOV.U32 R93, RZ, RZ, R94 ;  /* 0x000000ffff5d7224 */ /* 0x000fe400078e005e */
[----:B------:R-:W-:Y:S02]  /*56f0*/  IMAD.MOV.U32 R94, RZ, RZ, R95 ;  /* 0x000000ffff5e7224 */ /* 0x000fe400078e005f */
[----:B------:R-:W-:Y:S01]  /*5700*/  IMAD.MOV.U32 R242, RZ, RZ, R54 ;  /* 0x000000fffff27224 */ /* 0x000fe200078e0036 */
[C---:B------:R-:W-:Y:S01]  /*5710*/  HMMA.16816.F32 R44, R4.reuse, R14, R72 ;  /* 0x0000000e042c723c */ /* 0x040fe20000001848 */
[----:B------:R-:W2:Y:S01]  /*5720*/  LDSM.16.MT88.4 R12, [R236+0x5100] ;  /* 0x00510000ec0c783b */ /* 0x000ea20000004200 */
[----:B------:R-:W-:Y:S01]  /*5730*/  IMAD.MOV.U32 R243, RZ, RZ, R55 ;  /* 0x000000fffff37224 */ /* 0x000fe200078e0037 */
[----:B------:R-:W-:Y:S01]  /*5740*/  MOV R66, R93 ;  /* 0x0000005d00427202 */ /* 0x000fe20000000f00 */
[----:B------:R-:W-:Y:S01]  /*5750*/  IMAD.MOV.U32 R95, RZ, RZ, R104 ;  /* 0x000000ffff5f7224 */ /* 0x000fe200078e0068 */
[----:B------:R-:W-:Y:S01]  /*5760*/  LDSM.16.MT88.4 R72, [R143+0x8900] ;  /* 0x008900008f48783b */ /* 0x000fe20000004200 */
[----:B---3--:R-:W-:Y:S01]  /*5770*/  FFMA.FTZ R9, R106, c[0x0][0x2d0], -R8 ;  /* 0x0000b4006a097a23 */ /* 0x008fe20000010808 */
[----:B-----5:R-:W-:Y:S01]  /*5780*/  F2FP.PACK_AB R98, R42, R43 ;  /* 0x0000002b2a62723e */ /* 0x020fe200000000ff */
[----:B----4-:R-:W-:Y:S01]  /*5790*/  HMMA.16816.F32 R116, R4, R16, R116 ;  /* 0x000000100474723c */ /* 0x010fe20000001874 */
[----:B------:R-:W-:-:S02]  /*57a0*/  IMAD.MOV.U32 R65, RZ, RZ, R92 ;  /* 0x000000ffff417224 */ /* 0x000fc400078e005c */
[----:B------:R-:W-:Y:S02]  /*57b0*/  IMAD.MOV.U32 R238, RZ, RZ, R94 ;  /* 0x000000ffffee7224 */ /* 0x000fe400078e005e */
[----:B------:R-:W-:-:S03]  /*57c0*/  IMAD.MOV.U32 R67, RZ, RZ, R95 ;  /* 0x000000ffff437224 */ /* 0x000fc600078e005f */
[C---:B------:R-:W-:Y:S01]  /*57d0*/  HMMA.16816.F32 R60, R4.reuse, R18, R80 ;  /* 0x00000012043c723c */ /* 0x040fe20000001850 */
[----:B------:R-:W3:Y:S04]  /*57e0*/  LDSM.16.MT88.4 R16, [R0+0x5100] ;  /* 0x005100000010783b */ /* 0x000ee80000004200 */
[----:B------:R-:W-:Y:S03]  /*57f0*/  LDSM.16.MT88.4 R80, [R2+0x8900] ;  /* 0x008900000250783b */ /* 0x000fe60000004200 */
[C---:B-1----:R-:W-:Y:S01]  /*5800*/  HMMA.16816.F32 R124, R4.reuse, R20, R124 ;  /* 0x00000014047c723c */ /* 0x042fe2000000187c */
[----:B------:R1:W-:Y:S07]  /*5810*/  MUFU.EX2 R21, R9 ;  /* 0x0000000900157308 */ /* 0x0003ee0000000800 */
[C---:B------:R-:W-:Y:S08]  /*5820*/  HMMA.16816.F32 R100, R4.reuse, R24, R100 ;  /* 0x000000180464723c */ /* 0x040ff00000001864 */
[----:B------:R-:W-:Y:S01]  /*5830*/  HMMA.16816.F32 R24, R4, R26, R56 ;  /* 0x0000001a0418723c */ /* 0x000fe20000001838 */
[----:B-1----:R-:W-:-:S02]  /*5840*/  FFMA.FTZ R9, R107, c[0x0][0x2d0], -R8 ;  /* 0x0000b4006b097a23 */ /* 0x002fc40000010808 */
[----:B------:R-:W-:Y:S02]  /*5850*/  LDSM.16.MT88.4 R104, [R2+0x2900] ;  /* 0x002900000268783b */ /* 0x000fe40000004200 */
[----:B------:R1:W4:Y:S02]  /*5860*/  MUFU.EX2 R40, R9 ;  /* 0x0000000900287308 */ /* 0x0003240000000800 */
[----:B------:R-:W-:Y:S01]  /*5870*/  IMAD.MOV.U32 R56, RZ, RZ, R160 ;  /* 0x000000ffff387224 */ /* 0x000fe200078e00a0 */
[C---:B--2---:R-:W-:Y:S01]  /*5880*/  HMMA.16816.F32 R68, R4.reuse, R12, R128 ;  /* 0x0000000c0444723c */ /* 0x044fe20000001880 */
[----:B------:R-:W-:Y:S01]  /*5890*/  IMAD.MOV.U32 R57, RZ, RZ, R161 ;  /* 0x000000ffff397224 */ /* 0x000fe200078e00a1 */
[----:B------:R-:W-:Y:S01]  /*58a0*/  MOV R58, R162 ;  /* 0x000000a2003a7202 */ /* 0x000fe20000000f00 */
[----:B------:R-:W-:Y:S01]  /*58b0*/  IMAD.MOV.U32 R59, RZ, RZ, R163 ;  /* 0x000000ffff3b7224 */ /* 0x000fe200078e00a3 */
[----:B------:R-:W-:Y:S04]  /*58c0*/  LDSM.16.MT88.4 R128, [R143+0x5900] ;  /* 0x005900008f80783b */ /* 0x000fe80000004200 */
[C---:B------:R-:W-:Y:S01]  /*58d0*/  HMMA.16816.F32 R84, R4.reuse, R14, R84 ;  /* 0x0000000e0454723c */ /* 0x040fe20000001854 */
[----:B------:R-:W2:Y:S01]  /*58e0*/  LDSM.16.MT88.4 R12, [R143+0x8100] ;  /* 0x008100008f0c783b */ /* 0x000ea20000004200 */
[--C-:B-1----:R-:W-:Y:S01]  /*58f0*/  FFMA.FTZ R9, R235, c[0x0][0x2d0], -R8.reuse ;  /* 0x0000b400eb097a23 */ /* 0x102fe20000010808 */
[----:B----4-:R-:W-:Y:S01]  /*5900*/  F2FP.PACK_AB R97, R40, R21 ;  /* 0x000000152861723e */ /* 0x010fe200000000ff */
[----:B------:R-:W-:Y:S01]  /*5910*/  FFMA.FTZ R8, R241, c[0x0][0x2d0], -R8 ;  /* 0x0000b400f1087a23 */ /* 0x000fe20000010808 */
[----:B------:R-:W-:Y:S01]  /*5920*/  MOV R241, R52 ;  /* 0x0000003400f17202 */ /* 0x000fe20000000f00 */
[----:B------:R-:W-:Y:S01]  /*5930*/  IMAD.MOV.U32 R235, RZ, RZ, R53 ;  /* 0x000000ffffeb7224 */ /* 0x000fe200078e0035 */
[----:B------:R-:W-:Y:S01]  /*5940*/  MUFU.EX2 R41, R9 ;  /* 0x0000000900297308 */ /* 0x000fe20000000800 */
[C---:B------:R-:W-:Y:S01]  /*5950*/  HMMA.16816.F32 R52, R4.reuse, R22, R136 ;  /* 0x000000160434723c */ /* 0x040fe20000001888 */
[----:B------:R-:W-:Y:S06]  /*5960*/  LDSM.16.MT88.4 R136, [R2+0x5900] ;  /* 0x005900000288783b */ /* 0x000fec0000004200 */
[----:B------:R-:W-:Y:S01]  /*5970*/  IMAD.MOV.U32 R22, RZ, RZ, R11 ;  /* 0x000000ffff167224 */ /* 0x000fe200078e000b */
[----:B------:R1:W4:Y:S01]  /*5980*/  MUFU.EX2 R20, R8 ;  /* 0x0000000800147308 */ /* 0x0003220000000800 */
[C---:B---3--:R-:W-:Y:S01]  /*5990*/  HMMA.16816.F32 R160, R4.reuse, R16, R112 ;  /* 0x0000001004a0723c */ /* 0x048fe20000001870 */
[----:B------:R-:W-:Y:S01]  /*59a0*/  MOV R23, R99 ;  /* 0x0000006300177202 */ /* 0x000fe20000000f00 */
[----:B------:R-:W-:Y:S06]  /*59b0*/  LDSM.16.MT88.4 R112, [R236+0x2900] ;  /* 0x00290000ec70783b */ /* 0x000fec0000004200 */
[----:B------:R-:W-:Y:S01]  /*59c0*/  HMMA.16816.F32 R92, R4, R18, R164 ;  /* 0x00000012045c723c */ /* 0x000fe200000018a4 */
[----:B------:R-:W3:Y:S04]  /*59d0*/  LDSM.16.MT88.4 R16, [R0+0x8100] ;  /* 0x008100000010783b */ /* 0x000ee80000004200 */
[----:B-1----:R-:W1:Y:S01]  /*59e0*/  LDSM.16.MT88.4 R8, [R236+0x8100] ;  /* 0x00810000ec08783b */ /* 0x002e620000004200 */
[----:B----4-:R-:W-:-:S02]  /*59f0*/  F2FP.PACK_AB R99, R20, R41 ;  /* 0x000000291463723e */ /* 0x010fc400000000ff */
[----:B--2---:R-:W-:Y:S08]  /*5a00*/  HMMA.16816.F32 R164, R4, R12, R172 ;  /* 0x0000000c04a4723c */ /* 0x004ff000000018ac */
[C---:B------:R-:W-:Y:S08]  /*5a10*/  HMMA.16816.F32 R100, R96.reuse, R104, R100 ;  /* 0x000000686064723c */ /* 0x040ff00000001864 */
[----:B------:R-:W-:Y:S08]  /*5a20*/  HMMA.16816.F32 R104, R96, R106, R24 ;  /* 0x0000006a6068723c */ /* 0x000ff00000001818 */
[C---:B------:R-:W-:Y:S01]  /*5a30*/  HMMA.16816.F32 R12, R4.reuse, R14, R148 ;  /* 0x0000000e040c723c */ /* 0x040fe20000001894 */
[----:B------:R-:W2:Y:S07]  /*5a40*/  LDSM.16.MT88.4 R148, [R143+0x2900] ;  /* 0x002900008f94783b */ /* 0x000eae0000004200 */
[C---:B---3--:R-:W-:Y:S08]  /*5a50*/  HMMA.16816.F32 R24, R4.reuse, R16, R180 ;  /* 0x000000100418723c */ /* 0x048ff000000018b4 */
[C---:B-1----:R-:W-:Y:S07]  /*5a60*/  HMMA.16816.F32 R172, R4.reuse, R10, R88 ;  /* 0x0000000a04ac723c */ /* 0x042fee0000001858 */
[----:B------:R-:W-:Y:S01]  /*5a70*/  MOV R88, R56 ;  /* 0x0000003800587202 */ /* 0x000fe20000000f00 */
[----:B------:R-:W-:Y:S01]  /*5a80*/  IMAD.MOV.U32 R11, RZ, RZ, R67 ;  /* 0x000000ffff0b7224 */ /* 0x000fe200078e0043 */
[----:B------:R-:W-:Y:S01]  /*5a90*/  HMMA.16816.F32 R168, R4, R8, R168 ;  /* 0x0000000804a8723c */ /* 0x000fe200000018a8 */
[----:B------:R-:W-:-:S02]  /*5aa0*/  IMAD.MOV.U32 R89, RZ, RZ, R57 ;  /* 0x000000ffff597224 */ /* 0x000fc400078e0039 */
[----:B------:R-:W-:Y:S02]  /*5ab0*/  IMAD.MOV.U32 R90, RZ, RZ, R58 ;  /* 0x000000ffff5a7224 */ /* 0x000fe400078e003a */
[----:B------:R-:W-:Y:S02]  /*5ac0*/  IMAD.MOV.U32 R91, RZ, RZ, R59 ;  /* 0x000000ffff5b7224 */ /* 0x000fe400078e003b */
[----:B------:R-:W-:Y:S01]  /*5ad0*/  IMAD.MOV.U32 R8, RZ, RZ, R65 ;  /* 0x000000ffff087224 */ /* 0x000fe200078e0041 */
[----:B------:R-:W-:Y:S01]  /*5ae0*/  HMMA.16816.F32 R16, R4, R18, R120 ;  /* 0x000000120410723c */ /* 0x000fe20000001878 */
[----:B------:R-:W-:Y:S01]  /*5af0*/  FADD.FTZ R2, R90, R89 ;  /* 0x000000595a027221 */ /* 0x000fe20000010000 */
[----:B------:R-:W1:Y:S01]  /*5b00*/  LDSM.16.MT88.4 R120, [R0+0x2900] ;  /* 0x002900000078783b */ /* 0x000e620000004200 */
[----:B------:R-:W-:Y:S02]  /*5b10*/  IMAD.MOV.U32 R9, RZ, RZ, R66 ;  /* 0x000000ffff097224 */ /* 0x000fe400078e0042 */
[----:B------:R-:W-:Y:S01]  /*5b20*/  FADD.FTZ R2, R8, R2 ;  /* 0x0000000208027221 */ /* 0x000fe20000010000 */
[----:B------:R-:W-:Y:S01]  /*5b30*/  LDSM.16.MT88.4 R64, [R0+0x5900] ;  /* 0x005900000040783b */ /* 0x000fe20000004200 */
[----:B------:R-:W-:Y:S01]  /*5b40*/  FADD.FTZ R4, R88, R11 ;  /* 0x0000000b58047221 */ /* 0x000fe20000010000 */
[----:B------:R-:W-:Y:S01]  /*5b50*/  HMMA.16816.F32 R124, R96, R128, R124 ;  /* 0x00000080607c723c */ /* 0x000fe2000000187c */
[----:B------:R-:W-:Y:S01]  /*5b60*/  FADD.FTZ R2, R22, R2 ;  /* 0x0000000216027221 */ /* 0x000fe20000010000 */
[----:B------:R-:W3:Y:S01]  /*5b70*/  LDSM.16.MT88.4 R56, [R236+0x5900] ;  /* 0x00590000ec38783b */ /* 0x000ee20000004200 */
[----:B------:R-:W-:-:S02]  /*5b80*/  FADD.FTZ R4, R91, R4 ;  /* 0x000000045b047221 */ /* 0x000fc40000010000 */
[----:B------:R-:W-:Y:S01]  /*5b90*/  FADD.FTZ R2, R244, R2 ;  /* 0x00000002f4027221 */ /* 0x000fe20000010000 */
[----:B------:R-:W4:Y:S01]  /*5ba0*/  LDSM.16.MT88.4 R88, [R236+0x8900] ;  /* 0x00890000ec58783b */ /* 0x000f220000004200 */
[----:B------:R-:W-:Y:S01]  /*5bb0*/  FADD.FTZ R4, R9, R4 ;  /* 0x0000000409047221 */ /* 0x000fe20000010000 */
[----:B------:R-:W-:Y:S01]  /*5bc0*/  HMMA.16816.F32 R128, R96, R130, R52 ;  /* 0x000000826080723c */ /* 0x000fe20000001834 */
[----:B------:R-:W-:Y:S01]  /*5bd0*/  FADD.FTZ R2, R234, R2 ;  /* 0x00000002ea027221 */ /* 0x000fe20000010000 */
[----:B------:R5:W3:Y:S01]  /*5be0*/  LDSM.16.MT88.4 R8, [R0+0x8900] ;  /* 0x008900000008783b */ /* 0x000ae20000004200 */
[----:B------:R-:W-:-:S04]  /*5bf0*/  FADD.FTZ R4, R23, R4 ;  /* 0x0000000417047221 */ /* 0x000fc80000010000 */
[----:B------:R-:W-:Y:S01]  /*5c00*/  FADD.FTZ R4, R245, R4 ;  /* 0x00000004f5047221 */ /* 0x000fe20000010000 */
[C---:B------:R-:W-:Y:S03]  /*5c10*/  HMMA.16816.F32 R132, R96.reuse, R136, R132 ;  /* 0x000000886084723c */ /* 0x040fe60000001884 */
[----:B------:R-:W-:Y:S02]  /*5c20*/  FADD.FTZ R5, R238, R4 ;  /* 0x00000004ee057221 */ /* 0x000fe40000010000 */
[----:B------:R-:W-:Y:S02]  /*5c30*/  FADD.FTZ R4, R243, R2 ;  /* 0x00000002f3047221 */ /* 0x000fe40000010000 */
[----:B------:R-:W-:Y:S01]  /*5c40*/  FADD.FTZ R2, R242, R5 ;  /* 0x00000005f2027221 */ /* 0x000fe20000010000 */
[----:B------:R-:W-:Y:S03]  /*5c50*/  HMMA.16816.F32 R76, R96, R80, R76 ;  /* 0x00000050604c723c */ /* 0x000fe6000000184c */
[----:B------:R-:W-:-:S04]  /*5c60*/  FADD.FTZ R2, R250, R2 ;  /* 0x00000002fa027221 */ /* 0x000fc80000010000 */
[----:B------:R-:W-:Y:S01]  /*5c70*/  FADD.FTZ R2, R241, R2 ;  /* 0x00000002f1027221 */ /* 0x000fe20000010000 */
[C---:B--2---:R-:W-:Y:S01]  /*5c80*/  HMMA.16816.F32 R144, R96.reuse, R148, R144 ;  /* 0x000000946090723c */ /* 0x044fe20000001890 */
[----:B-----5:R-:W-:Y:S02]  /*5c90*/  FADD.FTZ R0, R235, R4 ;  /* 0x00000004eb007221 */ /* 0x020fe40000010000 */
[----:B------:R-:W-:Y:S02]  /*5ca0*/  FADD.FTZ R2, R252, R2 ;  /* 0x00000002fc027221 */ /* 0x000fe40000010000 */
[----:B------:R-:W-:Y:S02]  /*5cb0*/  FADD.FTZ R0, R249, R0 ;  /* 0x00000000f9007221 */ /* 0x000fe40000010000 */
[----:B------:R-:W-:Y:S01]  /*5cc0*/  FADD.FTZ R2, R251, R2 ;  /* 0x00000002fb027221 */ /* 0x000fe20000010000 */
[----:B-1----:R-:W-:Y:S01]  /*5cd0*/  HMMA.16816.F32 R116, R96, R120, R116 ;  /* 0x000000786074723c */ /* 0x002fe20000001874 */
        /* <DEDUP_REMOVED lines=19> */
[----:B------:R-:W-:-:S04]  /*5e10*/  FADD.FTZ R0, R50, R0 ;  /* 0x0000000032007221 */ /* 0x000fc80000010000 */
[----:B------:R-:W-:Y:S02]  /*5e20*/  FADD.FTZ R2, R51, R0 ;  /* 0x0000000033027221 */ /* 0x000fe40000010000 */
        /* <DEDUP_REMOVED lines=12> */
[----:B------:R-:W-:-:S05]  /*5ef0*/  FADD.FTZ R0, R20, R2 ;  /* 0x0000000214007221 */ /* 0x000fca0000010000 */
[----:B------:R1:W-:Y:S02]  /*5f00*/  STL [R1+0x8], R0 ;  /* 0x0000080001007387 */ /* 0x0003e40000100800 */
[C---:B----4-:R-:W-:Y:S02]  /*5f10*/  HMMA.16816.F32 R84, R96.reuse, R88, R168 ;  /* 0x000000586054723c */ /* 0x050fe400000018a8 */
[----:B------:R1:W-:Y:S06]  /*5f20*/  STL [R1+0x4], R4 ;  /* 0x0000040401007387 */ /* 0x0003ec0000100800 */
        /* <DEDUP_REMOVED lines=9> */
[----:B-1----:R-:W2:Y:S04]  /*5fc0*/  LDL.64 R242, [R1+0x18] ;  /* 0x0000180001f27983 */ /* 0x002ea80000100a00 */
[----:B------:R-:W3:Y:S01]  /*5fd0*/  LDL R241, [R1] ;  /* 0x0000000001f17983 */ /* 0x000ee20000100800 */
[----:B------:R-:W-:Y:S01]  /*5fe0*/  UIADD3 UR5, UR28, -0x3, URZ ;  /* 0xfffffffd1c057890 */ /* 0x000fe2000fffe03f */
[----:B------:R-:W-:-:S03]  /*5ff0*/  IMAD.MOV.U32 R235, RZ, RZ, c[0x0][0x1e0] ;  /* 0x00007800ffeb7624 */ /* 0x000fc600078e00ff */
[----:B------:R-:W-:Y:S01]  /*6000*/  USHF.R.S32.HI UR4, URZ, 0x1f, UR5 ;  /* 0x0000001f3f047899 */ /* 0x000fe20008011405 */
[----:B------:R-:W-:Y:S01]  /*6010*/  IMAD.SHL.U32 R8, R235, 0x40, RZ ;  /* 0x00000040eb087824 */ /* 0x000fe200078e00ff */
[----:B------:R-:W-:Y:S01]  /*6020*/  UIMAD UR6, UR6, UR5, URZ ;  /* 0x00000005060672a4 */ /* 0x000fe2000f8e023f */
[----:B------:R-:W-:-:S03]  /*6030*/  IMAD.U32 R6, RZ, RZ, UR5 ;  /* 0x00000005ff067e24 */ /* 0x000fc6000f8e00ff */
[----:B------:R-:W-:Y:S01]  /*6040*/  UIMAD UR4, UR4, UR18, UR6 ;  /* 0x00000012040472a4 */ /* 0x000fe2000f8e0206 */
[----:B--2---:R-:W-:-:S04]  /*6050*/  IMAD.WIDE.U32 R6, R6, UR18, R242 ;  /* 0x0000001206067c25 */ /* 0x004fc8000f8e00f2 */
[----:B------:R-:W-:Y:S01]  /*6060*/  IMAD.MOV.U32 R242, RZ, RZ, c[0x0][0x1e4] ;  /* 0x00007900fff27624 */ /* 0x000fe200078e00ff */
[----:B------:R-:W-:Y:S02]  /*6070*/  IADD3 R0, R7, UR4, RZ ;  /* 0x0000000407007c10 */ /* 0x000fe4000fffe0ff */
[C---:B------:R-:W-:Y:S02]  /*6080*/  LEA R4, P0, R6.reuse, c[0x0][0x1c8], 0x1 ;  /* 0x0000720006047a11 */ /* 0x040fe400078008ff */
[----:B------:R-:W-:Y:S02]  /*6090*/  SHF.L.U64.HI R2, R235, 0x6, R242 ;  /* 0x00000006eb027819 */ /* 0x000fe400000102f2 */
[----:B------:R-:W-:Y:S02]  /*60a0*/  LEA.HI.X R5, R6, c[0x0][0x1cc], R0, 0x1, P0 ;  /* 0x0000730006057a11 */ /* 0x000fe400000f0c00 */
[----:B------:R-:W-:Y:S02]  /*60b0*/  IADD3 R12, P6, P5, R8, 0x80, R4 ;  /* 0x00000080080c7810 */ /* 0x000fe40007dde004 */
[----:B------:R-:W-:Y:S01]  /*60c0*/  IADD3 R6, P0, R4, R8, RZ ;  /* 0x0000000804067210 */ /* 0x000fe20007f1e0ff */
[----:B------:R-:W-:Y:S01]  /*60d0*/  @!PT LDS RZ, [RZ] ;  /* 0x00000000fffff984 */ /* 0x000fe20000000800 */
[----:B------:R-:W-:Y:S01]  /*60e0*/  @!PT LDS RZ, [RZ] ;  /* 0x00000000fffff984 */ /* 0x000fe20000000800 */
[----:B------:R-:W-:Y:S01]  /*60f0*/  @!PT LDS RZ, [RZ] ;  /* 0x00000000fffff984 */ /* 0x000fe20000000800 */
[----:B---3--:R1:W-:Y:S01]  /*6100*/  LDGSTS.E.BYPASS.LTC128B.128 [R241+0x12100], [R4.64], !P4 ;  /* 0x1210000004f17fae */ /* 0x0083e2000e101d58 */
[----:B------:R-:W-:-:S02]  /*6110*/  IADD3.X R13, R2, RZ, R5, P6, P5 ;  /* 0x000000ff020d7210 */ /* 0x000fc400037ea405 */
        /* <DEDUP_REMOVED lines=13> */
.L_x_1149:
[----:B-1----:R-:W-:Y:S01]  /*61f0*/  ULDC.64 UR4, c[0x0][0x2c8] ;  /* 0x0000b20000047ab9 */ /* 0x002fe20000000a00 */
[----:B------:R-:W0:Y:S01]  /*6200*/  LDGDEPBAR ;  /* 0x00000000000079af */ /* 0x000e220000000000 */
[----:B------:R-:W-:-:S02]  /*6210*/  UIMAD.WIDE.U32 UR6, UR8, UR4, URZ ;  /* 0x00000004080672a5 */ /* 0x000fc4000f8e003f */
[----:B------:R-:W-:Y:S02]  /*6220*/  UIADD3 UR28, UR28, -0x2, URZ ;  /* 0xfffffffe1c1c7890 */ /* 0x000fe4000fffe03f */
[----:B------:R-:W-:Y:S02]  /*6230*/  @UP2 USHF.R.U32.HI UR8, URZ, UR5, UR7 ;  /* 0x000000053f082299 */ /* 0x000fe40008011607 */
[----:B------:R-:W-:Y:S02]  /*6240*/  UMOV UR12, URZ ;  /* 0x0000003f000c7c82 */ /* 0x000fe40008000000 */
[----:B------:R-:W-:-:S04]  /*6250*/  UIADD3 UR8, UR8, UR14, -UR16 ;  /* 0x0000000e08087290 */ /* 0x000fc8000fffe810 */
[----:B------:R-:W-:-:S04]  /*6260*/  UIMAD.WIDE UR4, UR8, 0x2aaaaaab, URZ ;  /* 0x2aaaaaab080478a5 */ /* 0x000fc8000f8e023f */
[----:B------:R-:W-:-:S04]  /*6270*/  USHF.R.U32.HI UR13, URZ, 0x1f, UR5 ;  /* 0x0000001f3f0d7899 */ /* 0x000fc80008011605 */
[----:B------:R-:W-:-:S03]  /*6280*/  ULEA.HI.SX32 UR13, UR5, UR13, 0x1c ;  /* 0x0000000d050d7291 */ /* 0x000fc6000f8fe23f */
[----:B------:R-:W-:Y:S02]  /*6290*/  UMOV UR5, 0x1 ;  /* 0x0000000100057882 */ /* 0x000fe40000000000 */
[----:B------:R-:W-:-:S04]  /*62a0*/  UISETP.LT.AND UP0, UPT, URZ, UR13, UPT ;  /* 0x0000000d3f00728c */ /* 0x000fc8000bf01270 */
[----:B------:R-:W-:-:S04]  /*62b0*/  USEL UR13, URZ, UR13, !UP0 ;  /* 0x0000000d3f0d7287 */ /* 0x000fc8000c000000 */
[----:B------:R-:W-:-:S06]  /*62c0*/  UISETP.GE.AND UP0, UPT, UR28, UR13, UPT ;  /* 0x0000000d1c00728c */ /* 0x000fcc000bf06270 */
[----:B------:R-:W-:-:S13]  /*62d0*/  PLOP3.LUT P0, PT, PT, PT, UP0, 0x80, 0x0 ;  /* 0x000000000000781c */ /* 0x000fda0003f0f008 */
[----:B------:R-:W-:Y:S05]  /*62e0*/  @!P0 BRA `(.L_x_1150) ;  /* 0x000042d000008947 */ /* 0x000fea0003800000 */
[----:B------:R-:W2:Y:S01]  /*62f0*/  LDL R0, [R1+0x10] ;  /* 0x0000100001007983 */ /* 0x000ea20000100800 */
[----:B------:R-:W-:Y:S01]  /*6300*/  PLOP3.LUT P5, PT, PT, PT, UP2, 0x80, 0x0 ;  /* 0x000000000000781c */ /* 0x000fe20003faf028 */
[----:B------:R-:W-:Y:S01]  /*6310*/  IMAD.MOV.U32 R239, RZ, RZ, 0x20 ;  /* 0x00000020ffef7424 */ /* 0x000fe200078e00ff */
[----:B------:R-:W-:Y:S01]  /*6320*/  PLOP3.LUT P0, PT, PT, PT, UP2, 0x80, 0x0 ;  /* 0x000000000000781c */ /* 0x000fe20003f0f028 */
[----:B------:R-:W-:Y:S01]  /*6330*/  IMAD.MOV.U32 R142, RZ, RZ, R3 ;  /* 0x000000ffff8e7224 */ /* 0x000fe200078e0003 */
[----:B------:R-:W-:Y:S01]  /*6340*/  UMOV UR12, URZ ;  /* 0x0000003f000c7c82 */ /* 0x000fe20008000000 */
[----:B------:R-:W-:Y:S01]  /*6350*/  IMAD.MOV.U32 R141, RZ, RZ, R140 ;  /* 0x000000ffff8d7224 */ /* 0x000fe200078e008c */
[----:B------:R-:W-:Y:S01]  /*6360*/  SEL R239, R239, 0xffffffe0, !P1 ;  /* 0xffffffe0efef7807 */ /* 0x000fe20004800000 */
[----:B------:R-:W-:Y:S02]  /*6370*/  UMOV UR5, 0x1 ;  /* 0x0000000100057882 */ /* 0x000fe40000000000 */
[----:B------:R-:W-:-:S02]  /*6380*/  UMOV UR15, UR28 ;  /* 0x0000001c000f7c82 */ /* 0x000fc40008000000 */
[----:B------:R-:W-:Y:S02]  /*6390*/  ULDC.64 UR8, c[0x0][0x208] ;  /* 0x0000820000087ab9 */ /* 0x000fe40000000a00 */
[----:B------:R-:W-:Y:S01]  /*63a0*/  ULDC.64 UR6, c[0x0][0x1e0] ;  /* 0x0000780000067ab9 */ /* 0x000fe20000000a00 */
[----:B--2---:R-:W-:-:S05]  /*63b0*/  @P5 IMAD.HI.U32 R0, R0, c[0x0][0x2c8], RZ ;  /* 0x0000b20000005a27 */ /* 0x004fca00078e00ff */
[----:B------:R-:W-:-:S05]  /*63c0*/  @P0 SHF.R.U32.HI R0, RZ, c[0x0][0x2cc], R0 ;  /* 0x0000b300ff000a19 */ /* 0x000fca0000011600 */
[----:B------:R1:W-:Y:S02]  /*63d0*/  @P0 STL [R1+0xc], R0 ;  /* 0x00000c0001000387 */ /* 0x0003e40000100800 */
.L_x_1151:
[----:B------:R-:W2:Y:S01]  /*63e0*/  LDL.64 R38, [R1+0x20] ;  /* 0x0000200001267983 */ /* 0x000ea20000100a00 */
[----:B------:R-:W-:Y:S04]  /*63f0*/  DEPBAR.LE SB0, 0x2 ;  /* 0x000080800000791a */ /* 0x000fe80000000000 */
[----:B-1----:R-:W-:Y:S01]  /*6400*/  IMAD.U32 R2, RZ, RZ, UR5 ;  /* 0x00000005ff027e24 */ /* 0x002fe2000f8e00ff */
[----:B------:R-:W3:Y:S01]  /*6410*/  LDL.64 R36, [R1+0x28] ;  /* 0x0000280001247983 */ /* 0x000ee20000100a00 */
[----:B------:R-:W-:Y:S02]  /*6420*/  UISETP.GE.AND UP0, UPT, UR15, 0x1, UPT ;  /* 0x000000010f00788c */ /* 0x000fe4000bf06270 */
[C---:B------:R-:W-:Y:S01]  /*6430*/  IMAD R48, R2.reuse, 0x9000, R237 ;  /* 0x0000900002307824 */ /* 0x040fe200078e02ed */
[----:B------:R-:W-:Y:S01]  /*6440*/  UIADD3 UR28, UR15, -0x1, URZ ;  /* 0xffffffff0f1c7890 */ /* 0x000fe2000fffe03f */
[----:B------:R-:W-:Y:S01]  /*6450*/  IMAD R2, R2, 0x9000, R233 ;  /* 0x0000900002027824 */ /* 0x000fe200078e02e9 */
[----:B------:R-:W4:Y:S01]  /*6460*/  LDL R46, [R1] ;  /* 0x00000000012e7983 */ /* 0x000f220000100800 */
[----:B------:R-:W-:Y:S01]  /*6470*/  PLOP3.LUT P0, PT, PT, PT, UP0, 0x80, 0x0 ;  /* 0x000000000000781c */ /* 0x000fe20003f0f008 */
[----:B------:R-:W-:Y:S01]  /*6480*/  UIMAD UR4, UR5, 0x9000, URZ ;  /* 0x00009000050478a4 */ /* 0x000fe2000f8e023f */
[----:B-1----:R-:W-:Y:S01]  /*6490*/  IMAD.IADD R0, R239, 0x1, R2 ;  /* 0x00000001ef007824 */ /* 0x002fe200078e0202 */
[----:B------:R-:W-:Y:S01]  /*64a0*/  BAR.SYNC.DEFER_BLOCKING 0x0 ;  /* 0x0000000000007b1d */ /* 0x000fe20000010000 */
[----:B------:R-:W-:Y:S02]  /*64b0*/  UISETP.GE.AND UP1, UPT, UR12, 0x1, UPT ;  /* 0x000000010c00788c */ /* 0x000fe4000bf26270 */
[----:B------:R-:W-:Y:S02]  /*64c0*/  @UP0 USHF.R.S32.HI UR17, URZ, 0x1f, UR28 ;  /* 0x0000001f3f110899 */ /* 0x000fe4000801141c */
[----:B------:R-:W-:Y:S02]  /*64d0*/  @UP0 UIMAD.WIDE.U32 UR18, UR28, UR8, URZ ;  /* 0x000000081c1202a5 */ /* 0x000fe4000f8e003f */
[----:B------:R-:W-:Y:S04]  /*64e0*/  @UP0 UIMAD UR17, UR17, UR8, URZ ;  /* 0x00000008111102a4 */ /* 0x000fe8000f8e023f */
[----:B------:R-:W-:Y:S01]  /*64f0*/  @UP0 UIMAD UR17, UR28, UR9, UR17 ;  /* 0x000000091c1102a4 */ /* 0x000fe2000f8e0211 */
[----:B------:R-:W-:Y:S03]  /*6500*/  MOV R3, UR18 ;  /* 0x0000001200037c02 */ /* 0x000fe60008000f00 */
[----:B------:R-:W-:Y:S04]  /*6510*/  @UP0 UIADD3 UR17, UR19, UR17, URZ ;  /* 0x0000001113110290 */ /* 0x000fe8000fffe03f */
[----:B------:R-:W-:Y:S02]  /*6520*/  @UP0 UIMAD UR17, UR17, 0x60, URZ ;  /* 0x00000060111108a4 */ /* 0x000fe4000f8e023f */
[----:B------:R-:W-:Y:S01]  /*6530*/  UISETP.GE.AND UP0, UPT, UR15, 0x2, UPT ;  /* 0x000000020f00788c */ /* 0x000fe2000bf06270 */
[----:B------:R-:W1:Y:S08]  /*6540*/  LDSM.16.M88.4 R8, [R48+0x12100] ;  /* 0x012100003008783b */ /* 0x000e700000000200 */
[----:B------:R-:W5:Y:S02]  /*6550*/  LDSM.16.M88.4 R16, [R48+0x12900] ;  /* 0x012900003010783b */ /* 0x000f640000000200 */
[----:B------:R-:W-:Y:S04]  /*6560*/  @UP0 UIADD3 UR18, UR15, -0x2, URZ ;  /* 0xfffffffe0f120890 */ /* 0x000fe8000fffe03f */
[----:B------:R-:W-:Y:S02]  /*6570*/  @UP0 UIMAD.WIDE.U32 UR20, UR18, UR6, URZ ;  /* 0x00000006121402a5 */ /* 0x000fe4000f8e003f */
[----:B------:R-:W5:Y:S08]  /*6580*/  LDSM.16.M88.4 R24, [R48+0x13100] ;  /* 0x013100003018783b */ /* 0x000f700000000200 */
[----:B------:R-:W5:Y:S08]  /*6590*/  LDSM.16.M88.4 R32, [R48+0x13900] ;  /* 0x013900003020783b */ /* 0x000f700000000200 */
[----:B------:R-:W2:Y:S01]  /*65a0*/  LDSM.16.M88.4 R40, [R48+0x14100] ;  /* 0x014100003028783b */ /* 0x000ea20000000200 */
[C---:B-1----:R-:W-:Y:S07]  /*65b0*/  HMMA.16816.F32 R4, R152.reuse, R8, RZ ;  /* 0x000000089804723c */ /* 0x042fee00000018ff */
[----:B------:R-:W1:Y:S01]  /*65c0*/  LDSM.16.M88.4 R48, [R48+0x14900] ;  /* 0x014900003030783b */ /* 0x000e620000000200 */
[C---:B------:R-:W-:Y:S07]  /*65d0*/  HMMA.16816.F32 R8, R152.reuse, R10, RZ ;  /* 0x0000000a9808723c */ /* 0x040fee00000018ff */
[----:B------:R-:W1:Y:S01]  /*65e0*/  LDSM.16.M88.4 R160, [R0] ;  /* 0x0000000000a0783b */ /* 0x000e620000000200 */
[C---:B-----5:R-:W-:Y:S07]  /*65f0*/  HMMA.16816.F32 R12, R152.reuse, R16, RZ ;  /* 0x00000010980c723c */ /* 0x060fee00000018ff */
[----:B------:R-:W5:Y:S01]  /*6600*/  LDSM.16.M88.4 R164, [R0+0x800] ;  /* 0x0008000000a4783b */ /* 0x000f620000000200 */
        /* <DEDUP_REMOVED lines=8> */
[C---:B------:R-:W-:Y:S07]  /*6690*/  HMMA.16816.F32 R32, R152.reuse, R34, RZ ;  /* 0x000000229820723c */ /* 0x040fee00000018ff */
[----:B------:R-:W5:Y:S04]  /*66a0*/  LDL R235, [R1+0xc] ;  /* 0x00000c0001eb7983 */ /* 0x000f680000100800 */
[----:B------:R-:W5:Y:S01]  /*66b0*/  LDL R234, [R1+0x38] ;  /* 0x0000380001ea7983 */ /* 0x000f620000100800 */
[----:B--2---:R-:W-:Y:S02]  /*66c0*/  @P0 IMAD.MOV.U32 R45, RZ, RZ, R39 ;  /* 0x000000ffff2d0224 */ /* 0x004fe400078e0027 */
[----:B---3--:R-:W-:Y:S02]  /*66d0*/  @P0 IMAD.MOV.U32 R44, RZ, RZ, R36 ;  /* 0x000000ffff2c0224 */ /* 0x008fe400078e0024 */
[C---:B------:R-:W-:Y:S02]  /*66e0*/  HMMA.16816.F32 R36, R152.reuse, R40, RZ ;  /* 0x000000289824723c */ /* 0x040fe400000018ff */
[----:B------:R-:W-:Y:S01]  /*66f0*/  @P0 IMAD.WIDE.U32 R44, R3, 0x60, R44 ;  /* 0x00000060032c0825 */ /* 0x000fe200078e002c */
[----:B------:R-:W-:Y:S03]  /*6700*/  MOV R3, UR12 ;  /* 0x0000000c00037c02 */ /* 0x000fe60008000f00 */
[----:B------:R-:W-:Y:S01]  /*6710*/  @P0 IMAD.SHL.U32 R140, R44, 0x2, RZ ;  /* 0x000000022c8c0824 */ /* 0x000fe200078e00ff */
[----:B------:R-:W-:Y:S01]  /*6720*/  @P0 IADD3 R214, R45, UR17, RZ ;  /* 0x000000112dd60c10 */ /* 0x000fe2000fffe0ff */
[C---:B------:R-:W-:Y:S01]  /*6730*/  HMMA.16816.F32 R40, R152.reuse, R42, RZ ;  /* 0x0000002a9828723c */ /* 0x040fe200000018ff */
[----:B----4-:R-:W-:Y:S01]  /*6740*/  @P0 IMAD R3, R3, 0x9000, R46 ;  /* 0x0000900003030824 */ /* 0x010fe200078e022e */
[----:B------:R-:W-:Y:S02]  /*6750*/  UIMAD UR17, UR15, -0x60, URZ ;  /* 0xffffffa00f1178a4 */ /* 0x000fe4000f8e023f */
[----:B------:R-:W-:Y:S02]  /*6760*/  @P0 IADD3 R212, P1, R140, c[0x0][0x1f8], RZ ;  /* 0x00007e008cd40a10 */ /* 0x000fe40007f3e0ff */
[----:B------:R-:W-:Y:S02]  /*6770*/  @P0 SHF.L.U64.HI R214, R44, 0x1, R214 ;  /* 0x000000012cd60819 */ /* 0x000fe400000102d6 */
[C---:B-1----:R-:W-:Y:S01]  /*6780*/  HMMA.16816.F32 R44, R152.reuse, R48, RZ ;  /* 0x00000030982c723c */ /* 0x042fe200000018ff */
[----:B------:R-:W-:Y:S03]  /*6790*/  @P0 IADD3 R224, P5, R140, 0x80, RZ ;  /* 0x000000808ce00810 */ /* 0x000fe60007fbe0ff */
[----:B------:R-:W-:Y:S02]  /*67a0*/  @P0 IADD3.X R213, R214, c[0x0][0x1fc], RZ, P1, !PT ;  /* 0x00007f00d6d50a10 */ /* 0x000fe40000ffe4ff */
[----:B------:R-:W-:Y:S02]  /*67b0*/  @P0 IADD3 R224, P1, R224, c[0x0][0x1f8], RZ ;  /* 0x00007e00e0e00a10 */ /* 0x000fe40007f3e0ff */
[----:B------:R-:W-:Y:S01]  /*67c0*/  HMMA.16816.F32 R48, R152, R50, RZ ;  /* 0x000000329830723c */ /* 0x000fe200000018ff */
[----:B------:R-:W-:Y:S01]  /*67d0*/  @!PT LDS RZ, [RZ] ;  /* 0x00000000fffff984 */ /* 0x000fe20000000800 */
[----:B------:R-:W-:Y:S01]  /*67e0*/  @!PT LDS RZ, [RZ] ;  /* 0x00000000fffff984 */ /* 0x000fe20000000800 */
[----:B------:R-:W-:Y:S01]  /*67f0*/  @!PT LDS RZ, [RZ] ;  /* 0x00000000fffff984 */ /* 0x000fe20000000800 */
[----:B------:R1:W-:Y:S03]  /*6800*/  @P0 LDGSTS.E.BYPASS.LTC128B.128 [R3+0x100], [R212.64], !P4 ;  /* 0x00100000d4030fae */ /* 0x0003e6000e101d58 */
[--C-:B------:R-:W-:Y:S02]  /*6810*/  @P0 IADD3.X R225, RZ, c[0x0][0x1fc], R214.reuse, P1, P5 ;  /* 0x00007f00ffe10a10 */ /* 0x100fe40000fea4d6 */
[----:B------:R-:W-:Y:S02]  /*6820*/  @P0 IADD3 R140, P6, R140, 0x100, RZ ;  /* 0x000001008c8c0810 */ /* 0x000fe40007fde0ff */
[C---:B------:R-:W-:Y:S01]  /*6830*/  HMMA.16816.F32 R4, R156.reuse, R160, R4 ;  /* 0x000000a09c04723c */ /* 0x040fe20000001804 */
[----:B------:R2:W-:Y:S06]  /*6840*/  @P0 LDGSTS.E.BYPASS.LTC128B.128 [R3+0x3100], [R224.64], !P3 ;  /* 0x03100000e0030fae */ /* 0x0005ec000d901d58 */
[----:B------:R-:W-:Y:S01]  /*6850*/  @P0 IADD3 R160, P1, R212, UR11, RZ ;  /* 0x0000000bd4a00c10 */ /* 0x000fe2000ff3e0ff */
[C---:B------:R-:W-:Y:S04]  /*6860*/  HMMA.16816.F32 R8, R156.reuse, R162, R8 ;  /* 0x000000a29c08723c */ /* 0x040fe80000001808 */
[----:B------:R-:W-:Y:S03]  /*6870*/  @P0 IADD3.X R161, R213, UR10, RZ, P1, !PT ;  /* 0x0000000ad5a10c10 */ /* 0x000fe60008ffe4ff */
[----:B------:R-:W-:Y:S01]  /*6880*/  @P0 IADD3 R162, P1, R160, UR11, RZ ;  /* 0x0000000ba0a20c10 */ /* 0x000fe2000ff3e0ff */
[C---:B-----5:R-:W-:Y:S04]  /*6890*/  HMMA.16816.F32 R12, R156.reuse, R164, R12 ;  /* 0x000000a49c0c723c */ /* 0x060fe8000000180c */
[----:B------:R-:W-:Y:S04]  /*68a0*/  @P0 IADD3.X R163, R161, UR10, RZ, P1, !PT ;  /* 0x0000000aa1a30c10 */ /* 0x000fe80008ffe4ff */
[C---:B------:R-:W-:Y:S04]  /*68b0*/  HMMA.16816.F32 R16, R156.reuse, R166, R16 ;  /* 0x000000a69c10723c */ /* 0x040fe80000001810 */
[----:B--2---:R-:W-:Y:S02]  /*68c0*/  @P0 IADD3 R224, P5, R140, c[0x0][0x1f8], RZ ;  /* 0x00007e008ce00a10 */ /* 0x004fe40007fbe0ff */
[C---:B------:R-:W-:Y:S02]  /*68d0*/  IADD3 R140, R232.reuse, R0, RZ ;  /* 0x00000000e88c7210 */ /* 0x040fe40007ffe0ff */
[C---:B------:R-:W-:Y:S04]  /*68e0*/  HMMA.16816.F32 R20, R156.reuse, R168, R20 ;  /* 0x000000a89c14723c */ /* 0x040fe80000001814 */
[----:B------:R-:W-:Y:S04]  /*68f0*/  @P0 IADD3.X R225, RZ, c[0x0][0x1fc], R214, P5, P6 ;  /* 0x00007f00ffe10a10 */ /* 0x000fe80002fec4d6 */
[C---:B------:R-:W-:Y:S01]  /*6900*/  HMMA.16816.F32 R24, R156.reuse, R170, R24 ;  /* 0x000000aa9c18723c */ /* 0x040fe20000001818 */
[----:B------:R2:W-:Y:S07]  /*6910*/  @P0 LDGSTS.E.BYPASS.LTC128B.128 [R3+0x6100], [R224.64], !P2 ;  /* 0x06100000e0030fae */ /* 0x0005ee000d101d58 */
[C---:B------:R-:W-:Y:S01]  /*6920*/  HMMA.16816.F32 R28, R156.reuse, R172, R28 ;  /* 0x000000ac9c1c723c */ /* 0x040fe2000000181c */
[----:B------:R1:W-:Y:S07]  /*6930*/  @P0 LDGSTS.E.BYPASS.LTC128B.128 [R3+0x1100], [R160.64], !P4 ;  /* 0x01100000a0030fae */ /* 0x0003ee000e101d58 */
[C---:B------:R-:W-:Y:S01]  /*6940*/  HMMA.16816.F32 R32, R156.reuse, R174, R32 ;  /* 0x000000ae9c20723c */ /* 0x040fe20000001820 */
[----:B------:R1:W-:Y:S07]  /*6950*/  @P0 LDGSTS.E.BYPASS.LTC128B.128 [R3+0x4100], [R160.64+0x80], !P3 ;  /* 0x04100080a0030fae */ /* 0x0003ee000d901d58 */
[C---:B------:R-:W-:Y:S01]  /*6960*/  HMMA.16816.F32 R36, R156.reuse, R176, R36 ;  /* 0x000000b09c24723c */ /* 0x040fe20000001824 */
[----:B------:R1:W-:Y:S03]  /*6970*/  @P0 LDGSTS.E.BYPASS.LTC128B.128 [R3+0x7100], [R160.64+0x100], !P2 ;  /* 0x07100100a0030fae */ /* 0x0003e6000d101d58 */
[----:B--2---:R-:W-:Y:S04]  /*6980*/  IMAD.IADD R224, R232, 0x1, R2 ;  /* 0x00000001e8e07824 */ /* 0x004fe800078e0202 */
        /* <DEDUP_REMOVED lines=9> */
[----:B------:R-:W-:Y:S01]  /*6a20*/  LDSM.16.M88.4 R172, [R224+0x1800] ;  /* 0x00180000e0ac783b */ /* 0x000fe20000000200 */
[----:B-1----:R-:W-:Y:S07]  /*6a30*/  IADD3 R3, R239, R2, R232 ;  /* 0x00000002ef037210 */ /* 0x002fee0007ffe0e8 */
[----:B------:R-:W1:Y:S08]  /*6a40*/  LDSM.16.M88.4 R160, [R224] ;  /* 0x00000000e0a0783b */ /* 0x000e700000000200 */
[----:B------:R-:W0:Y:S08]  /*6a50*/  LDGDEPBAR ;  /* 0x00000000000079af */ /* 0x000e300000000000 */
[----:B------:R-:W2:Y:S08]  /*6a60*/  LDSM.16.M88.4 R176, [R224+0x2000] ;  /* 0x00200000e0b0783b */ /* 0x000eb00000000200 */
[----:B------:R-:W-:Y:S08]  /*6a70*/  LDSM.16.M88.4 R180, [R224+0x4000] ;  /* 0x00400000e0b4783b */ /* 0x000ff00000000200 */
[----:B------:R-:W-:Y:S01]  /*6a80*/  LDSM.16.M88.4 R212, [R2+0x6000] ;  /* 0x0060000002d4783b */ /* 0x000fe20000000200 */
[C---:B-1----:R-:W-:Y:S08]  /*6a90*/  HMMA.16816.F32 R4, R184.reuse, R160, R4 ;  /* 0x000000a0b804723c */ /* 0x042ff00000001804 */
[C---:B------:R-:W-:Y:S01]  /*6aa0*/  HMMA.16816.F32 R8, R184.reuse, R162, R8 ;  /* 0x000000a2b808723c */ /* 0x040fe20000001808 */
[----:B------:R-:W1:Y:S07]  /*6ab0*/  LDSM.16.M88.4 R160, [R224+0x2800] ;  /* 0x00280000e0a0783b */ /* 0x000e6e0000000200 */
[C---:B------:R-:W-:Y:S08]  /*6ac0*/  HMMA.16816.F32 R12, R184.reuse, R164, R12 ;  /* 0x000000a4b80c723c */ /* 0x040ff0000000180c */
[C---:B------:R-:W-:Y:S01]  /*6ad0*/  HMMA.16816.F32 R16, R184.reuse, R166, R16 ;  /* 0x000000a6b810723c */ /* 0x040fe20000001810 */
[----:B------:R-:W3:Y:S07]  /*6ae0*/  LDSM.16.M88.4 R164, [R140] ;  /* 0x000000008ca4783b */ /* 0x000eee0000000200 */
[C---:B------:R-:W-:Y:S08]  /*6af0*/  HMMA.16816.F32 R20, R184.reuse, R168, R20 ;  /* 0x000000a8b814723c */ /* 0x040ff00000001814 */
[C---:B------:R-:W-:Y:S01]  /*6b00*/  HMMA.16816.F32 R24, R184.reuse, R170, R24 ;  /* 0x000000aab818723c */ /* 0x040fe20000001818 */
[----:B------:R-:W4:Y:S07]  /*6b10*/  LDSM.16.M88.4 R168, [R140+0x800] ;  /* 0x000800008ca8783b */ /* 0x000f2e0000000200 */
[C---:B------:R-:W-:Y:S08]  /*6b20*/  HMMA.16816.F32 R28, R184.reuse, R172, R28 ;  /* 0x000000acb81c723c */ /* 0x040ff0000000181c */
[C---:B------:R-:W-:Y:S01]  /*6b30*/  HMMA.16816.F32 R32, R184.reuse, R174, R32 ;  /* 0x000000aeb820723c */ /* 0x040fe20000001820 */
[----:B------:R-:W5:Y:S07]  /*6b40*/  LDSM.16.M88.4 R172, [R140+0x1000] ;  /* 0x001000008cac783b */ /* 0x000f6e0000000200 */
[C---:B--2---:R-:W-:Y:S08]  /*6b50*/  HMMA.16816.F32 R36, R184.reuse, R176, R36 ;  /* 0x000000b0b824723c */ /* 0x044ff00000001824 */
[C---:B------:R-:W-:Y:S01]  /*6b60*/  HMMA.16816.F32 R40, R184.reuse, R178, R40 ;  /* 0x000000b2b828723c */ /* 0x040fe20000001828 */
[----:B------:R-:W2:Y:S07]  /*6b70*/  LDSM.16.M88.4 R176, [R140+0x1800] ;  /* 0x001800008cb0783b */ /* 0x000eae0000000200 */
        /* <DEDUP_REMOVED lines=9> */
[C---:B-----5:R-:W-:Y:S08]  /*6c10*/  HMMA.16816.F32 R20, R188.reuse, R172, R20 ;  /* 0x000000acbc14723c */ /* 0x060ff00000001814 */
[C---:B------:R-:W-:Y:S01]  /*6c20*/  HMMA.16816.F32 R24, R188.reuse, R174, R24 ;  /* 0x000000aebc18723c */ /* 0x040fe20000001818 */
[----:B------:R-:W5:Y:S07]  /*6c30*/  LDSM.16.M88.4 R172, [R2+0x3800] ;  /* 0x0038000002ac783b */ /* 0x000f6e0000000200 */
        /* <DEDUP_REMOVED lines=43> */
[----:B------:R-:W-:Y:S01]  /*6ef0*/  HMMA.16816.F32 R48, R196, R174, R48 ;  /* 0x000000aec430723c */ /* 0x000fe20000001830 */
[----:B------:R-:W-:Y:S07]  /*6f00*/  LDSM.16.M88.4 R172, [R140+0x3000] ;  /* 0x003000008cac783b */ /* 0x000fee0000000200 */
[C---:B--2---:R-:W-:Y:S08]  /*6f10*/  HMMA.16816.F32 R4, R200.reuse, R176, R4 ;  /* 0x000000b0c804723c */ /* 0x044ff00000001804 */
        /* <DEDUP_REMOVED lines=19> */
[----:B------:R-:W4:Y:S07]  /*7050*/  LDSM.16.M88.4 R172, [R2+0x6800] ;  /* 0x0068000002ac783b */ /* 0x000f2e0000000200 */
[C---:B------:R-:W-:Y:S08]  /*7060*/  HMMA.16816.F32 R12, R204.reuse, R176, R12 ;  /* 0x000000b0cc0c723c */ /* 0x040ff0000000180c */
[C---:B------:R-:W-:Y:S01]  /*7070*/  HMMA.16816.F32 R16, R204.reuse, R178, R16 ;  /* 0x000000b2cc10723c */ /* 0x040fe20000001810 */
[----:B------:R-:W-:Y:S07]  /*7080*/  LDSM.16.M88.4 R176, [R2+0x8800] ;  /* 0x0088000002b0783b */ /* 0x000fee0000000200 */
        /* <DEDUP_REMOVED lines=8> */
[----:B------:R-:W-:Y:S07]  /*7110*/  LDSM.16.M88.4 R168, [R2+0x8000] ;  /* 0x0080000002a8783b */ /* 0x000fee0000000200 */
[C---:B-1----:R-:W-:Y:S08]  /*7120*/  HMMA.16816.F32 R44, R204.reuse, R160, R44 ;  /* 0x000000a0cc2c723c */ /* 0x042ff0000000182c */
[----:B------:R-:W-:Y:S01]  /*7130*/  HMMA.16816.F32 R48, R204, R162, R48 ;  /* 0x000000a2cc30723c */ /* 0x000fe20000001830 */
[----:B------:R1:W3:Y:S07]  /*7140*/  LDSM.16.M88.4 R160, [R2+0x7800] ;  /* 0x0078000002a0783b */ /* 0x0002ee0000000200 */
[C---:B------:R-:W-:Y:S08]  /*7150*/  HMMA.16816.F32 R4, R208.reuse, R212, R4 ;  /* 0x000000d4d004723c */ /* 0x040ff00000001804 */
[C---:B------:R-:W-:Y:S01]  /*7160*/  HMMA.16816.F32 R8, R208.reuse, R214, R8 ;  /* 0x000000d6d008723c */ /* 0x040fe20000001808 */
[----:B------:R-:W5:Y:S07]  /*7170*/  LDSM.16.M88.4 R212, [R0+0x6800] ;  /* 0x0068000000d4783b */ /* 0x000f6e0000000200 */
[C---:B----4-:R-:W-:Y:S01]  /*7180*/  HMMA.16816.F32 R12, R208.reuse, R172, R12 ;  /* 0x000000acd00c723c */ /* 0x050fe2000000180c */
[----:B-1----:R-:W-:Y:S07]  /*7190*/  MOV R2, UR16 ;  /* 0x0000001000027c02 */ /* 0x002fee0008000f00 */
        /* <DEDUP_REMOVED lines=10> */
[----:B------:R4:W1:Y:S07]  /*7240*/  LDSM.16.M88.4 R168, [R0+0x8800] ;  /* 0x0088000000a8783b */ /* 0x00086e0000000200 */
[C---:B------:R-:W-:Y:S08]  /*7250*/  HMMA.16816.F32 R44, R208.reuse, R176, R44 ;  /* 0x000000b0d02c723c */ /* 0x040ff0000000182c */
[----:B------:R-:W-:Y:S01]  /*7260*/  HMMA.16816.F32 R48, R208, R178, R48 ;  /* 0x000000b2d030723c */ /* 0x000fe20000001830 */
[----:B------:R-:W2:Y:S07]  /*7270*/  LDSM.16.M88.4 R176, [R224+0x6000] ;  /* 0x00600000e0b0783b */ /* 0x000eae0000000200 */
[C---:B------:R-:W-:Y:S01]  /*7280*/  HMMA.16816.F32 R4, R216.reuse, R180, R4 ;  /* 0x000000b4d804723c */ /* 0x040fe20000001804 */
[----:B----4-:R4:W4:Y:S07]  /*7290*/  LDL R0, [R1+0x10] ;  /* 0x0000100001007983 */ /* 0x01092e0000100800 */
[C---:B------:R-:W-:Y:S01]  /*72a0*/  HMMA.16816.F32 R8, R216.reuse, R182, R8 ;  /* 0x000000b6d808723c */ /* 0x040fe20000001808 */
[----:B------:R-:W3:Y:S07]  /*72b0*/  LDSM.16.M88.4 R180, [R224+0x6800] ;  /* 0x00680000e0b4783b */ /* 0x000eee0000000200 */
[C---:B-----5:R-:W-:Y:S08]  /*72c0*/  HMMA.16816.F32 R12, R216.reuse, R212, R12 ;  /* 0x000000d4d80c723c */ /* 0x060ff0000000180c */
        /* <DEDUP_REMOVED lines=8> */
[C---:B---3--:R-:W-:Y:S01]  /*7350*/  HMMA.16816.F32 R36, R216.reuse, R160, R36 ;  /* 0x000000a0d824723c */ /* 0x048fe20000001824 */
[----:B------:R-:W3:Y:S07]  /*7360*/  LDSM.16.M88.4 R224, [R224+0x8800] ;  /* 0x00880000e0e0783b */ /* 0x000eee0000000200 */
[C---:B------:R-:W-:Y:S01]  /*7370*/  HMMA.16816.F32 R40, R216.reuse, R162, R40 ;  /* 0x000000a2d828723c */ /* 0x040fe20000001828 */
[----:B------:R-:W5:Y:S07]  /*7380*/  LDSM.16.M88.4 R160, [R140+0x6000] ;  /* 0x006000008ca0783b */ /* 0x000f6e0000000200 */
[C---:B------:R-:W-:Y:S08]  /*7390*/  HMMA.16816.F32 R44, R216.reuse, R168, R44 ;  /* 0x000000a8d82c723c */ /* 0x040ff0000000182c */
[----:B------:R-:W-:Y:S01]  /*73a0*/  HMMA.16816.F32 R48, R216, R170, R48 ;  /* 0x000000aad830723c */ /* 0x000fe20000001830 */
[----:B------:R-:W2:Y:S07]  /*73b0*/  LDSM.16.M88.4 R168, [R3+0x6800] ;  /* 0x0068000003a8783b */ /* 0x000eae0000000200 */
        /* <DEDUP_REMOVED lines=8> */
[C---:B--2---:R-:W-:Y:S08]  /*7440*/  HMMA.16816.F32 R36, R220.reuse, R164, R36 ;  /* 0x000000a4dc24723c */ /* 0x044ff00000001824 */
[C---:B------:R-:W-:Y:S01]  /*7450*/  HMMA.16816.F32 R40, R220.reuse, R166, R40 ;  /* 0x000000a6dc28723c */ /* 0x040fe20000001828 */
[----:B------:R-:W1:Y:S07]  /*7460*/  LDSM.16.M88.4 R164, [R3+0x7000] ;  /* 0x0070000003a4783b */ /* 0x000e6e0000000200 */
[C---:B---3--:R-:W-:Y:S08]  /*7470*/  HMMA.16816.F32 R44, R220.reuse, R224, R44 ;  /* 0x000000e0dc2c723c */ /* 0x048ff0000000182c */
[----:B------:R-:W-:Y:S08]  /*7480*/  HMMA.16816.F32 R48, R220, R226, R48 ;  /* 0x000000e2dc30723c */ /* 0x000ff00000001830 */
[C---:B-----5:R-:W-:Y:S08]  /*7490*/  HMMA.16816.F32 R4, R228.reuse, R160, R4 ;  /* 0x000000a0e404723c */ /* 0x060ff00000001804 */
[C---:B------:R-:W-:Y:S01]  /*74a0*/  HMMA.16816.F32 R8, R228.reuse, R162, R8 ;  /* 0x000000a2e408723c */ /* 0x040fe20000001808 */
[----:B------:R-:W2:Y:S07]  /*74b0*/  LDSM.16.M88.4 R160, [R3+0x7800] ;  /* 0x0078000003a0783b */ /* 0x000eae0000000200 */
[C---:B------:R-:W-:Y:S08]  /*74c0*/  HMMA.16816.F32 R12, R228.reuse, R168, R12 ;  /* 0x000000a8e40c723c */ /* 0x040ff0000000180c */
[C---:B------:R-:W-:Y:S01]  /*74d0*/  HMMA.16816.F32 R16, R228.reuse, R170, R16 ;  /* 0x000000aae410723c */ /* 0x040fe20000001810 */
[----:B------:R-:W3:Y:S07]  /*74e0*/  LDSM.16.M88.4 R168, [R3+0x8000] ;  /* 0x0080000003a8783b */ /* 0x000eee0000000200 */
[C---:B-1----:R-:W-:Y:S08]  /*74f0*/  HMMA.16816.F32 R20, R228.reuse, R164, R20 ;  /* 0x000000a4e414723c */ /* 0x042ff00000001814 */
[C---:B------:R-:W-:Y:S08]  /*7500*/  HMMA.16816.F32 R24, R228.reuse, R166, R24 ;  /* 0x000000a6e418723c */ /* 0x040ff00000001818 */
[C---:B--2---:R-:W-:Y:S08]  /*7510*/  HMMA.16816.F32 R28, R228.reuse, R160, R28 ;  /* 0x000000a0e41c723c */ /* 0x044ff0000000181c */
[C---:B------:R-:W-:Y:S08]  /*7520*/  HMMA.16816.F32 R32, R228.reuse, R162, R32 ;  /* 0x000000a2e420723c */ /* 0x040ff00000001820 */
[C---:B---3--:R-:W-:Y:S08]  /*7530*/  HMMA.16816.F32 R36, R228.reuse, R168, R36 ;  /* 0x000000a8e424723c */ /* 0x048ff00000001824 */
[C---:B------:R-:W-:Y:S04]  /*7540*/  HMMA.16816.F32 R40, R228.reuse, R170, R40 ;  /* 0x000000aae428723c */ /* 0x040fe80000001828 */
[----:B----4-:R-:W-:Y:S05]  /*7550*/  @P0 IMAD.MOV.U32 R0, RZ, RZ, R235 ;  /* 0x000000ffff000224 */ /* 0x010fea00078e00eb */
[----:B------:R-:W1:Y:S08]  /*7560*/  SHFL.IDX PT, R172, R0, RZ, 0x1c1f ;  /* 0x001c1fff00ac7589 */ /* 0x000e7000000e0000 */
[----:B------:R2:W3:Y:S02]  /*7570*/  SHFL.IDX PT, R140, R0, 0x1, 0x1c1f ;  /* 0x003c1f00008c7f89 */ /* 0x0004e400000e0000 */
[----:B--2---:R-:W-:Y:S01]  /*7580*/  IMAD.U32 R0, RZ, RZ, UR17 ;  /* 0x00000011ff007e24 */ /* 0x004fe2000f8e00ff */
[----:B------:R-:W-:Y:S04]  /*7590*/  @UP0 USHF.R.S32.HI UR17, URZ, 0x1f, UR18 ;  /* 0x0000001f3f110899 */ /* 0x000fe80008011412 */
[----:B------:R-:W-:Y:S01]  /*75a0*/  IADD3 R0, -R234, 0x1, R0 ;  /* 0x00000001ea007810 */ /* 0x000fe20007ffe100 */
[----:B------:R-:W-:Y:S03]  /*75b0*/  @UP0 UIMAD UR17, UR17, UR6, URZ ;  /* 0x00000006111102a4 */ /* 0x000fe6000f8e023f */
[----:B------:R-:W-:Y:S01]  /*75c0*/  IADD3 R0, -R2, UR14, R0 ;  /* 0x0000000e02007c10 */ /* 0x000fe2000fffe100 */
[----:B------:R-:W-:Y:S02]  /*75d0*/  @UP0 UIMAD UR17, UR18, UR7, UR17 ;  /* 0x00000007121102a4 */ /* 0x000fe4000f8e0211 */
[----:B------:R-:W-:Y:S02]  /*75e0*/  UIADD3 UR18, UR12, 0x1, URZ ;  /* 0x000000010c127890 */ /* 0x000fe4000fffe03f */
[C---:B-1----:R-:W-:Y:S01]  /*75f0*/  IMAD.IADD R2, R0.reuse, 0x1, R172 ;  /* 0x0000000100027824 */ /* 0x042fe200078e02ac */
[----:B------:R-:W-:Y:S01]  /*7600*/  @UP0 UIADD3 UR17, UR21, UR17, URZ ;  /* 0x0000001115110290 */ /* 0x000fe2000fffe03f */
[----:B---3--:R-:W-:Y:S01]  /*7610*/  IMAD.IADD R0, R0, 0x1, R140 ;  /* 0x0000000100007824 */ /* 0x008fe200078e028c */
[----:B------:R-:W-:Y:S02]  /*7620*/  USEL UR12, UR18, URZ, !UP1 ;  /* 0x0000003f120c7287 */ /* 0x000fe4000c800000 */
[C---:B------:R-:W-:Y:S01]  /*7630*/  ISETP.GT.AND P6, PT, R2.reuse, RZ, PT ;  /* 0x000000ff0200720c */ /* 0x040fe20003fc4270 */
[----:B------:R-:W-:Y:S01]  /*7640*/  @UP0 USHF.L.U64.HI UR18, UR6, 0x6, UR7 ;  /* 0x0000000606120899 */ /* 0x000fe20008010207 */
[----:B------:R-:W-:Y:S01]  /*7650*/  ISETP.GT.AND P5, PT, R2, 0x1, PT ;  /* 0x000000010200780c */ /* 0x000fe20003fa4270 */
[----:B------:R-:W-:Y:S01]  /*7660*/  @UP0 UIMAD UR17, UR17, 0x60, URZ ;  /* 0x00000060111108a4 */ /* 0x000fe2000f8e023f */
[C---:B------:R-:W-:Y:S01]  /*7670*/  ISETP.GT.AND P1, PT, R0.reuse, RZ, PT ;  /* 0x000000ff0000720c */ /* 0x040fe20003f24270 */
[----:B------:R-:W-:Y:S01]  /*7680*/  UISETP.GE.AND UP1, UPT, UR5, 0x1, UPT ;  /* 0x000000010500788c */ /* 0x000fe2000bf26270 */
[----:B------:R-:W-:Y:S02]  /*7690*/  ISETP.GT.AND P0, PT, R0, 0x1, PT ;  /* 0x000000010000780c */ /* 0x000fe40003f04270 */
[----:B------:R-:W-:Y:S02]  /*76a0*/  FSEL R173, R4, -INF , P6 ;  /* 0xff80000004ad7808 */ /* 0x000fe40003000000 */
[----:B------:R-:W-:Y:S02]  /*76b0*/  FSEL R172, R5, -INF , P5 ;  /* 0xff80000005ac7808 */ /* 0x000fe40002800000 */
[----:B------:R-:W-:Y:S02]  /*76c0*/  FSEL R175, R6, -INF , P1 ;  /* 0xff80000006af7808 */ /* 0x000fe40000800000 */
[----:B------:R-:W-:Y:S02]  /*76d0*/  FSEL R174, R7, -INF , P0 ;  /* 0xff80000007ae7808 */ /* 0x000fe40000000000 */
[----:B------:R1:W2:Y:S01]  /*76e0*/  LDSM.16.M88.4 R4, [R3+0x8800] ;  /* 0x008800000304783b */ /* 0x0002a20000000200 */
[C---:B------:R-:W-:Y:S01]  /*76f0*/  ISETP.GT.AND P6, PT, R2.reuse, 0x8, PT ;  /* 0x000000080200780c */ /* 0x040fe20003fc4270 */
[----:B------:R-:W-:Y:S06]  /*7700*/  DEPBAR.LE SB0, 0x2 ;  /* 0x000080800000791a */ /* 0x000fec0000000000 */
[----:B------:R-:W-:Y:S01]  /*7710*/  BAR.SYNC.DEFER_BLOCKING 0x0 ;  /* 0x0000000000007b1d */ /* 0x000fe20000010000 */
[----:B------:R-:W-:Y:S02]  /*7720*/  ISETP.GT.AND P5, PT, R2, 0x9, PT ;  /* 0x000000090200780c */ /* 0x000fe40003fa4270 */
[----:B------:R-:W-:Y:S02]  /*7730*/  FSEL R165, R8, -INF , P6 ;  /* 0xff80000008a57808 */ /* 0x000fe40003000000 */
[----:B------:R-:W-:Y:S02]  /*7740*/  FSEL R9, R9, -INF , P5 ;  /* 0xff80000009097808 */ /* 0x000fe40002800000 */
[C---:B------:R-:W-:Y:S02]  /*7750*/  ISETP.GT.AND P6, PT, R2.reuse, 0x10, PT ;  /* 0x000000100200780c */ /* 0x040fe40003fc4270 */
[----:B------:R-:W-:Y:S02]  /*7760*/  ISETP.GT.AND P5, PT, R2, 0x11, PT ;  /* 0x000000110200780c */ /* 0x000fe40003fa4270 */
[----:B------:R-:W-:Y:S02]  /*7770*/  FSEL R166, R12, -INF , P6 ;  /* 0xff8000000ca67808 */ /* 0x000fe40003000000 */
[----:B------:R-:W-:Y:S02]  /*7780*/  FSEL R167, R13, -INF , P5 ;  /* 0xff8000000da77808 */ /* 0x000fe40002800000 */
[----:B-1----:R-:W-:Y:S02]  /*7790*/  FMNMX.FTZ R3, R173, R141, !PT ;  /* 0x0000008dad037209 */ /* 0x002fe40007810000 */
[----:B------:R-:W-:Y:S02]  /*77a0*/  ISETP.GT.AND P6, PT, R2, 0x18, PT ;  /* 0x000000180200780c */ /* 0x000fe40003fc4270 */
[----:B------:R-:W-:Y:S02]  /*77b0*/  FMNMX.FTZ R3, R172, R3, !PT ;  /* 0x00000003ac037209 */ /* 0x000fe40007810000 */
[----:B------:R-:W-:Y:S02]  /*77c0*/  FSEL R178, R16, -INF , P6 ;  /* 0xff80000010b27808 */ /* 0x000fe40003000000 */
[----:B------:R-:W-:Y:S02]  /*77d0*/  FMNMX.FTZ R3, R165, R3, !PT ;  /* 0x00000003a5037209 */ /* 0x000fe40007810000 */
[----:B------:R-:W-:Y:S02]  /*77e0*/  ISETP.GT.AND P5, PT, R2, 0x19, PT ;  /* 0x000000190200780c */ /* 0x000fe40003fa4270 */
[----:B------:R-:W-:Y:S02]  /*77f0*/  FMNMX.FTZ R3, R9, R3, !PT ;  /* 0x0000000309037209 */ /* 0x000fe40007810000 */
[----:B------:R-:W-:Y:S02]  /*7800*/  FSEL R179, R17, -INF , P5 ;  /* 0xff80000011b37808 */ /* 0x000fe40002800000 */
[----:B------:R-:W-:Y:S01]  /*7810*/  FMNMX.FTZ R3, R166, R3, !PT ;  /* 0x00000003a6037209 */ /* 0x000fe20007810000 */
[C---:B--2---:R-:W-:Y:S05]  /*7820*/  HMMA.16816.F32 R44, R228.reuse, R4, R44 ;  /* 0x00000004e42c723c */ /* 0x044fea000000182c */
[----:B------:R-:W-:Y:S02]  /*7830*/  FMNMX.FTZ R3, R167, R3, !PT ;  /* 0x00000003a7037209 */ /* 0x000fe40007810000 */
[----:B------:R-:W-:Y:S01]  /*7840*/  ISETP.GT.AND P6, PT, R2, 0x20, PT ;  /* 0x000000200200780c */ /* 0x000fe20003fc4270 */
[----:B------:R-:W-:Y:S03]  /*7850*/  HMMA.16816.F32 R48, R228, R6, R48 ;  /* 0x00000006e430723c */ /* 0x000fe60000001830 */
[----:B------:R-:W-:Y:S02]  /*7860*/  ISETP.GT.AND P1, PT, R0, 0x8, PT ;  /* 0x000000080000780c */ /* 0x000fe40003f24270 */
[----:B------:R-:W-:Y:S02]  /*7870*/  FMNMX.FTZ R3, R178, R3, !PT ;  /* 0x00000003b2037209 */ /* 0x000fe40007810000 */
[----:B------:R-:W-:Y:S02]  /*7880*/  FMNMX.FTZ R8, R175, R142, !PT ;  /* 0x0000008eaf087209 */ /* 0x000fe40007810000 */
[----:B------:R-:W-:Y:S02]  /*7890*/  FSEL R182, R20, -INF , P6 ;  /* 0xff80000014b67808 */ /* 0x000fe40003000000 */
[----:B------:R-:W-:Y:S02]  /*78a0*/  ISETP.GT.AND P5, PT, R2, 0x21, PT ;  /* 0x000000210200780c */ /* 0x000fe40003fa4270 */
[----:B------:R-:W-:Y:S02]  /*78b0*/  FMNMX.FTZ R3, R179, R3, !PT ;  /* 0x00000003b3037209 */ /* 0x000fe40007810000 */
[----:B------:R-:W-:Y:S02]  /*78c0*/  ISETP.GT.AND P0, PT, R0, 0x9, PT ;  /* 0x000000090000780c */ /* 0x000fe40003f04270 */
[----:B------:R-:W-:Y:S02]  /*78d0*/  FSEL R10, R10, -INF , P1 ;  /* 0xff8000000a0a7808 */ /* 0x000fe40000800000 */
[----:B------:R-:W-:Y:S02]  /*78e0*/  FMNMX.FTZ R8, R174, R8, !PT ;  /* 0x00000008ae087209 */ /* 0x000fe40007810000 */
[----:B------:R-:W-:Y:S02]  /*78f0*/  FSEL R183, R21, -INF , P5 ;  /* 0xff80000015b77808 */ /* 0x000fe40002800000 */
[----:B------:R-:W-:Y:S02]  /*7900*/  ISETP.GT.AND P1, PT, R0, 0x10, PT ;  /* 0x000000100000780c */ /* 0x000fe40003f24270 */
[----:B------:R-:W-:Y:S02]  /*7910*/  ISETP.GT.AND P6, PT, R2, 0x28, PT ;  /* 0x000000280200780c */ /* 0x000fe40003fc4270 */
[----:B------:R-:W-:Y:S02]  /*7920*/  FMNMX.FTZ R3, R182, R3, !PT ;  /* 0x00000003b6037209 */ /* 0x000fe40007810000 */
[----:B------:R-:W-:Y:S02]  /*7930*/  FSEL R11, R11, -INF , P0 ;  /* 0xff8000000b0b7808 */ /* 0x000fe40000000000 */
[----:B------:R-:W-:Y:S02]  /*7940*/  FMNMX.FTZ R4, R10, R8, !PT ;  /* 0x000000080a047209 */ /* 0x000fe40007810000 */
[----:B------:R-:W-:Y:S02]  /*7950*/  FSEL R176, R14, -INF , P1 ;  /* 0xff8000000eb07808 */ /* 0x000fe40000800000 */
[----:B------:R-:W-:Y:S02]  /*7960*/  ISETP.GT.AND P0, PT, R0, 0x11, PT ;  /* 0x000000110000780c */ /* 0x000fe40003f04270 */
[----:B------:R-:W-:Y:S02]  /*7970*/  FSEL R168, R24, -INF , P6 ;  /* 0xff80000018a87808 */ /* 0x000fe40003000000 */
[----:B------:R-:W-:Y:S02]  /*7980*/  ISETP.GT.AND P1, PT, R0, 0x18, PT ;  /* 0x000000180000780c */ /* 0x000fe40003f24270 */
[----:B------:R-:W-:Y:S02]  /*7990*/  ISETP.GT.AND P5, PT, R2, 0x29, PT ;  /* 0x000000290200780c */ /* 0x000fe40003fa4270 */
[----:B------:R-:W-:Y:S02]  /*79a0*/  FMNMX.FTZ R3, R183, R3, !PT ;  /* 0x00000003b7037209 */ /* 0x000fe40007810000 */
        /* <DEDUP_REMOVED lines=11> */
[----:B------:R-:W-:Y:S02]  /*7a60*/  FSEL R181, R19, -INF , P0 ;  /* 0xff80000013b57808 */ /* 0x000fe40000000000 */
[----:B------:R-:W-:Y:S02]  /*7a70*/  ISETP.GT.AND P0, PT, R0, 0x21, PT ;  /* 0x000000210000780c */ /* 0x000fe40003f04270 */
[----:B------:R-:W-:Y:S02]  /*7a80*/  ISETP.GT.AND P5, PT, R2, 0x31, PT ;  /* 0x000000310200780c */ /* 0x000fe40003fa4270 */
[----:B------:R-:W-:Y:S02]  /*7a90*/  FMNMX.FTZ R140, R169, R3, !PT ;  /* 0x00000003a98c7209 */ /* 0x000fe40007810000 */
[----:B------:R-:W-:Y:S02]  /*7aa0*/  ISETP.GT.AND P1, PT, R0, 0x28, PT ;  /* 0x000000280000780c */ /* 0x000fe40003f24270 */
[----:B------:R-:W-:Y:S02]  /*7ab0*/  FMNMX.FTZ R4, R177, R4, !PT ;  /* 0x00000004b1047209 */ /* 0x000fe40007810000 */
[----:B------:R-:W-:Y:S02]  /*7ac0*/  FSEL R213, R23, -INF , P0 ;  /* 0xff80000017d57808 */ /* 0x000fe40000000000 */
[----:B------:R-:W-:Y:S02]  /*7ad0*/  FSEL R171, R29, -INF , P5 ;  /* 0xff8000001dab7808 */ /* 0x000fe40002800000 */
[----:B------:R-:W-:Y:S02]  /*7ae0*/  FSEL R214, R26, -INF , P1 ;  /* 0xff8000001ad67808 */ /* 0x000fe40000800000 */
[C---:B------:R-:W-:Y:S02]  /*7af0*/  ISETP.GT.AND P1, PT, R0.reuse, 0x30, PT ;  /* 0x000000300000780c */ /* 0x040fe40003f24270 */
        /* <DEDUP_REMOVED lines=8> */
[----:B------:R-:W-:Y:S02]  /*7b80*/  FMNMX.FTZ R140, R171, R140, !PT ;  /* 0x0000008cab8c7209 */ /* 0x000fe40007810000 */
[----:B------:R-:W-:Y:S02]  /*7b90*/  ISETP.GT.AND P5, PT, R2, 0x39, PT ;  /* 0x000000390200780c */ /* 0x000fe40003fa4270 */
[----:B------:R-:W-:Y:S02]  /*7ba0*/  ISETP.GT.AND P1, PT, R0, 0x38, PT ;  /* 0x000000380000780c */ /* 0x000fe40003f24270 */
[----:B------:R-:W-:Y:S02]  /*7bb0*/  FMNMX.FTZ R3, R181, R3, !PT ;  /* 0x00000003b5037209 */ /* 0x000fe40007810000 */
[----:B------:R-:W-:Y:S02]  /*7bc0*/  FSEL R227, R31, -INF , P0 ;  /* 0xff8000001fe37808 */ /* 0x000fe40000000000 */
[----:B------:R-:W-:Y:S01]  /*7bd0*/  FSEL R226, R33, -INF , P5 ;  /* 0xff80000021e27808 */ /* 0x000fe20002800000 */
[----:B------:R-:W-:Y:S01]  /*7be0*/  LDSM.16.MT88.4 R28, [R236+UR4+0x100] ;  /* 0x00010004ec1c783b */ /* 0x000fe20008004200 */
[----:B------:R-:W-:Y:S02]  /*7bf0*/  FSEL R234, R34, -INF , P1 ;  /* 0xff80000022ea7808 */ /* 0x000fe40000800000 */
[----:B------:R-:W-:Y:S02]  /*7c00*/  ISETP.GT.AND P1, PT, R2, 0x40, PT ;  /* 0x000000400200780c */ /* 0x000fe40003f24270 */
        /* <DEDUP_REMOVED lines=12> */
[----:B------:R-:W-:Y:S02]  /*7cd0*/  FMNMX.FTZ R140, R249, R140, !PT ;  /* 0x0000008cf98c7209 */ /* 0x000fe40007810000 */
[----:B------:R-:W-:Y:S02]  /*7ce0*/  FSEL R235, R40, -INF , P5 ;  /* 0xff80000028eb7808 */ /* 0x000fe40002800000 */
[----:B------:R-:W-:Y:S02]  /*7cf0*/  ISETP.GT.AND P1, PT, R2, 0x49, PT ;  /* 0x000000490200780c */ /* 0x000fe40003f24270 */
[----:B------:R-:W-:Y:S02]  /*7d00*/  FMNMX.FTZ R3, R215, R3, !PT ;  /* 0x00000003d7037209 */ /* 0x000fe40007810000 */
[----:B------:R-:W-:Y:S02]  /*7d10*/  ISETP.GT.AND P6, PT, R0, 0x40, PT ;  /* 0x000000400000780c */ /* 0x000fe40003fc4270 */
[----:B------:R-:W-:Y:S02]  /*7d20*/  ISETP.GT.AND P0, PT, R2, 0x50, PT ;  /* 0x000000500200780c */ /* 0x000fe40003f04270 */
[----:B------:R-:W-:Y:S02]  /*7d30*/  FSEL R238, R41, -INF , P1 ;  /* 0xff80000029ee7808 */ /* 0x000fe40000800000 */
[----:B------:R-:W-:Y:S02]  /*7d40*/  FMNMX.FTZ R140, R235, R140, !PT ;  /* 0x0000008ceb8c7209 */ /* 0x000fe40007810000 */
[----:B------:R-:W-:Y:S02]  /*7d50*/  FMNMX.FTZ R3, R224, R3, !PT ;  /* 0x00000003e0037209 */ /* 0x000fe40007810000 */
[----:B------:R-:W-:Y:S02]  /*7d60*/  FSEL R251, R38, -INF , P6 ;  /* 0xff80000026fb7808 */ /* 0x000fe40003000000 */
[----:B------:R-:W-:Y:S02]  /*7d70*/  FSEL R12, R44, -INF , P0 ;  /* 0xff8000002c0c7808 */ /* 0x000fe40000000000 */
[----:B------:R-:W-:Y:S02]  /*7d80*/  ISETP.GT.AND P6, PT, R2, 0x51, PT ;  /* 0x000000510200780c */ /* 0x000fe40003fc4270 */
[----:B------:R-:W-:Y:S02]  /*7d90*/  FMNMX.FTZ R140, R238, R140, !PT ;  /* 0x0000008cee8c7209 */ /* 0x000fe40007810000 */
[C---:B------:R-:W-:Y:S02]  /*7da0*/  ISETP.GT.AND P5, PT, R2.reuse, 0x58, PT ;  /* 0x000000580200780c */ /* 0x040fe40003fa4270 */
[----:B------:R-:W-:Y:S02]  /*7db0*/  ISETP.GT.AND P1, PT, R2, 0x59, PT ;  /* 0x000000590200780c */ /* 0x000fe40003f24270 */
        /* <DEDUP_REMOVED lines=9> */
[----:B------:R-:W-:Y:S02]  /*7e50*/  FMNMX.FTZ R140, R245, R140, !PT ;  /* 0x0000008cf58c7209 */ /* 0x000fe40007810000 */
[----:B------:R-:W-:Y:S02]  /*7e60*/  FSEL R250, R39, -INF , P0 ;  /* 0xff80000027fa7808 */ /* 0x000fe40000000000 */
[----:B------:R-:W-:Y:S02]  /*7e70*/  FMNMX.FTZ R2, R251, R2, !PT ;  /* 0x00000002fb027209 */ /* 0x000fe40007810000 */
[----:B------:R-:W-:Y:S02]  /*7e80*/  ISETP.GT.AND P0, PT, R0, 0x48, PT ;  /* 0x000000480000780c */ /* 0x000fe40003f04270 */
[----:B------:R-:W-:Y:S02]  /*7e90*/  FMNMX.FTZ R140, R244, R140, !PT ;  /* 0x0000008cf48c7209 */ /* 0x000fe40007810000 */
[----:B------:R-:W-:Y:S02]  /*7ea0*/  FMNMX.FTZ R2, R250, R2, !PT ;  /* 0x00000002fa027209 */ /* 0x000fe40007810000 */
[----:B------:R-:W-:Y:S01]  /*7eb0*/  FSEL R252, R42, -INF , P0 ;  /* 0xff8000002afc7808 */ /* 0x000fe20000000000 */
[----:B------:R-:W1:Y:S01]  /*7ec0*/  SHFL.BFLY PT, R3, R140, 0x2, 0x1f ;  /* 0x0c401f008c037f89 */ /* 0x000e6200000e0000 */
[----:B------:R-:W-:Y:S02]  /*7ed0*/  ISETP.GT.AND P1, PT, R0, 0x49, PT ;  /* 0x000000490000780c */ /* 0x000fe40003f24270 */
[----:B------:R-:W-:Y:S02]  /*7ee0*/  FMNMX.FTZ R2, R252, R2, !PT ;  /* 0x00000002fc027209 */ /* 0x000fe40007810000 */
[----:B------:R-:W-:Y:S02]  /*7ef0*/  FSEL R242, R43, -INF , P1 ;  /* 0xff8000002bf27808 */ /* 0x000fe40000800000 */
[C---:B------:R-:W-:Y:S02]  /*7f00*/  ISETP.GT.AND P1, PT, R0.reuse, 0x50, PT ;  /* 0x000000500000780c */ /* 0x040fe40003f24270 */
[----:B------:R-:W-:Y:S02]  /*7f10*/  ISETP.GT.AND P0, PT, R0, 0x51, PT ;  /* 0x000000510000780c */ /* 0x000fe40003f04270 */
[----:B------:R-:W-:Y:S02]  /*7f20*/  FSEL R19, R46, -INF , P1 ;  /* 0xff8000002e137808 */ /* 0x000fe40000800000 */
[----:B------:R-:W-:Y:S02]  /*7f30*/  FMNMX.FTZ R2, R242, R2, !PT ;  /* 0x00000002f2027209 */ /* 0x000fe40007810000 */
[----:B------:R-:W-:Y:S02]  /*7f40*/  FSEL R246, R47, -INF , P0 ;  /* 0xff8000002ff67808 */ /* 0x000fe40000000000 */
[----:B------:R-:W-:Y:S01]  /*7f50*/  FMNMX.FTZ R2, R19, R2, !PT ;  /* 0x0000000213027209 */ /* 0x000fe20007810000 */
[----:B------:R-:W-:Y:S01]  /*7f60*/  LDSM.16.MT88.4 R44, [R143+UR4+0x3100] ;  /* 0x003100048f2c783b */ /* 0x000fe20008004200 */
[C---:B------:R-:W-:Y:S02]  /*7f70*/  ISETP.GT.AND P1, PT, R0.reuse, 0x58, PT ;  /* 0x000000580000780c */ /* 0x040fe40003f24270 */
[----:B------:R-:W-:Y:S02]  /*7f80*/  ISETP.GT.AND P0, PT, R0, 0x59, PT ;  /* 0x000000590000780c */ /* 0x000fe40003f04270 */
[----:B------:R-:W-:Y:S02]  /*7f90*/  FSEL R243, R50, -INF , P1 ;  /* 0xff80000032f37808 */ /* 0x000fe40000800000 */
[----:B------:R-:W-:Y:S02]  /*7fa0*/  FMNMX.FTZ R0, R246, R2, !PT ;  /* 0x00000002f6007209 */ /* 0x000fe40007810000 */
[----:B------:R-:W-:Y:S02]  /*7fb0*/  FSEL R16, R51, -INF , P0 ;  /* 0xff80000033107808 */ /* 0x000fe40000000000 */
[----:B------:R-:W-:Y:S02]  /*7fc0*/  FMNMX.FTZ R0, R243, R0, !PT ;  /* 0x00000000f3007209 */ /* 0x000fe40007810000 */
[----:B-1----:R-:W-:Y:S02]  /*7fd0*/  FMNMX.FTZ R140, R140, R3, !PT ;  /* 0x000000038c8c7209 */ /* 0x002fe40007810000 */
[----:B------:R-:W-:Y:S03]  /*7fe0*/  FMNMX.FTZ R0, R16, R0, !PT ;  /* 0x0000000010007209 */ /* 0x000fe60007810000 */
[----:B------:R-:W1:Y:S08]  /*7ff0*/  SHFL.BFLY PT, R3, R140, 0x1, 0x1f ;  /* 0x0c201f008c037f89 */ /* 0x000e7000000e0000 */
[----:B------:R-:W2:Y:S01]  /*8000*/  SHFL.BFLY PT, R2, R0, 0x2, 0x1f ;  /* 0x0c401f0000027f89 */ /* 0x000ea200000e0000 */
[----:B-1----:R-:W-:Y:S04]  /*8010*/  FMNMX.FTZ R140, R140, R3, !PT ;  /* 0x000000038c8c7209 */ /* 0x002fe80007810000 */
[C---:B------:R-:W-:Y:S01]  /*8020*/  FSETP.NEU.FTZ.AND P1, PT, R140.reuse, -INF , PT ;  /* 0xff8000008c00780b */ /* 0x040fe20003f3d000 */
[----:B------:R-:W-:Y:S01]  /*8030*/  FMUL.FTZ R164, R140, c[0x0][0x2d0] ;  /* 0x0000b4008ca47a20 */ /* 0x000fe20000410000 */
[----:B--2---:R-:W-:Y:S04]  /*8040*/  FMNMX.FTZ R0, R0, R2, !PT ;  /* 0x0000000200007209 */ /* 0x004fe80007810000 */
[----:B------:R-:W-:Y:S01]  /*8050*/  FSEL R164, R164, RZ, P1 ;  /* 0x000000ffa4a47208 */ /* 0x000fe20000800000 */
[----:B------:R-:W1:Y:S04]  /*8060*/  SHFL.BFLY PT, R3, R0, 0x1, 0x1f ;  /* 0x0c201f0000037f89 */ /* 0x000e6800000e0000 */
[--C-:B------:R-:W-:Y:S04]  /*8070*/  FFMA.FTZ R2, R173, c[0x0][0x2d0], -R164.reuse ;  /* 0x0000b400ad027a23 */ /* 0x100fe800000108a4 */
[----:B------:R2:W-:Y:S01]  /*8080*/  MUFU.EX2 R247, R2 ;  /* 0x0000000200f77308 */ /* 0x0005e20000000800 */
[----:B-1----:R-:W-:Y:S01]  /*8090*/  FMNMX.FTZ R3, R0, R3, !PT ;  /* 0x0000000300037209 */ /* 0x002fe20007810000 */
[--C-:B------:R-:W-:Y:S03]  /*80a0*/  FFMA.FTZ R0, R165, c[0x0][0x2d0], -R164.reuse ;  /* 0x0000b400a5007a23 */ /* 0x100fe600000108a4 */
[C---:B------:R-:W-:Y:S05]  /*80b0*/  FSETP.NEU.FTZ.AND P0, PT, R3.reuse, -INF , PT ;  /* 0xff8000000300780b */ /* 0x040fea0003f1d000 */
[----:B------:R1:W-:Y:S01]  /*80c0*/  MUFU.EX2 R8, R0 ;  /* 0x0000000000087308 */ /* 0x0003e20000000800 */
[----:B------:R-:W-:Y:S02]  /*80d0*/  FMUL.FTZ R165, R3, c[0x0][0x2d0] ;  /* 0x0000b40003a57a20 */ /* 0x000fe40000410000 */
[--C-:B--2---:R-:W-:Y:S01]  /*80e0*/  FFMA.FTZ R2, R172, c[0x0][0x2d0], -R164.reuse ;  /* 0x0000b400ac027a23 */ /* 0x104fe200000108a4 */
[----:B------:R-:W-:Y:S02]  /*80f0*/  MOV R172, R12 ;  /* 0x0000000c00ac7202 */ /* 0x000fe40000000f00 */
[----:B------:R-:W-:Y:S01]  /*8100*/  FSEL R165, R165, RZ, P0 ;  /* 0x000000ffa5a57208 */ /* 0x000fe20000000000 */
[----:B------:R-:W2:Y:S03]  /*8110*/  LDSM.16.MT88.4 R12, [R143+UR4+0x100] ;  /* 0x000100048f0c783b */ /* 0x000ea60008004200 */
[----:B------:R-:W-:Y:S01]  /*8120*/  MUFU.EX2 R2, R2 ;  /* 0x0000000200027308 */ /* 0x000fe20000000800 */
[--C-:B------:R-:W-:Y:S02]  /*8130*/  FFMA.FTZ R4, R11, c[0x0][0x2d0], -R165.reuse ;  /* 0x0000b4000b047a23 */ /* 0x100fe400000108a5 */
[----:B-1----:R-:W-:Y:S07]  /*8140*/  FFMA.FTZ R0, R9, c[0x0][0x2d0], -R164 ;  /* 0x0000b40009007a23 */ /* 0x002fee00000108a4 */
[----:B------:R1:W3:Y:S02]  /*8150*/  MUFU.EX2 R18, R0 ;  /* 0x0000000000127308 */ /* 0x0002e40000000800 */
[--C-:B-1----:R-:W-:Y:S01]  /*8160*/  FFMA.FTZ R0, R175, c[0x0][0x2d0], -R165.reuse ;  /* 0x0000b400af007a23 */ /* 0x102fe200000108a5 */
[----:B---3--:R-:W-:Y:S07]  /*8170*/  F2FP.PACK_AB R162, R18, R8 ;  /* 0x0000000812a2723e */ /* 0x008fee00000000ff */
[----:B------:R-:W-:Y:S10]  /*8180*/  MUFU.EX2 R175, R4 ;  /* 0x0000000400af7308 */ /* 0x000ff40000000800 */
[----:B------:R1:W-:Y:S02]  /*8190*/  MUFU.EX2 R173, R0 ;  /* 0x0000000000ad7308 */ /* 0x0003e40000000800 */
[----:B-1----:R-:W-:Y:S02]  /*81a0*/  FFMA.FTZ R0, R174, c[0x0][0x2d0], -R165 ;  /* 0x0000b400ae007a23 */ /* 0x002fe400000108a5 */
[----:B------:R-:W-:Y:S01]  /*81b0*/  IMAD.MOV.U32 R174, RZ, RZ, R2 ;  /* 0x000000ffffae7224 */ /* 0x000fe200078e0002 */
[----:B------:R-:W-:Y:S05]  /*81c0*/  FSEL R2, R140, RZ, P1 ;  /* 0x000000ff8c027208 */ /* 0x000fea0000800000 */
[----:B------:R1:W3:Y:S01]  /*81d0*/  MUFU.EX2 R9, R0 ;  /* 0x0000000000097308 */ /* 0x0002e20000000800 */
[----:B------:R-:W-:Y:S01]  /*81e0*/  F2FP.PACK_AB R160, R174, R247 ;  /* 0x000000f7aea0723e */ /* 0x000fe200000000ff */
[----:B------:R-:W-:Y:S01]  /*81f0*/  FADD.FTZ R2, -R2, R141 ;  /* 0x0000008d02027221 */ /* 0x000fe20000010100 */
[----:B------:R-:W-:Y:S03]  /*8200*/  IADD3 R141, R236, UR4, RZ ;  /* 0x00000004ec8d7c10 */ /* 0x000fe6000fffe0ff */
[----:B------:R-:W-:Y:S02]  /*8210*/  FMUL.FTZ R2, R2, c[0x0][0x2d0] ;  /* 0x0000b40002027a20 */ /* 0x000fe40000410000 */
[----:B------:R-:W-:Y:S04]  /*8220*/  IMAD.IADD R141, R240, 0x1, R141 ;  /* 0x00000001f08d7824 */ /* 0x000fe800078e028d */
[----:B------:R-:W4:Y:S01]  /*8230*/  MUFU.EX2 R2, R2 ;  /* 0x0000000200027308 */ /* 0x000f220000000800 */
[----:B------:R-:W-:Y:S01]  /*8240*/  LDSM.16.MT88.4 R36, [R141+0x100] ;  /* 0x000100008d24783b */ /* 0x000fe20000004200 */
[----:B-1----:R-:W-:Y:S01]  /*8250*/  FFMA.FTZ R0, R10, c[0x0][0x2d0], -R165 ;  /* 0x0000b4000a007a23 */ /* 0x002fe200000108a5 */
[----:B---3--:R-:W-:Y:S07]  /*8260*/  F2FP.PACK_AB R161, R9, R173 ;  /* 0x000000ad09a1723e */ /* 0x008fee00000000ff */
[----:B------:R-:W1:Y:S01]  /*8270*/  MUFU.EX2 R6, R0 ;  /* 0x0000000000067308 */ /* 0x000e620000000800 */
[C---:B----4-:R-:W-:Y:S01]  /*8280*/  FMUL.FTZ R4, R2.reuse, R144 ;  /* 0x0000009002047220 */ /* 0x050fe20000410000 */
[----:B------:R-:W-:Y:S01]  /*8290*/  MOV R144, R19 ;  /* 0x0000001300907202 */ /* 0x000fe20000000f00 */
[C---:B------:R-:W-:Y:S02]  /*82a0*/  FMUL.FTZ R5, R2.reuse, R145 ;  /* 0x0000009102057220 */ /* 0x040fe40000410000 */
[C---:B------:R-:W-:Y:S02]  /*82b0*/  FMUL.FTZ R24, R2.reuse, R112 ;  /* 0x0000007002187220 */ /* 0x040fe40000410000 */
[C---:B------:R-:W-:Y:S02]  /*82c0*/  FMUL.FTZ R25, R2.reuse, R113 ;  /* 0x0000007102197220 */ /* 0x040fe40000410000 */
[C---:B------:R-:W-:Y:S02]  /*82d0*/  FMUL.FTZ R32, R2.reuse, R120 ;  /* 0x0000007802207220 */ /* 0x040fe40000410000 */
[C---:B------:R-:W-:Y:S02]  /*82e0*/  FMUL.FTZ R33, R2.reuse, R121 ;  /* 0x0000007902217220 */ /* 0x040fe40000410000 */
[C---:B------:R-:W-:Y:S01]  /*82f0*/  FMUL.FTZ R40, R2.reuse, R128 ;  /* 0x0000008002287220 */ /* 0x040fe20000410000 */
[----:B------:R-:W-:Y:S01]  /*8300*/  MOV R128, R174 ;  /* 0x000000ae00807202 */ /* 0x000fe20000000f00 */
[----:B-1----:R-:W-:Y:S01]  /*8310*/  IMAD.MOV.U32 R145, RZ, RZ, R6 ;  /* 0x000000ffff917224 */ /* 0x002fe200078e0006 */
[----:B------:R-:W-:Y:S01]  /*8320*/  FSEL R0, R3, RZ, P0 ;  /* 0x000000ff03007208 */ /* 0x000fe20000000000 */
[C---:B------:R-:W-:Y:S01]  /*8330*/  FMUL.FTZ R41, R2.reuse, R129 ;  /* 0x0000008102297220 */ /* 0x040fe20000410000 */
[----:B------:R-:W-:Y:S01]  /*8340*/  F2FP.PACK_AB R163, R175, R6 ;  /* 0x00000006afa3723e */ /* 0x000fe200000000ff */
[----:B------:R-:W-:Y:S01]  /*8350*/  FMUL.FTZ R48, R2, R136 ;  /* 0x0000008802307220 */ /* 0x000fe20000410000 */
[----:B------:R-:W-:Y:S01]  /*8360*/  PLOP3.LUT P0, PT, PT, PT, UP0, 0x80, 0x0 ;  /* 0x000000000000781c */ /* 0x000fe20003f0f008 */
[----:B------:R-:W-:Y:S01]  /*8370*/  FADD.FTZ R0, -R0, R142 ;  /* 0x0000008e00007221 */ /* 0x000fe20000010100 */
[----:B------:R-:W-:Y:S01]  /*8380*/  IADD3 R142, R143, UR4, RZ ;  /* 0x000000048f8e7c10 */ /* 0x000fe2000fffe0ff */
[----:B------:R-:W-:Y:S02]  /*8390*/  FMUL.FTZ R49, R2, R137 ;  /* 0x0000008902317220 */ /* 0x000fe40000410000 */
[----:B------:R-:W-:Y:S02]  /*83a0*/  FMUL.FTZ R0, R0, c[0x0][0x2d0] ;  /* 0x0000b40000007a20 */ /* 0x000fe40000410000 */
[----:B------:R-:W-:Y:S02]  /*83b0*/  IMAD.IADD R142, R240, 0x1, R142 ;  /* 0x00000001f08e7824 */ /* 0x000fe400078e028e */
[C---:B------:R-:W-:Y:S02]  /*83c0*/  FMUL.FTZ R52, R2.reuse, R52 ;  /* 0x0000003402347220 */ /* 0x040fe40000410000 */
[----:B------:R-:W1:Y:S01]  /*83d0*/  MUFU.EX2 R0, R0 ;  /* 0x0000000000007308 */ /* 0x000e620000000800 */
[----:B------:R-:W3:Y:S01]  /*83e0*/  LDSM.16.MT88.4 R20, [R142+0x100] ;  /* 0x000100008e14783b */ /* 0x000ee20000004200 */
        /* <DEDUP_REMOVED lines=15> */
[----:B------:R-:W-:Y:S01]  /*84e0*/  FMUL.FTZ R27, R0, R115 ;  /* 0x00000073001b7220 */ /* 0x000fe20000410000 */
[C---:B--2---:R-:W-:Y:S01]  /*84f0*/  HMMA.16816.F32 R4, R160.reuse, R12, R4 ;  /* 0x0000000ca004723c */ /* 0x044fe20000001804 */
[----:B------:R-:W-:Y:S04]  /*8500*/  LDSM.16.MT88.4 R112, [R142+0x900] ;  /* 0x000900008e70783b */ /* 0x000fe80000004200 */
[----:B------:R-:W-:Y:S02]  /*8510*/  IMAD.MOV.U32 R147, RZ, RZ, R8 ;  /* 0x000000ffff937224 */ /* 0x000fe400078e0008 */
[C---:B------:R-:W-:Y:S01]  /*8520*/  FMUL.FTZ R8, R2.reuse, R148 ;  /* 0x0000009402087220 */ /* 0x040fe20000410000 */
[----:B------:R-:W-:Y:S01]  /*8530*/  MOV R148, R9 ;  /* 0x0000000900947202 */ /* 0x000fe20000000f00 */
[----:B------:R-:W-:Y:S03]  /*8540*/  FMUL.FTZ R9, R2, R149 ;  /* 0x0000009502097220 */ /* 0x000fe60000410000 */
[C---:B------:R-:W-:Y:S02]  /*8550*/  FMUL.FTZ R10, R0.reuse, R150 ;  /* 0x00000096000a7220 */ /* 0x040fe40000410000 */
[----:B------:R-:W-:Y:S01]  /*8560*/  FMUL.FTZ R11, R0, R151 ;  /* 0x00000097000b7220 */ /* 0x000fe20000410000 */
[----:B------:R-:W-:Y:S01]  /*8570*/  MOV R151, R16 ;  /* 0x0000001000977202 */ /* 0x000fe20000000f00 */
[C---:B------:R-:W-:Y:S02]  /*8580*/  FMUL.FTZ R12, R2.reuse, R100 ;  /* 0x00000064020c7220 */ /* 0x040fe40000410000 */
[C---:B------:R-:W-:Y:S02]  /*8590*/  FMUL.FTZ R13, R2.reuse, R101 ;  /* 0x00000065020d7220 */ /* 0x040fe40000410000 */
[----:B------:R-:W-:Y:S01]  /*85a0*/  FMUL.FTZ R16, R2, R104 ;  /* 0x0000006802107220 */ /* 0x000fe20000410000 */
[C---:B------:R-:W-:Y:S03]  /*85b0*/  HMMA.16816.F32 R8, R160.reuse, R14, R8 ;  /* 0x0000000ea008723c */ /* 0x040fe60000001808 */
[----:B------:R-:W-:Y:S02]  /*85c0*/  IMAD.MOV.U32 R149, RZ, RZ, R18 ;  /* 0x000000ffff957224 */ /* 0x000fe400078e0012 */
[C---:B------:R-:W-:Y:S02]  /*85d0*/  FMUL.FTZ R18, R0.reuse, R106 ;  /* 0x0000006a00127220 */ /* 0x040fe40000410000 */
[C---:B------:R-:W-:Y:S02]  /*85e0*/  FMUL.FTZ R14, R0.reuse, R102 ;  /* 0x00000066000e7220 */ /* 0x040fe40000410000 */
[C---:B------:R-:W-:Y:S02]  /*85f0*/  FMUL.FTZ R15, R0.reuse, R103 ;  /* 0x00000067000f7220 */ /* 0x040fe40000410000 */
[----:B------:R-:W1:Y:S01]  /*8600*/  LDSM.16.MT88.4 R100, [R142+0x3100] ;  /* 0x003100008e64783b */ /* 0x000e620000004200 */
[C---:B------:R-:W-:Y:S02]  /*8610*/  FMUL.FTZ R34, R0.reuse, R122 ;  /* 0x0000007a00227220 */ /* 0x040fe40000410000 */
[----:B------:R-:W-:Y:S02]  /*8620*/  FMUL.FTZ R35, R0, R123 ;  /* 0x0000007b00237220 */ /* 0x000fe40000410000 */
[C---:B---3--:R-:W-:Y:S03]  /*8630*/  HMMA.16816.F32 R12, R160.reuse, R20, R12 ;  /* 0x00000014a00c723c */ /* 0x048fe6000000180c */
[----:B------:R-:W-:Y:S01]  /*8640*/  IMAD.MOV.U32 R150, RZ, RZ, R17 ;  /* 0x000000ffff967224 */ /* 0x000fe200078e0011 */
[----:B------:R-:W-:Y:S01]  /*8650*/  LDSM.16.MT88.4 R120, [R143+UR4+0x3900] ;  /* 0x003900048f78783b */ /* 0x000fe20008004200 */
[C---:B------:R-:W-:Y:S02]  /*8660*/  FMUL.FTZ R17, R2.reuse, R105 ;  /* 0x0000006902117220 */ /* 0x040fe40000410000 */
[C---:B------:R-:W-:Y:S02]  /*8670*/  FMUL.FTZ R20, R2.reuse, R108 ;  /* 0x0000006c02147220 */ /* 0x040fe40000410000 */
[----:B------:R-:W-:Y:S03]  /*8680*/  FMUL.FTZ R21, R2, R109 ;  /* 0x0000006d02157220 */ /* 0x000fe60000410000 */
[C---:B------:R-:W-:Y:S01]  /*8690*/  HMMA.16816.F32 R16, R160.reuse, R22, R16 ;  /* 0x00000016a010723c */ /* 0x040fe20000001810 */
[----:B------:R-:W2:Y:S02]  /*86a0*/  LDSM.16.MT88.4 R104, [R236+UR4+0x3100] ;  /* 0x00310004ec68783b */ /* 0x000ea40008004200 */
[C---:B------:R-:W-:Y:S02]  /*86b0*/  FMUL.FTZ R42, R0.reuse, R130 ;  /* 0x00000082002a7220 */ /* 0x040fe40000410000 */
[C---:B------:R-:W-:Y:S01]  /*86c0*/  FMUL.FTZ R43, R0.reuse, R131 ;  /* 0x00000083002b7220 */ /* 0x040fe20000410000 */
[----:B------:R-:W-:Y:S01]  /*86d0*/  MOV R131, R145 ;  /* 0x0000009100837202 */ /* 0x000fe20000000f00 */
[C---:B------:R-:W-:Y:S02]  /*86e0*/  FMUL.FTZ R22, R0.reuse, R110 ;  /* 0x0000006e00167220 */ /* 0x040fe40000410000 */
[C---:B------:R-:W-:Y:S02]  /*86f0*/  FMUL.FTZ R23, R0.reuse, R111 ;  /* 0x0000006f00177220 */ /* 0x040fe40000410000 */
[----:B------:R-:W3:Y:S01]  /*8700*/  LDSM.16.MT88.4 R108, [R141+0x3100] ;  /* 0x003100008d6c783b */ /* 0x000ee20000004200 */
[----:B------:R-:W-:Y:S01]  /*8710*/  IMAD.MOV.U32 R130, RZ, RZ, R149 ;  /* 0x000000ffff827224 */ /* 0x000fe200078e0095 */
[----:B------:R-:W-:Y:S01]  /*8720*/  MOV R149, R244 ;  /* 0x000000f400957202 */ /* 0x000fe20000000f00 */
[C---:B------:R-:W-:Y:S02]  /*8730*/  FMUL.FTZ R50, R0.reuse, R138 ;  /* 0x0000008a00327220 */ /* 0x040fe40000410000 */
[C---:B------:R-:W-:Y:S03]  /*8740*/  HMMA.16816.F32 R20, R160.reuse, R28, R20 ;  /* 0x0000001ca014723c */ /* 0x040fe60000001814 */
[C---:B------:R-:W-:Y:S02]  /*8750*/  FMUL.FTZ R51, R0.reuse, R139 ;  /* 0x0000008b00337220 */ /* 0x040fe40000410000 */
[----:B------:R-:W-:Y:S02]  /*8760*/  FMUL.FTZ R54, R0, R54 ;  /* 0x0000003600367220 */ /* 0x000fe40000410000 */
[C---:B------:R-:W-:Y:S01]  /*8770*/  FMUL.FTZ R28, R2.reuse, R116 ;  /* 0x00000074021c7220 */ /* 0x040fe20000410000 */
[C---:B------:R-:W-:Y:S04]  /*8780*/  HMMA.16816.F32 R24, R160.reuse, R30, R24 ;  /* 0x0000001ea018723c */ /* 0x040fe80000001818 */
[----:B------:R-:W-:Y:S02]  /*8790*/  FMUL.FTZ R29, R2, R117 ;  /* 0x00000075021d7220 */ /* 0x000fe40000410000 */
[C---:B------:R-:W-:Y:S02]  /*87a0*/  FMUL.FTZ R55, R0.reuse, R55 ;  /* 0x0000003700377220 */ /* 0x040fe40000410000 */
[C---:B------:R-:W-:Y:S04]  /*87b0*/  FMUL.FTZ R30, R0.reuse, R118 ;  /* 0x00000076001e7220 */ /* 0x040fe80000410000 */
[C---:B------:R-:W-:Y:S02]  /*87c0*/  FMUL.FTZ R31, R0.reuse, R119 ;  /* 0x00000077001f7220 */ /* 0x040fe40000410000 */
[----:B------:R-:W-:Y:S01]  /*87d0*/  LDSM.16.MT88.4 R116, [R141+0x900] ;  /* 0x000900008d74783b */ /* 0x000fe20000004200 */
[C---:B------:R-:W-:Y:S02]  /*87e0*/  FMUL.FTZ R58, R0.reuse, R58 ;  /* 0x0000003a003a7220 */ /* 0x040fe40000410000 */
        /* <DEDUP_REMOVED lines=21> */
[----:B------:R-:W-:Y:S01]  /*8940*/  FMUL.FTZ R47, R0, R135 ;  /* 0x00000087002f7220 */ /* 0x000fe20000410000 */
[----:B------:R-:W-:Y:S01]  /*8950*/  MOV R135, R148 ;  /* 0x0000009400877202 */ /* 0x000fe20000000f00 */
[----:B------:R-:W-:Y:S02]  /*8960*/  IMAD.MOV.U32 R132, RZ, RZ, R147 ;  /* 0x000000ffff847224 */ /* 0x000fe400078e0093 */
[----:B------:R-:W-:Y:S02]  /*8970*/  IMAD.MOV.U32 R148, RZ, RZ, R243 ;  /* 0x000000ffff947224 */ /* 0x000fe400078e00f3 */
        /* <DEDUP_REMOVED lines=9> */
[C---:B--2---:R-:W-:Y:S04]  /*8a10*/  HMMA.16816.F32 R52, R160.reuse, R104, R52 ;  /* 0x00000068a034723c */ /* 0x044fe80000001834 */
[C---:B------:R-:W-:Y:S02]  /*8a20*/  FMUL.FTZ R82, R0.reuse, R82 ;  /* 0x0000005200527220 */ /* 0x040fe40000410000 */
[----:B------:R-:W-:Y:S02]  /*8a30*/  FMUL.FTZ R83, R0, R83 ;  /* 0x0000005300537220 */ /* 0x000fe40000410000 */
[C---:B------:R-:W-:Y:S04]  /*8a40*/  HMMA.16816.F32 R56, R160.reuse, R106, R56 ;  /* 0x0000006aa038723c */ /* 0x040fe80000001838 */
[--C-:B------:R-:W-:Y:S02]  /*8a50*/  FFMA.FTZ R104, R166, c[0x0][0x2d0], -R164.reuse ;  /* 0x0000b400a6687a23 */ /* 0x100fe400000108a4 */
[C---:B------:R-:W-:Y:S02]  /*8a60*/  FMUL.FTZ R84, R2.reuse, R84 ;  /* 0x0000005402547220 */ /* 0x040fe40000410000 */
[C---:B---3--:R-:W-:Y:S01]  /*8a70*/  HMMA.16816.F32 R60, R160.reuse, R108, R60 ;  /* 0x0000006ca03c723c */ /* 0x048fe2000000183c */
[----:B------:R2:W-:Y:S03]  /*8a80*/  MUFU.EX2 R146, R104 ;  /* 0x0000006800927308 */ /* 0x0005e60000000800 */
[----:B------:R-:W-:Y:S02]  /*8a90*/  FMUL.FTZ R85, R2, R85 ;  /* 0x0000005502557220 */ /* 0x000fe40000410000 */
[C---:B------:R-:W-:Y:S02]  /*8aa0*/  FMUL.FTZ R86, R0.reuse, R86 ;  /* 0x0000005600567220 */ /* 0x040fe40000410000 */
[C---:B------:R-:W-:Y:S04]  /*8ab0*/  HMMA.16816.F32 R64, R160.reuse, R110, R64 ;  /* 0x0000006ea040723c */ /* 0x040fe80000001840 */
[----:B------:R-:W-:Y:S01]  /*8ac0*/  FFMA.FTZ R108, R167, c[0x0][0x2d0], -R164 ;  /* 0x0000b400a76c7a23 */ /* 0x000fe200000108a4 */
[----:B------:R-:W-:Y:S01]  /*8ad0*/  MOV R167, R150 ;  /* 0x0000009600a77202 */ /* 0x000fe20000000f00 */
[----:B------:R-:W-:Y:S02]  /*8ae0*/  IMAD.MOV.U32 R150, RZ, RZ, R245 ;  /* 0x000000ffff967224 */ /* 0x000fe400078e00f5 */
[----:B------:R3:W-:Y:S01]  /*8af0*/  MUFU.EX2 R133, R108 ;  /* 0x0000006c00857308 */ /* 0x0007e20000000800 */
[C---:B-1----:R-:W-:Y:S03]  /*8b00*/  HMMA.16816.F32 R68, R160.reuse, R100, R68 ;  /* 0x00000064a044723c */ /* 0x042fe60000001844 */
[----:B------:R-:W-:Y:S02]  /*8b10*/  FMUL.FTZ R87, R0, R87 ;  /* 0x0000005700577220 */ /* 0x000fe40000410000 */
[C---:B------:R-:W-:Y:S02]  /*8b20*/  FMUL.FTZ R88, R2.reuse, R88 ;  /* 0x0000005802587220 */ /* 0x040fe40000410000 */
[----:B------:R-:W-:Y:S01]  /*8b30*/  FFMA.FTZ R100, R177, c[0x0][0x2d0], -R165 ;  /* 0x0000b400b1647a23 */ /* 0x000fe200000108a5 */
[C---:B------:R-:W-:Y:S01]  /*8b40*/  HMMA.16816.F32 R72, R160.reuse, R102, R72 ;  /* 0x00000066a048723c */ /* 0x040fe20000001848 */
[----:B--2---:R-:W1:Y:S02]  /*8b50*/  LDSM.16.MT88.4 R104, [R142+0x6100] ;  /* 0x006100008e68783b */ /* 0x004e640000004200 */
[----:B------:R2:W-:Y:S01]  /*8b60*/  MUFU.EX2 R136, R100 ;  /* 0x0000006400887308 */ /* 0x0005e20000000800 */
[----:B------:R-:W-:Y:S02]  /*8b70*/  FMUL.FTZ R89, R2, R89 ;  /* 0x0000005902597220 */ /* 0x000fe40000410000 */
[C---:B------:R-:W-:Y:S02]  /*8b80*/  FMUL.FTZ R90, R0.reuse, R90 ;  /* 0x0000005a005a7220 */ /* 0x040fe40000410000 */
[----:B------:R-:W-:Y:S04]  /*8b90*/  FMUL.FTZ R91, R0, R91 ;  /* 0x0000005b005b7220 */ /* 0x000fe80000410000 */
[----:B------:R-:W-:Y:S01]  /*8ba0*/  IMAD.MOV.U32 R166, RZ, RZ, R144 ;  /* 0x000000ffffa67224 */ /* 0x000fe200078e0090 */
[----:B------:R-:W-:Y:S01]  /*8bb0*/  MOV R144, R247 ;  /* 0x000000f700907202 */ /* 0x000fe20000000f00 */
[----:B------:R-:W-:Y:S01]  /*8bc0*/  IMAD.MOV.U32 R147, RZ, RZ, R175 ;  /* 0x000000ffff937224 */ /* 0x000fe200078e00af */
[----:B------:R-:W-:Y:S01]  /*8bd0*/  MOV R175, R235 ;  /* 0x000000eb00af7202 */ /* 0x000fe20000000f00 */
[----:B---3--:R-:W-:Y:S02]  /*8be0*/  FFMA.FTZ R108, R176, c[0x0][0x2d0], -R165 ;  /* 0x0000b400b06c7a23 */ /* 0x008fe400000108a5 */
[----:B------:R-:W-:Y:S02]  /*8bf0*/  IMAD.MOV.U32 R145, RZ, RZ, R173 ;  /* 0x000000ffff917224 */ /* 0x000fe400078e00ad */
[----:B------:R3:W4:Y:S01]  /*8c00*/  MUFU.EX2 R129, R108 ;  /* 0x0000006c00817308 */ /* 0x0007220000000800 */
[----:B------:R-:W-:Y:S02]  /*8c10*/  IMAD.MOV.U32 R173, RZ, RZ, R238 ;  /* 0x000000ffffad7224 */ /* 0x000fe400078e00ee */
[C---:B------:R-:W-:Y:S02]  /*8c20*/  FMUL.FTZ R92, R2.reuse, R92 ;  /* 0x0000005c025c7220 */ /* 0x040fe40000410000 */
[----:B------:R-:W-:Y:S02]  /*8c30*/  FMUL.FTZ R93, R2, R93 ;  /* 0x0000005d025d7220 */ /* 0x000fe40000410000 */
[--C-:B--2---:R-:W-:Y:S02]  /*8c40*/  FFMA.FTZ R100, R178, c[0x0][0x2d0], -R164.reuse ;  /* 0x0000b400b2647a23 */ /* 0x104fe400000108a4 */
[C---:B------:R-:W-:Y:S02]  /*8c50*/  FMUL.FTZ R94, R0.reuse, R94 ;  /* 0x0000005e005e7220 */ /* 0x040fe40000410000 */
[----:B------:R2:W-:Y:S01]  /*8c60*/  MUFU.EX2 R137, R100 ;  /* 0x0000006400897308 */ /* 0x0005e20000000800 */
[----:B------:R-:W-:Y:S02]  /*8c70*/  FMUL.FTZ R95, R0, R95 ;  /* 0x0000005f005f7220 */ /* 0x000fe40000410000 */
[C---:B------:R-:W-:Y:S02]  /*8c80*/  FMUL.FTZ R96, R2.reuse, R96 ;  /* 0x0000006002607220 */ /* 0x040fe40000410000 */
[----:B------:R-:W-:Y:S02]  /*8c90*/  FMUL.FTZ R97, R2, R97 ;  /* 0x0000006102617220 */ /* 0x000fe40000410000 */
[C---:B------:R-:W-:Y:S02]  /*8ca0*/  FMUL.FTZ R98, R0.reuse, R98 ;  /* 0x0000006200627220 */ /* 0x040fe40000410000 */
[----:B------:R-:W-:Y:S01]  /*8cb0*/  FMUL.FTZ R99, R0, R99 ;  /* 0x0000006300637220 */ /* 0x000fe20000410000 */
[C---:B-1----:R-:W-:Y:S01]  /*8cc0*/  HMMA.16816.F32 R76, R160.reuse, R104, R76 ;  /* 0x00000068a04c723c */ /* 0x042fe2000000184c */
[----:B---3--:R-:W1:Y:S06]  /*8cd0*/  LDSM.16.MT88.4 R108, [R236+UR4+0x6100] ;  /* 0x00610004ec6c783b */ /* 0x008e6c0008004200 */
[--C-:B------:R-:W-:Y:S01]  /*8ce0*/  FFMA.FTZ R104, R179, c[0x0][0x2d0], -R164.reuse ;  /* 0x0000b400b3687a23 */ /* 0x100fe200000108a4 */
[C---:B------:R-:W-:Y:S03]  /*8cf0*/  HMMA.16816.F32 R80, R160.reuse, R106, R80 ;  /* 0x0000006aa050723c */ /* 0x040fe60000001850 */
[----:B------:R3:W5:Y:S01]  /*8d00*/  MUFU.EX2 R139, R104 ;  /* 0x00000068008b7308 */ /* 0x0007620000000800 */
[----:B--2---:R-:W2:Y:S01]  /*8d10*/  LDSM.16.MT88.4 R100, [R141+0x6100] ;  /* 0x006100008d64783b */ /* 0x004ea20000004200 */
[--C-:B---3--:R-:W-:Y:S08]  /*8d20*/  FFMA.FTZ R104, R180, c[0x0][0x2d0], -R165.reuse ;  /* 0x0000b400b4687a23 */ /* 0x108ff000000108a5 */
[----:B------:R3:W-:Y:S01]  /*8d30*/  MUFU.EX2 R138, R104 ;  /* 0x00000068008a7308 */ /* 0x0007e20000000800 */
[C---:B-1----:R-:W-:Y:S07]  /*8d40*/  HMMA.16816.F32 R84, R160.reuse, R108, R84 ;  /* 0x0000006ca054723c */ /* 0x042fee0000001854 */
[----:B------:R-:W-:Y:S01]  /*8d50*/  FFMA.FTZ R108, R181, c[0x0][0x2d0], -R165 ;  /* 0x0000b400b56c7a23 */ /* 0x000fe200000108a5 */
[C---:B------:R-:W-:Y:S03]  /*8d60*/  HMMA.16816.F32 R88, R160.reuse, R110, R88 ;  /* 0x0000006ea058723c */ /* 0x040fe60000001858 */
[----:B------:R1:W1:Y:S05]  /*8d70*/  MUFU.EX2 R134, R108 ;  /* 0x0000006c00867308 */ /* 0x00026a0000000800 */
[C---:B--2---:R-:W-:Y:S01]  /*8d80*/  HMMA.16816.F32 R92, R160.reuse, R100, R92 ;  /* 0x00000064a05c723c */ /* 0x044fe2000000185c */
[----:B---3--:R-:W2:Y:S06]  /*8d90*/  LDSM.16.MT88.4 R104, [R143+UR4+0x900] ;  /* 0x000900048f68783b */ /* 0x008eac0008004200 */
[----:B----4-:R-:W-:Y:S01]  /*8da0*/  F2FP.PACK_AB R101, R136, R129 ;  /* 0x000000818865723e */ /* 0x010fe200000000ff */
[----:B------:R-:W-:Y:S04]  /*8db0*/  HMMA.16816.F32 R96, R160, R102, R96 ;  /* 0x00000066a060723c */ /* 0x000fe80000001860 */
[----:B------:R-:W-:Y:S03]  /*8dc0*/  F2FP.PACK_AB R100, R133, R146 ;  /* 0x000000928564723e */ /* 0x000fe600000000ff */
[----:B-----5:R-:W-:Y:S01]  /*8dd0*/  F2FP.PACK_AB R102, R139, R137 ;  /* 0x000000898b66723e */ /* 0x020fe200000000ff */
[----:B------:R-:W-:Y:S01]  /*8de0*/  IMAD.MOV.U32 R163, RZ, RZ, R151 ;  /* 0x000000ffffa37224 */ /* 0x000fe200078e0097 */
[----:B------:R-:W-:Y:S01]  /*8df0*/  MOV R151, R246 ;  /* 0x000000f600977202 */ /* 0x000fe20000000f00 */
[----:B-1----:R-:W1:Y:S02]  /*8e00*/  LDSM.16.MT88.4 R108, [R236+UR4+0x900] ;  /* 0x00090004ec6c783b */ /* 0x002e640008004200 */
[----:B------:R-:W-:Y:S02]  /*8e10*/  F2FP.PACK_AB R103, R134, R138 ;  /* 0x0000008a8667723e */ /* 0x000fe400000000ff */
[----:B------:R-:W-:Y:S05]  /*8e20*/  MOV R162, R242 ;  /* 0x000000f200a27202 */ /* 0x000fea0000000f00 */
[C---:B--2---:R-:W-:Y:S08]  /*8e30*/  HMMA.16816.F32 R4, R100.reuse, R104, R4 ;  /* 0x000000686404723c */ /* 0x044ff00000001804 */
[C---:B------:R-:W-:Y:S01]  /*8e40*/  HMMA.16816.F32 R8, R100.reuse, R106, R8 ;  /* 0x0000006a6408723c */ /* 0x040fe20000001808 */
[----:B------:R-:W2:Y:S07]  /*8e50*/  LDSM.16.MT88.4 R104, [R236+UR4+0x3900] ;  /* 0x00390004ec68783b */ /* 0x000eae0008004200 */
[C---:B------:R-:W-:Y:S08]  /*8e60*/  HMMA.16816.F32 R12, R100.reuse, R112, R12 ;  /* 0x00000070640c723c */ /* 0x040ff0000000180c */
[C---:B------:R-:W-:Y:S01]  /*8e70*/  HMMA.16816.F32 R16, R100.reuse, R114, R16 ;  /* 0x000000726410723c */ /* 0x040fe20000001810 */
[----:B------:R-:W3:Y:S07]  /*8e80*/  LDSM.16.MT88.4 R112, [R141+0x3900] ;  /* 0x003900008d70783b */ /* 0x000eee0000004200 */
[C---:B-1----:R-:W-:Y:S08]  /*8e90*/  HMMA.16816.F32 R20, R100.reuse, R108, R20 ;  /* 0x0000006c6414723c */ /* 0x042ff00000001814 */
[C---:B------:R-:W-:Y:S01]  /*8ea0*/  HMMA.16816.F32 R24, R100.reuse, R110, R24 ;  /* 0x0000006e6418723c */ /* 0x040fe20000001818 */
[----:B------:R-:W1:Y:S07]  /*8eb0*/  LDSM.16.MT88.4 R108, [R143+UR4+0x6900] ;  /* 0x006900048f6c783b */ /* 0x000e6e0008004200 */
[C---:B------:R-:W-:Y:S07]  /*8ec0*/  HMMA.16816.F32 R28, R100.reuse, R116, R28 ;  /* 0x00000074641c723c */ /* 0x040fee000000181c */
[--C-:B------:R-:W-:Y:S01]  /*8ed0*/  FFMA.FTZ R116, R182, c[0x0][0x2d0], -R164.reuse ;  /* 0x0000b400b6747a23 */ /* 0x100fe200000108a4 */
[C---:B------:R-:W-:Y:S03]  /*8ee0*/  HMMA.16816.F32 R32, R100.reuse, R118, R32 ;  /* 0x000000766420723c */ /* 0x040fe60000001820 */
[----:B------:R4:W-:Y:S05]  /*8ef0*/  MUFU.EX2 R247, R116 ;  /* 0x0000007400f77308 */ /* 0x0009ea0000000800 */
[C---:B------:R-:W-:Y:S08]  /*8f00*/  HMMA.16816.F32 R36, R100.reuse, R120, R36 ;  /* 0x000000786424723c */ /* 0x040ff00000001824 */
[C---:B------:R-:W-:Y:S01]  /*8f10*/  HMMA.16816.F32 R40, R100.reuse, R122, R40 ;  /* 0x0000007a6428723c */ /* 0x040fe20000001828 */
[----:B------:R-:W-:Y:S07]  /*8f20*/  LDSM.16.MT88.4 R120, [R141+0x6900] ;  /* 0x006900008d78783b */ /* 0x000fee0000004200 */
[C---:B------:R-:W-:Y:S01]  /*8f30*/  HMMA.16816.F32 R44, R100.reuse, R124, R44 ;  /* 0x0000007c642c723c */ /* 0x040fe2000000182c */
[----:B----4-:R-:W4:Y:S07]  /*8f40*/  LDSM.16.MT88.4 R116, [R142+0x6900] ;  /* 0x006900008e74783b */ /* 0x010f2e0000004200 */
[C---:B------:R-:W-:Y:S01]  /*8f50*/  HMMA.16816.F32 R48, R100.reuse, R126, R48 ;  /* 0x0000007e6430723c */ /* 0x040fe20000001830 */
[----:B------:R-:W-:Y:S07]  /*8f60*/  LDSM.16.MT88.4 R124, [R236+UR4+0x4100] ;  /* 0x00410004ec7c783b */ /* 0x000fee0008004200 */
[C---:B--2---:R-:W-:Y:S07]  /*8f70*/  HMMA.16816.F32 R52, R100.reuse, R104, R52 ;  /* 0x000000686434723c */ /* 0x044fee0000001834 */
[--C-:B------:R-:W-:Y:S01]  /*8f80*/  FFMA.FTZ R104, R183, c[0x0][0x2d0], -R164.reuse ;  /* 0x0000b400b7687a23 */ /* 0x100fe200000108a4 */
[C---:B------:R-:W-:Y:S03]  /*8f90*/  HMMA.16816.F32 R56, R100.reuse, R106, R56 ;  /* 0x0000006a6438723c */ /* 0x040fe60000001838 */
[----:B------:R2:W5:Y:S05]  /*8fa0*/  MUFU.EX2 R246, R104 ;  /* 0x0000006800f67308 */ /* 0x00056a0000000800 */
[C---:B---3--:R-:W-:Y:S07]  /*8fb0*/  HMMA.16816.F32 R60, R100.reuse, R112, R60 ;  /* 0x00000070643c723c */ /* 0x048fee000000183c */
[--C-:B------:R-:W-:Y:S01]  /*8fc0*/  FFMA.FTZ R112, R213, c[0x0][0x2d0], -R165.reuse ;  /* 0x0000b400d5707a23 */ /* 0x100fe200000108a5 */
[C---:B------:R-:W-:Y:S03]  /*8fd0*/  HMMA.16816.F32 R64, R100.reuse, R114, R64 ;  /* 0x000000726440723c */ /* 0x040fe60000001840 */
[----:B------:R3:W-:Y:S05]  /*8fe0*/  MUFU.EX2 R244, R112 ;  /* 0x0000007000f47308 */ /* 0x0007ea0000000800 */
[C---:B-1----:R-:W-:Y:S04]  /*8ff0*/  HMMA.16816.F32 R68, R100.reuse, R108, R68 ;  /* 0x0000006c6444723c */ /* 0x042fe80000001844 */
[--C-:B--2---:R-:W-:Y:S03]  /*9000*/  FFMA.FTZ R104, R212, c[0x0][0x2d0], -R165.reuse ;  /* 0x0000b400d4687a23 */ /* 0x104fe600000108a5 */
[--C-:B------:R-:W-:Y:S01]  /*9010*/  FFMA.FTZ R108, R169, c[0x0][0x2d0], -R164.reuse ;  /* 0x0000b400a96c7a23 */ /* 0x100fe200000108a4 */
[C---:B------:R-:W-:Y:S01]  /*9020*/  HMMA.16816.F32 R72, R100.reuse, R110, R72 ;  /* 0x0000006e6448723c */ /* 0x040fe20000001848 */
[----:B------:R1:W2:Y:S07]  /*9030*/  MUFU.EX2 R245, R104 ;  /* 0x0000006800f57308 */ /* 0x0002ae0000000800 */
[C---:B----4-:R-:W-:Y:S03]  /*9040*/  HMMA.16816.F32 R76, R100.reuse, R116, R76 ;  /* 0x00000074644c723c */ /* 0x050fe6000000184c */
[----:B------:R4:W-:Y:S01]  /*9050*/  MUFU.EX2 R242, R108 ;  /* 0x0000006c00f27308 */ /* 0x0009e20000000800 */
[--C-:B---3--:R-:W-:Y:S03]  /*9060*/  FFMA.FTZ R112, R168, c[0x0][0x2d0], -R164.reuse ;  /* 0x0000b400a8707a23 */ /* 0x108fe600000108a4 */
[--C-:B------:R-:W-:Y:S01]  /*9070*/  FFMA.FTZ R116, R215, c[0x0][0x2d0], -R165.reuse ;  /* 0x0000b400d7747a23 */ /* 0x100fe200000108a5 */
[C---:B------:R-:W-:Y:S05]  /*9080*/  HMMA.16816.F32 R80, R100.reuse, R118, R80 ;  /* 0x000000766450723c */ /* 0x040fea0000001850 */
[----:B------:R3:W2:Y:S01]  /*9090*/  MUFU.EX2 R243, R112 ;  /* 0x0000007000f37308 */ /* 0x0006a20000000800 */
[----:B-1----:R-:W1:Y:S09]  /*90a0*/  LDSM.16.MT88.4 R104, [R236+UR4+0x6900] ;  /* 0x00690004ec68783b */ /* 0x002e720008004200 */
[----:B------:R2:W-:Y:S01]  /*90b0*/  MUFU.EX2 R238, R116 ;  /* 0x0000007400ee7308 */ /* 0x0005e20000000800 */
[--C-:B----4-:R-:W-:Y:S09]  /*90c0*/  FFMA.FTZ R108, R214, c[0x0][0x2d0], -R165.reuse ;  /* 0x0000b400d66c7a23 */ /* 0x110ff200000108a5 */
[----:B------:R4:W1:Y:S01]  /*90d0*/  MUFU.EX2 R235, R108 ;  /* 0x0000006c00eb7308 */ /* 0x0008620000000800 */
[----:B---3--:R-:W-:Y:S08]  /*90e0*/  LDSM.16.MT88.4 R112, [R142+0x1100] ;  /* 0x001100008e70783b */ /* 0x008ff00000004200 */
[----:B--2---:R-:W-:Y:S01]  /*90f0*/  LDSM.16.MT88.4 R116, [R141+0x1100] ;  /* 0x001100008d74783b */ /* 0x004fe20000004200 */
[C---:B-1----:R-:W-:Y:S07]  /*9100*/  HMMA.16816.F32 R84, R100.reuse, R104, R84 ;  /* 0x000000686454723c */ /* 0x042fee0000001854 */
[----:B----4-:R-:W1:Y:S01]  /*9110*/  LDSM.16.MT88.4 R108, [R143+UR4+0x1100] ;  /* 0x001100048f6c783b */ /* 0x010e620008004200 */
[C---:B------:R-:W-:Y:S07]  /*9120*/  HMMA.16816.F32 R88, R100.reuse, R106, R88 ;  /* 0x0000006a6458723c */ /* 0x040fee0000001858 */
[----:B------:R-:W2:Y:S01]  /*9130*/  LDSM.16.MT88.4 R104, [R236+UR4+0x1100] ;  /* 0x00110004ec68783b */ /* 0x000ea20008004200 */
[C---:B------:R-:W-:Y:S08]  /*9140*/  HMMA.16816.F32 R92, R100.reuse, R120, R92 ;  /* 0x00000078645c723c */ /* 0x040ff0000000185c */
[----:B------:R-:W-:Y:S01]  /*9150*/  HMMA.16816.F32 R96, R100, R122, R96 ;  /* 0x0000007a6460723c */ /* 0x000fe20000001860 */
[----:B------:R-:W-:Y:S06]  /*9160*/  LDSM.16.MT88.4 R120, [R142+0x4100] ;  /* 0x004100008e78783b */ /* 0x000fec0000004200 */
[----:B-----5:R-:W-:Y:S02]  /*9170*/  F2FP.PACK_AB R100, R246, R247 ;  /* 0x000000f7f664723e */ /* 0x020fe400000000ff */
[----:B------:R-:W-:Y:S03]  /*9180*/  F2FP.PACK_AB R101, R244, R245 ;  /* 0x000000f5f465723e */ /* 0x000fe600000000ff */
[----:B------:R-:W-:Y:S02]  /*9190*/  F2FP.PACK_AB R102, R242, R243 ;  /* 0x000000f3f266723e */ /* 0x000fe400000000ff */
[----:B------:R-:W-:Y:S07]  /*91a0*/  F2FP.PACK_AB R103, R238, R235 ;  /* 0x000000ebee67723e */ /* 0x000fee00000000ff */
[C---:B-1----:R-:W-:Y:S08]  /*91b0*/  HMMA.16816.F32 R4, R100.reuse, R108, R4 ;  /* 0x0000006c6404723c */ /* 0x042ff00000001804 */
[C---:B------:R-:W-:Y:S01]  /*91c0*/  HMMA.16816.F32 R8, R100.reuse, R110, R8 ;  /* 0x0000006e6408723c */ /* 0x040fe20000001808 */
[----:B------:R-:W1:Y:S07]  /*91d0*/  LDSM.16.MT88.4 R108, [R143+UR4+0x4100] ;  /* 0x004100048f6c783b */ /* 0x000e6e0008004200 */
[C---:B------:R-:W-:Y:S08]  /*91e0*/  HMMA.16816.F32 R12, R100.reuse, R112, R12 ;  /* 0x00000070640c723c */ /* 0x040ff0000000180c */
[C---:B------:R-:W-:Y:S01]  /*91f0*/  HMMA.16816.F32 R16, R100.reuse, R114, R16 ;  /* 0x000000726410723c */ /* 0x040fe20000001810 */
[----:B------:R-:W3:Y:S07]  /*9200*/  LDSM.16.MT88.4 R112, [R141+0x4100] ;  /* 0x004100008d70783b */ /* 0x000eee0000004200 */
[C---:B--2---:R-:W-:Y:S08]  /*9210*/  HMMA.16816.F32 R20, R100.reuse, R104, R20 ;  /* 0x000000686414723c */ /* 0x044ff00000001814 */
[C---:B------:R-:W-:Y:S01]  /*9220*/  HMMA.16816.F32 R24, R100.reuse, R106, R24 ;  /* 0x0000006a6418723c */ /* 0x040fe20000001818 */
[----:B------:R-:W2:Y:S07]  /*9230*/  LDSM.16.MT88.4 R104, [R143+UR4+0x7100] ;  /* 0x007100048f68783b */ /* 0x000eae0008004200 */
[C---:B------:R-:W-:Y:S07]  /*9240*/  HMMA.16816.F32 R28, R100.reuse, R116, R28 ;  /* 0x00000074641c723c */ /* 0x040fee000000181c */
[--C-:B------:R-:W-:Y:S01]  /*9250*/  FFMA.FTZ R116, R170, c[0x0][0x2d0], -R164.reuse ;  /* 0x0000b400aa747a23 */ /* 0x100fe200000108a4 */
[C---:B------:R-:W-:Y:S03]  /*9260*/  HMMA.16816.F32 R32, R100.reuse, R118, R32 ;  /* 0x000000766420723c */ /* 0x040fe60000001820 */
[----:B------:R4:W-:Y:S05]  /*9270*/  MUFU.EX2 R212, R116 ;  /* 0x0000007400d47308 */ /* 0x0009ea0000000800 */
[C---:B-1----:R-:W-:Y:S08]  /*9280*/  HMMA.16816.F32 R36, R100.reuse, R108, R36 ;  /* 0x0000006c6424723c */ /* 0x042ff00000001824 */
[C---:B------:R-:W-:Y:S01]  /*9290*/  HMMA.16816.F32 R40, R100.reuse, R110, R40 ;  /* 0x0000006e6428723c */ /* 0x040fe20000001828 */
[----:B------:R-:W1:Y:S07]  /*92a0*/  LDSM.16.MT88.4 R108, [R142+0x7100] ;  /* 0x007100008e6c783b */ /* 0x000e6e0000004200 */
[C---:B------:R-:W-:Y:S01]  /*92b0*/  HMMA.16816.F32 R44, R100.reuse, R120, R44 ;  /* 0x00000078642c723c */ /* 0x040fe2000000182c */
[----:B----4-:R-:W4:Y:S07]  /*92c0*/  LDSM.16.MT88.4 R116, [R236+UR4+0x7100] ;  /* 0x00710004ec74783b */ /* 0x010f2e0008004200 */
[C---:B------:R-:W-:Y:S01]  /*92d0*/  HMMA.16816.F32 R48, R100.reuse, R122, R48 ;  /* 0x0000007a6430723c */ /* 0x040fe20000001830 */
[----:B------:R-:W-:Y:S07]  /*92e0*/  LDSM.16.MT88.4 R120, [R141+0x1900] ;  /* 0x001900008d78783b */ /* 0x000fee0000004200 */
[C---:B------:R-:W-:Y:S08]  /*92f0*/  HMMA.16816.F32 R52, R100.reuse, R124, R52 ;  /* 0x0000007c6434723c */ /* 0x040ff00000001834 */
[C---:B------:R-:W-:Y:S01]  /*9300*/  HMMA.16816.F32 R56, R100.reuse, R126, R56 ;  /* 0x0000007e6438723c */ /* 0x040fe20000001838 */
[----:B------:R-:W-:Y:S07]  /*9310*/  LDSM.16.MT88.4 R124, [R143+UR4+0x4900] ;  /* 0x004900048f7c783b */ /* 0x000fee0008004200 */
[C---:B---3--:R-:W-:Y:S07]  /*9320*/  HMMA.16816.F32 R60, R100.reuse, R112, R60 ;  /* 0x00000070643c723c */ /* 0x048fee000000183c */
[----:B------:R-:W-:Y:S01]  /*9330*/  FFMA.FTZ R112, R171, c[0x0][0x2d0], -R164 ;  /* 0x0000b400ab707a23 */ /* 0x000fe200000108a4 */
[C---:B------:R-:W-:Y:S03]  /*9340*/  HMMA.16816.F32 R64, R100.reuse, R114, R64 ;  /* 0x000000726440723c */ /* 0x040fe60000001840 */
[----:B------:R3:W5:Y:S05]  /*9350*/  MUFU.EX2 R215, R112 ;  /* 0x0000007000d77308 */ /* 0x00076a0000000800 */
[C---:B--2---:R-:W-:Y:S07]  /*9360*/  HMMA.16816.F32 R68, R100.reuse, R104, R68 ;  /* 0x000000686444723c */ /* 0x044fee0000001844 */
[--C-:B------:R-:W-:Y:S01]  /*9370*/  FFMA.FTZ R104, R227, c[0x0][0x2d0], -R165.reuse ;  /* 0x0000b400e3687a23 */ /* 0x100fe200000108a5 */
[C---:B------:R-:W-:Y:S03]  /*9380*/  HMMA.16816.F32 R72, R100.reuse, R106, R72 ;  /* 0x0000006a6448723c */ /* 0x040fe60000001848 */
[----:B------:R2:W-:Y:S01]  /*9390*/  MUFU.EX2 R213, R104 ;  /* 0x0000006800d57308 */ /* 0x0005e20000000800 */
[----:B------:R-:W-:Y:S04]  /*93a0*/  MOV R227, R139 ;  /* 0x0000008b00e37202 */ /* 0x000fe80000000f00 */
[C---:B-1----:R-:W-:Y:S04]  /*93b0*/  HMMA.16816.F32 R76, R100.reuse, R108, R76 ;  /* 0x0000006c644c723c */ /* 0x042fe8000000184c */
[--C-:B---3--:R-:W-:Y:S02]  /*93c0*/  FFMA.FTZ R112, R224, c[0x0][0x2d0], -R165.reuse ;  /* 0x0000b400e0707a23 */ /* 0x108fe400000108a5 */
[----:B------:R-:W-:Y:S02]  /*93d0*/  IMAD.MOV.U32 R224, RZ, RZ, R144 ;  /* 0x000000ffffe07224 */ /* 0x000fe400078e0090 */
[C---:B------:R-:W-:Y:S01]  /*93e0*/  HMMA.16816.F32 R80, R100.reuse, R110, R80 ;  /* 0x0000006e6450723c */ /* 0x040fe20000001850 */
[----:B------:R1:W3:Y:S01]  /*93f0*/  MUFU.EX2 R214, R112 ;  /* 0x0000007000d67308 */ /* 0x0002e20000000800 */
[----:B------:R-:W-:Y:S06]  /*9400*/  LDSM.16.MT88.4 R108, [R142+0x1900] ;  /* 0x001900008e6c783b */ /* 0x000fec0000004200 */
[C---:B----4-:R-:W-:Y:S04]  /*9410*/  HMMA.16816.F32 R84, R100.reuse, R116, R84 ;  /* 0x000000746454723c */ /* 0x050fe80000001854 */
[----:B--2---:R-:W-:Y:S02]  /*9420*/  FFMA.FTZ R104, R225, c[0x0][0x2d0], -R164 ;  /* 0x0000b400e1687a23 */ /* 0x004fe400000108a4 */
[----:B------:R-:W-:Y:S02]  /*9430*/  IMAD.MOV.U32 R225, RZ, RZ, R138 ;  /* 0x000000ffffe17224 */ /* 0x000fe400078e008a */
[C---:B------:R-:W-:Y:S01]  /*9440*/  HMMA.16816.F32 R88, R100.reuse, R118, R88 ;  /* 0x000000766458723c */ /* 0x040fe20000001858 */
[----:B------:R2:W-:Y:S03]  /*9450*/  MUFU.EX2 R183, R104 ;  /* 0x0000006800b77308 */ /* 0x0005e60000000800 */
[----:B------:R-:W-:Y:S02]  /*9460*/  FFMA.FTZ R116, R241, c[0x0][0x2d0], -R165 ;  /* 0x0000b400f1747a23 */ /* 0x000fe400000108a5 */
[----:B------:R-:W-:Y:S01]  /*9470*/  IMAD.MOV.U32 R241, RZ, RZ, R133 ;  /* 0x000000fffff17224 */ /* 0x000fe200078e0085 */
[----:B------:R-:W-:Y:S01]  /*9480*/  MOV R133, R145 ;  /* 0x0000009100857202 */ /* 0x000fe20000000f00 */
[----:B-1----:R-:W1:Y:S03]  /*9490*/  LDSM.16.MT88.4 R112, [R141+0x7100] ;  /* 0x007100008d70783b */ /* 0x002e660000004200 */
[----:B------:R4:W-:Y:S01]  /*94a0*/  MUFU.EX2 R181, R116 ;  /* 0x0000007400b57308 */ /* 0x0009e20000000800 */
[----:B--2---:R-:W-:Y:S01]  /*94b0*/  FFMA.FTZ R104, R226, c[0x0][0x2d0], -R164 ;  /* 0x0000b400e2687a23 */ /* 0x004fe200000108a4 */
[----:B------:R-:W-:Y:S08]  /*94c0*/  MOV R226, R137 ;  /* 0x0000008900e27202 */ /* 0x000ff00000000f00 */
[----:B------:R2:W2:Y:S01]  /*94d0*/  MUFU.EX2 R182, R104 ;  /* 0x0000006800b67308 */ /* 0x0004a20000000800 */
[----:B----4-:R-:W-:Y:S01]  /*94e0*/  LDSM.16.MT88.4 R116, [R236+UR4+0x1900] ;  /* 0x00190004ec74783b */ /* 0x010fe20008004200 */
[C---:B-1----:R-:W-:Y:S03]  /*94f0*/  HMMA.16816.F32 R92, R100.reuse, R112, R92 ;  /* 0x00000070645c723c */ /* 0x042fe6000000185c */
[--C-:B--2---:R-:W-:Y:S02]  /*9500*/  FFMA.FTZ R104, R234, c[0x0][0x2d0], -R165.reuse ;  /* 0x0000b400ea687a23 */ /* 0x104fe400000108a5 */
[----:B------:R-:W-:Y:S03]  /*9510*/  IMAD.MOV.U32 R234, RZ, RZ, R136 ;  /* 0x000000ffffea7224 */ /* 0x000fe600078e0088 */
[----:B------:R-:W-:Y:S01]  /*9520*/  HMMA.16816.F32 R96, R100, R114, R96 ;  /* 0x000000726460723c */ /* 0x000fe20000001860 */
[----:B------:R1:W2:Y:S01]  /*9530*/  MUFU.EX2 R180, R104 ;  /* 0x0000006800b47308 */ /* 0x0002a20000000800 */
[----:B------:R-:W-:Y:S05]  /*9540*/  LDSM.16.MT88.4 R112, [R142+0x4900] ;  /* 0x004900008e70783b */ /* 0x000fea0000004200 */
[----:B-----5:R-:W-:Y:S02]  /*9550*/  F2FP.PACK_AB R100, R215, R212 ;  /* 0x000000d4d764723e */ /* 0x020fe400000000ff */
[----:B---3--:R-:W-:Y:S01]  /*9560*/  F2FP.PACK_AB R101, R213, R214 ;  /* 0x000000d6d565723e */ /* 0x008fe200000000ff */
[----:B------:R-:W-:Y:S02]  /*9570*/  LDSM.16.MT88.4 R136, [R142+0x5900] ;  /* 0x005900008e88783b */ /* 0x000fe40000004200 */
[----:B------:R-:W-:Y:S06]  /*9580*/  F2FP.PACK_AB R102, R182, R183 ;  /* 0x000000b7b666723e */ /* 0x000fec00000000ff */
[----:B-1----:R-:W1:Y:S01]  /*9590*/  LDSM.16.MT88.4 R104, [R143+UR4+0x1900] ;  /* 0x001900048f68783b */ /* 0x002e620008004200 */
[----:B--2---:R-:W-:Y:S07]  /*95a0*/  F2FP.PACK_AB R103, R181, R180 ;  /* 0x000000b4b567723e */ /* 0x004fee00000000ff */
[C---:B-1----:R-:W-:Y:S08]  /*95b0*/  HMMA.16816.F32 R4, R100.reuse, R104, R4 ;  /* 0x000000686404723c */ /* 0x042ff00000001804 */
[C---:B------:R-:W-:Y:S01]  /*95c0*/  HMMA.16816.F32 R8, R100.reuse, R106, R8 ;  /* 0x0000006a6408723c */ /* 0x040fe20000001808 */
[----:B------:R-:W1:Y:S07]  /*95d0*/  LDSM.16.MT88.4 R104, [R236+UR4+0x4900] ;  /* 0x00490004ec68783b */ /* 0x000e6e0008004200 */
[C---:B------:R-:W-:Y:S08]  /*95e0*/  HMMA.16816.F32 R12, R100.reuse, R108, R12 ;  /* 0x0000006c640c723c */ /* 0x040ff0000000180c */
[C---:B------:R-:W-:Y:S01]  /*95f0*/  HMMA.16816.F32 R16, R100.reuse, R110, R16 ;  /* 0x0000006e6410723c */ /* 0x040fe20000001810 */
[----:B------:R-:W2:Y:S07]  /*9600*/  LDSM.16.MT88.4 R108, [R141+0x4900] ;  /* 0x004900008d6c783b */ /* 0x000eae0000004200 */
[C---:B------:R-:W-:Y:S07]  /*9610*/  HMMA.16816.F32 R20, R100.reuse, R116, R20 ;  /* 0x000000746414723c */ /* 0x040fee0000001814 */
[----:B------:R-:W-:Y:S01]  /*9620*/  FFMA.FTZ R116, R248, c[0x0][0x2d0], -R164 ;  /* 0x0000b400f8747a23 */ /* 0x000fe200000108a4 */
[C---:B------:R-:W-:Y:S03]  /*9630*/  HMMA.16816.F32 R24, R100.reuse, R118, R24 ;  /* 0x000000766418723c */ /* 0x040fe60000001818 */
[----:B------:R3:W-:Y:S05]  /*9640*/  MUFU.EX2 R178, R116 ;  /* 0x0000007400b27308 */ /* 0x0007ea0000000800 */
[C---:B------:R-:W-:Y:S08]  /*9650*/  HMMA.16816.F32 R28, R100.reuse, R120, R28 ;  /* 0x00000078641c723c */ /* 0x040ff0000000181c */
[C---:B------:R-:W-:Y:S01]  /*9660*/  HMMA.16816.F32 R32, R100.reuse, R122, R32 ;  /* 0x0000007a6420723c */ /* 0x040fe20000001820 */
[----:B------:R-:W-:Y:S07]  /*9670*/  LDSM.16.MT88.4 R120, [R141+0x7900] ;  /* 0x007900008d78783b */ /* 0x000fee0000004200 */
[C---:B------:R-:W-:Y:S01]  /*9680*/  HMMA.16816.F32 R36, R100.reuse, R124, R36 ;  /* 0x0000007c6424723c */ /* 0x040fe20000001824 */
[----:B---3--:R-:W3:Y:S06]  /*9690*/  LDSM.16.MT88.4 R116, [R143+UR4+0x7900] ;  /* 0x007900048f74783b */ /* 0x008eec0008004200 */
[--C-:B------:R-:W-:Y:S01]  /*96a0*/  FFMA.FTZ R124, R162, c[0x0][0x2d0], -R165.reuse ;  /* 0x0000b400a27c7a23 */ /* 0x100fe200000108a5 */
[C---:B------:R-:W-:Y:S04]  /*96b0*/  HMMA.16816.F32 R40, R100.reuse, R126, R40 ;  /* 0x0000007e6428723c */ /* 0x040fe80000001828 */
[----:B------:R-:W-:Y:S02]  /*96c0*/  IMAD.MOV.U32 R162, RZ, RZ, R172 ;  /* 0x000000ffffa27224 */ /* 0x000fe400078e00ac */
[----:B------:R4:W-:Y:S02]  /*96d0*/  MUFU.EX2 R172, R124 ;  /* 0x0000007c00ac7308 */ /* 0x0009e40000000800 */
[C---:B------:R-:W-:Y:S07]  /*96e0*/  HMMA.16816.F32 R44, R100.reuse, R112, R44 ;  /* 0x00000070642c723c */ /* 0x040fee000000182c */
[--C-:B------:R-:W-:Y:S01]  /*96f0*/  FFMA.FTZ R112, R249, c[0x0][0x2d0], -R164.reuse ;  /* 0x0000b400f9707a23 */ /* 0x100fe200000108a4 */
[C---:B------:R-:W-:Y:S03]  /*9700*/  HMMA.16816.F32 R48, R100.reuse, R114, R48 ;  /* 0x000000726430723c */ /* 0x040fe60000001830 */
[----:B------:R5:W3:Y:S05]  /*9710*/  MUFU.EX2 R179, R112 ;  /* 0x0000007000b37308 */ /* 0x000aea0000000800 */
[C---:B-1----:R-:W-:Y:S01]  /*9720*/  HMMA.16816.F32 R52, R100.reuse, R104, R52 ;  /* 0x000000686434723c */ /* 0x042fe20000001834 */
[----:B----4-:R-:W-:Y:S06]  /*9730*/  LDSM.16.MT88.4 R124, [R236+UR4+0x5100] ;  /* 0x00510004ec7c783b */ /* 0x010fec0008004200 */
[--C-:B------:R-:W-:Y:S01]  /*9740*/  FFMA.FTZ R104, R250, c[0x0][0x2d0], -R165.reuse ;  /* 0x0000b400fa687a23 */ /* 0x100fe200000108a5 */
[C---:B------:R-:W-:Y:S03]  /*9750*/  HMMA.16816.F32 R56, R100.reuse, R106, R56 ;  /* 0x0000006a6438723c */ /* 0x040fe60000001838 */
[----:B------:R1:W-:Y:S05]  /*9760*/  MUFU.EX2 R176, R104 ;  /* 0x0000006800b07308 */ /* 0x0003ea0000000800 */
[C---:B--2---:R-:W-:Y:S04]  /*9770*/  HMMA.16816.F32 R60, R100.reuse, R108, R60 ;  /* 0x0000006c643c723c */ /* 0x044fe8000000183c */
[--C-:B-----5:R-:W-:Y:S03]  /*9780*/  FFMA.FTZ R112, R251, c[0x0][0x2d0], -R165.reuse ;  /* 0x0000b400fb707a23 */ /* 0x120fe600000108a5 */
[--C-:B------:R-:W-:Y:S01]  /*9790*/  FFMA.FTZ R108, R175, c[0x0][0x2d0], -R164.reuse ;  /* 0x0000b400af6c7a23 */ /* 0x100fe200000108a4 */
[C---:B------:R-:W-:Y:S01]  /*97a0*/  HMMA.16816.F32 R64, R100.reuse, R110, R64 ;  /* 0x0000006e6440723c */ /* 0x040fe20000001840 */
[----:B------:R2:W4:Y:S07]  /*97b0*/  MUFU.EX2 R174, R112 ;  /* 0x0000007000ae7308 */ /* 0x00052e0000000800 */
[C---:B---3--:R-:W-:Y:S03]  /*97c0*/  HMMA.16816.F32 R68, R100.reuse, R116, R68 ;  /* 0x000000746444723c */ /* 0x048fe60000001844 */
[----:B------:R3:W-:Y:S01]  /*97d0*/  MUFU.EX2 R177, R108 ;  /* 0x0000006c00b17308 */ /* 0x0007e20000000800 */
[----:B-1----:R-:W-:Y:S04]  /*97e0*/  LDSM.16.MT88.4 R104, [R236+UR4+0x7900] ;  /* 0x00790004ec68783b */ /* 0x002fe80008004200 */
[C---:B------:R-:W-:Y:S04]  /*97f0*/  HMMA.16816.F32 R72, R100.reuse, R118, R72 ;  /* 0x000000766448723c */ /* 0x040fe80000001848 */
[----:B------:R-:W-:Y:S08]  /*9800*/  LDSM.16.MT88.4 R116, [R142+0x2100] ;  /* 0x002100008e74783b */ /* 0x000ff00000004200 */
[----:B--2---:R-:W1:Y:S01]  /*9810*/  LDSM.16.MT88.4 R112, [R142+0x7900] ;  /* 0x007900008e70783b */ /* 0x004e620000004200 */
[--C-:B---3--:R-:W-:Y:S04]  /*9820*/  FFMA.FTZ R108, R173, c[0x0][0x2d0], -R164.reuse ;  /* 0x0000b400ad6c7a23 */ /* 0x108fe800000108a4 */
[----:B------:R2:W3:Y:S02]  /*9830*/  MUFU.EX2 R175, R108 ;  /* 0x0000006c00af7308 */ /* 0x0004e40000000800 */
[--C-:B--2---:R-:W-:Y:S01]  /*9840*/  FFMA.FTZ R108, R252, c[0x0][0x2d0], -R165.reuse ;  /* 0x0000b400fc6c7a23 */ /* 0x104fe200000108a5 */
[----:B------:R-:W-:Y:S07]  /*9850*/  MOV R252, R129 ;  /* 0x0000008100fc7202 */ /* 0x000fee0000000f00 */
[----:B------:R2:W5:Y:S01]  /*9860*/  MUFU.EX2 R173, R108 ;  /* 0x0000006c00ad7308 */ /* 0x0005620000000800 */
[C---:B-1----:R-:W-:Y:S08]  /*9870*/  HMMA.16816.F32 R76, R100.reuse, R112, R76 ;  /* 0x00000070644c723c */ /* 0x042ff0000000184c */
[C---:B------:R-:W-:Y:S01]  /*9880*/  HMMA.16816.F32 R80, R100.reuse, R114, R80 ;  /* 0x000000726450723c */ /* 0x040fe20000001850 */
[----:B------:R-:W-:Y:S07]  /*9890*/  LDSM.16.MT88.4 R112, [R141+0x2100] ;  /* 0x002100008d70783b */ /* 0x000fee0000004200 */
[C---:B------:R-:W-:Y:S01]  /*98a0*/  HMMA.16816.F32 R84, R100.reuse, R104, R84 ;  /* 0x000000686454723c */ /* 0x040fe20000001854 */
[----:B--2---:R-:W1:Y:S07]  /*98b0*/  LDSM.16.MT88.4 R108, [R143+UR4+0x2100] ;  /* 0x002100048f6c783b */ /* 0x004e6e0008004200 */
[C---:B------:R-:W-:Y:S01]  /*98c0*/  HMMA.16816.F32 R88, R100.reuse, R106, R88 ;  /* 0x0000006a6458723c */ /* 0x040fe20000001858 */
[----:B------:R-:W2:Y:S07]  /*98d0*/  LDSM.16.MT88.4 R104, [R236+UR4+0x2100] ;  /* 0x00210004ec68783b */ /* 0x000eae0008004200 */
[C---:B------:R-:W-:Y:S08]  /*98e0*/  HMMA.16816.F32 R92, R100.reuse, R120, R92 ;  /* 0x00000078645c723c */ /* 0x040ff0000000185c */
[----:B------:R-:W-:Y:S01]  /*98f0*/  HMMA.16816.F32 R96, R100, R122, R96 ;  /* 0x0000007a6460723c */ /* 0x000fe20000001860 */
[----:B------:R-:W-:Y:S06]  /*9900*/  LDSM.16.MT88.4 R120, [R142+0x5100] ;  /* 0x005100008e78783b */ /* 0x000fec0000004200 */
[----:B------:R-:W-:Y:S02]  /*9910*/  F2FP.PACK_AB R100, R179, R178 ;  /* 0x000000b2b364723e */ /* 0x000fe400000000ff */
[----:B----4-:R-:W-:Y:S03]  /*9920*/  F2FP.PACK_AB R101, R176, R174 ;  /* 0x000000aeb065723e */ /* 0x010fe600000000ff */
[----:B---3--:R-:W-:Y:S02]  /*9930*/  F2FP.PACK_AB R102, R175, R177 ;  /* 0x000000b1af66723e */ /* 0x008fe400000000ff */
[----:B-----5:R-:W-:Y:S07]  /*9940*/  F2FP.PACK_AB R103, R172, R173 ;  /* 0x000000adac67723e */ /* 0x020fee00000000ff */
        /* <DEDUP_REMOVED lines=9> */
[C---:B------:R-:W-:Y:S08]  /*99e0*/  HMMA.16816.F32 R28, R100.reuse, R112, R28 ;  /* 0x00000070641c723c */ /* 0x040ff0000000181c */
[C---:B------:R-:W-:Y:S01]  /*99f0*/  HMMA.16816.F32 R32, R100.reuse, R114, R32 ;  /* 0x000000726420723c */ /* 0x040fe20000001820 */
[----:B------:R-:W-:Y:S07]  /*9a00*/  LDSM.16.MT88.4 R112, [R236+UR4+0x8100] ;  /* 0x00810004ec70783b */ /* 0x000fee0008004200 */
[C---:B-1----:R-:W-:Y:S08]  /*9a10*/  HMMA.16816.F32 R36, R100.reuse, R108, R36 ;  /* 0x0000006c6424723c */ /* 0x042ff00000001824 */
[C---:B------:R-:W-:Y:S01]  /*9a20*/  HMMA.16816.F32 R40, R100.reuse, R110, R40 ;  /* 0x0000006e6428723c */ /* 0x040fe20000001828 */
[----:B------:R-:W1:Y:S07]  /*9a30*/  LDSM.16.MT88.4 R108, [R142+0x8100] ;  /* 0x008100008e6c783b */ /* 0x000e6e0000004200 */
[C---:B------:R-:W-:Y:S07]  /*9a40*/  HMMA.16816.F32 R44, R100.reuse, R120, R44 ;  /* 0x00000078642c723c */ /* 0x040fee000000182c */
[----:B------:R-:W-:Y:S01]  /*9a50*/  FFMA.FTZ R120, R162, c[0x0][0x2d0], -R164 ;  /* 0x0000b400a2787a23 */ /* 0x000fe200000108a4 */
[C---:B------:R-:W-:Y:S03]  /*9a60*/  HMMA.16816.F32 R48, R100.reuse, R122, R48 ;  /* 0x0000007a6430723c */ /* 0x040fe60000001830 */
[----:B------:R4:W-:Y:S05]  /*9a70*/  MUFU.EX2 R171, R120 ;  /* 0x0000007800ab7308 */ /* 0x0009ea0000000800 */
[C---:B------:R-:W-:Y:S07]  /*9a80*/  HMMA.16816.F32 R52, R100.reuse, R124, R52 ;  /* 0x0000007c6434723c */ /* 0x040fee0000001834 */
[----:B------:R-:W-:Y:S01]  /*9a90*/  MOV R124, R147 ;  /* 0x00000093007c7202 */ /* 0x000fe20000000f00 */
[C---:B------:R-:W-:Y:S04]  /*9aa0*/  HMMA.16816.F32 R56, R100.reuse, R126, R56 ;  /* 0x0000007e6438723c */ /* 0x040fe80000001838 */
[----:B------:R-:W-:Y:S03]  /*9ab0*/  IMAD.MOV.U32 R125, RZ, RZ, R146 ;  /* 0x000000ffff7d7224 */ /* 0x000fe600078e0092 */
[----:B------:R-:W-:Y:S01]  /*9ac0*/  IMAD.MOV.U32 R126, RZ, RZ, R130 ;  /* 0x000000ffff7e7224 */ /* 0x000fe200078e0082 */
[C---:B---3--:R-:W-:Y:S01]  /*9ad0*/  HMMA.16816.F32 R60, R100.reuse, R116, R60 ;  /* 0x00000074643c723c */ /* 0x048fe2000000183c */
[----:B----4-:R-:W-:Y:S03]  /*9ae0*/  LDSM.16.MT88.4 R120, [R141+0x2900] ;  /* 0x002900008d78783b */ /* 0x010fe60000004200 */
[----:B------:R-:W-:Y:S03]  /*9af0*/  IMAD.MOV.U32 R127, RZ, RZ, R128 ;  /* 0x000000ffff7f7224 */ /* 0x000fe600078e0080 */
[--C-:B------:R-:W-:Y:S01]  /*9b00*/  FFMA.FTZ R116, R167, c[0x0][0x2d0], -R164.reuse ;  /* 0x0000b400a7747a23 */ /* 0x100fe200000108a4 */
[C---:B------:R-:W-:Y:S03]  /*9b10*/  HMMA.16816.F32 R64, R100.reuse, R118, R64 ;  /* 0x000000766440723c */ /* 0x040fe60000001840 */
[----:B------:R3:W4:Y:S05]  /*9b20*/  MUFU.EX2 R170, R116 ;  /* 0x0000007400aa7308 */ /* 0x00072a0000000800 */
[C---:B--2---:R-:W-:Y:S07]  /*9b30*/  HMMA.16816.F32 R68, R100.reuse, R104, R68 ;  /* 0x000000686444723c */ /* 0x044fee0000001844 */
[--C-:B------:R-:W-:Y:S01]  /*9b40*/  FFMA.FTZ R104, R151, c[0x0][0x2d0], -R165.reuse ;  /* 0x0000b40097687a23 */ /* 0x100fe200000108a5 */
[C---:B------:R-:W-:Y:S03]  /*9b50*/  HMMA.16816.F32 R72, R100.reuse, R106, R72 ;  /* 0x0000006a6448723c */ /* 0x040fe60000001848 */
[----:B------:R2:W-:Y:S05]  /*9b60*/  MUFU.EX2 R168, R104 ;  /* 0x0000006800a87308 */ /* 0x0005ea0000000800 */
[C---:B-1----:R-:W-:Y:S04]  /*9b70*/  HMMA.16816.F32 R76, R100.reuse, R108, R76 ;  /* 0x0000006c644c723c */ /* 0x042fe8000000184c */
[--C-:B---3--:R-:W-:Y:S01]  /*9b80*/  FFMA.FTZ R116, R166, c[0x0][0x2d0], -R165.reuse ;  /* 0x0000b400a6747a23 */ /* 0x108fe200000108a5 */
[----:B----4-:R-:W-:Y:S02]  /*9b90*/  F2FP.PACK_AB R160, R170, R171 ;  /* 0x000000abaaa0723e */ /* 0x010fe400000000ff */
[----:B------:R-:W-:Y:S01]  /*9ba0*/  MOV R108, R135 ;  /* 0x00000087006c7202 */ /* 0x000fe20000000f00 */
[C---:B------:R-:W-:Y:S01]  /*9bb0*/  HMMA.16816.F32 R80, R100.reuse, R110, R80 ;  /* 0x0000006e6450723c */ /* 0x040fe20000001850 */
[----:B------:R-:W1:Y:S01]  /*9bc0*/  MUFU.EX2 R169, R116 ;  /* 0x0000007400a97308 */ /* 0x000e620000000800 */
[----:B------:R-:W3:Y:S02]  /*9bd0*/  LDL.LU R135, [R1+0x4] ;  /* 0x0000040001877983 */ /* 0x000ee40000300800 */
[----:B------:R-:W-:Y:S02]  /*9be0*/  MOV R109, R131 ;  /* 0x00000083006d7202 */ /* 0x000fe40000000f00 */
[----:B------:R-:W4:Y:S02]  /*9bf0*/  LDL.64 R250, [R1+0x18] ;  /* 0x0000180001fa7983 */ /* 0x000f240000100a00 */
[C---:B------:R-:W-:Y:S04]  /*9c00*/  HMMA.16816.F32 R84, R100.reuse, R112, R84 ;  /* 0x000000706454723c */ /* 0x040fe80000001854 */
[--C-:B--2---:R-:W-:Y:S01]  /*9c10*/  FFMA.FTZ R104, R150, c[0x0][0x2d0], -R164.reuse ;  /* 0x0000b40096687a23 */ /* 0x104fe200000108a4 */
[----:B------:R-:W2:Y:S01]  /*9c20*/  LDL.64 R248, [R1+0x30] ;  /* 0x0000300001f87983 */ /* 0x000ea20000100a00 */
[----:B------:R-:W-:Y:S02]  /*9c30*/  FFMA.FTZ R164, R149, c[0x0][0x2d0], -R164 ;  /* 0x0000b40095a47a23 */ /* 0x000fe400000108a4 */
[C---:B------:R-:W-:Y:S01]  /*9c40*/  HMMA.16816.F32 R88, R100.reuse, R114, R88 ;  /* 0x000000726458723c */ /* 0x040fe20000001858 */
[----:B------:R5:W-:Y:S02]  /*9c50*/  MUFU.EX2 R167, R104 ;  /* 0x0000006800a77308 */ /* 0x000be40000000800 */
[----:B------:R-:W-:Y:S01]  /*9c60*/  LDSM.16.MT88.4 R112, [R236+UR4+0x2900] ;  /* 0x00290004ec70783b */ /* 0x000fe20008004200 */
[----:B-1----:R-:W-:Y:S07]  /*9c70*/  F2FP.PACK_AB R161, R168, R169 ;  /* 0x000000a9a8a1723e */ /* 0x002fee00000000ff */
[----:B------:R-:W1:Y:S01]  /*9c80*/  LDSM.16.MT88.4 R116, [R141+0x8100] ;  /* 0x008100008d74783b */ /* 0x000e620000004200 */
[----:B------:R-:W5:Y:S07]  /*9c90*/  MUFU.EX2 R166, R164 ;  /* 0x000000a400a67308 */ /* 0x000f6e0000000800 */
[----:B------:R-:W-:Y:S01]  /*9ca0*/  LDSM.16.MT88.4 R128, [R143+UR4+0x5900] ;  /* 0x005900048f80783b */ /* 0x000fe20008004200 */
[--C-:B-----5:R-:W-:Y:S07]  /*9cb0*/  FFMA.FTZ R104, R148, c[0x0][0x2d0], -R165.reuse ;  /* 0x0000b40094687a23 */ /* 0x120fee00000108a5 */
[----:B------:R-:W5:Y:S01]  /*9cc0*/  LDSM.16.MT88.4 R148, [R143+UR4+0x2900] ;  /* 0x002900048f94783b */ /* 0x000f620008004200 */
[----:B------:R-:W-:Y:S01]  /*9cd0*/  FFMA.FTZ R165, R163, c[0x0][0x2d0], -R165 ;  /* 0x0000b400a3a57a23 */ /* 0x000fe200000108a5 */
[----:B------:R1:W-:Y:S01]  /*9ce0*/  MUFU.EX2 R164, R104 ;  /* 0x0000006800a47308 */ /* 0x0003e20000000800 */
[----:B------:R-:W-:Y:S09]  /*9cf0*/  F2FP.PACK_AB R162, R166, R167 ;  /* 0x000000a7a6a2723e */ /* 0x000ff200000000ff */
[----:B------:R-:W5:Y:S01]  /*9d00*/  MUFU.EX2 R165, R165 ;  /* 0x000000a500a57308 */ /* 0x000f620000000800 */
[C---:B-1----:R-:W-:Y:S01]  /*9d10*/  HMMA.16816.F32 R92, R100.reuse, R116, R92 ;  /* 0x00000074645c723c */ /* 0x042fe2000000185c */
[----:B------:R-:W1:Y:S07]  /*9d20*/  LDSM.16.MT88.4 R104, [R142+0x2900] ;  /* 0x002900008e68783b */ /* 0x000e6e0000004200 */
[----:B------:R-:W-:Y:S04]  /*9d30*/  HMMA.16816.F32 R96, R100, R118, R96 ;  /* 0x000000766460723c */ /* 0x000fe80000001860 */
[----:B-----5:R-:W-:Y:S07]  /*9d40*/  F2FP.PACK_AB R163, R165, R164 ;  /* 0x000000a4a5a3723e */ /* 0x020fee00000000ff */
[C---:B------:R-:W-:Y:S01]  /*9d50*/  HMMA.16816.F32 R144, R160.reuse, R148, R4 ;  /* 0x00000094a090723c */ /* 0x040fe20000001804 */
[----:B------:R-:W5:Y:S07]  /*9d60*/  LDSM.16.MT88.4 R4, [R236+UR4+0x5900] ;  /* 0x00590004ec04783b */ /* 0x000f6e0008004200 */
[C---:B------:R-:W-:Y:S01]  /*9d70*/  HMMA.16816.F32 R148, R160.reuse, R150, R8 ;  /* 0x00000096a094723c */ /* 0x040fe20000001808 */
[----:B------:R-:W2:Y:S07]  /*9d80*/  LDSM.16.MT88.4 R8, [R141+0x5900] ;  /* 0x005900008d08783b */ /* 0x000eae0000004200 */
[C---:B-1----:R-:W-:Y:S07]  /*9d90*/  HMMA.16816.F32 R100, R160.reuse, R104, R12 ;  /* 0x00000068a064723c */ /* 0x042fee000000180c */
[----:B------:R-:W-:Y:S01]  /*9da0*/  IMAD.MOV.U32 R13, RZ, RZ, R132 ;  /* 0x000000ffff0d7224 */ /* 0x000fe200078e0084 */
[C---:B------:R-:W-:Y:S01]  /*9db0*/  HMMA.16816.F32 R104, R160.reuse, R106, R16 ;  /* 0x0000006aa068723c */ /* 0x040fe20000001810 */
[----:B------:R-:W2:Y:S03]  /*9dc0*/  LDL.LU R132, [R1+0x8] ;  /* 0x0000080001847983 */ /* 0x000ea60000300800 */
[----:B------:R-:W-:Y:S01]  /*9dd0*/  MOV R12, R108 ;  /* 0x0000006c000c7202 */ /* 0x000fe20000000f00 */
[----:B------:R-:W-:Y:S01]  /*9de0*/  IMAD.MOV.U32 R15, RZ, RZ, R126 ;  /* 0x000000ffff0f7224 */ /* 0x000fe200078e007e */
[----:B------:R-:W-:Y:S01]  /*9df0*/  MOV R14, R109 ;  /* 0x0000006d000e7202 */ /* 0x000fe20000000f00 */
[----:B------:R-:W-:Y:S01]  /*9e00*/  IMAD.MOV.U32 R18, RZ, RZ, R124 ;  /* 0x000000ffff127224 */ /* 0x000fe200078e007c */
[C---:B------:R-:W-:Y:S01]  /*9e10*/  HMMA.16816.F32 R108, R160.reuse, R112, R20 ;  /* 0x00000070a06c723c */ /* 0x040fe20000001814 */
[----:B------:R-:W4:Y:S03]  /*9e20*/  LDL R21, [R1+0x3c] ;  /* 0x00003c0001157983 */ /* 0x000f260000100800 */
[----:B------:R-:W-:Y:S02]  /*9e30*/  MOV R17, R127 ;  /* 0x0000007f00117202 */ /* 0x000fe40000000f00 */
[----:B------:R-:W-:Y:S02]  /*9e40*/  MOV R19, R125 ;  /* 0x0000007d00137202 */ /* 0x000fe40000000f00 */
[C---:B------:R-:W-:Y:S08]  /*9e50*/  HMMA.16816.F32 R112, R160.reuse, R114, R24 ;  /* 0x00000072a070723c */ /* 0x040ff00000001818 */
[C---:B------:R-:W-:Y:S08]  /*9e60*/  HMMA.16816.F32 R116, R160.reuse, R120, R28 ;  /* 0x00000078a074723c */ /* 0x040ff0000000181c */
[C---:B------:R-:W-:Y:S08]  /*9e70*/  HMMA.16816.F32 R120, R160.reuse, R122, R32 ;  /* 0x0000007aa078723c */ /* 0x040ff00000001820 */
[C---:B------:R-:W-:Y:S08]  /*9e80*/  HMMA.16816.F32 R124, R160.reuse, R128, R36 ;  /* 0x00000080a07c723c */ /* 0x040ff00000001824 */
[C---:B------:R-:W-:Y:S04]  /*9e90*/  HMMA.16816.F32 R128, R160.reuse, R130, R40 ;  /* 0x00000082a080723c */ /* 0x040fe80000001828 */
[----:B---3--:R-:W-:Y:S02]  /*9ea0*/  FFMA.FTZ R2, R2, R135, R224 ;  /* 0x0000008702027223 */ /* 0x008fe400000100e0 */
[----:B------:R-:W-:Y:S02]  /*9eb0*/  IMAD.MOV.U32 R224, RZ, RZ, R134 ;  /* 0x000000ffffe07224 */ /* 0x000fe400078e0086 */
[----:B------:R-:W-:Y:S04]  /*9ec0*/  FADD.FTZ R2, R17, R2 ;  /* 0x0000000211027221 */ /* 0x000fe80000010000 */
[----:B------:R-:W-:Y:S02]  /*9ed0*/  FADD.FTZ R2, R13, R2 ;  /* 0x000000020d027221 */ /* 0x000fe40000010000 */
[----:B--2---:R-:W-:Y:S02]  /*9ee0*/  FFMA.FTZ R0, R0, R132, R133 ;  /* 0x0000008400007223 */ /* 0x004fe40000010085 */
[C---:B------:R-:W-:Y:S03]  /*9ef0*/  HMMA.16816.F32 R132, R160.reuse, R136, R44 ;  /* 0x00000088a084723c */ /* 0x040fe6000000182c */
[----:B------:R-:W-:Y:S04]  /*9f00*/  FADD.FTZ R0, R12, R0 ;  /* 0x000000000c007221 */ /* 0x000fe80000010000 */
[----:B------:R-:W-:Y:S01]  /*9f10*/  FADD.FTZ R16, R14, R0 ;  /* 0x000000000e107221 */ /* 0x000fe20000010000 */
[C---:B------:R-:W-:Y:S04]  /*9f20*/  HMMA.16816.F32 R136, R160.reuse, R138, R48 ;  /* 0x0000008aa088723c */ /* 0x040fe80000001830 */
[----:B------:R-:W-:Y:S02]  /*9f30*/  FADD.FTZ R0, R15, R2 ;  /* 0x000000020f007221 */ /* 0x000fe40000010000 */
[----:B------:R-:W1:Y:S01]  /*9f40*/  LDSM.16.MT88.4 R12, [R143+UR4+0x8900] ;  /* 0x008900048f0c783b */ /* 0x000e620008004200 */
[----:B------:R-:W-:Y:S01]  /*9f50*/  FADD.FTZ R2, R18, R16 ;  /* 0x0000001012027221 */ /* 0x000fe20000010000 */
[C---:B-----5:R-:W-:Y:S04]  /*9f60*/  HMMA.16816.F32 R52, R160.reuse, R4, R52 ;  /* 0x00000004a034723c */ /* 0x060fe80000001834 */
[----:B------:R-:W-:Y:S01]  /*9f70*/  @P0 MOV R18, R248 ;  /* 0x000000f800120202 */ /* 0x000fe20000000f00 */
[----:B------:R-:W-:Y:S02]  /*9f80*/  FADD.FTZ R0, R19, R0 ;  /* 0x0000000013007221 */ /* 0x000fe40000010000 */
[----:B------:R-:W-:Y:S01]  /*9f90*/  MOV R4, UR20 ;  /* 0x0000001400047c02 */ /* 0x000fe20008000f00 */
[----:B------:R-:W-:Y:S01]  /*9fa0*/  IMAD.U32 R5, RZ, RZ, UR21 ;  /* 0x00000015ff057e24 */ /* 0x000fe2000f8e00ff */
[C---:B------:R-:W-:Y:S03]  /*9fb0*/  HMMA.16816.F32 R56, R160.reuse, R6, R56 ;  /* 0x00000006a038723c */ /* 0x040fe60000001838 */
[----:B----4-:R-:W-:Y:S02]  /*9fc0*/  @P0 IMAD.MOV.U32 R19, RZ, RZ, R251 ;  /* 0x000000ffff130224 */ /* 0x010fe400078e00fb */
[----:B------:R-:W-:Y:S02]  /*9fd0*/  FADD.FTZ R2, R252, R2 ;  /* 0x00000002fc027221 */ /* 0x000fe40000010000 */
[----:B------:R-:W-:Y:S01]  /*9fe0*/  @P0 IMAD.WIDE.U32 R18, R4, 0x60, R18 ;  /* 0x0000006004120825 */ /* 0x000fe200078e0012 */
[C---:B------:R-:W-:Y:S01]  /*9ff0*/  HMMA.16816.F32 R60, R160.reuse, R8, R60 ;  /* 0x00000008a03c723c */ /* 0x040fe2000000183c */
[----:B------:R2:W3:Y:S03]  /*a000*/  LDSM.16.MT88.4 R4, [R142+0x8900] ;  /* 0x008900008e04783b */ /* 0x0004e60000004200 */
[----:B------:R-:W-:Y:S02]  /*a010*/  FADD.FTZ R0, R241, R0 ;  /* 0x00000000f1007221 */ /* 0x000fe40000010000 */
[----:B------:R-:W-:Y:S02]  /*a020*/  FADD.FTZ R2, R234, R2 ;  /* 0x00000002ea027221 */ /* 0x000fe40000010000 */
[----:B------:R-:W-:Y:S01]  /*a030*/  FADD.FTZ R0, R226, R0 ;  /* 0x00000000e2007221 */ /* 0x000fe20000010000 */
[C---:B------:R-:W-:Y:S01]  /*a040*/  HMMA.16816.F32 R64, R160.reuse, R10, R64 ;  /* 0x0000000aa040723c */ /* 0x040fe20000001840 */
[----:B------:R-:W4:Y:S02]  /*a050*/  LDSM.16.MT88.4 R8, [R236+UR4+0x8900] ;  /* 0x00890004ec08783b */ /* 0x000f240008004200 */
[----:B------:R-:W-:Y:S02]  /*a060*/  FADD.FTZ R2, R225, R2 ;  /* 0x00000002e1027221 */ /* 0x000fe40000010000 */
[----:B------:R-:W-:Y:S02]  /*a070*/  FADD.FTZ R0, R227, R0 ;  /* 0x00000000e3007221 */ /* 0x000fe40000010000 */
[----:B------:R-:W-:Y:S02]  /*a080*/  FADD.FTZ R16, R224, R2 ;  /* 0x00000002e0107221 */ /* 0x000fe40000010000 */
[----:B------:R-:W-:Y:S01]  /*a090*/  FADD.FTZ R2, R247, R0 ;  /* 0x00000000f7027221 */ /* 0x000fe20000010000 */
[C---:B-1----:R-:W-:Y:S03]  /*a0a0*/  HMMA.16816.F32 R68, R160.reuse, R12, R68 ;  /* 0x0000000ca044723c */ /* 0x042fe60000001844 */
[----:B------:R-:W-:Y:S02]  /*a0b0*/  FADD.FTZ R2, R246, R2 ;  /* 0x00000002f6027221 */ /* 0x000fe40000010000 */
[----:B------:R-:W-:Y:S02]  /*a0c0*/  FADD.FTZ R0, R245, R16 ;  /* 0x00000010f5007221 */ /* 0x000fe40000010000 */
[----:B--2---:R-:W-:Y:S01]  /*a0d0*/  IMAD.MOV.U32 R142, RZ, RZ, R3 ;  /* 0x000000ffff8e7224 */ /* 0x004fe200078e0003 */
[C---:B------:R-:W-:Y:S01]  /*a0e0*/  HMMA.16816.F32 R72, R160.reuse, R14, R72 ;  /* 0x0000000ea048723c */ /* 0x040fe20000001848 */
[----:B------:R1:W2:Y:S03]  /*a0f0*/  LDSM.16.MT88.4 R12, [R141+0x8900] ;  /* 0x008900008d0c783b */ /* 0x0002a60000004200 */
[----:B------:R-:W-:Y:S02]  /*a100*/  FADD.FTZ R16, R244, R0 ;  /* 0x00000000f4107221 */ /* 0x000fe40000010000 */
[----:B------:R-:W-:Y:S02]  /*a110*/  FADD.FTZ R0, R243, R2 ;  /* 0x00000002f3007221 */ /* 0x000fe40000010000 */
[----:B------:R-:W-:Y:S04]  /*a120*/  @P0 IMAD.SHL.U32 R2, R18, 0x2, RZ ;  /* 0x0000000212020824 */ /* 0x000fe800078e00ff */
[----:B------:R-:W-:Y:S01]  /*a130*/  FADD.FTZ R17, R242, R0 ;  /* 0x00000000f2117221 */ /* 0x000fe20000010000 */
[----:B------:R-:W-:Y:S01]  /*a140*/  MOV R0, UR12 ;  /* 0x0000000c00007c02 */ /* 0x000fe20008000f00 */
[----:B------:R-:W-:Y:S01]  /*a150*/  FADD.FTZ R20, R235, R16 ;  /* 0x00000010eb147221 */ /* 0x000fe20000010000 */
[----:B------:R-:W-:Y:S01]  /*a160*/  @P0 IADD3 R16, R19, UR17, RZ ;  /* 0x0000001113100c10 */ /* 0x000fe2000fffe0ff */
[C---:B---3--:R-:W-:Y:S01]  /*a170*/  HMMA.16816.F32 R76, R160.reuse, R4, R76 ;  /* 0x00000004a04c723c */ /* 0x048fe2000000184c */
[----:B------:R-:W-:Y:S02]  /*a180*/  @UP0 USHF.L.U32 UR17, UR6, 0x6, URZ ;  /* 0x0000000606110899 */ /* 0x000fe4000800063f */
[----:B------:R-:W-:Y:S01]  /*a190*/  @P0 IMAD R0, R0, 0x4800, R21 ;  /* 0x0000480000000824 */ /* 0x000fe200078e0215 */
[----:B------:R-:W-:Y:S01]  /*a1a0*/  @P0 SHF.L.U64.HI R18, R18, 0x1, R16 ;  /* 0x0000000112120819 */ /* 0x000fe20000010210 */
[----:B------:R-:W-:Y:S01]  /*a1b0*/  FADD.FTZ R22, R212, R17 ;  /* 0x00000011d4167221 */ /* 0x000fe20000010000 */
[----:B------:R-:W-:Y:S01]  /*a1c0*/  @P0 IADD3 R16, P6, R2, c[0x0][0x1c8], RZ ;  /* 0x0000720002100a10 */ /* 0x000fe20007fde0ff */
[----:B------:R-:W-:Y:S01]  /*a1d0*/  FADD.FTZ R19, R238, R20 ;  /* 0x00000014ee137221 */ /* 0x000fe20000010000 */
[----:B------:R-:W-:Y:S01]  /*a1e0*/  @P0 SHF.L.U32 R0, R0, 0x1, RZ ;  /* 0x0000000100000819 */ /* 0x000fe200000006ff */
[C---:B------:R-:W-:Y:S01]  /*a1f0*/  HMMA.16816.F32 R80, R160.reuse, R6, R80 ;  /* 0x00000006a050723c */ /* 0x040fe20000001850 */
[----:B------:R-:W-:Y:S02]  /*a200*/  UISETP.GT.AND UP0, UPT, UR15, UR13, UPT ;  /* 0x0000000d0f00728c */ /* 0x000fe4000bf04270 */
[----:B------:R-:W-:Y:S01]  /*a210*/  @P0 IADD3.X R17, R18, c[0x0][0x1cc], RZ, P6, !PT ;  /* 0x0000730012110a10 */ /* 0x000fe200037fe4ff */
[----:B------:R-:W-:Y:S01]  /*a220*/  FADD.FTZ R22, R215, R22 ;  /* 0x00000016d7167221 */ /* 0x000fe20000010000 */
[----:B------:R-:W-:Y:S01]  /*a230*/  @P0 IADD3 R20, P5, R2, 0x80, RZ ;  /* 0x0000008002140810 */ /* 0x000fe20007fbe0ff */
[----:B------:R-:W-:Y:S01]  /*a240*/  FADD.FTZ R19, R214, R19 ;  /* 0x00000013d6137221 */ /* 0x000fe20000010000 */
[----:B------:R-:W-:Y:S01]  /*a250*/  UIADD3 UR15, UR5, 0x1, URZ ;  /* 0x00000001050f7890 */ /* 0x000fe2000fffe03f */
[----:B------:R-:W-:Y:S01]  /*a260*/  @!PT LDS RZ, [RZ] ;  /* 0x00000000fffff984 */ /* 0x000fe20000000800 */
[----:B------:R-:W-:Y:S01]  /*a270*/  @!PT LDS RZ, [RZ] ;  /* 0x00000000fffff984 */ /* 0x000fe20000000800 */
[----:B------:R-:W-:Y:S01]  /*a280*/  @!PT LDS RZ, [RZ] ;  /* 0x00000000fffff984 */ /* 0x000fe20000000800 */
[----:B------:R3:W-:Y:S01]  /*a290*/  @P0 LDGSTS.E.BYPASS.LTC128B.128 [R0+0x12100], [R16.64], !P4 ;  /* 0x1210000010000fae */ /* 0x0007e2000e101d58 */
[----:B------:R-:W-:Y:S01]  /*a2a0*/  @P0 IADD3 R20, P1, R20, c[0x0][0x1c8], RZ ;  /* 0x0000720014140a10 */ /* 0x000fe20007f3e0ff */
[C---:B----4-:R-:W-:Y:S01]  /*a2b0*/  HMMA.16816.F32 R84, R160.reuse, R8, R84 ;  /* 0x00000008a054723c */ /* 0x050fe20000001854 */
[----:B------:R-:W-:Y:S02]  /*a2c0*/  USEL UR5, UR15, URZ, !UP1 ;  /* 0x0000003f0f057287 */ /* 0x000fe4000c800000 */
[----:B------:R-:W-:Y:S01]  /*a2d0*/  @P0 IADD3.X R21, RZ, c[0x0][0x1cc], R18, P1, P5 ;  /* 0x00007300ff150a10 */ /* 0x000fe20000fea412 */
[----:B------:R-:W-:Y:S01]  /*a2e0*/  FADD.FTZ R4, R183, R22 ;  /* 0x00000016b7047221 */ /* 0x000fe20000010000 */
[----:B------:R-:W-:Y:S01]  /*a2f0*/  @P0 IADD3 R2, P5, R2, 0x100, RZ ;  /* 0x0000010002020810 */ /* 0x000fe20007fbe0ff */
[----:B------:R-:W-:Y:S01]  /*a300*/  FADD.FTZ R5, R213, R19 ;  /* 0x00000013d5057221 */ /* 0x000fe20000010000 */
[----:B------:R-:W-:Y:S01]  /*a310*/  UMOV UR15, UR28 ;  /* 0x0000001c000f7c82 */ /* 0x000fe20008000000 */
[----:B------:R3:W-:Y:S01]  /*a320*/  @P0 LDGSTS.E.BYPASS.LTC128B.128 [R0+0x15100], [R20.64], !P3 ;  /* 0x1510000014000fae */ /* 0x0007e2000d901d58 */
[----:B------:R-:W-:Y:S01]  /*a330*/  @P0 IADD3 R6, P1, R2, c[0x0][0x1c8], RZ ;  /* 0x0000720002060a10 */ /* 0x000fe20007f3e0ff */
[C---:B------:R-:W-:Y:S03]  /*a340*/  HMMA.16816.F32 R88, R160.reuse, R10, R88 ;  /* 0x0000000aa058723c */ /* 0x040fe60000001858 */
[----:B------:R-:W-:Y:S01]  /*a350*/  @P0 IADD3.X R7, RZ, c[0x0][0x1cc], R18, P1, P5 ;  /* 0x00007300ff070a10 */ /* 0x000fe20000fea412 */
[----:B------:R-:W-:Y:S01]  /*a360*/  FADD.FTZ R4, R182, R4 ;  /* 0x00000004b6047221 */ /* 0x000fe20000010000 */
[----:B-1----:R-:W-:Y:S01]  /*a370*/  MOV R141, R140 ;  /* 0x0000008c008d7202 */ /* 0x002fe20000000f00 */
[----:B------:R-:W-:Y:S02]  /*a380*/  FADD.FTZ R5, R180, R5 ;  /* 0x00000005b4057221 */ /* 0x000fe40000010000 */
[----:B------:R1:W-:Y:S01]  /*a390*/  @P0 LDGSTS.E.BYPASS.LTC128B.128 [R0+0x18100], [R6.64], !P2 ;  /* 0x1810000006000fae */ /* 0x0003e2000d101d58 */
[C---:B--2---:R-:W-:Y:S03]  /*a3a0*/  HMMA.16816.F32 R92, R160.reuse, R12, R92 ;  /* 0x0000000ca05c723c */ /* 0x044fe6000000185c */
[----:B------:R-:W-:Y:S02]  /*a3b0*/  FADD.FTZ R2, R181, R5 ;  /* 0x00000005b5027221 */ /* 0x000fe40000010000 */
[----:B------:R-:W-:Y:S01]  /*a3c0*/  FADD.FTZ R5, R178, R4 ;  /* 0x00000004b2057221 */ /* 0x000fe20000010000 */
[----:B------:R-:W-:Y:S01]  /*a3d0*/  @P0 IADD3 R4, P1, R16, UR17, RZ ;  /* 0x0000001110040c10 */ /* 0x000fe2000ff3e0ff */
[----:B------:R-:W-:Y:S01]  /*a3e0*/  FADD.FTZ R18, R174, R2 ;  /* 0x00000002ae127221 */ /* 0x000fe20000010000 */
[----:B------:R-:W-:Y:S04]  /*a3f0*/  HMMA.16816.F32 R96, R160, R14, R96 ;  /* 0x0000000ea060723c */ /* 0x000fe80000001860 */
[----:B------:R-:W-:Y:S01]  /*a400*/  FADD.FTZ R2, R179, R5 ;  /* 0x00000005b3027221 */ /* 0x000fe20000010000 */
[----:B------:R-:W-:Y:S01]  /*a410*/  @P0 IADD3.X R5, R17, UR18, RZ, P1, !PT ;  /* 0x0000001211050c10 */ /* 0x000fe20008ffe4ff */
[----:B------:R-:W-:Y:S02]  /*a420*/  FADD.FTZ R8, R176, R18 ;  /* 0x00000012b0087221 */ /* 0x000fe40000010000 */
[----:B------:R-:W-:Y:S02]  /*a430*/  FADD.FTZ R2, R177, R2 ;  /* 0x00000002b1027221 */ /* 0x000fe40000010000 */
[----:B------:R2:W-:Y:S02]  /*a440*/  @P0 LDGSTS.E.BYPASS.LTC128B.128 [R0+0x13100], [R4.64], !P4 ;  /* 0x1310000004000fae */ /* 0x0005e4000e101d58 */
[----:B------:R-:W-:Y:S04]  /*a450*/  FADD.FTZ R2, R175, R2 ;  /* 0x00000002af027221 */ /* 0x000fe80000010000 */
[----:B------:R-:W-:Y:S02]  /*a460*/  FADD.FTZ R2, R171, R2 ;  /* 0x00000002ab027221 */ /* 0x000fe40000010000 */
[----:B------:R2:W-:Y:S01]  /*a470*/  @P0 LDGSTS.E.BYPASS.LTC128B.128 [R0+0x16100], [R4.64+0x80], !P3 ;  /* 0x1610008004000fae */ /* 0x0005e2000d901d58 */
[----:B-1----:R-:W-:Y:S01]  /*a480*/  @P0 IADD3 R6, P1, R4, UR17, RZ ;  /* 0x0000001104060c10 */ /* 0x002fe2000ff3e0ff */
[----:B------:R-:W-:Y:S03]  /*a490*/  FADD.FTZ R2, R170, R2 ;  /* 0x00000002aa027221 */ /* 0x000fe60000010000 */
[----:B------:R-:W-:Y:S01]  /*a4a0*/  @P0 IADD3.X R7, R5, UR18, RZ, P1, !PT ;  /* 0x0000001205070c10 */ /* 0x000fe20008ffe4ff */
[----:B------:R-:W-:Y:S02]  /*a4b0*/  FADD.FTZ R2, R167, R2 ;  /* 0x00000002a7027221 */ /* 0x000fe40000010000 */
[----:B------:R2:W-:Y:S02]  /*a4c0*/  @P0 LDGSTS.E.BYPASS.LTC128B.128 [R0+0x19100], [R4.64+0x100], !P2 ;  /* 0x1910010004000fae */ /* 0x0005e4000d101d58 */
[----:B------:R-:W-:Y:S06]  /*a4d0*/  FADD.FTZ R2, R166, R2 ;  /* 0x00000002a6027221 */ /* 0x000fec0000010000 */
[----:B------:R3:W-:Y:S08]  /*a4e0*/  @P0 LDGSTS.E.BYPASS.LTC128B.128 [R0+0x14100], [R6.64], !P4 ;  /* 0x1410000006000fae */ /* 0x0007f0000e101d58 */
[----:B------:R3:W-:Y:S08]  /*a4f0*/  @P0 LDGSTS.E.BYPASS.LTC128B.128 [R0+0x17100], [R6.64+0x80], !P3 ;  /* 0x1710008006000fae */ /* 0x0007f0000d901d58 */
[----:B------:R3:W-:Y:S01]  /*a500*/  @P0 LDGSTS.E.BYPASS.LTC128B.128 [R0+0x1a100], [R6.64+0x100], !P2 ;  /* 0x1a10010006000fae */ /* 0x0007e2000d101d58 */
[----:B------:R-:W-:Y:S01]  /*a510*/  PLOP3.LUT P0, PT, PT, PT, UP0, 0x80, 0x0 ;  /* 0x000000000000781c */ /* 0x000fe20003f0f008 */
[----:B--2---:R-:W-:Y:S06]  /*a520*/  FADD.FTZ R4, R173, R8 ;  /* 0x00000008ad047221 */ /* 0x004fec0000010000 */
[----:B------:R1:W-:Y:S04]  /*a530*/  STL [R1+0x4], R2 ;  /* 0x0000040201007387 */ /* 0x0003e80000100800 */
[----:B------:R-:W0:Y:S01]  /*a540*/  LDGDEPBAR ;  /* 0x00000000000079af */ /* 0x000e220000000000 */
[----:B---3--:R-:W-:Y:S04]  /*a550*/  FADD.FTZ R0, R172, R4 ;  /* 0x00000004ac007221 */ /* 0x008fe80000010000 */
[----:B------:R-:W-:Y:S04]  /*a560*/  FADD.FTZ R0, R169, R0 ;  /* 0x00000000a9007221 */ /* 0x000fe80000010000 */
[----:B------:R-:W-:Y:S04]  /*a570*/  FADD.FTZ R0, R168, R0 ;  /* 0x00000000a8007221 */ /* 0x000fe80000010000 */
[----:B------:R-:W-:Y:S04]  /*a580*/  FADD.FTZ R0, R164, R0 ;  /* 0x00000000a4007221 */ /* 0x000fe80000010000 */
[----:B------:R-:W-:Y:S05]  /*a590*/  FADD.FTZ R0, R165, R0 ;  /* 0x00000000a5007221 */ /* 0x000fea0000010000 */
[----:B------:R1:W-:Y:S01]  /*a5a0*/  STL [R1+0x8], R0 ;  /* 0x0000080001007387 */ /* 0x0003e20000100800 */
[----:B------:R-:W-:-:S05]  /*a5b0*/  @P0 BRA `(.L_x_1151) ;  /* 0xffffbe2000000947 */ /* 0x000fca000383ffff */
.L_x_1150:
[----:B------:R-:W-:-:S13]  /*a5c0*/  ISETP.LE.AND P0, PT, RZ, UR28, PT ;  /* 0x0000001cff007c0c */ /* 0x000fda000bf03270 */
[----:B------:R-:W-:Y:S05]  /*a5d0*/  @!P0 BRA `(.L_x_1152) ;  /* 0x0000392000008947 */ /* 0x000fea0003800000 */
[----:B-1----:R-:W2:Y:S01]  /*a5e0*/  LDL.LU R0, [R1+0x44] ;  /* 0x0000440001007983 */ /* 0x002ea20000300800 */
[----:B------:R-:W-:Y:S01]  /*a5f0*/  ULDC.64 UR6, c[0x0][0x1e0] ;  /* 0x0000780000067ab9 */ /* 0x000fe20000000a00 */
[----:B------:R-:W-:Y:S01]  /*a600*/  IMAD.MOV.U32 R238, RZ, RZ, 0x40 ;  /* 0x00000040ffee7424 */ /* 0x000fe200078e00ff */
[----:B------:R-:W-:Y:S01]  /*a610*/  UIADD3 UR21, UP1, UR11, 0x80, URZ ;  /* 0x000000800b157890 */ /* 0x000fe2000ff3e03f */
[----:B------:R-:W-:Y:S01]  /*a620*/  MOV R141, R3 ;  /* 0x00000003008d7202 */ /* 0x000fe20000000f00 */
[----:B------:R-:W-:Y:S02]  /*a630*/  UIADD3 UR23, UP0, UR11, 0x100, URZ ;  /* 0x000001000b177890 */ /* 0x000fe4000ff1e03f */
[----:B------:R-:W-:Y:S02]  /*a640*/  UIMAD.WIDE.U32 UR8, UR6, 0x40, URZ ;  /* 0x00000040060878a5 */ /* 0x000fe4000f8e003f */
[----:B------:R-:W-:Y:S02]  /*a650*/  USHF.L.U32 UR18, UR7, 0x6, URZ ;  /* 0x0000000607127899 */ /* 0x000fe4000800063f */
[----:B------:R-:W-:-:S02]  /*a660*/  UIADD3.X UR20, URZ, UR10, URZ, UP1, !UPT ;  /* 0x0000000a3f147290 */ /* 0x000fc40008ffe43f */
[----:B------:R-:W-:Y:S02]  /*a670*/  UIADD3.X UR22, URZ, UR10, URZ, UP0, !UPT ;  /* 0x0000000a3f167290 */ /* 0x000fe400087fe43f */
[----:B------:R-:W-:Y:S02]  /*a680*/  UIADD3 UR18, UR9, UR18, URZ ;  /* 0x0000001209127290 */ /* 0x000fe4000fffe03f */
[----:B------:R-:W-:Y:S02]  /*a690*/  UIADD3 UR17, UP1, UR8, 0x80, URZ ;  /* 0x0000008008117890 */ /* 0x000fe4000ff3e03f */
[----:B------:R-:W-:Y:S02]  /*a6a0*/  UIADD3 UR19, UP0, UR8, 0x100, URZ ;  /* 0x0000010008137890 */ /* 0x000fe4000ff1e03f */
[----:B------:R-:W-:Y:S02]  /*a6b0*/  USHF.L.U64.HI UR14, UR6, 0x6, UR7 ;  /* 0x00000006060e7899 */ /* 0x000fe40008010207 */
[----:B------:R-:W-:-:S02]  /*a6c0*/  USHF.L.U32 UR13, UR6, 0x6, URZ ;  /* 0x00000006060d7899 */ /* 0x000fc4000800063f */
[----:B------:R-:W-:Y:S02]  /*a6d0*/  UIADD3.X UR16, URZ, UR18, URZ, UP1, !UPT ;  /* 0x000000123f107290 */ /* 0x000fe40008ffe43f */
[----:B------:R-:W-:Y:S02]  /*a6e0*/  UIADD3.X UR18, URZ, UR18, URZ, UP0, !UPT ;  /* 0x000000123f127290 */ /* 0x000fe400087fe43f */
[----:B------:R-:W-:Y:S02]  /*a6f0*/  ULDC.64 UR8, c[0x0][0x208] ;  /* 0x0000820000087ab9 */ /* 0x000fe40000000a00 */
[----:B------:R-:W-:Y:S01]  /*a700*/  ULDC.64 UR6, c[0x0][0x1e0] ;  /* 0x0000780000067ab9 */ /* 0x000fe20000000a00 */
[----:B--2---:R-:W-:Y:S01]  /*a710*/  LOP3.LUT P0, RZ, R0, 0x4, RZ, 0xc0, !PT ;  /* 0x0000000400ff7812 */ /* 0x004fe2000780c0ff */
[----:B------:R-:W-:-:S03]  /*a720*/  IMAD.MOV.U32 R0, RZ, RZ, R140 ;  /* 0x000000ffff007224 */ /* 0x000fc600078e008c */
[----:B------:R-:W-:Y:S02]  /*a730*/  SEL R238, R238, 0xffffffc0, !P0 ;  /* 0xffffffc0eeee7807 */ /* 0x000fe40004000000 */
.L_x_1153:
[----:B------:R-:W2:Y:S01]  /*a740*/  LDL.64 R46, [R1+0x20] ;  /* 0x00002000012e7983 */ /* 0x000ea20000100a00 */
[----:B------:R-:W-:Y:S04]  /*a750*/  DEPBAR.LE SB0, 0x2 ;  /* 0x000080800000791a */ /* 0x000fe80000000000 */
[----:B------:R-:W-:Y:S01]  /*a760*/  UIMAD UR4, UR5, 0x9000, URZ ;  /* 0x00009000050478a4 */ /* 0x000fe2000f8e023f */
[----:B------:R-:W3:Y:S01]  /*a770*/  LDL.64 R44, [R1+0x28] ;  /* 0x00002800012c7983 */ /* 0x000ee20000100a00 */
[----:B------:R-:W-:Y:S02]  /*a780*/  UISETP.NE.AND UP0, UPT, UR28, URZ, UPT ;  /* 0x0000003f1c00728c */ /* 0x000fe4000bf05270 */
[----:B------:R-:W-:Y:S02]  /*a790*/  UIADD3 UR27, UR28, -0x1, URZ ;  /* 0xffffffff1c1b7890 */ /* 0x000fe4000fffe03f */
[----:B------:R-:W-:Y:S01]  /*a7a0*/  IADD3 R3, R237, UR4, RZ ;  /* 0x00000004ed037c10 */ /* 0x000fe2000fffe0ff */
[----:B------:R-:W4:Y:S04]  /*a7b0*/  LDL R170, [R1] ;  /* 0x0000000001aa7983 */ /* 0x000f280000100800 */
[----:B------:R-:W-:Y:S01]  /*a7c0*/  BAR.SYNC.DEFER_BLOCKING 0x0 ;  /* 0x0000000000007b1d */ /* 0x000fe20000010000 */
[-C--:B-1----:R-:W-:Y:S01]  /*a7d0*/  IADD3 R2, R239, R3.reuse, RZ ;  /* 0x00000003ef027210 */ /* 0x082fe20007ffe0ff */
[----:B------:R-:W-:Y:S01]  /*a7e0*/  @UP0 USHF.R.S32.HI UR15, URZ, 0x1f, UR27 ;  /* 0x0000001f3f0f0899 */ /* 0x000fe2000801141b */
[----:B------:R-:W-:Y:S01]  /*a7f0*/  PLOP3.LUT P0, PT, PT, PT, UP0, 0x80, 0x0 ;  /* 0x000000000000781c */ /* 0x000fe20003f0f008 */
[----:B------:R-:W-:Y:S01]  /*a800*/  @UP0 UIMAD.WIDE.U32 UR30, UR27, UR8, URZ ;  /* 0x000000081b1e02a5 */ /* 0x000fe2000f8e003f */
[C---:B------:R-:W-:Y:S01]  /*a810*/  IADD3 R3, R238.reuse, R3, RZ ;  /* 0x00000003ee037210 */ /* 0x040fe20007ffe0ff */
[----:B------:R-:W-:Y:S01]  /*a820*/  @UP0 UIMAD UR15, UR15, UR8, URZ ;  /* 0x000000080f0f02a4 */ /* 0x000fe2000f8e023f */
[----:B------:R-:W-:Y:S03]  /*a830*/  IADD3 R232, R238, R2, RZ ;  /* 0x00000002eee87210 */ /* 0x000fe60007ffe0ff */
[----:B------:R-:W-:Y:S01]  /*a840*/  @UP0 UIMAD UR15, UR27, UR9, UR15 ;  /* 0x000000091b0f02a4 */ /* 0x000fe2000f8e020f */
[----:B------:R-:W-:Y:S03]  /*a850*/  MOV R140, UR30 ;  /* 0x0000001e008c7c02 */ /* 0x000fe60008000f00 */
[----:B------:R-:W-:Y:S04]  /*a860*/  @UP0 UIADD3 UR15, UR31, UR15, URZ ;  /* 0x0000000f1f0f0290 */ /* 0x000fe8000fffe03f */
[----:B------:R-:W-:Y:S02]  /*a870*/  @UP0 UIMAD UR15, UR15, 0x60, URZ ;  /* 0x000000600f0f08a4 */ /* 0x000fe4000f8e023f */
[----:B------:R-:W-:Y:S01]  /*a880*/  UISETP.GE.AND UP0, UPT, UR28, 0x2, UPT ;  /* 0x000000021c00788c */ /* 0x000fe2000bf06270 */
[----:B------:R-:W1:Y:S10]  /*a890*/  LDSM.16.M88.4 R8, [R237+UR4+0x12100] ;  /* 0x01210004ed08783b */ /* 0x000e740008000200 */
[----:B------:R-:W-:Y:S01]  /*a8a0*/  @UP0 UIADD3 UR26, UR28, -0x2, URZ ;  /* 0xfffffffe1c1a0890 */ /* 0x000fe2000fffe03f */
[----:B------:R-:W5:Y:S03]  /*a8b0*/  LDSM.16.M88.4 R16, [R237+UR4+0x12900] ;  /* 0x01290004ed10783b */ /* 0x000f660008000200 */
[----:B------:R-:W-:Y:S05]  /*a8c0*/  @UP0 UIMAD.WIDE.U32 UR30, UR26, UR6, URZ ;  /* 0x000000061a1e02a5 */ /* 0x000fea000f8e003f */
[----:B------:R-:W5:Y:S08]  /*a8d0*/  LDSM.16.M88.4 R24, [R237+UR4+0x13100] ;  /* 0x01310004ed18783b */ /* 0x000f700008000200 */
[----:B------:R-:W4:Y:S04]  /*a8e0*/  LDL.LU R252, [R1+0x4] ;  /* 0x0000040001fc7983 */ /* 0x000f280000300800 */
[----:B------:R-:W5:Y:S08]  /*a8f0*/  LDSM.16.M88.4 R32, [R237+UR4+0x13900] ;  /* 0x01390004ed20783b */ /* 0x000f700008000200 */
[----:B------:R-:W4:Y:S01]  /*a900*/  LDL.LU R247, [R1+0x8] ;  /* 0x0000080001f77983 */ /* 0x000f220000300800 */
[C---:B-1----:R-:W-:Y:S03]  /*a910*/  HMMA.16816.F32 R4, R152.reuse, R8, RZ ;  /* 0x000000089804723c */ /* 0x042fe600000018ff */
[----:B------:R-:W1:Y:S05]  /*a920*/  LDSM.16.M88.4 R40, [R237+UR4+0x14100] ;  /* 0x01410004ed28783b */ /* 0x000e6a0008000200 */
[C---:B------:R-:W-:Y:S03]  /*a930*/  HMMA.16816.F32 R8, R152.reuse, R10, RZ ;  /* 0x0000000a9808723c */ /* 0x040fe600000018ff */
[----:B------:R-:W1:Y:S05]  /*a940*/  LDSM.16.M88.4 R48, [R237+UR4+0x14900] ;  /* 0x01490004ed30783b */ /* 0x000e6a0008000200 */
[C---:B-----5:R-:W-:Y:S03]  /*a950*/  HMMA.16816.F32 R12, R152.reuse, R16, RZ ;  /* 0x00000010980c723c */ /* 0x060fe600000018ff */
[----:B------:R-:W5:Y:S05]  /*a960*/  LDSM.16.M88.4 R160, [R2+0x12100] ;  /* 0x0121000002a0783b */ /* 0x000f6a0000000200 */
[C---:B------:R-:W-:Y:S03]  /*a970*/  HMMA.16816.F32 R16, R152.reuse, R18, RZ ;  /* 0x000000129810723c */ /* 0x040fe600000018ff */
[----:B------:R-:W2:Y:S05]  /*a980*/  LDSM.16.M88.4 R164, [R2+0x12900] ;  /* 0x0129000002a4783b */ /* 0x000eaa0000000200 */
[C---:B------:R-:W-:Y:S03]  /*a990*/  HMMA.16816.F32 R20, R152.reuse, R24, RZ ;  /* 0x000000189814723c */ /* 0x040fe600000018ff */
[----:B------:R-:W-:Y:S05]  /*a9a0*/  LDSM.16.M88.4 R172, [R2+0x13900] ;  /* 0x0139000002ac783b */ /* 0x000fea0000000200 */
[C---:B------:R-:W-:Y:S03]  /*a9b0*/  HMMA.16816.F32 R24, R152.reuse, R26, RZ ;  /* 0x0000001a9818723c */ /* 0x040fe600000018ff */
[----:B------:R-:W-:Y:S05]  /*a9c0*/  LDSM.16.M88.4 R176, [R2+0x14100] ;  /* 0x0141000002b0783b */ /* 0x000fea0000000200 */
[C---:B------:R-:W-:Y:S03]  /*a9d0*/  HMMA.16816.F32 R28, R152.reuse, R32, RZ ;  /* 0x00000020981c723c */ /* 0x040fe600000018ff */
[----:B------:R-:W-:Y:S05]  /*a9e0*/  LDSM.16.M88.4 R180, [R2+0x14900] ;  /* 0x0149000002b4783b */ /* 0x000fea0000000200 */
[C---:B------:R-:W-:Y:S03]  /*a9f0*/  HMMA.16816.F32 R32, R152.reuse, R34, RZ ;  /* 0x000000229820723c */ /* 0x040fe600000018ff */
[----:B------:R-:W4:Y:S06]  /*aa00*/  LDL.64 R250, [R1+0x18] ;  /* 0x0000180001fa7983 */ /* 0x000f2c0000100a00 */
[----:B------:R-:W4:Y:S01]  /*aa10*/  LDL.64 R248, [R1+0x30] ;  /* 0x0000300001f87983 */ /* 0x000f220000100a00 */
[C---:B-1----:R-:W-:Y:S08]  /*aa20*/  HMMA.16816.F32 R36, R152.reuse, R40, RZ ;  /* 0x000000289824723c */ /* 0x042ff000000018ff */
[C---:B------:R-:W-:Y:S01]  /*aa30*/  HMMA.16816.F32 R40, R152.reuse, R42, RZ ;  /* 0x0000002a9828723c */ /* 0x040fe200000018ff */
[----:B--2---:R-:W-:Y:S03]  /*aa40*/  @P0 MOV R169, R47 ;  /* 0x0000002f00a90202 */ /* 0x004fe60000000f00 */
[----:B---3--:R-:W-:Y:S04]  /*aa50*/  @P0 MOV R168, R44 ;  /* 0x0000002c00a80202 */ /* 0x008fe80000000f00 */
[C---:B------:R-:W-:Y:S01]  /*aa60*/  HMMA.16816.F32 R44, R152.reuse, R48, RZ ;  /* 0x00000030982c723c */ /* 0x040fe200000018ff */
[----:B------:R-:W-:Y:S07]  /*aa70*/  @P0 IMAD.WIDE.U32 R168, R140, 0x60, R168 ;  /* 0x000000608ca80825 */ /* 0x000fee00078e00a8 */
[----:B------:R-:W-:Y:S01]  /*aa80*/  HMMA.16816.F32 R48, R152, R50, RZ ;  /* 0x000000329830723c */ /* 0x000fe200000018ff */
[----:B------:R-:W-:Y:S03]  /*aa90*/  @P0 SHF.L.U32 R140, R168, 0x1, RZ ;  /* 0x00000001a88c0819 */ /* 0x000fe600000006ff */
[----:B------:R-:W-:Y:S01]  /*aaa0*/  @P0 IADD3 R142, R169, UR15, RZ ;  /* 0x0000000fa98e0c10 */ /* 0x000fe2000fffe0ff */
[----:B------:R-:W-:Y:S01]  /*aab0*/  @UP0 USHF.R.S32.HI UR15, URZ, 0x1f, UR26 ;  /* 0x0000001f3f0f0899 */ /* 0x000fe2000801141a */
[----:B------:R-:W-:Y:S02]  /*aac0*/  @P0 IADD3 R214, P6, R140, 0x80, RZ ;  /* 0x000000808cd60810 */ /* 0x000fe40007fde0ff */
[C---:B-----5:R-:W-:Y:S01]  /*aad0*/  HMMA.16816.F32 R4, R156.reuse, R160, R4 ;  /* 0x000000a09c04723c */ /* 0x060fe20000001804 */
[----:B------:R-:W-:Y:S04]  /*aae0*/  @UP0 UIMAD UR15, UR15, UR6, URZ ;  /* 0x000000060f0f02a4 */ /* 0x000fe8000f8e023f */
[----:B------:R-:W-:Y:S01]  /*aaf0*/  @P0 SHF.L.U64.HI R142, R168, 0x1, R142 ;  /* 0x00000001a88e0819 */ /* 0x000fe2000001028e */
[----:B------:R-:W-:Y:S01]  /*ab00*/  @UP0 UIMAD UR15, UR26, UR7, UR15 ;  /* 0x000000071a0f02a4 */ /* 0x000fe2000f8e020f */
[----:B------:R-:W-:Y:S01]  /*ab10*/  MOV R168, UR12 ;  /* 0x0000000c00a87c02 */ /* 0x000fe20008000f00 */
[C---:B------:R-:W-:Y:S01]  /*ab20*/  HMMA.16816.F32 R8, R156.reuse, R162, R8 ;  /* 0x000000a29c08723c */ /* 0x040fe20000001808 */
[----:B------:R-:W-:Y:S02]  /*ab30*/  UIADD3 UR26, UR12, 0x1, URZ ;  /* 0x000000010c1a7890 */ /* 0x000fe4000fffe03f */
[----:B------:R-:W-:Y:S01]  /*ab40*/  @UP0 UIADD3 UR15, UR31, UR15, URZ ;  /* 0x0000000f1f0f0290 */ /* 0x000fe2000fffe03f */
[----:B------:R-:W-:Y:S02]  /*ab50*/  @P0 IADD3 R214, P5, R214, c[0x0][0x1f8], RZ ;  /* 0x00007e00d6d60a10 */ /* 0x000fe40007fbe0ff */
[C---:B------:R-:W-:Y:S01]  /*ab60*/  @P0 IADD3 R212, P1, R140.reuse, 0x100, RZ ;  /* 0x000001008cd40810 */ /* 0x040fe20007f3e0ff */
[----:B------:R-:W-:Y:S01]  /*ab70*/  @UP0 UIMAD UR15, UR15, 0x60, URZ ;  /* 0x000000600f0f08a4 */ /* 0x000fe2000f8e023f */
[C---:B------:R-:W-:Y:S04]  /*ab80*/  HMMA.16816.F32 R12, R156.reuse, R164, R12 ;  /* 0x000000a49c0c723c */ /* 0x040fe8000000180c */
[----:B------:R-:W-:Y:S02]  /*ab90*/  @P0 IADD3.X R215, RZ, c[0x0][0x1fc], R142, P5, P6 ;  /* 0x00007f00ffd70a10 */ /* 0x000fe40002fec48e */
[----:B------:R-:W-:Y:S01]  /*aba0*/  @P0 IADD3 R160, P6, R140, c[0x0][0x1f8], RZ ;  /* 0x00007e008ca00a10 */ /* 0x000fe20007fde0ff */
[----:B----4-:R-:W-:Y:S01]  /*abb0*/  @P0 IMAD R140, R168, 0x9000, R170 ;  /* 0x00009000a88c0824 */ /* 0x010fe200078e02aa */
[C---:B------:R-:W-:Y:S01]  /*abc0*/  HMMA.16816.F32 R16, R156.reuse, R166, R16 ;  /* 0x000000a69c10723c */ /* 0x040fe20000001810 */
[----:B------:R-:W1:Y:S03]  /*abd0*/  LDSM.16.M88.4 R168, [R2+0x13100] ;  /* 0x0131000002a8783b */ /* 0x000e660000000200 */
[----:B------:R-:W-:Y:S02]  /*abe0*/  @P0 IADD3.X R161, R142, c[0x0][0x1fc], RZ, P6, !PT ;  /* 0x00007f008ea10a10 */ /* 0x000fe400037fe4ff */
[----:B------:R-:W-:Y:S03]  /*abf0*/  @P0 IADD3 R212, P5, R212, c[0x0][0x1f8], RZ ;  /* 0x00007e00d4d40a10 */ /* 0x000fe60007fbe0ff */
[----:B------:R-:W-:Y:S01]  /*ac00*/  @!PT LDS RZ, [RZ] ;  /* 0x00000000fffff984 */ /* 0x000fe20000000800 */
[----:B------:R-:W-:Y:S01]  /*ac10*/  @!PT LDS RZ, [RZ] ;  /* 0x00000000fffff984 */ /* 0x000fe20000000800 */
[----:B------:R-:W-:Y:S01]  /*ac20*/  @!PT LDS RZ, [RZ] ;  /* 0x00000000fffff984 */ /* 0x000fe20000000800 */
[----:B------:R2:W-:Y:S03]  /*ac30*/  @P0 LDGSTS.E.BYPASS.LTC128B.128 [R140+0x100], [R160.64], !P4 ;  /* 0x00100000a08c0fae */ /* 0x0005e6000e101d58 */
[----:B------:R-:W-:Y:S05]  /*ac40*/  @P0 IADD3.X R213, RZ, c[0x0][0x1fc], R142, P5, P1 ;  /* 0x00007f00ffd50a10 */ /* 0x000fea0002fe248e */
[----:B------:R3:W-:Y:S08]  /*ac50*/  @P0 LDGSTS.E.BYPASS.LTC128B.128 [R140+0x3100], [R214.64], !P3 ;  /* 0x03100000d68c0fae */ /* 0x0007f0000d901d58 */
[----:B------:R4:W-:Y:S01]  /*ac60*/  @P0 LDGSTS.E.BYPASS.LTC128B.128 [R140+0x6100], [R212.64], !P2 ;  /* 0x06100000d48c0fae */ /* 0x0009e2000d101d58 */
[----:B--2---:R-:W-:Y:S04]  /*ac70*/  @P0 IADD3 R160, P1, R160, UR11, RZ ;  /* 0x0000000ba0a00c10 */ /* 0x004fe8000ff3e0ff */
[----:B------:R-:W-:Y:S01]  /*ac80*/  @P0 IADD3.X R161, R161, UR10, RZ, P1, !PT ;  /* 0x0000000aa1a10c10 */ /* 0x000fe20008ffe4ff */
[C---:B-1----:R-:W-:Y:S03]  /*ac90*/  HMMA.16816.F32 R20, R156.reuse, R168, R20 ;  /* 0x000000a89c14723c */ /* 0x042fe60000001814 */
[C---:B------:R-:W-:Y:S01]  /*aca0*/  @P0 IADD3 R162, P6, R160.reuse, UR11, RZ ;  /* 0x0000000ba0a20c10 */ /* 0x040fe2000ffde0ff */
[----:B------:R1:W-:Y:S01]  /*acb0*/  @P0 LDGSTS.E.BYPASS.LTC128B.128 [R140+0x1100], [R160.64], !P4 ;  /* 0x01100000a08c0fae */ /* 0x0003e2000e101d58 */
[C---:B---3--:R-:W-:Y:S02]  /*acc0*/  @P0 IADD3 R214, P5, R160.reuse, UR21, RZ ;  /* 0x00000015a0d60c10 */ /* 0x048fe4000ffbe0ff */
[C---:B------:R-:W-:Y:S01]  /*acd0*/  @P0 IADD3.X R163, R161.reuse, UR10, RZ, P6, !PT ;  /* 0x0000000aa1a30c10 */ /* 0x040fe2000b7fe4ff */
[C---:B------:R-:W-:Y:S04]  /*ace0*/  HMMA.16816.F32 R24, R156.reuse, R170, R24 ;  /* 0x000000aa9c18723c */ /* 0x040fe80000001818 */
[----:B------:R1:W-:Y:S01]  /*acf0*/  @P0 LDGSTS.E.BYPASS.LTC128B.128 [R140+0x4100], [R160.64+0x80], !P3 ;  /* 0x04100080a08c0fae */ /* 0x0003e2000d901d58 */
[C---:B------:R-:W-:Y:S02]  /*ad00*/  @P0 IADD3.X R215, R161.reuse, UR20, RZ, P5, !PT ;  /* 0x00000014a1d70c10 */ /* 0x040fe4000affe4ff */
[----:B----4-:R-:W-:Y:S01]  /*ad10*/  @P0 IADD3 R212, P1, R160, UR23, RZ ;  /* 0x00000017a0d40c10 */ /* 0x010fe2000ff3e0ff */
[C---:B------:R-:W-:Y:S04]  /*ad20*/  HMMA.16816.F32 R28, R156.reuse, R172, R28 ;  /* 0x000000ac9c1c723c */ /* 0x040fe8000000181c */
[----:B------:R1:W-:Y:S01]  /*ad30*/  @P0 LDGSTS.E.BYPASS.LTC128B.128 [R140+0x7100], [R160.64+0x100], !P2 ;  /* 0x07100100a08c0fae */ /* 0x0003e2000d101d58 */
[----:B------:R-:W-:Y:S03]  /*ad40*/  @P0 IADD3.X R213, R161, UR22, RZ, P1, !PT ;  /* 0x00000016a1d50c10 */ /* 0x000fe60008ffe4ff */
[C---:B------:R-:W-:Y:S04]  /*ad50*/  HMMA.16816.F32 R32, R156.reuse, R174, R32 ;  /* 0x000000ae9c20723c */ /* 0x040fe80000001820 */
[----:B------:R1:W-:Y:S04]  /*ad60*/  @P0 LDGSTS.E.BYPASS.LTC128B.128 [R140+0x2100], [R162.64], !P4 ;  /* 0x02100000a28c0fae */ /* 0x0003e8000e101d58 */
[C---:B------:R-:W-:Y:S04]  /*ad70*/  HMMA.16816.F32 R36, R156.reuse, R176, R36 ;  /* 0x000000b09c24723c */ /* 0x040fe80000001824 */
[----:B------:R2:W-:Y:S04]  /*ad80*/  @P0 LDGSTS.E.BYPASS.LTC128B.128 [R140+0x5100], [R214.64], !P3 ;  /* 0x05100000d68c0fae */ /* 0x0005e8000d901d58 */
[C---:B------:R-:W-:Y:S04]  /*ad90*/  HMMA.16816.F32 R40, R156.reuse, R178, R40 ;  /* 0x000000b29c28723c */ /* 0x040fe80000001828 */
[----:B------:R2:W-:Y:S01]  /*ada0*/  @P0 LDGSTS.E.BYPASS.LTC128B.128 [R140+0x8100], [R212.64], !P2 ;  /* 0x08100000d48c0fae */ /* 0x0005e2000d101d58 */
[----:B------:R-:W-:Y:S01]  /*adb0*/  PLOP3.LUT P0, PT, PT, PT, UP0, 0x80, 0x0 ;  /* 0x000000000000781c */ /* 0x000fe20003f0f008 */
[----:B------:R-:W-:Y:S02]  /*adc0*/  UISETP.GE.AND UP0, UPT, UR12, 0x1, UPT ;  /* 0x000000010c00788c */ /* 0x000fe4000bf06270 */
[C---:B------:R-:W-:Y:S02]  /*add0*/  HMMA.16816.F32 R44, R156.reuse, R180, R44 ;  /* 0x000000b49c2c723c */ /* 0x040fe4000000182c */
[----:B------:R-:W-:Y:S02]  /*ade0*/  USEL UR12, UR26, URZ, !UP0 ;  /* 0x0000003f1a0c7287 */ /* 0x000fe4000c000000 */
[----:B------:R-:W-:Y:S01]  /*adf0*/  LDSM.16.M88.4 R164, [R3+0x12900] ;  /* 0x0129000003a4783b */ /* 0x000fe20000000200 */
[----:B------:R-:W-:Y:S03]  /*ae00*/  UISETP.GE.AND UP0, UPT, UR5, 0x1, UPT ;  /* 0x000000010500788c */ /* 0x000fe6000bf06270 */
[----:B------:R-:W-:Y:S04]  /*ae10*/  HMMA.16816.F32 R48, R156, R182, R48 ;  /* 0x000000b69c30723c */ /* 0x000fe80000001830 */
[----:B-1----:R-:W1:Y:S08]  /*ae20*/  LDSM.16.M88.4 R160, [R3+0x12100] ;  /* 0x0121000003a0783b */ /* 0x002e700000000200 */
[----:B------:R-:W3:Y:S01]  /*ae30*/  LDSM.16.M88.4 R168, [R3+0x13100] ;  /* 0x0131000003a8783b */ /* 0x000ee20000000200 */
[----:B--2---:R-:W-:Y:S04]  /*ae40*/  IADD3 R140, R238, UR4, R237 ;  /* 0x00000004ee8c7c10 */ /* 0x004fe8000fffe0ed */
[----:B------:R-:W-:Y:S03]  /*ae50*/  IADD3 R140, R239, R140, RZ ;  /* 0x0000008cef8c7210 */ /* 0x000fe60007ffe0ff */
[----:B------:R-:W0:Y:S08]  /*ae60*/  LDGDEPBAR ;  /* 0x00000000000079af */ /* 0x000e300000000000 */
[----:B------:R-:W2:Y:S08]  /*ae70*/  LDSM.16.M88.4 R172, [R3+0x13900] ;  /* 0x0139000003ac783b */ /* 0x000eb00000000200 */
[----:B------:R-:W4:Y:S01]  /*ae80*/  LDSM.16.M88.4 R176, [R3+0x14100] ;  /* 0x0141000003b0783b */ /* 0x000f220000000200 */
[C---:B-1----:R-:W-:Y:S07]  /*ae90*/  HMMA.16816.F32 R4, R184.reuse, R160, R4 ;  /* 0x000000a0b804723c */ /* 0x042fee0000001804 */
[----:B------:R-:W1:Y:S01]  /*aea0*/  LDSM.16.M88.4 R180, [R3+0x14900] ;  /* 0x0149000003b4783b */ /* 0x000e620000000200 */
[C---:B------:R-:W-:Y:S07]  /*aeb0*/  HMMA.16816.F32 R8, R184.reuse, R162, R8 ;  /* 0x000000a2b808723c */ /* 0x040fee0000001808 */
[----:B------:R-:W5:Y:S01]  /*aec0*/  LDSM.16.M88.4 R212, [R232+0x12100] ;  /* 0x01210000e8d4783b */ /* 0x000f620000000200 */
[C---:B------:R-:W-:Y:S07]  /*aed0*/  HMMA.16816.F32 R12, R184.reuse, R164, R12 ;  /* 0x000000a4b80c723c */ /* 0x040fee000000180c */
[----:B------:R-:W1:Y:S01]  /*aee0*/  LDSM.16.M88.4 R160, [R232+0x12900] ;  /* 0x01290000e8a0783b */ /* 0x000e620000000200 */
[C---:B------:R-:W-:Y:S07]  /*aef0*/  HMMA.16816.F32 R16, R184.reuse, R166, R16 ;  /* 0x000000a6b810723c */ /* 0x040fee0000001810 */
[----:B------:R-:W1:Y:S01]  /*af00*/  LDSM.16.M88.4 R164, [R232+0x13100] ;  /* 0x01310000e8a4783b */ /* 0x000e620000000200 */
[C---:B---3--:R-:W-:Y:S07]  /*af10*/  HMMA.16816.F32 R20, R184.reuse, R168, R20 ;  /* 0x000000a8b814723c */ /* 0x048fee0000001814 */
[----:B------:R-:W-:Y:S01]  /*af20*/  LDSM.16.M88.4 R224, [R237+UR4+0x17900] ;  /* 0x01790004ede0783b */ /* 0x000fe20008000200 */
[C---:B------:R-:W-:Y:S07]  /*af30*/  HMMA.16816.F32 R24, R184.reuse, R170, R24 ;  /* 0x000000aab818723c */ /* 0x040fee0000001818 */
[----:B------:R-:W3:Y:S01]  /*af40*/  LDSM.16.M88.4 R168, [R232+0x13900] ;  /* 0x01390000e8a8783b */ /* 0x000ee20000000200 */
[C---:B--2---:R-:W-:Y:S08]  /*af50*/  HMMA.16816.F32 R28, R184.reuse, R172, R28 ;  /* 0x000000acb81c723c */ /* 0x044ff0000000181c */
[C---:B------:R-:W-:Y:S01]  /*af60*/  HMMA.16816.F32 R32, R184.reuse, R174, R32 ;  /* 0x000000aeb820723c */ /* 0x040fe20000001820 */
[----:B------:R-:W2:Y:S07]  /*af70*/  LDSM.16.M88.4 R172, [R232+0x14100] ;  /* 0x01410000e8ac783b */ /* 0x000eae0000000200 */
[C---:B----4-:R-:W-:Y:S08]  /*af80*/  HMMA.16816.F32 R36, R184.reuse, R176, R36 ;  /* 0x000000b0b824723c */ /* 0x050ff00000001824 */
[C---:B------:R-:W-:Y:S01]  /*af90*/  HMMA.16816.F32 R40, R184.reuse, R178, R40 ;  /* 0x000000b2b828723c */ /* 0x040fe20000001828 */
[----:B------:R-:W4:Y:S07]  /*afa0*/  LDSM.16.M88.4 R176, [R232+0x14900] ;  /* 0x01490000e8b0783b */ /* 0x000f2e0000000200 */
[C---:B-1----:R-:W-:Y:S08]  /*afb0*/  HMMA.16816.F32 R44, R184.reuse, R180, R44 ;  /* 0x000000b4b82c723c */ /* 0x042ff0000000182c */
[----:B------:R-:W-:Y:S01]  /*afc0*/  HMMA.16816.F32 R48, R184, R182, R48 ;  /* 0x000000b6b830723c */ /* 0x000fe20000001830 */
[----:B------:R-:W1:Y:S07]  /*afd0*/  LDSM.16.M88.4 R180, [R237+UR4+0x15100] ;  /* 0x01510004edb4783b */ /* 0x000e6e0008000200 */
[C---:B-----5:R-:W-:Y:S08]  /*afe0*/  HMMA.16816.F32 R4, R188.reuse, R212, R4 ;  /* 0x000000d4bc04723c */ /* 0x060ff00000001804 */
[C---:B------:R-:W-:Y:S01]  /*aff0*/  HMMA.16816.F32 R8, R188.reuse, R214, R8 ;  /* 0x000000d6bc08723c */ /* 0x040fe20000001808 */
[----:B------:R-:W5:Y:S07]  /*b000*/  LDSM.16.M88.4 R212, [R237+UR4+0x15900] ;  /* 0x01590004edd4783b */ /* 0x000f6e0008000200 */
[C---:B------:R-:W-:Y:S08]  /*b010*/  HMMA.16816.F32 R12, R188.reuse, R160, R12 ;  /* 0x000000a0bc0c723c */ /* 0x040ff0000000180c */
[C---:B------:R-:W-:Y:S01]  /*b020*/  HMMA.16816.F32 R16, R188.reuse, R162, R16 ;  /* 0x000000a2bc10723c */ /* 0x040fe20000001810 */
[----:B------:R-:W1:Y:S07]  /*b030*/  LDSM.16.M88.4 R160, [R237+UR4+0x16100] ;  /* 0x01610004eda0783b */ /* 0x000e6e0008000200 */
[C---:B------:R-:W-:Y:S08]  /*b040*/  HMMA.16816.F32 R20, R188.reuse, R164, R20 ;  /* 0x000000a4bc14723c */ /* 0x040ff00000001814 */
[C---:B------:R-:W-:Y:S01]  /*b050*/  HMMA.16816.F32 R24, R188.reuse, R166, R24 ;  /* 0x000000a6bc18723c */ /* 0x040fe20000001818 */
[----:B------:R-:W1:Y:S07]  /*b060*/  LDSM.16.M88.4 R164, [R237+UR4+0x16900] ;  /* 0x01690004eda4783b */ /* 0x000e6e0008000200 */
[C---:B---3--:R-:W-:Y:S08]  /*b070*/  HMMA.16816.F32 R28, R188.reuse, R168, R28 ;  /* 0x000000a8bc1c723c */ /* 0x048ff0000000181c */
[C---:B------:R-:W-:Y:S01]  /*b080*/  HMMA.16816.F32 R32, R188.reuse, R170, R32 ;  /* 0x000000aabc20723c */ /* 0x040fe20000001820 */
[----:B------:R-:W3:Y:S07]  /*b090*/  LDSM.16.M88.4 R168, [R237+UR4+0x17100] ;  /* 0x01710004eda8783b */ /* 0x000eee0008000200 */
[C---:B--2---:R-:W-:Y:S08]  /*b0a0*/  HMMA.16816.F32 R36, R188.reuse, R172, R36 ;  /* 0x000000acbc24723c */ /* 0x044ff00000001824 */
[C---:B------:R-:W-:Y:S01]  /*b0b0*/  HMMA.16816.F32 R40, R188.reuse, R174, R40 ;  /* 0x000000aebc28723c */ /* 0x040fe20000001828 */
[----:B------:R-:W-:Y:S07]  /*b0c0*/  LDSM.16.M88.4 R172, [R2+0x16900] ;  /* 0x0169000002ac783b */ /* 0x000fee0000000200 */
[C---:B----4-:R-:W-:Y:S08]  /*b0d0*/  HMMA.16816.F32 R44, R188.reuse, R176, R44 ;  /* 0x000000b0bc2c723c */ /* 0x050ff0000000182c */
[----:B------:R-:W-:Y:S01]  /*b0e0*/  HMMA.16816.F32 R48, R188, R178, R48 ;  /* 0x000000b2bc30723c */ /* 0x000fe20000001830 */
[----:B------:R-:W-:Y:S07]  /*b0f0*/  LDSM.16.M88.4 R176, [R2+0x17100] ;  /* 0x0171000002b0783b */ /* 0x000fee0000000200 */
[C---:B-1----:R-:W-:Y:S08]  /*b100*/  HMMA.16816.F32 R4, R192.reuse, R180, R4 ;  /* 0x000000b4c004723c */ /* 0x042ff00000001804 */
[C---:B------:R-:W-:Y:S01]  /*b110*/  HMMA.16816.F32 R8, R192.reuse, R182, R8 ;  /* 0x000000b6c008723c */ /* 0x040fe20000001808 */
[----:B------:R-:W-:Y:S07]  /*b120*/  LDSM.16.M88.4 R180, [R2+0x17900] ;  /* 0x0179000002b4783b */ /* 0x000fee0000000200 */
[C---:B-----5:R-:W-:Y:S08]  /*b130*/  HMMA.16816.F32 R12, R192.reuse, R212, R12 ;  /* 0x000000d4c00c723c */ /* 0x060ff0000000180c */
[C---:B------:R-:W-:Y:S01]  /*b140*/  HMMA.16816.F32 R16, R192.reuse, R214, R16 ;  /* 0x000000d6c010723c */ /* 0x040fe20000001810 */
[----:B------:R-:W-:Y:S07]  /*b150*/  LDSM.16.M88.4 R212, [R3+0x15100] ;  /* 0x0151000003d4783b */ /* 0x000fee0000000200 */
[C---:B------:R-:W-:Y:S08]  /*b160*/  HMMA.16816.F32 R20, R192.reuse, R160, R20 ;  /* 0x000000a0c014723c */ /* 0x040ff00000001814 */
[C---:B------:R-:W-:Y:S01]  /*b170*/  HMMA.16816.F32 R24, R192.reuse, R162, R24 ;  /* 0x000000a2c018723c */ /* 0x040fe20000001818 */
[----:B------:R-:W1:Y:S07]  /*b180*/  LDSM.16.M88.4 R160, [R2+0x15100] ;  /* 0x0151000002a0783b */ /* 0x000e6e0000000200 */
[C---:B------:R-:W-:Y:S08]  /*b190*/  HMMA.16816.F32 R28, R192.reuse, R164, R28 ;  /* 0x000000a4c01c723c */ /* 0x040ff0000000181c */
        /* <DEDUP_REMOVED lines=22> */
[----:B------:R-:W5:Y:S07]  /*b300*/  LDSM.16.M88.4 R176, [R3+0x17900] ;  /* 0x0179000003b0783b */ /* 0x000f6e0000000200 */
        /* <DEDUP_REMOVED lines=19> */
[C---:B-----5:R-:W-:Y:S08]  /*b440*/  HMMA.16816.F32 R44, R200.reuse, R176, R44 ;  /* 0x000000b0c82c723c */ /* 0x060ff0000000182c */
[----:B------:R-:W-:Y:S01]  /*b450*/  HMMA.16816.F32 R48, R200, R178, R48 ;  /* 0x000000b2c830723c */ /* 0x000fe20000001830 */
[----:B------:R-:W-:Y:S07]  /*b460*/  LDSM.16.M88.4 R176, [R237+UR4+0x19100] ;  /* 0x01910004edb0783b */ /* 0x000fee0008000200 */
[C---:B-1----:R-:W-:Y:S08]  /*b470*/  HMMA.16816.F32 R4, R204.reuse, R160, R4 ;  /* 0x000000a0cc04723c */ /* 0x042ff00000001804 */
[C---:B------:R-:W-:Y:S01]  /*b480*/  HMMA.16816.F32 R8, R204.reuse, R162, R8 ;  /* 0x000000a2cc08723c */ /* 0x040fe20000001808 */
[----:B------:R-:W1:Y:S07]  /*b490*/  LDSM.16.M88.4 R160, [R237+UR4+0x18900] ;  /* 0x01890004eda0783b */ /* 0x000e6e0008000200 */
[C---:B------:R-:W-:Y:S08]  /*b4a0*/  HMMA.16816.F32 R12, R204.reuse, R180, R12 ;  /* 0x000000b4cc0c723c */ /* 0x040ff0000000180c */
[C---:B------:R-:W-:Y:S01]  /*b4b0*/  HMMA.16816.F32 R16, R204.reuse, R182, R16 ;  /* 0x000000b6cc10723c */ /* 0x040fe20000001810 */
[----:B------:R-:W5:Y:S07]  /*b4c0*/  LDSM.16.M88.4 R180, [R237+UR4+0x19900] ;  /* 0x01990004edb4783b */ /* 0x000f6e0008000200 */
        /* <DEDUP_REMOVED lines=21> */
[C---:B-----5:R-:W-:Y:S08]  /*b620*/  HMMA.16816.F32 R28, R208.reuse, R180, R28 ;  /* 0x000000b4d01c723c */ /* 0x060ff0000000181c */
        /* <DEDUP_REMOVED lines=37> */
[C---:B-----5:R-:W-:Y:S08]  /*b880*/  HMMA.16816.F32 R44, R220.reuse, R176, R44 ;  /* 0x000000b0dc2c723c */ /* 0x060ff0000000182c */
        /* <DEDUP_REMOVED lines=27> */
[C---:B------:R-:W-:Y:S01]  /*ba40*/  HMMA.16816.F32 R40, R228.reuse, R166, R40 ;  /* 0x000000a6e428723c */ /* 0x040fe20000001828 */
[----:B------:R-:W-:Y:S03]  /*ba50*/  LDSM.16.MT88.4 R172, [R143+UR4+0x3900] ;  /* 0x003900048fac783b */ /* 0x000fe60008004200 */
        /* <DEDUP_REMOVED lines=46> */
[----:B------:R-:W-:Y:S01]  /*bd40*/  FADD.FTZ R0, -R140, R0 ;  /* 0x000000008c007221 */ /* 0x000fe20000010100 */
        /* <DEDUP_REMOVED lines=30> */
[C---:B------:R-:W-:Y:S01]  /*bf30*/  FMUL.FTZ R104, R2.reuse, R104 ;  /* 0x0000006802687220 */ /* 0x040fe20000410000 */
[----:B------:R-:W-:Y:S01]  /*bf40*/  LDSM.16.MT88.4 R168, [R141+0x900] ;  /* 0x000900008da8783b */ /* 0x000fe20000004200 */
[C---:B------:R-:W-:Y:S02]  /*bf50*/  FMUL.FTZ R105, R2.reuse, R105 ;  /* 0x0000006902697220 */ /* 0x040fe40000410000 */
[----:B------:R-:W2:Y:S01]  /*bf60*/  MUFU.EX2 R0, R0 ;  /* 0x0000000000007308 */ /* 0x000ea20000000800 */
[C---:B------:R-:W-:Y:S02]  /*bf70*/  FMUL.FTZ R108, R2.reuse, R108 ;  /* 0x0000006c026c7220 */ /* 0x040fe40000410000 */
[C---:B------:R-:W-:Y:S02]  /*bf80*/  FMUL.FTZ R109, R2.reuse, R109 ;  /* 0x0000006d026d7220 */ /* 0x040fe40000410000 */
[C---:B-----5:R-:W-:Y:S02]  /*bf90*/  FMUL.FTZ R9, R2.reuse, R149 ;  /* 0x0000009502097220 */ /* 0x060fe40000410000 */
        /* <DEDUP_REMOVED lines=17> */
[C---:B---3--:R-:W-:Y:S02]  /*c0b0*/  FMUL.FTZ R11, R0.reuse, R151 ;  /* 0x00000097000b7220 */ /* 0x048fe40000410000 */
[----:B------:R-:W3:Y:S01]  /*c0c0*/  LDSM.16.MT88.4 R148, [R236+UR4+0x100] ;  /* 0x00010004ec94783b */ /* 0x000ee20008004200 */
[C---:B------:R-:W-:Y:S02]  /*c0d0*/  FMUL.FTZ R110, R0.reuse, R110 ;  /* 0x0000006e006e7220 */ /* 0x040fe40000410000 */
[----:B------:R5:W-:Y:S01]  /*c0e0*/  MUFU.EX2 R235, R6 ;  /* 0x0000000600eb7308 */ /* 0x000be20000000800 */
[C---:B------:R-:W-:Y:S02]  /*c0f0*/  FMUL.FTZ R111, R0.reuse, R111 ;  /* 0x0000006f006f7220 */ /* 0x040fe40000410000 */
[----:B------:R-:W-:Y:S02]  /*c100*/  FMUL.FTZ R114, R0, R114 ;  /* 0x0000007200727220 */ /* 0x000fe40000410000 */
[----:B----4-:R-:W-:Y:S02]  /*c110*/  FMUL.FTZ R4, R2, R144 ;  /* 0x0000009002047220 */ /* 0x010fe40000410000 */
[C---:B------:R-:W-:Y:S02]  /*c120*/  FMUL.FTZ R115, R0.reuse, R115 ;  /* 0x0000007300737220 */ /* 0x040fe40000410000 */
[C---:B------:R-:W-:Y:S01]  /*c130*/  FMUL.FTZ R118, R0.reuse, R118 ;  /* 0x0000007600767220 */ /* 0x040fe20000410000 */
[----:B------:R-:W4:Y:S01]  /*c140*/  MUFU.EX2 R234, R7 ;  /* 0x0000000700ea7308 */ /* 0x000f220000000800 */
[C---:B------:R-:W-:Y:S02]  /*c150*/  FMUL.FTZ R119, R0.reuse, R119 ;  /* 0x0000007700777220 */ /* 0x040fe40000410000 */
[----:B------:R-:W-:Y:S01]  /*c160*/  FMUL.FTZ R122, R0, R122 ;  /* 0x0000007a007a7220 */ /* 0x000fe20000410000 */
[----:B--2---:R-:W-:Y:S01]  /*c170*/  F2FP.PACK_AB R144, R242, R243 ;  /* 0x000000f3f290723e */ /* 0x004fe200000000ff */
[----:B------:R-:W-:Y:S02]  /*c180*/  FMUL.FTZ R5, R2, R145 ;  /* 0x0000009102057220 */ /* 0x000fe40000410000 */
[C---:B------:R-:W-:Y:S02]  /*c190*/  FMUL.FTZ R123, R0.reuse, R123 ;  /* 0x0000007b007b7220 */ /* 0x040fe40000410000 */
[C---:B------:R-:W-:Y:S01]  /*c1a0*/  FMUL.FTZ R126, R0.reuse, R126 ;  /* 0x0000007e007e7220 */ /* 0x040fe20000410000 */
[----:B------:R-:W-:Y:S01]  /*c1b0*/  MUFU.EX2 R227, R16 ;  /* 0x0000001000e37308 */ /* 0x000fe20000000800 */
[----:B------:R-:W-:Y:S02]  /*c1c0*/  FMUL.FTZ R127, R0, R127 ;  /* 0x0000007f007f7220 */ /* 0x000fe40000410000 */
[----:B------:R-:W-:Y:S02]  /*c1d0*/  FMUL.FTZ R129, R2, R129 ;  /* 0x0000008102817220 */ /* 0x000fe40000410000 */
[----:B-----5:R-:W-:Y:S01]  /*c1e0*/  FMUL.FTZ R6, R0, R146 ;  /* 0x0000009200067220 */ /* 0x020fe20000410000 */
[----:B------:R-:W-:Y:S01]  /*c1f0*/  F2FP.PACK_AB R146, R246, R244 ;  /* 0x000000f4f692723e */ /* 0x000fe200000000ff */
[C---:B------:R-:W-:Y:S02]  /*c200*/  FMUL.FTZ R130, R0.reuse, R130 ;  /* 0x0000008200827220 */ /* 0x040fe40000410000 */
[----:B------:R-:W-:Y:S01]  /*c210*/  FMUL.FTZ R131, R0, R131 ;  /* 0x0000008300837220 */ /* 0x000fe20000410000 */
[----:B------:R-:W-:Y:S01]  /*c220*/  MUFU.EX2 R226, R17 ;  /* 0x0000001100e27308 */ /* 0x000fe20000000800 */
[C---:B------:R-:W-:Y:S02]  /*c230*/  FMUL.FTZ R132, R2.reuse, R132 ;  /* 0x0000008402847220 */ /* 0x040fe40000410000 */
[----:B------:R-:W-:Y:S01]  /*c240*/  FMUL.FTZ R133, R2, R133 ;  /* 0x0000008502857220 */ /* 0x000fe20000410000 */
[----:B----4-:R-:W-:Y:S01]  /*c250*/  F2FP.PACK_AB R145, R234, R235 ;  /* 0x000000ebea91723e */ /* 0x010fe200000000ff */
[----:B------:R-:W-:Y:S01]  /*c260*/  FMUL.FTZ R7, R0, R147 ;  /* 0x0000009300077220 */ /* 0x000fe20000410000 */
[----:B------:R-:W-:Y:S01]  /*c270*/  F2FP.PACK_AB R147, R245, R241 ;  /* 0x000000f1f593723e */ /* 0x000fe200000000ff */
[--C-:B------:R-:W-:Y:S02]  /*c280*/  FFMA.FTZ R20, R20, c[0x0][0x2d0], -R180.reuse ;  /* 0x0000b40014147a23 */ /* 0x100fe400000108b4 */
[--C-:B------:R-:W-:Y:S01]  /*c290*/  FFMA.FTZ R21, R21, c[0x0][0x2d0], -R180.reuse ;  /* 0x0000b40015157a23 */ /* 0x100fe200000108b4 */
[----:B------:R-:W-:Y:S01]  /*c2a0*/  MUFU.EX2 R215, R18 ;  /* 0x0000001200d77308 */ /* 0x000fe20000000800 */
[--C-:B------:R-:W-:Y:S02]  /*c2b0*/  FFMA.FTZ R22, R22, c[0x0][0x2d0], -R181.reuse ;  /* 0x0000b40016167a23 */ /* 0x100fe400000108b5 */
[C---:B------:R-:W-:Y:S05]  /*c2c0*/  HMMA.16816.F32 R4, R144.reuse, R160, R4 ;  /* 0x000000a09004723c */ /* 0x040fea0000001804 */
[--C-:B------:R-:W-:Y:S02]  /*c2d0*/  FFMA.FTZ R23, R23, c[0x0][0x2d0], -R181.reuse ;  /* 0x0000b40017177a23 */ /* 0x100fe400000108b5 */
[----:B------:R2:W-:Y:S01]  /*c2e0*/  MUFU.EX2 R214, R19 ;  /* 0x0000001300d67308 */ /* 0x0005e20000000800 */
[C---:B------:R-:W-:Y:S01]  /*c2f0*/  HMMA.16816.F32 R8, R144.reuse, R162, R8 ;  /* 0x000000a29008723c */ /* 0x040fe20000001808 */
[----:B------:R-:W4:Y:S03]  /*c300*/  LDSM.16.MT88.4 R160, [R141+0x100] ;  /* 0x000100008da0783b */ /* 0x000f260000004200 */
[--C-:B------:R-:W-:Y:S02]  /*c310*/  FFMA.FTZ R24, R24, c[0x0][0x2d0], -R180.reuse ;  /* 0x0000b40018187a23 */ /* 0x100fe400000108b4 */
[--C-:B------:R-:W-:Y:S02]  /*c320*/  FFMA.FTZ R25, R25, c[0x0][0x2d0], -R180.reuse ;  /* 0x0000b40019197a23 */ /* 0x100fe400000108b4 */
[C---:B-1----:R-:W-:Y:S01]  /*c330*/  HMMA.16816.F32 R100, R144.reuse, R164, R100 ;  /* 0x000000a49064723c */ /* 0x042fe20000001864 */
[----:B------:R-:W-:Y:S03]  /*c340*/  MUFU.EX2 R182, R20 ;  /* 0x0000001400b67308 */ /* 0x000fe60000000800 */
[--C-:B------:R-:W-:Y:S02]  /*c350*/  FFMA.FTZ R26, R26, c[0x0][0x2d0], -R181.reuse ;  /* 0x0000b4001a1a7a23 */ /* 0x100fe400000108b5 */
[--C-:B------:R-:W-:Y:S02]  /*c360*/  FFMA.FTZ R27, R27, c[0x0][0x2d0], -R181.reuse ;  /* 0x0000b4001b1b7a23 */ /* 0x100fe400000108b5 */
[C---:B------:R-:W-:Y:S01]  /*c370*/  HMMA.16816.F32 R104, R144.reuse, R166, R104 ;  /* 0x000000a69068723c */ /* 0x040fe20000001868 */
[----:B------:R-:W1:Y:S02]  /*c380*/  LDSM.16.MT88.4 R164, [R143+UR4+0x3100] ;  /* 0x003100048fa4783b */ /* 0x000e640008004200 */
[----:B------:R-:W-:Y:S01]  /*c390*/  MUFU.EX2 R213, R21 ;  /* 0x0000001500d57308 */ /* 0x000fe20000000800 */
[--C-:B------:R-:W-:Y:S02]  /*c3a0*/  FFMA.FTZ R28, R28, c[0x0][0x2d0], -R180.reuse ;  /* 0x0000b4001c1c7a23 */ /* 0x100fe400000108b4 */
[--C-:B------:R-:W-:Y:S02]  /*c3b0*/  FFMA.FTZ R29, R29, c[0x0][0x2d0], -R180.reuse ;  /* 0x0000b4001d1d7a23 */ /* 0x100fe400000108b4 */
[C---:B---3--:R-:W-:Y:S01]  /*c3c0*/  HMMA.16816.F32 R108, R144.reuse, R148, R108 ;  /* 0x00000094906c723c */ /* 0x048fe2000000186c */
[----:B--2---:R-:W-:Y:S03]  /*c3d0*/  LDSM.16.MT88.4 R16, [R142+0x900] ;  /* 0x000900008e10783b */ /* 0x004fe60000004200 */
[--C-:B------:R-:W-:Y:S01]  /*c3e0*/  FFMA.FTZ R30, R30, c[0x0][0x2d0], -R181.reuse ;  /* 0x0000b4001e1e7a23 */ /* 0x100fe200000108b5 */
[----:B------:R-:W-:Y:S01]  /*c3f0*/  MUFU.EX2 R212, R24 ;  /* 0x0000001800d47308 */ /* 0x000fe20000000800 */
[--C-:B------:R-:W-:Y:S02]  /*c400*/  FFMA.FTZ R31, R31, c[0x0][0x2d0], -R181.reuse ;  /* 0x0000b4001f1f7a23 */ /* 0x100fe400000108b5 */
[C---:B------:R-:W-:Y:S01]  /*c410*/  HMMA.16816.F32 R112, R144.reuse, R150, R112 ;  /* 0x000000969070723c */ /* 0x040fe20000001870 */
[----:B------:R-:W2:Y:S03]  /*c420*/  LDSM.16.MT88.4 R148, [R142+0x3100] ;  /* 0x003100008e94783b */ /* 0x000ea60000004200 */
[--C-:B------:R-:W-:Y:S02]  /*c430*/  FFMA.FTZ R32, R32, c[0x0][0x2d0], -R180.reuse ;  /* 0x0000b40020207a23 */ /* 0x100fe400000108b4 */
[--C-:B------:R-:W-:Y:S01]  /*c440*/  FFMA.FTZ R33, R33, c[0x0][0x2d0], -R180.reuse ;  /* 0x0000b40021217a23 */ /* 0x100fe200000108b4 */
[----:B------:R-:W-:Y:S01]  /*c450*/  MUFU.EX2 R183, R25 ;  /* 0x0000001900b77308 */ /* 0x000fe20000000800 */
[--C-:B------:R-:W-:Y:S01]  /*c460*/  FFMA.FTZ R34, R34, c[0x0][0x2d0], -R181.reuse ;  /* 0x0000b40022227a23 */ /* 0x100fe200000108b5 */
[C---:B----4-:R-:W-:Y:S03]  /*c470*/  HMMA.16816.F32 R116, R144.reuse, R160, R116 ;  /* 0x000000a09074723c */ /* 0x050fe60000001874 */
[--C-:B------:R-:W-:Y:S02]  /*c480*/  FFMA.FTZ R35, R35, c[0x0][0x2d0], -R181.reuse ;  /* 0x0000b40023237a23 */ /* 0x100fe400000108b5 */
[--C-:B------:R-:W-:Y:S02]  /*c490*/  FFMA.FTZ R36, R36, c[0x0][0x2d0], -R180.reuse ;  /* 0x0000b40024247a23 */ /* 0x100fe400000108b4 */
[--C-:B------:R-:W-:Y:S01]  /*c4a0*/  FFMA.FTZ R37, R37, c[0x0][0x2d0], -R180.reuse ;  /* 0x0000b40025257a23 */ /* 0x100fe200000108b4 */
        /* <DEDUP_REMOVED lines=9> */
[C---:B------:R-:W-:Y:S02]  /*c540*/  FMUL.FTZ R134, R0.reuse, R134 ;  /* 0x0000008600867220 */ /* 0x040fe40000410000 */
[----:B------:R-:W-:Y:S02]  /*c550*/  FMUL.FTZ R135, R0, R135 ;  /* 0x0000008700877220 */ /* 0x000fe40000410000 */
[--C-:B------:R-:W-:Y:S04]  /*c560*/  FFMA.FTZ R42, R42, c[0x0][0x2d0], -R181.reuse ;  /* 0x0000b4002a2a7a23 */ /* 0x100fe800000108b5 */
[--C-:B------:R-:W-:Y:S01]  /*c570*/  FFMA.FTZ R43, R43, c[0x0][0x2d0], -R181.reuse ;  /* 0x0000b4002b2b7a23 */ /* 0x100fe200000108b5 */
[C---:B--2---:R-:W-:Y:S03]  /*c580*/  HMMA.16816.F32 R132, R144.reuse, R148, R132 ;  /* 0x000000949084723c */ /* 0x044fe60000001884 */
[C---:B------:R-:W-:Y:S02]  /*c590*/  FMUL.FTZ R136, R2.reuse, R136 ;  /* 0x0000008802887220 */ /* 0x040fe40000410000 */
[----:B------:R-:W-:Y:S02]  /*c5a0*/  FMUL.FTZ R137, R2, R137 ;  /* 0x0000008902897220 */ /* 0x000fe40000410000 */
[C---:B------:R-:W-:Y:S02]  /*c5b0*/  FMUL.FTZ R138, R0.reuse, R138 ;  /* 0x0000008a008a7220 */ /* 0x040fe40000410000 */
[----:B------:R-:W-:Y:S03]  /*c5c0*/  FMUL.FTZ R139, R0, R139 ;  /* 0x0000008b008b7220 */ /* 0x000fe60000410000 */
[C---:B------:R-:W-:Y:S02]  /*c5d0*/  FMUL.FTZ R52, R2.reuse, R52 ;  /* 0x0000003402347220 */ /* 0x040fe40000410000 */
[----:B------:R-:W-:Y:S02]  /*c5e0*/  FMUL.FTZ R53, R2, R53 ;  /* 0x0000003502357220 */ /* 0x000fe40000410000 */
[C---:B------:R-:W-:Y:S01]  /*c5f0*/  HMMA.16816.F32 R136, R144.reuse, R150, R136 ;  /* 0x000000969088723c */ /* 0x040fe20000001888 */
[----:B------:R-:W2:Y:S02]  /*c600*/  LDSM.16.MT88.4 R148, [R143+UR4+0x6100] ;  /* 0x006100048f94783b */ /* 0x000ea40008004200 */
[C---:B------:R-:W-:Y:S02]  /*c610*/  FMUL.FTZ R54, R0.reuse, R54 ;  /* 0x0000003600367220 */ /* 0x040fe40000410000 */
[----:B------:R-:W-:Y:S02]  /*c620*/  FMUL.FTZ R55, R0, R55 ;  /* 0x0000003700377220 */ /* 0x000fe40000410000 */
[C---:B------:R-:W-:Y:S02]  /*c630*/  FMUL.FTZ R56, R2.reuse, R56 ;  /* 0x0000003802387220 */ /* 0x040fe40000410000 */
[----:B------:R-:W-:Y:S03]  /*c640*/  FMUL.FTZ R57, R2, R57 ;  /* 0x0000003902397220 */ /* 0x000fe60000410000 */
[C---:B---3--:R-:W-:Y:S03]  /*c650*/  HMMA.16816.F32 R52, R144.reuse, R160, R52 ;  /* 0x000000a09034723c */ /* 0x048fe60000001834 */
[C---:B------:R-:W-:Y:S02]  /*c660*/  FMUL.FTZ R58, R0.reuse, R58 ;  /* 0x0000003a003a7220 */ /* 0x040fe40000410000 */
[----:B------:R-:W-:Y:S02]  /*c670*/  FMUL.FTZ R59, R0, R59 ;  /* 0x0000003b003b7220 */ /* 0x000fe40000410000 */
[C---:B------:R-:W-:Y:S02]  /*c680*/  FMUL.FTZ R60, R2.reuse, R60 ;  /* 0x0000003c023c7220 */ /* 0x040fe40000410000 */
[----:B------:R-:W-:Y:S03]  /*c690*/  FMUL.FTZ R61, R2, R61 ;  /* 0x0000003d023d7220 */ /* 0x000fe60000410000 */
[C---:B------:R-:W-:Y:S01]  /*c6a0*/  HMMA.16816.F32 R56, R144.reuse, R162, R56 ;  /* 0x000000a29038723c */ /* 0x040fe20000001838 */
[----:B------:R-:W3:Y:S02]  /*c6b0*/  LDSM.16.MT88.4 R160, [R142+0x6100] ;  /* 0x006100008ea0783b */ /* 0x000ee40000004200 */
        /* <DEDUP_REMOVED lines=10> */
[----:B------:R-:W1:Y:S02]  /*c760*/  LDSM.16.MT88.4 R164, [R236+UR4+0x6100] ;  /* 0x00610004eca4783b */ /* 0x000e640008004200 */
[C---:B------:R-:W-:Y:S02]  /*c770*/  FMUL.FTZ R70, R0.reuse, R70 ;  /* 0x0000004600467220 */ /* 0x040fe40000410000 */
[----:B------:R-:W-:Y:S02]  /*c780*/  FMUL.FTZ R71, R0, R71 ;  /* 0x0000004700477220 */ /* 0x000fe40000410000 */
[C---:B------:R-:W-:Y:S02]  /*c790*/  FMUL.FTZ R72, R2.reuse, R72 ;  /* 0x0000004802487220 */ /* 0x040fe40000410000 */
[----:B------:R-:W-:Y:S03]  /*c7a0*/  FMUL.FTZ R73, R2, R73 ;  /* 0x0000004902497220 */ /* 0x000fe60000410000 */
[C---:B--2---:R-:W-:Y:S03]  /*c7b0*/  HMMA.16816.F32 R68, R144.reuse, R148, R68 ;  /* 0x000000949044723c */ /* 0x044fe60000001844 */
[C---:B------:R-:W-:Y:S02]  /*c7c0*/  FMUL.FTZ R74, R0.reuse, R74 ;  /* 0x0000004a004a7220 */ /* 0x040fe40000410000 */
[----:B------:R-:W-:Y:S02]  /*c7d0*/  FMUL.FTZ R75, R0, R75 ;  /* 0x0000004b004b7220 */ /* 0x000fe40000410000 */
[C---:B------:R-:W-:Y:S02]  /*c7e0*/  FMUL.FTZ R76, R2.reuse, R76 ;  /* 0x0000004c024c7220 */ /* 0x040fe40000410000 */
[----:B------:R-:W-:Y:S03]  /*c7f0*/  FMUL.FTZ R77, R2, R77 ;  /* 0x0000004d024d7220 */ /* 0x000fe60000410000 */
[C---:B------:R-:W-:Y:S01]  /*c800*/  HMMA.16816.F32 R72, R144.reuse, R150, R72 ;  /* 0x000000969048723c */ /* 0x040fe20000001848 */
[----:B------:R-:W2:Y:S02]  /*c810*/  LDSM.16.MT88.4 R148, [R141+0x6100] ;  /* 0x006100008d94783b */ /* 0x000ea40000004200 */
        /* <DEDUP_REMOVED lines=15> */
[----:B------:R-:W-:Y:S01]  /*c910*/  MUFU.EX2 R233, R12 ;  /* 0x0000000c00e97308 */ /* 0x000fe20000000800 */
[C---:B-1----:R-:W-:Y:S03]  /*c920*/  HMMA.16816.F32 R84, R144.reuse, R164, R84 ;  /* 0x000000a49054723c */ /* 0x042fe60000001854 */
[--C-:B------:R-:W-:Y:S02]  /*c930*/  FFMA.FTZ R14, R14, c[0x0][0x2d0], -R181.reuse ;  /* 0x0000b4000e0e7a23 */ /* 0x100fe400000108b5 */
[--C-:B------:R-:W-:Y:S02]  /*c940*/  FFMA.FTZ R15, R15, c[0x0][0x2d0], -R181.reuse ;  /* 0x0000b4000f0f7a23 */ /* 0x100fe400000108b5 */
[C---:B------:R-:W-:Y:S02]  /*c950*/  FMUL.FTZ R88, R2.reuse, R88 ;  /* 0x0000005802587220 */ /* 0x040fe40000410000 */
[----:B------:R-:W1:Y:S03]  /*c960*/  MUFU.EX2 R232, R13 ;  /* 0x0000000d00e87308 */ /* 0x000e660000000800 */
        /* <DEDUP_REMOVED lines=8> */
[----:B------:R-:W5:Y:S02]  /*c9f0*/  LDSM.16.MT88.4 R164, [R236+UR4+0x900] ;  /* 0x00090004eca4783b */ /* 0x000f640008004200 */
[----:B------:R-:W-:Y:S02]  /*ca00*/  FMUL.FTZ R95, R0, R95 ;  /* 0x0000005f005f7220 */ /* 0x000fe40000410000 */
[C---:B------:R-:W-:Y:S01]  /*ca10*/  FMUL.FTZ R96, R2.reuse, R96 ;  /* 0x0000006002607220 */ /* 0x040fe20000410000 */
[----:B------:R-:W3:Y:S01]  /*ca20*/  MUFU.EX2 R224, R15 ;  /* 0x0000000f00e07308 */ /* 0x000ee20000000800 */
[----:B------:R-:W-:Y:S02]  /*ca30*/  FMUL.FTZ R97, R2, R97 ;  /* 0x0000006102617220 */ /* 0x000fe40000410000 */
[C---:B------:R-:W-:Y:S01]  /*ca40*/  FMUL.FTZ R98, R0.reuse, R98 ;  /* 0x0000006200627220 */ /* 0x040fe20000410000 */
[C---:B--2---:R-:W-:Y:S03]  /*ca50*/  HMMA.16816.F32 R92, R144.reuse, R148, R92 ;  /* 0x00000094905c723c */ /* 0x044fe6000000185c */
[----:B------:R-:W-:Y:S01]  /*ca60*/  FMUL.FTZ R99, R0, R99 ;  /* 0x0000006300637220 */ /* 0x000fe20000410000 */
[----:B-1----:R-:W-:Y:S01]  /*ca70*/  F2FP.PACK_AB R12, R232, R233 ;  /* 0x000000e9e80c723e */ /* 0x002fe200000000ff */
[--C-:B------:R-:W-:Y:S02]  /*ca80*/  FFMA.FTZ R49, R49, c[0x0][0x2d0], -R180.reuse ;  /* 0x0000b40031317a23 */ /* 0x100fe400000108b4 */
[--C-:B------:R-:W-:Y:S02]  /*ca90*/  FFMA.FTZ R51, R51, c[0x0][0x2d0], -R181.reuse ;  /* 0x0000b40033337a23 */ /* 0x100fe400000108b5 */
[--C-:B------:R-:W-:Y:S01]  /*caa0*/  FFMA.FTZ R44, R44, c[0x0][0x2d0], -R180.reuse ;  /* 0x0000b4002c2c7a23 */ /* 0x100fe200000108b4 */
[----:B------:R-:W-:Y:S01]  /*cab0*/  HMMA.16816.F32 R96, R144, R150, R96 ;  /* 0x000000969060723c */ /* 0x000fe20000001860 */
[----:B------:R-:W1:Y:S01]  /*cac0*/  LDSM.16.MT88.4 R144, [R236+UR4+0x3900] ;  /* 0x00390004ec90783b */ /* 0x000e620008004200 */
[----:B------:R-:W-:Y:S01]  /*cad0*/  MUFU.EX2 R49, R49 ;  /* 0x0000003100317308 */ /* 0x000fe20000000800 */
[----:B----4-:R-:W-:Y:S01]  /*cae0*/  F2FP.PACK_AB R14, R226, R227 ;  /* 0x000000e3e20e723e */ /* 0x010fe200000000ff */
[--C-:B------:R-:W-:Y:S02]  /*caf0*/  FFMA.FTZ R45, R45, c[0x0][0x2d0], -R180.reuse ;  /* 0x0000b4002d2d7a23 */ /* 0x100fe400000108b4 */
[--C-:B------:R-:W-:Y:S02]  /*cb00*/  FFMA.FTZ R46, R46, c[0x0][0x2d0], -R181.reuse ;  /* 0x0000b4002e2e7a23 */ /* 0x100fe400000108b5 */
[--C-:B------:R-:W-:Y:S01]  /*cb10*/  FFMA.FTZ R47, R47, c[0x0][0x2d0], -R181.reuse ;  /* 0x0000b4002f2f7a23 */ /* 0x100fe200000108b5 */
[----:B------:R-:W2:Y:S03]  /*cb20*/  LDSM.16.MT88.4 R148, [R141+0x3900] ;  /* 0x003900008d94783b */ /* 0x000ea60000004200 */
[----:B---3--:R-:W-:Y:S01]  /*cb30*/  F2FP.PACK_AB R13, R224, R225 ;  /* 0x000000e1e00d723e */ /* 0x008fe200000000ff */
[----:B------:R-:W-:Y:S01]  /*cb40*/  MUFU.EX2 R51, R51 ;  /* 0x0000003300337308 */ /* 0x000fe20000000800 */
[----:B------:R-:W-:Y:S01]  /*cb50*/  F2FP.PACK_AB R15, R214, R215 ;  /* 0x000000d7d60f723e */ /* 0x000fe200000000ff */
[----:B------:R-:W-:Y:S02]  /*cb60*/  FFMA.FTZ R48, R48, c[0x0][0x2d0], -R180 ;  /* 0x0000b40030307a23 */ /* 0x000fe400000108b4 */
[----:B------:R-:W-:Y:S02]  /*cb70*/  FFMA.FTZ R50, R50, c[0x0][0x2d0], -R181 ;  /* 0x0000b40032327a23 */ /* 0x000fe400000108b5 */
[----:B------:R-:W-:Y:S02]  /*cb80*/  FFMA.FTZ R2, R2, R252, R243 ;  /* 0x000000fc02027223 */ /* 0x000fe400000100f3 */
[C---:B------:R-:W-:Y:S02]  /*cb90*/  HMMA.16816.F32 R4, R12.reuse, R160, R4 ;  /* 0x000000a00c04723c */ /* 0x040fe40000001804 */
[----:B------:R-:W-:Y:S03]  /*cba0*/  MUFU.EX2 R44, R44 ;  /* 0x0000002c002c7308 */ /* 0x000fe60000000800 */
[----:B------:R-:W-:Y:S02]  /*cbb0*/  FADD.FTZ R2, R242, R2 ;  /* 0x00000002f2027221 */ /* 0x000fe40000010000 */
[----:B------:R-:W-:Y:S01]  /*cbc0*/  FFMA.FTZ R0, R0, R247, R235 ;  /* 0x000000f700007223 */ /* 0x000fe200000100eb */
[C---:B------:R-:W-:Y:S01]  /*cbd0*/  HMMA.16816.F32 R8, R12.reuse, R162, R8 ;  /* 0x000000a20c08723c */ /* 0x040fe20000001808 */
[----:B------:R-:W-:Y:S03]  /*cbe0*/  LDSM.16.MT88.4 R160, [R142+0x6900] ;  /* 0x006900008ea0783b */ /* 0x000fe60000004200 */
[----:B------:R-:W-:Y:S04]  /*cbf0*/  MUFU.EX2 R45, R45 ;  /* 0x0000002d002d7308 */ /* 0x000fe80000000800 */
[C---:B------:R-:W-:Y:S06]  /*cc00*/  HMMA.16816.F32 R100, R12.reuse, R16, R100 ;  /* 0x000000100c64723c */ /* 0x040fec0000001864 */
[----:B------:R-:W-:Y:S02]  /*cc10*/  MUFU.EX2 R46, R46 ;  /* 0x0000002e002e7308 */ /* 0x000fe40000000800 */
[C---:B------:R-:W-:Y:S01]  /*cc20*/  HMMA.16816.F32 R104, R12.reuse, R18, R104 ;  /* 0x000000120c68723c */ /* 0x040fe20000001868 */
[----:B------:R-:W3:Y:S07]  /*cc30*/  LDSM.16.MT88.4 R16, [R143+UR4+0x6900] ;  /* 0x006900048f10783b */ /* 0x000eee0008004200 */
[C---:B-----5:R-:W-:Y:S01]  /*cc40*/  HMMA.16816.F32 R108, R12.reuse, R164, R108 ;  /* 0x000000a40c6c723c */ /* 0x060fe2000000186c */
[----:B------:R-:W-:Y:S07]  /*cc50*/  MUFU.EX2 R47, R47 ;  /* 0x0000002f002f7308 */ /* 0x000fee0000000800 */
[C---:B------:R-:W-:Y:S01]  /*cc60*/  HMMA.16816.F32 R112, R12.reuse, R166, R112 ;  /* 0x000000a60c70723c */ /* 0x040fe20000001870 */
[----:B------:R-:W-:Y:S02]  /*cc70*/  LDSM.16.MT88.4 R164, [R143+UR4+0x4100] ;  /* 0x004100048fa4783b */ /* 0x000fe40008004200 */
[----:B------:R-:W-:Y:S05]  /*cc80*/  MUFU.EX2 R48, R48 ;  /* 0x0000003000307308 */ /* 0x000fea0000000800 */
[C---:B------:R-:W-:Y:S05]  /*cc90*/  HMMA.16816.F32 R116, R12.reuse, R168, R116 ;  /* 0x000000a80c74723c */ /* 0x040fea0000001874 */
[----:B------:R-:W-:Y:S03]  /*cca0*/  MUFU.EX2 R169, R34 ;  /* 0x0000002200a97308 */ /* 0x000fe60000000800 */
[C---:B------:R-:W-:Y:S07]  /*ccb0*/  HMMA.16816.F32 R120, R12.reuse, R170, R120 ;  /* 0x000000aa0c78723c */ /* 0x040fee0000001878 */
[----:B------:R-:W-:Y:S01]  /*ccc0*/  MUFU.EX2 R171, R32 ;  /* 0x0000002000ab7308 */ /* 0x000fe20000000800 */
[C---:B------:R-:W-:Y:S08]  /*ccd0*/  HMMA.16816.F32 R124, R12.reuse, R172, R124 ;  /* 0x000000ac0c7c723c */ /* 0x040ff0000000187c */
[C---:B------:R-:W-:Y:S01]  /*cce0*/  HMMA.16816.F32 R128, R12.reuse, R174, R128 ;  /* 0x000000ae0c80723c */ /* 0x040fe20000001880 */
[----:B------:R-:W-:Y:S07]  /*ccf0*/  MUFU.EX2 R175, R28 ;  /* 0x0000001c00af7308 */ /* 0x000fee0000000800 */
[C---:B------:R-:W-:Y:S03]  /*cd00*/  HMMA.16816.F32 R132, R12.reuse, R176, R132 ;  /* 0x000000b00c84723c */ /* 0x040fe60000001884 */
[----:B------:R-:W-:Y:S05]  /*cd10*/  MUFU.EX2 R177, R22 ;  /* 0x0000001600b17308 */ /* 0x000fea0000000800 */
[C---:B------:R-:W-:Y:S05]  /*cd20*/  HMMA.16816.F32 R136, R12.reuse, R178, R136 ;  /* 0x000000b20c88723c */ /* 0x040fea0000001888 */
[----:B------:R4:W5:Y:S03]  /*cd30*/  MUFU.EX2 R179, R23 ;  /* 0x0000001700b37308 */ /* 0x0009660000000800 */
[C---:B-1----:R-:W-:Y:S07]  /*cd40*/  HMMA.16816.F32 R52, R12.reuse, R144, R52 ;  /* 0x000000900c34723c */ /* 0x042fee0000001834 */
[----:B------:R-:W-:Y:S01]  /*cd50*/  MUFU.EX2 R178, R26 ;  /* 0x0000001a00b27308 */ /* 0x000fe20000000800 */
[C---:B------:R-:W-:Y:S01]  /*cd60*/  HMMA.16816.F32 R56, R12.reuse, R146, R56 ;  /* 0x000000920c38723c */ /* 0x040fe20000001838 */
[----:B------:R-:W1:Y:S07]  /*cd70*/  LDSM.16.MT88.4 R144, [R236+UR4+0x6900] ;  /* 0x00690004ec90783b */ /* 0x000e6e0008004200 */
[C---:B--2---:R-:W-:Y:S01]  /*cd80*/  HMMA.16816.F32 R60, R12.reuse, R148, R60 ;  /* 0x000000940c3c723c */ /* 0x044fe2000000183c */
[----:B------:R2:W1:Y:S01]  /*cd90*/  MUFU.EX2 R176, R27 ;  /* 0x0000001b00b07308 */ /* 0x0004620000000800 */
[----:B----4-:R-:W-:Y:S06]  /*cda0*/  LDSM.16.MT88.4 R20, [R143+UR4+0x1100] ;  /* 0x001100048f14783b */ /* 0x010fec0008004200 */
[C---:B------:R-:W-:Y:S03]  /*cdb0*/  HMMA.16816.F32 R64, R12.reuse, R150, R64 ;  /* 0x000000960c40723c */ /* 0x040fe60000001840 */
[----:B------:R-:W4:Y:S01]  /*cdc0*/  MUFU.EX2 R174, R29 ;  /* 0x0000001d00ae7308 */ /* 0x000f220000000800 */
[----:B------:R-:W-:Y:S04]  /*cdd0*/  LDSM.16.MT88.4 R148, [R142+0x1100] ;  /* 0x001100008e94783b */ /* 0x000fe80000004200 */
[C---:B---3--:R-:W-:Y:S05]  /*cde0*/  HMMA.16816.F32 R68, R12.reuse, R16, R68 ;  /* 0x000000100c44723c */ /* 0x048fea0000001844 */
[----:B------:R-:W-:Y:S03]  /*cdf0*/  MUFU.EX2 R173, R30 ;  /* 0x0000001e00ad7308 */ /* 0x000fe60000000800 */
[C---:B------:R-:W-:Y:S01]  /*ce00*/  HMMA.16816.F32 R72, R12.reuse, R18, R72 ;  /* 0x000000120c48723c */ /* 0x040fe20000001848 */
[----:B------:R-:W3:Y:S06]  /*ce10*/  LDSM.16.MT88.4 R16, [R141+0x6900] ;  /* 0x006900008d10783b */ /* 0x000eec0000004200 */
[----:B------:R4:W3:Y:S01]  /*ce20*/  MUFU.EX2 R172, R31 ;  /* 0x0000001f00ac7308 */ /* 0x0008e20000000800 */
[C---:B------:R-:W-:Y:S01]  /*ce30*/  HMMA.16816.F32 R76, R12.reuse, R160, R76 ;  /* 0x000000a00c4c723c */ /* 0x040fe2000000184c */
[----:B--2---:R-:W2:Y:S07]  /*ce40*/  LDSM.16.MT88.4 R24, [R236+UR4+0x1100] ;  /* 0x00110004ec18783b */ /* 0x004eae0008004200 */
[C---:B------:R-:W-:Y:S01]  /*ce50*/  HMMA.16816.F32 R80, R12.reuse, R162, R80 ;  /* 0x000000a20c50723c */ /* 0x040fe20000001850 */
[----:B------:R-:W2:Y:S01]  /*ce60*/  LDSM.16.MT88.4 R160, [R141+0x1100] ;  /* 0x001100008da0783b */ /* 0x000ea20000004200 */
[----:B------:R-:W2:Y:S06]  /*ce70*/  MUFU.EX2 R170, R33 ;  /* 0x0000002100aa7308 */ /* 0x000eac0000000800 */
[C---:B-1----:R-:W-:Y:S04]  /*ce80*/  HMMA.16816.F32 R84, R12.reuse, R144, R84 ;  /* 0x000000900c54723c */ /* 0x042fe80000001854 */
[----:B------:R1:W1:Y:S01]  /*ce90*/  MUFU.EX2 R168, R35 ;  /* 0x0000002300a87308 */ /* 0x0002620000000800 */
[----:B----4-:R-:W-:Y:S03]  /*cea0*/  LDSM.16.MT88.4 R28, [R142+0x1900] ;  /* 0x001900008e1c783b */ /* 0x010fe60000004200 */
[C---:B------:R-:W-:Y:S06]  /*ceb0*/  HMMA.16816.F32 R88, R12.reuse, R146, R88 ;  /* 0x000000920c58723c */ /* 0x040fec0000001858 */
[----:B------:R-:W-:Y:S01]  /*cec0*/  MUFU.EX2 R50, R50 ;  /* 0x0000003200327308 */ /* 0x000fe20000000800 */
[----:B------:R-:W4:Y:S01]  /*ced0*/  LDSM.16.MT88.4 R144, [R142+0x4100] ;  /* 0x004100008e90783b */ /* 0x000f220000004200 */
[C---:B---3--:R-:W-:Y:S08]  /*cee0*/  HMMA.16816.F32 R92, R12.reuse, R16, R92 ;  /* 0x000000100c5c723c */ /* 0x048ff0000000185c */
[----:B------:R-:W-:Y:S01]  /*cef0*/  HMMA.16816.F32 R96, R12, R18, R96 ;  /* 0x000000120c60723c */ /* 0x000fe20000001860 */
[----:B------:R-:W3:Y:S06]  /*cf00*/  LDSM.16.MT88.4 R16, [R236+UR4+0x4100] ;  /* 0x00410004ec10783b */ /* 0x000eec0008004200 */
[----:B------:R-:W-:Y:S02]  /*cf10*/  F2FP.PACK_AB R12, R213, R182 ;  /* 0x000000b6d50c723e */ /* 0x000fe400000000ff */
[----:B------:R-:W-:Y:S01]  /*cf20*/  F2FP.PACK_AB R14, R183, R212 ;  /* 0x000000d4b70e723e */ /* 0x000fe200000000ff */
[----:B-1----:R-:W-:Y:S02]  /*cf30*/  LDSM.16.MT88.4 R32, [R141+0x1900] ;  /* 0x001900008d20783b */ /* 0x002fe40000004200 */
[----:B-----5:R-:W-:Y:S02]  /*cf40*/  F2FP.PACK_AB R13, R179, R177 ;  /* 0x000000b1b30d723e */ /* 0x020fe400000000ff */
[----:B------:R-:W-:Y:S07]  /*cf50*/  F2FP.PACK_AB R15, R176, R178 ;  /* 0x000000b2b00f723e */ /* 0x000fee00000000ff */
[C---:B------:R-:W-:Y:S08]  /*cf60*/  HMMA.16816.F32 R4, R12.reuse, R20, R4 ;  /* 0x000000140c04723c */ /* 0x040ff00000001804 */
[C---:B------:R-:W-:Y:S01]  /*cf70*/  HMMA.16816.F32 R8, R12.reuse, R22, R8 ;  /* 0x000000160c08723c */ /* 0x040fe20000001808 */
[----:B------:R-:W1:Y:S07]  /*cf80*/  LDSM.16.MT88.4 R20, [R141+0x4100] ;  /* 0x004100008d14783b */ /* 0x000e6e0000004200 */
[C---:B------:R-:W-:Y:S08]  /*cf90*/  HMMA.16816.F32 R100, R12.reuse, R148, R100 ;  /* 0x000000940c64723c */ /* 0x040ff00000001864 */
[C---:B------:R-:W-:Y:S01]  /*cfa0*/  HMMA.16816.F32 R104, R12.reuse, R150, R104 ;  /* 0x000000960c68723c */ /* 0x040fe20000001868 */
[----:B------:R-:W-:Y:S07]  /*cfb0*/  LDSM.16.MT88.4 R148, [R236+UR4+0x1900] ;  /* 0x00190004ec94783b */ /* 0x000fee0008004200 */
[C---:B--2---:R-:W-:Y:S08]  /*cfc0*/  HMMA.16816.F32 R108, R12.reuse, R24, R108 ;  /* 0x000000180c6c723c */ /* 0x044ff0000000186c */
[C---:B------:R-:W-:Y:S01]  /*cfd0*/  HMMA.16816.F32 R112, R12.reuse, R26, R112 ;  /* 0x0000001a0c70723c */ /* 0x040fe20000001870 */
[----:B------:R-:W2:Y:S07]  /*cfe0*/  LDSM.16.MT88.4 R24, [R143+UR4+0x7100] ;  /* 0x007100048f18783b */ /* 0x000eae0008004200 */
[C---:B------:R-:W-:Y:S01]  /*cff0*/  HMMA.16816.F32 R116, R12.reuse, R160, R116 ;  /* 0x000000a00c74723c */ /* 0x040fe20000001874 */
[----:B------:R-:W-:Y:S07]  /*d000*/  MUFU.EX2 R161, R42 ;  /* 0x0000002a00a17308 */ /* 0x000fee0000000800 */
[C---:B------:R-:W-:Y:S03]  /*d010*/  HMMA.16816.F32 R120, R12.reuse, R162, R120 ;  /* 0x000000a20c78723c */ /* 0x040fe60000001878 */
[----:B------:R-:W-:Y:S05]  /*d020*/  MUFU.EX2 R163, R40 ;  /* 0x0000002800a37308 */ /* 0x000fea0000000800 */
[C---:B------:R-:W-:Y:S05]  /*d030*/  HMMA.16816.F32 R124, R12.reuse, R164, R124 ;  /* 0x000000a40c7c723c */ /* 0x040fea000000187c */
[----:B------:R-:W-:Y:S03]  /*d040*/  MUFU.EX2 R165, R38 ;  /* 0x0000002600a57308 */ /* 0x000fe60000000800 */
[C---:B------:R-:W-:Y:S07]  /*d050*/  HMMA.16816.F32 R128, R12.reuse, R166, R128 ;  /* 0x000000a60c80723c */ /* 0x040fee0000001880 */
[----:B------:R-:W-:Y:S01]  /*d060*/  MUFU.EX2 R167, R36 ;  /* 0x0000002400a77308 */ /* 0x000fe20000000800 */
[C---:B----4-:R-:W-:Y:S08]  /*d070*/  HMMA.16816.F32 R132, R12.reuse, R144, R132 ;  /* 0x000000900c84723c */ /* 0x050ff00000001884 */
[C---:B------:R-:W-:Y:S01]  /*d080*/  HMMA.16816.F32 R136, R12.reuse, R146, R136 ;  /* 0x000000920c88723c */ /* 0x040fe20000001888 */
[----:B------:R-:W4:Y:S01]  /*d090*/  LDSM.16.MT88.4 R144, [R142+0x7100] ;  /* 0x007100008e90783b */ /* 0x000f220000004200 */
[----:B------:R-:W5:Y:S06]  /*d0a0*/  MUFU.EX2 R166, R37 ;  /* 0x0000002500a67308 */ /* 0x000f6c0000000800 */
[C---:B---3--:R-:W-:Y:S04]  /*d0b0*/  HMMA.16816.F32 R52, R12.reuse, R16, R52 ;  /* 0x000000100c34723c */ /* 0x048fe80000001834 */
[----:B------:R3:W2:Y:S04]  /*d0c0*/  MUFU.EX2 R164, R39 ;  /* 0x0000002700a47308 */ /* 0x0006a80000000800 */
[C---:B------:R-:W-:Y:S01]  /*d0d0*/  HMMA.16816.F32 R56, R12.reuse, R18, R56 ;  /* 0x000000120c38723c */ /* 0x040fe20000001838 */
[----:B------:R-:W5:Y:S05]  /*d0e0*/  LDSM.16.MT88.4 R16, [R236+UR4+0x7100] ;  /* 0x00710004ec10783b */ /* 0x000f6a0008004200 */
[----:B------:R-:W4:Y:S02]  /*d0f0*/  MUFU.EX2 R162, R41 ;  /* 0x0000002900a27308 */ /* 0x000f240000000800 */
[C---:B-1----:R-:W-:Y:S08]  /*d100*/  HMMA.16816.F32 R60, R12.reuse, R20, R60 ;  /* 0x000000140c3c723c */ /* 0x042ff0000000183c */
[C---:B------:R-:W-:Y:S01]  /*d110*/  HMMA.16816.F32 R64, R12.reuse, R22, R64 ;  /* 0x000000160c40723c */ /* 0x040fe20000001840 */
[----:B------:R-:W1:Y:S01]  /*d120*/  LDSM.16.MT88.4 R20, [R141+0x7100] ;  /* 0x007100008d14783b */ /* 0x000e620000004200 */
[----:B------:R5:W1:Y:S06]  /*d130*/  MUFU.EX2 R160, R43 ;  /* 0x0000002b00a07308 */ /* 0x000a6c0000000800 */
[C---:B--2---:R-:W-:Y:S01]  /*d140*/  HMMA.16816.F32 R68, R12.reuse, R24, R68 ;  /* 0x000000180c44723c */ /* 0x044fe20000001844 */
[----:B---3--:R-:W-:Y:S07]  /*d150*/  LDSM.16.MT88.4 R36, [R141+0x2100] ;  /* 0x002100008d24783b */ /* 0x008fee0000004200 */
[C---:B------:R-:W-:Y:S01]  /*d160*/  HMMA.16816.F32 R72, R12.reuse, R26, R72 ;  /* 0x0000001a0c48723c */ /* 0x040fe20000001848 */
[----:B------:R-:W2:Y:S07]  /*d170*/  LDSM.16.MT88.4 R24, [R143+UR4+0x1900] ;  /* 0x001900048f18783b */ /* 0x000eae0008004200 */
[C---:B----4-:R-:W-:Y:S01]  /*d180*/  HMMA.16816.F32 R76, R12.reuse, R144, R76 ;  /* 0x000000900c4c723c */ /* 0x050fe2000000184c */
[----:B-----5:R-:W-:Y:S07]  /*d190*/  LDSM.16.MT88.4 R40, [R142+0x5100] ;  /* 0x005100008e28783b */ /* 0x020fee0000004200 */
[C---:B------:R-:W-:Y:S08]  /*d1a0*/  HMMA.16816.F32 R80, R12.reuse, R146, R80 ;  /* 0x000000920c50723c */ /* 0x040ff00000001850 */
[C---:B------:R-:W-:Y:S08]  /*d1b0*/  HMMA.16816.F32 R84, R12.reuse, R16, R84 ;  /* 0x000000100c54723c */ /* 0x040ff00000001854 */
[C---:B------:R-:W-:Y:S01]  /*d1c0*/  HMMA.16816.F32 R88, R12.reuse, R18, R88 ;  /* 0x000000120c58723c */ /* 0x040fe20000001858 */
[----:B------:R-:W3:Y:S07]  /*d1d0*/  LDSM.16.MT88.4 R16, [R143+UR4+0x4900] ;  /* 0x004900048f10783b */ /* 0x000eee0008004200 */
[C---:B-1----:R-:W-:Y:S08]  /*d1e0*/  HMMA.16816.F32 R92, R12.reuse, R20, R92 ;  /* 0x000000140c5c723c */ /* 0x042ff0000000185c */
[----:B------:R-:W-:Y:S01]  /*d1f0*/  HMMA.16816.F32 R96, R12, R22, R96 ;  /* 0x000000160c60723c */ /* 0x000fe20000001860 */
[----:B------:R-:W1:Y:S06]  /*d200*/  LDSM.16.MT88.4 R20, [R142+0x4900] ;  /* 0x004900008e14783b */ /* 0x000e6c0000004200 */
[----:B------:R-:W-:Y:S02]  /*d210*/  F2FP.PACK_AB R12, R174, R175 ;  /* 0x000000afae0c723e */ /* 0x000fe400000000ff */
[----:B------:R-:W-:Y:S03]  /*d220*/  F2FP.PACK_AB R13, R172, R173 ;  /* 0x000000adac0d723e */ /* 0x000fe600000000ff */
[----:B------:R-:W-:Y:S02]  /*d230*/  F2FP.PACK_AB R14, R170, R171 ;  /* 0x000000abaa0e723e */ /* 0x000fe400000000ff */
[----:B------:R-:W-:Y:S07]  /*d240*/  F2FP.PACK_AB R15, R168, R169 ;  /* 0x000000a9a80f723e */ /* 0x000fee00000000ff */
[C---:B--2---:R-:W-:Y:S08]  /*d250*/  HMMA.16816.F32 R4, R12.reuse, R24, R4 ;  /* 0x000000180c04723c */ /* 0x044ff00000001804 */
[C---:B------:R-:W-:Y:S01]  /*d260*/  HMMA.16816.F32 R8, R12.reuse, R26, R8 ;  /* 0x0000001a0c08723c */ /* 0x040fe20000001808 */
[----:B------:R-:W2:Y:S07]  /*d270*/  LDSM.16.MT88.4 R24, [R236+UR4+0x4900] ;  /* 0x00490004ec18783b */ /* 0x000eae0008004200 */
        /* <DEDUP_REMOVED lines=8> */
[----:B------:R-:W-:Y:S07]  /*d300*/  LDSM.16.MT88.4 R32, [R236+UR4+0x2100] ;  /* 0x00210004ec20783b */ /* 0x000fee0008004200 */
[C---:B---3--:R-:W-:Y:S08]  /*d310*/  HMMA.16816.F32 R124, R12.reuse, R16, R124 ;  /* 0x000000100c7c723c */ /* 0x048ff0000000187c */
[C---:B------:R-:W-:Y:S01]  /*d320*/  HMMA.16816.F32 R128, R12.reuse, R18, R128 ;  /* 0x000000120c80723c */ /* 0x040fe20000001880 */
[----:B------:R-:W3:Y:S07]  /*d330*/  LDSM.16.MT88.4 R16, [R143+UR4+0x7900] ;  /* 0x007900048f10783b */ /* 0x000eee0008004200 */
[C---:B-1----:R-:W-:Y:S08]  /*d340*/  HMMA.16816.F32 R132, R12.reuse, R20, R132 ;  /* 0x000000140c84723c */ /* 0x042ff00000001884 */
[C---:B------:R-:W-:Y:S01]  /*d350*/  HMMA.16816.F32 R136, R12.reuse, R22, R136 ;  /* 0x000000160c88723c */ /* 0x040fe20000001888 */
[----:B------:R-:W1:Y:S07]  /*d360*/  LDSM.16.MT88.4 R20, [R142+0x7900] ;  /* 0x007900008e14783b */ /* 0x000e6e0000004200 */
[C---:B--2---:R-:W-:Y:S08]  /*d370*/  HMMA.16816.F32 R52, R12.reuse, R24, R52 ;  /* 0x000000180c34723c */ /* 0x044ff00000001834 */
[C---:B------:R-:W-:Y:S01]  /*d380*/  HMMA.16816.F32 R56, R12.reuse, R26, R56 ;  /* 0x0000001a0c38723c */ /* 0x040fe20000001838 */
[----:B------:R-:W2:Y:S07]  /*d390*/  LDSM.16.MT88.4 R24, [R236+UR4+0x7900] ;  /* 0x00790004ec18783b */ /* 0x000eae0008004200 */
[C---:B----4-:R-:W-:Y:S08]  /*d3a0*/  HMMA.16816.F32 R60, R12.reuse, R28, R60 ;  /* 0x0000001c0c3c723c */ /* 0x050ff0000000183c */
[C---:B------:R-:W-:Y:S01]  /*d3b0*/  HMMA.16816.F32 R64, R12.reuse, R30, R64 ;  /* 0x0000001e0c40723c */ /* 0x040fe20000001840 */
[----:B------:R-:W4:Y:S07]  /*d3c0*/  LDSM.16.MT88.4 R28, [R141+0x7900] ;  /* 0x007900008d1c783b */ /* 0x000f2e0000004200 */
        /* <DEDUP_REMOVED lines=10> */
[----:B------:R-:W-:Y:S01]  /*d470*/  HMMA.16816.F32 R96, R12, R30, R96 ;  /* 0x0000001e0c60723c */ /* 0x000fe20000001860 */
[----:B------:R-:W4:Y:S06]  /*d480*/  LDSM.16.MT88.4 R28, [R236+UR4+0x5100] ;  /* 0x00510004ec1c783b */ /* 0x000f2c0008004200 */
[----:B------:R-:W-:Y:S02]  /*d490*/  F2FP.PACK_AB R12, R166, R167 ;  /* 0x000000a7a60c723e */ /* 0x000fe400000000ff */
[----:B------:R-:W-:Y:S03]  /*d4a0*/  F2FP.PACK_AB R13, R164, R165 ;  /* 0x000000a5a40d723e */ /* 0x000fe600000000ff */
[----:B------:R-:W-:Y:S02]  /*d4b0*/  F2FP.PACK_AB R14, R162, R163 ;  /* 0x000000a3a20e723e */ /* 0x000fe400000000ff */
[----:B------:R-:W-:Y:S07]  /*d4c0*/  F2FP.PACK_AB R15, R160, R161 ;  /* 0x000000a1a00f723e */ /* 0x000fee00000000ff */
[C---:B---3--:R-:W-:Y:S08]  /*d4d0*/  HMMA.16816.F32 R4, R12.reuse, R16, R4 ;  /* 0x000000100c04723c */ /* 0x048ff00000001804 */
[C---:B------:R-:W-:Y:S01]  /*d4e0*/  HMMA.16816.F32 R8, R12.reuse, R18, R8 ;  /* 0x000000120c08723c */ /* 0x040fe20000001808 */
[----:B------:R-:W3:Y:S07]  /*d4f0*/  LDSM.16.MT88.4 R16, [R141+0x5100] ;  /* 0x005100008d10783b */ /* 0x000eee0000004200 */
[C---:B-1----:R-:W-:Y:S08]  /*d500*/  HMMA.16816.F32 R100, R12.reuse, R20, R100 ;  /* 0x000000140c64723c */ /* 0x042ff00000001864 */
[C---:B------:R-:W-:Y:S01]  /*d510*/  HMMA.16816.F32 R104, R12.reuse, R22, R104 ;  /* 0x000000160c68723c */ /* 0x040fe20000001868 */
[----:B------:R-:W1:Y:S07]  /*d520*/  LDSM.16.MT88.4 R20, [R143+UR4+0x8100] ;  /* 0x008100048f14783b */ /* 0x000e6e0008004200 */
[C---:B------:R-:W-:Y:S08]  /*d530*/  HMMA.16816.F32 R108, R12.reuse, R32, R108 ;  /* 0x000000200c6c723c */ /* 0x040ff0000000186c */
        /* <DEDUP_REMOVED lines=8> */
[C---:B------:R-:W-:Y:S08]  /*d5c0*/  HMMA.16816.F32 R132, R12.reuse, R40, R132 ;  /* 0x000000280c84723c */ /* 0x040ff00000001884 */
[C---:B------:R-:W-:Y:S08]  /*d5d0*/  HMMA.16816.F32 R136, R12.reuse, R42, R136 ;  /* 0x0000002a0c88723c */ /* 0x040ff00000001888 */
[C---:B----4-:R-:W-:Y:S08]  /*d5e0*/  HMMA.16816.F32 R52, R12.reuse, R28, R52 ;  /* 0x0000001c0c34723c */ /* 0x050ff00000001834 */
[C---:B------:R-:W-:Y:S01]  /*d5f0*/  HMMA.16816.F32 R56, R12.reuse, R30, R56 ;  /* 0x0000001e0c38723c */ /* 0x040fe20000001838 */
[----:B------:R-:W4:Y:S07]  /*d600*/  LDSM.16.MT88.4 R28, [R236+UR4+0x8100] ;  /* 0x00810004ec1c783b */ /* 0x000f2e0008004200 */
        /* <DEDUP_REMOVED lines=13> */
[----:B------:R-:W-:Y:S01]  /*d6e0*/  HMMA.16816.F32 R96, R12, R18, R96 ;  /* 0x000000120c60723c */ /* 0x000fe20000001860 */
[----:B------:R-:W3:Y:S06]  /*d6f0*/  LDSM.16.MT88.4 R16, [R236+UR4+0x5900] ;  /* 0x00590004ec10783b */ /* 0x000eec0008004200 */
[----:B------:R-:W-:Y:S02]  /*d700*/  F2FP.PACK_AB R12, R45, R44 ;  /* 0x0000002c2d0c723e */ /* 0x000fe400000000ff */
[----:B------:R-:W-:Y:S03]  /*d710*/  F2FP.PACK_AB R13, R47, R46 ;  /* 0x0000002e2f0d723e */ /* 0x000fe600000000ff */
[----:B------:R-:W-:Y:S02]  /*d720*/  F2FP.PACK_AB R14, R49, R48 ;  /* 0x00000030310e723e */ /* 0x000fe400000000ff */
[----:B------:R-:W-:Y:S07]  /*d730*/  F2FP.PACK_AB R15, R51, R50 ;  /* 0x00000032330f723e */ /* 0x000fee00000000ff */
[C---:B------:R-:W-:Y:S01]  /*d740*/  HMMA.16816.F32 R144, R12.reuse, R148, R4 ;  /* 0x000000940c90723c */ /* 0x040fe20000001804 */
[----:B------:R-:W5:Y:S07]  /*d750*/  LDSM.16.MT88.4 R4, [R141+0x5900] ;  /* 0x005900008d04783b */ /* 0x000f6e0000004200 */
[C---:B------:R-:W-:Y:S01]  /*d760*/  HMMA.16816.F32 R148, R12.reuse, R150, R8 ;  /* 0x000000960c94723c */ /* 0x040fe20000001808 */
[----:B------:R-:W3:Y:S07]  /*d770*/  LDSM.16.MT88.4 R8, [R143+UR4+0x8900] ;  /* 0x008900048f08783b */ /* 0x000eee0008004200 */
[C---:B-1----:R-:W-:Y:S07]  /*d780*/  HMMA.16816.F32 R100, R12.reuse, R20, R100 ;  /* 0x000000140c64723c */ /* 0x042fee0000001864 */
[----:B------:R-:W-:Y:S01]  /*d790*/  @P0 MOV R20, R248 ;  /* 0x000000f800140202 */ /* 0x000fe20000000f00 */
[C---:B------:R-:W-:Y:S04]  /*d7a0*/  HMMA.16816.F32 R104, R12.reuse, R22, R104 ;  /* 0x000000160c68723c */ /* 0x040fe80000001868 */
[----:B------:R-:W-:Y:S03]  /*d7b0*/  @P0 MOV R21, R251 ;  /* 0x000000fb00150202 */ /* 0x000fe60000000f00 */
[----:B------:R-:W-:Y:S01]  /*d7c0*/  FADD.FTZ R22, R234, R0 ;  /* 0x00000000ea167221 */ /* 0x000fe20000010000 */
[C---:B--2---:R-:W-:Y:S01]  /*d7d0*/  HMMA.16816.F32 R108, R12.reuse, R24, R108 ;  /* 0x000000180c6c723c */ /* 0x044fe2000000186c */
[----:B------:R-:W2:Y:S03]  /*d7e0*/  LDL R25, [R1+0x3c] ;  /* 0x00003c0001197983 */ /* 0x000ea60000100800 */
        /* <DEDUP_REMOVED lines=11> */
[----:B------:R-:W-:Y:S04]  /*d8a0*/  FADD.FTZ R0, R215, R0 ;  /* 0x00000000d7007221 */ /* 0x000fe80000010000 */
[C---:B------:R-:W-:Y:S04]  /*d8b0*/  HMMA.16816.F32 R128, R12.reuse, R38, R128 ;  /* 0x000000260c80723c */ /* 0x040fe80000001880 */
[----:B------:R-:W-:Y:S04]  /*d8c0*/  FADD.FTZ R23, R214, R0 ;  /* 0x00000000d6177221 */ /* 0x000fe80000010000 */
[C---:B----4-:R-:W-:Y:S08]  /*d8d0*/  HMMA.16816.F32 R132, R12.reuse, R28, R132 ;  /* 0x0000001c0c84723c */ /* 0x050ff00000001884 */
[C---:B------:R-:W-:Y:S08]  /*d8e0*/  HMMA.16816.F32 R136, R12.reuse, R30, R136 ;  /* 0x0000001e0c88723c */ /* 0x040ff00000001888 */
[C---:B---3--:R-:W-:Y:S07]  /*d8f0*/  HMMA.16816.F32 R52, R12.reuse, R16, R52 ;  /* 0x000000100c34723c */ /* 0x048fee0000001834 */
[----:B------:R-:W-:Y:S01]  /*d900*/  MOV R16, UR30 ;  /* 0x0000001e00107c02 */ /* 0x000fe20008000f00 */
[C---:B------:R-:W-:Y:S01]  /*d910*/  HMMA.16816.F32 R56, R12.reuse, R18, R56 ;  /* 0x000000120c38723c */ /* 0x040fe20000001838 */
[----:B------:R-:W-:Y:S03]  /*d920*/  MOV R17, UR31 ;  /* 0x0000001f00117c02 */ /* 0x000fe60008000f00 */
[----:B------:R-:W-:Y:S03]  /*d930*/  @P0 IMAD.WIDE.U32 R20, R16, 0x60, R20 ;  /* 0x0000006010140825 */ /* 0x000fe600078e0014 */
[----:B------:R-:W1:Y:S01]  /*d940*/  LDSM.16.MT88.4 R16, [R142+0x8900] ;  /* 0x008900008e10783b */ /* 0x000e620000004200 */
[C---:B-----5:R-:W-:Y:S04]  /*d950*/  HMMA.16816.F32 R60, R12.reuse, R4, R60 ;  /* 0x000000040c3c723c */ /* 0x060fe8000000183c */
[----:B------:R-:W-:Y:S01]  /*d960*/  @P0 IADD3 R22, R21, UR15, RZ ;  /* 0x0000000f15160c10 */ /* 0x000fe2000fffe0ff */
[----:B------:R-:W-:Y:S01]  /*d970*/  UIADD3 UR15, UR5, 0x1, URZ ;  /* 0x00000001050f7890 */ /* 0x000fe2000fffe03f */
[----:B------:R-:W-:Y:S01]  /*d980*/  MOV R21, UR12 ;  /* 0x0000000c00157c02 */ /* 0x000fe20008000f00 */
[----:B------:R-:W-:Y:S01]  /*d990*/  FADD.FTZ R4, R232, R2 ;  /* 0x00000002e8047221 */ /* 0x000fe20000010000 */
[C---:B------:R-:W-:Y:S01]  /*d9a0*/  HMMA.16816.F32 R64, R12.reuse, R6, R64 ;  /* 0x000000060c40723c */ /* 0x040fe20000001840 */
[----:B------:R-:W-:Y:S03]  /*d9b0*/  USEL UR5, UR15, URZ, !UP0 ;  /* 0x0000003f0f057287 */ /* 0x000fe6000c000000 */
[C---:B------:R-:W-:Y:S02]  /*d9c0*/  @P0 SHF.L.U32 R2, R20.reuse, 0x1, RZ ;  /* 0x0000000114020819 */ /* 0x040fe400000006ff */
[----:B------:R-:W-:Y:S01]  /*d9d0*/  @P0 SHF.L.U64.HI R22, R20, 0x1, R22 ;  /* 0x0000000114160819 */ /* 0x000fe20000010216 */
[----:B------:R-:W-:Y:S01]  /*d9e0*/  FADD.FTZ R20, R227, R4 ;  /* 0x00000004e3147221 */ /* 0x000fe20000010000 */
[C---:B------:R-:W-:Y:S01]  /*d9f0*/  HMMA.16816.F32 R68, R12.reuse, R8, R68 ;  /* 0x000000080c44723c */ /* 0x040fe20000001844 */
[----:B------:R-:W3:Y:S03]  /*da00*/  LDSM.16.MT88.4 R4, [R236+UR4+0x8900] ;  /* 0x00890004ec04783b */ /* 0x000ee60008004200 */
[----:B------:R-:W-:Y:S01]  /*da10*/  FADD.FTZ R24, R226, R20 ;  /* 0x00000014e2187221 */ /* 0x000fe20000010000 */
[C---:B------:R-:W-:Y:S02]  /*da20*/  @P0 IADD3 R20, P1, R2.reuse, c[0x0][0x1c8], RZ ;  /* 0x0000720002140a10 */ /* 0x040fe40007f3e0ff */
[----:B------:R-:W-:Y:S01]  /*da30*/  @P0 IADD3 R26, P6, R2, 0x80, RZ ;  /* 0x00000080021a0810 */ /* 0x000fe20007fde0ff */
[C---:B------:R-:W-:Y:S01]  /*da40*/  HMMA.16816.F32 R72, R12.reuse, R10, R72 ;  /* 0x0000000a0c48723c */ /* 0x040fe20000001848 */
[----:B------:R4:W5:Y:S03]  /*da50*/  LDSM.16.MT88.4 R8, [R141+0x8900] ;  /* 0x008900008d08783b */ /* 0x0009660000004200 */
[----:B------:R-:W-:Y:S01]  /*da60*/  @P0 IADD3 R26, P5, R26, c[0x0][0x1c8], RZ ;  /* 0x000072001a1a0a10 */ /* 0x000fe20007fbe0ff */
[----:B------:R-:W-:Y:S03]  /*da70*/  FADD.FTZ R24, R182, R24 ;  /* 0x00000018b6187221 */ /* 0x000fe60000010000 */
[----:B------:R-:W-:Y:S01]  /*da80*/  @P0 IADD3.X R27, RZ, c[0x0][0x1cc], R22, P5, P6 ;  /* 0x00007300ff1b0a10 */ /* 0x000fe20002fec416 */
[C---:B-1----:R-:W-:Y:S08]  /*da90*/  HMMA.16816.F32 R76, R12.reuse, R16, R76 ;  /* 0x000000100c4c723c */ /* 0x042ff0000000184c */
[C---:B------:R-:W-:Y:S04]  /*daa0*/  HMMA.16816.F32 R80, R12.reuse, R18, R80 ;  /* 0x000000120c50723c */ /* 0x040fe80000001850 */
[----:B----4-:R-:W-:Y:S04]  /*dab0*/  MOV R141, R3 ;  /* 0x00000003008d7202 */ /* 0x010fe80000000f00 */
[C---:B---3--:R-:W-:Y:S08]  /*dac0*/  HMMA.16816.F32 R84, R12.reuse, R4, R84 ;  /* 0x000000040c54723c */ /* 0x048ff00000001854 */
[C---:B------:R-:W-:Y:S08]  /*dad0*/  HMMA.16816.F32 R88, R12.reuse, R6, R88 ;  /* 0x000000060c58723c */ /* 0x040ff00000001858 */
[C---:B-----5:R-:W-:Y:S08]  /*dae0*/  HMMA.16816.F32 R92, R12.reuse, R8, R92 ;  /* 0x000000080c5c723c */ /* 0x060ff0000000185c */
[----:B------:R-:W-:Y:S04]  /*daf0*/  HMMA.16816.F32 R96, R12, R10, R96 ;  /* 0x0000000a0c60723c */ /* 0x000fe80000001860 */
[----:B--2---:R-:W-:Y:S01]  /*db00*/  @P0 IMAD R0, R21, 0x4800, R25 ;  /* 0x0000480015000824 */ /* 0x004fe200078e0219 */
[----:B------:R-:W-:Y:S01]  /*db10*/  @P0 IADD3.X R21, R22, c[0x0][0x1cc], RZ, P1, !PT ;  /* 0x0000730016150a10 */ /* 0x000fe20000ffe4ff */
[----:B------:R-:W-:Y:S01]  /*db20*/  FADD.FTZ R25, R177, R23 ;  /* 0x00000017b1197221 */ /* 0x000fe20000010000 */
[----:B------:R-:W-:Y:S01]  /*db30*/  @P0 IADD3 R2, P1, R2, 0x100, RZ ;  /* 0x0000010002020810 */ /* 0x000fe20007f3e0ff */
[----:B------:R-:W-:Y:S01]  /*db40*/  FADD.FTZ R23, R213, R24 ;  /* 0x00000018d5177221 */ /* 0x000fe20000010000 */
[----:B------:R-:W-:Y:S03]  /*db50*/  @P0 SHF.L.U32 R0, R0, 0x1, RZ ;  /* 0x0000000100000819 */ /* 0x000fe600000006ff */
[----:B------:R-:W-:Y:S01]  /*db60*/  FADD.FTZ R25, R179, R25 ;  /* 0x00000019b3197221 */ /* 0x000fe20000010000 */
[----:B------:R-:W-:Y:S01]  /*db70*/  @P0 IADD3 R24, P5, R2, c[0x0][0x1c8], RZ ;  /* 0x0000720002180a10 */ /* 0x000fe20007fbe0ff */
[----:B------:R-:W-:Y:S01]  /*db80*/  FADD.FTZ R23, R212, R23 ;  /* 0x00000017d4177221 */ /* 0x000fe20000010000 */
[----:B------:R-:W-:Y:S01]  /*db90*/  @!PT LDS RZ, [RZ] ;  /* 0x00000000fffff984 */ /* 0x000fe20000000800 */
[----:B------:R-:W-:Y:S01]  /*dba0*/  @!PT LDS RZ, [RZ] ;  /* 0x00000000fffff984 */ /* 0x000fe20000000800 */
[----:B------:R-:W-:Y:S01]  /*dbb0*/  @!PT LDS RZ, [RZ] ;  /* 0x00000000fffff984 */ /* 0x000fe20000000800 */
[----:B------:R1:W-:Y:S01]  /*dbc0*/  @P0 LDGSTS.E.BYPASS.LTC128B.128 [R0+0x12100], [R20.64], !P4 ;  /* 0x1210000014000fae */ /* 0x0003e2000e101d58 */
[----:B------:R-:W-:Y:S01]  /*dbd0*/  FADD.FTZ R2, R178, R25 ;  /* 0x00000019b2027221 */ /* 0x000fe20000010000 */
[----:B------:R-:W-:Y:S01]  /*dbe0*/  @P0 IADD3.X R25, RZ, c[0x0][0x1cc], R22, P5, P1 ;  /* 0x00007300ff190a10 */ /* 0x000fe20002fe2416 */
[----:B------:R-:W-:Y:S01]  /*dbf0*/  FADD.FTZ R17, R183, R23 ;  /* 0x00000017b7117221 */ /* 0x000fe20000010000 */
[----:B------:R-:W-:Y:S01]  /*dc00*/  @P0 IADD3 R16, P5, R20, UR13, RZ ;  /* 0x0000000d14100c10 */ /* 0x000fe2000ffbe0ff */
[----:B------:R-:W-:Y:S02]  /*dc10*/  FADD.FTZ R2, R176, R2 ;  /* 0x00000002b0027221 */ /* 0x000fe40000010000 */
[----:B------:R-:W-:Y:S01]  /*dc20*/  FADD.FTZ R19, R175, R17 ;  /* 0x00000011af137221 */ /* 0x000fe20000010000 */
[----:B------:R2:W-:Y:S01]  /*dc30*/  @P0 LDGSTS.E.BYPASS.LTC128B.128 [R0+0x15100], [R26.64], !P3 ;  /* 0x151000001a000fae */ /* 0x0005e2000d901d58 */
[----:B------:R-:W-:Y:S01]  /*dc40*/  @P0 IADD3.X R17, R21, UR14, RZ, P5, !PT ;  /* 0x0000000e15110c10 */ /* 0x000fe2000affe4ff */
[----:B------:R-:W-:Y:S01]  /*dc50*/  FADD.FTZ R2, R173, R2 ;  /* 0x00000002ad027221 */ /* 0x000fe20000010000 */
[C---:B------:R-:W-:Y:S02]  /*dc60*/  @P0 IADD3 R18, P1, R16.reuse, UR13, RZ ;  /* 0x0000000d10120c10 */ /* 0x040fe4000ff3e0ff */
[----:B------:R-:W-:Y:S01]  /*dc70*/  @P0 IADD3 R6, P5, R16, UR17, RZ ;  /* 0x0000001110060c10 */ /* 0x000fe2000ffbe0ff */
[----:B------:R-:W-:Y:S02]  /*dc80*/  FADD.FTZ R2, R172, R2 ;  /* 0x00000002ac027221 */ /* 0x000fe40000010000 */
[----:B------:R2:W-:Y:S01]  /*dc90*/  @P0 LDGSTS.E.BYPASS.LTC128B.128 [R0+0x18100], [R24.64], !P2 ;  /* 0x1810000018000fae */ /* 0x0005e2000d101d58 */
[----:B------:R-:W-:Y:S01]  /*dca0*/  @P0 IADD3.X R7, R17, UR16, RZ, P5, !PT ;  /* 0x0000001011070c10 */ /* 0x000fe2000affe4ff */
[----:B------:R-:W-:Y:S04]  /*dcb0*/  FADD.FTZ R2, R169, R2 ;  /* 0x00000002a9027221 */ /* 0x000fe80000010000 */
[----:B------:R-:W-:Y:S02]  /*dcc0*/  FADD.FTZ R2, R168, R2 ;  /* 0x00000002a8027221 */ /* 0x000fe40000010000 */
[----:B------:R3:W-:Y:S02]  /*dcd0*/  @P0 LDGSTS.E.BYPASS.LTC128B.128 [R0+0x13100], [R16.64], !P4 ;  /* 0x1310000010000fae */ /* 0x0007e4000e101d58 */
[----:B------:R-:W-:Y:S02]  /*dce0*/  FADD.FTZ R2, R165, R2 ;  /* 0x00000002a5027221 */ /* 0x000fe40000010000 */
[----:B-1----:R-:W-:Y:S01]  /*dcf0*/  FADD.FTZ R20, R174, R19 ;  /* 0x00000013ae147221 */ /* 0x002fe20000010000 */
[----:B------:R-:W-:Y:S01]  /*dd00*/  @P0 IADD3.X R19, R17, UR14, RZ, P1, !PT ;  /* 0x0000000e11130c10 */ /* 0x000fe20008ffe4ff */
[----:B------:R-:W-:Y:S02]  /*dd10*/  FADD.FTZ R2, R164, R2 ;  /* 0x00000002a4027221 */ /* 0x000fe40000010000 */
[----:B------:R3:W-:Y:S01]  /*dd20*/  @P0 LDGSTS.E.BYPASS.LTC128B.128 [R0+0x16100], [R16.64+0x80], !P3 ;  /* 0x1610008010000fae */ /* 0x0007e2000d901d58 */
[----:B------:R-:W-:Y:S02]  /*dd30*/  FADD.FTZ R4, R171, R20 ;  /* 0x00000014ab047221 */ /* 0x000fe40000010000 */
[----:B------:R-:W-:Y:S02]  /*dd40*/  FADD.FTZ R2, R161, R2 ;  /* 0x00000002a1027221 */ /* 0x000fe40000010000 */
[----:B------:R-:W-:Y:S02]  /*dd50*/  FADD.FTZ R4, R170, R4 ;  /* 0x00000004aa047221 */ /* 0x000fe40000010000 */
[----:B------:R-:W-:Y:S01]  /*dd60*/  FADD.FTZ R2, R160, R2 ;  /* 0x00000002a0027221 */ /* 0x000fe20000010000 */
[----:B------:R3:W-:Y:S01]  /*dd70*/  @P0 LDGSTS.E.BYPASS.LTC128B.128 [R0+0x19100], [R16.64+0x100], !P2 ;  /* 0x1910010010000fae */ /* 0x0007e2000d101d58 */
[----:B------:R-:W-:Y:S01]  /*dd80*/  FADD.FTZ R5, R167, R4 ;  /* 0x00000004a7057221 */ /* 0x000fe20000010000 */
[----:B------:R-:W-:Y:S06]  /*dd90*/  @P0 IADD3 R4, P1, R16, UR19, RZ ;  /* 0x0000001310040c10 */ /* 0x000fec000ff3e0ff */
[----:B------:R2:W-:Y:S08]  /*dda0*/  @P0 LDGSTS.E.BYPASS.LTC128B.128 [R0+0x14100], [R18.64], !P4 ;  /* 0x1410000012000fae */ /* 0x0005f0000e101d58 */
[----:B------:R1:W-:Y:S01]  /*ddb0*/  @P0 LDGSTS.E.BYPASS.LTC128B.128 [R0+0x17100], [R6.64], !P3 ;  /* 0x1710000006000fae */ /* 0x0003e2000d901d58 */
[----:B---3--:R-:W-:Y:S01]  /*ddc0*/  FADD.FTZ R16, R166, R5 ;  /* 0x00000005a6107221 */ /* 0x008fe20000010000 */
[----:B------:R-:W-:Y:S06]  /*ddd0*/  @P0 IADD3.X R5, R17, UR18, RZ, P1, !PT ;  /* 0x0000001211050c10 */ /* 0x000fec0008ffe4ff */
[----:B------:R2:W-:Y:S01]  /*dde0*/  @P0 LDGSTS.E.BYPASS.LTC128B.128 [R0+0x1a100], [R4.64], !P2 ;  /* 0x1a10000004000fae */ /* 0x0005e2000d101d58 */
[----:B------:R-:W-:Y:S01]  /*ddf0*/  ISETP.LT.AND P0, PT, RZ, UR28, PT ;  /* 0x0000001cff007c0c */ /* 0x000fe2000bf01270 */
[----:B------:R-:W-:Y:S06]  /*de00*/  UMOV UR28, UR27 ;  /* 0x0000001b001c7c82 */ /* 0x000fec0008000000 */
[----:B------:R-:W0:Y:S01]  /*de10*/  LDGDEPBAR ;  /* 0x00000000000079af */ /* 0x000e220000000000 */
[----:B-1----:R-:W-:Y:S04]  /*de20*/  FADD.FTZ R6, R163, R16 ;  /* 0x00000010a3067221 */ /* 0x002fe80000010000 */
[----:B--2---:R-:W-:Y:S02]  /*de30*/  FADD.FTZ R0, R162, R6 ;  /* 0x00000006a2007221 */ /* 0x004fe40000010000 */
[----:B------:R-:W-:Y:S02]  /*de40*/  FADD.FTZ R4, R46, R2 ;  /* 0x000000022e047221 */ /* 0x000fe40000010000 */
[----:B------:R-:W-:Y:S02]  /*de50*/  FADD.FTZ R0, R44, R0 ;  /* 0x000000002c007221 */ /* 0x000fe40000010000 */
[----:B------:R-:W-:Y:S02]  /*de60*/  FADD.FTZ R4, R47, R4 ;  /* 0x000000042f047221 */ /* 0x000fe40000010000 */
[----:B------:R-:W-:Y:S04]  /*de70*/  FADD.FTZ R0, R45, R0 ;  /* 0x000000002d007221 */ /* 0x000fe80000010000 */
[----:B------:R-:W-:Y:S02]  /*de80*/  FADD.FTZ R2, R48, R0 ;  /* 0x0000000030027221 */ /* 0x000fe40000010000 */
[----:B------:R-:W-:Y:S02]  /*de90*/  FADD.FTZ R0, R50, R4 ;  /* 0x0000000432007221 */ /* 0x000fe40000010000 */
[----:B------:R-:W-:Y:S02]  /*dea0*/  FADD.FTZ R4, R49, R2 ;  /* 0x0000000231047221 */ /* 0x000fe40000010000 */
[----:B------:R-:W-:Y:S01]  /*deb0*/  FADD.FTZ R2, R51, R0 ;  /* 0x0000000033027221 */ /* 0x000fe20000010000 */
[----:B------:R-:W-:Y:S02]  /*dec0*/  MOV R0, R140 ;  /* 0x0000008c00007202 */ /* 0x000fe40000000f00 */
[----:B------:R1:W-:Y:S04]  /*ded0*/  STL [R1+0x4], R4 ;  /* 0x0000040401007387 */ /* 0x0003e80000100800 */
[----:B------:R1:W-:Y:S01]  /*dee0*/  STL [R1+0x8], R2 ;  /* 0x0000080201007387 */ /* 0x0003e20000100800 */
[----:B------:R-:W-:-:S05]  /*def0*/  @P0 BRA `(.L_x_1153) ;  /* 0xffffc84000000947 */ /* 0x000fca000383ffff */
.L_x_1152:
        /* <DEDUP_REMOVED lines=125> */
.L_x_1146:
        /* <DEDUP_REMOVED lines=152> */
.L_x_1155:
        /* <DEDUP_REMOVED lines=139> */
.L_x_1157:
[----:B---3--:R-:W-:Y:S05]  /*f900*/  BSYNC B0 ;  /* 0x0000000000007941 */ /* 0x008fea0003800000 */
.L_x_1156:
        /* <DEDUP_REMOVED lines=23> */
.L_x_1159:
[----:B------:R-:W-:Y:S05]  /*fa80*/  BSYNC B0 ;  /* 0x0000000000007941 */ /* 0x000fea0003800000 */
.L_x_1158:
        /* <DEDUP_REMOVED lines=23> */
.L_x_1161:
[----:B------:R-:W-:Y:S05]  /*fc00*/  BSYNC B0 ;  /* 0x0000000000007941 */ /* 0x000fea0003800000 */
.L_x_1160:
        /* <DEDUP_REMOVED lines=24> */
.L_x_1154:
        /* <DEDUP_REMOVED lines=19> */
.L_x_1162:
        /* <DEDUP_REMOVED lines=42> */
.L_x_1164:
[----:B------:R-:W-:Y:S05]  /*10160*/  BSYNC B0 ;  /* 0x0000000000007941 */ /* 0x000fea0003800000 */
.L_x_1163:
        /* <DEDUP_REMOVED lines=66> */
.L_x_1166:
[----:B------:R-:W-:Y:S05]  /*10590*/  BSYNC B0 ;  /* 0x0000000000007941 */ /* 0x000fea0003800000 */
.L_x_1165:
        /* <DEDUP_REMOVED lines=21> */
.L_x_1168:
[----:B------:R-:W-:Y:S05]  /*106f0*/  BSYNC B0 ;  /* 0x0000000000007941 */ /* 0x000fea0003800000 */
.L_x_1167:
        /* <DEDUP_REMOVED lines=21> */
.L_x_1170:
[----:B------:R-:W-:Y:S05]  /*10850*/  BSYNC B0 ;  /* 0x0000000000007941 */ /* 0x000fea0003800000 */
.L_x_1169:
        /* <DEDUP_REMOVED lines=22> */
.L_x_1171:
        /* <DEDUP_REMOVED lines=12> */
.L_x_1303:


//--------------------- .text._ZN7cutlass13device_kernelIN5flash19enable_sm80_to_sm89INS1_16FlashAttnFwdSm80INS1_25CollectiveMainloopFwdSm80ILi8ELi2ELb0EN4cute5tupleIJNS5_1CILi128EEENS7_ILi64EEENS7_ILi192EEEEEELi192ENS_6half_tEfNS_4arch4Sm80ELb1ELb0ELb0ELb1ELb0ELb1ELb1ELb0EEENS1_21CollectiveEpilogueFwdINS6_IJS8_SA_S9_EEENS6_IJNS7_ILi1EEESI_SI_EEESC_SE_Li256ELb1ELb1ELb0ELb0EEENS1_19SingleTileSchedulerILb1ELb0ELb1ELi128EEEEEEEEEvNT_6ParamsE --------------------------
	.section	.text._ZN7cutlass13device_kernelIN5flash19enable_sm80_to_sm89INS1_16FlashAttnFwdSm80INS1_25CollectiveMainloopFwdSm80ILi8ELi2ELb0EN4cute5tupleIJNS5_1CILi128EEENS7_ILi64EEENS7_ILi192EEEEEELi192ENS_6half_tEfNS_4arch4Sm80ELb1ELb0ELb0ELb1ELb0ELb1ELb1ELb0EEENS1_21CollectiveEpilogueFwdINS6_IJS8_SA_S9_EEENS6_IJNS7_ILi1EEESI_SI_EEESC_SE_Li256ELb1ELb1ELb0ELb0EEENS1_19SingleTileSchedulerILb1ELb0ELb1ELi128EEEEEEEEEvNT_6ParamsE,"ax",@progbits
	.sectioninfo	@"SHI_REGISTERS=255"
	.align	128
.text._ZN7cutlass13device_kernelIN5flash19enable_sm80_to_sm89INS1_16FlashAttnFwdSm80INS1_25CollectiveMainloopFwdSm80ILi8ELi2ELb0EN4cute5tupleIJNS5_1CILi128EEENS7_ILi64EEENS7_ILi192EEEEEELi192ENS_6half_tEfNS_4arch4Sm80ELb1ELb0ELb0ELb1ELb0ELb1ELb1ELb0EEENS1_21CollectiveEpilogueFwdINS6_IJS8_SA_S9_EEENS6_IJNS7_ILi1EEESI_SI_EEESC_SE_Li256ELb1ELb1ELb0ELb0EEENS1_19SingleTileSchedulerILb1ELb0ELb1ELi128EEEEEEEEEvNT_6ParamsE:
        .type           _ZN7cutlass13device_kernelIN5flash19enable_sm80_to_sm89INS1_16FlashAttnFwdSm80INS1_25CollectiveMainloopFwdSm80ILi8ELi2ELb0EN4cute5tupleIJNS5_1CILi128EEENS7_ILi64EEENS7_ILi192EEEEEELi192ENS_6half_tEfNS_4arch4Sm80ELb1ELb0ELb0ELb1ELb0ELb1ELb1ELb0EEENS1_21CollectiveEpilogueFwdINS6_IJS8_SA_S9_EEENS6_IJNS7_ILi1EEESI_SI_EEESC_SE_Li256ELb1ELb1ELb0ELb0EEENS1_19SingleTileSchedulerILb1ELb0ELb1ELi128EEEEEEEEEvNT_6ParamsE,@function
        .size           _ZN7cutlass13device_kernelIN5flash19enable_sm80_to_sm89INS1_16FlashAttnFwdSm80INS1_25CollectiveMainloopFwdSm80ILi8ELi2ELb0EN4cute5tupleIJNS5_1CILi128EEENS7_ILi64EEENS7_ILi192EEEEEELi192ENS_6half_tEfNS_4arch4Sm80ELb1ELb0ELb0ELb1ELb0ELb1ELb1ELb0EEENS1_21CollectiveEpilogueFwdINS6_IJS8_SA_S9_EEENS6_IJNS7_ILi1EEESI_SI_EEESC_SE_Li256ELb1ELb1ELb0ELb0EEENS1_19SingleTileSchedulerILb1ELb0ELb1ELi128EEEEEEEEEvNT_6ParamsE,(.L_x_1304 - _ZN7cutlass13device_kernelIN5flash19enable_sm80_to_sm89INS1_16FlashAttnFwdSm80INS1_25CollectiveMainloopFwdSm80ILi8ELi2ELb0EN4cute5tupleIJNS5_1CILi128EEENS7_ILi64EEENS7_ILi192EEEEEELi192ENS_6half_tEfNS_4arch4Sm80ELb1ELb0ELb0ELb1ELb0ELb1ELb1ELb0EEENS1_21CollectiveEpilogueFwdINS6_IJS8_SA_S9_EEENS6_IJNS7_ILi1EEESI_SI_EEESC_SE_Li256ELb1ELb1ELb0ELb0EEENS1_19SingleTileSchedulerILb1ELb0ELb1ELi128EEEEEEEEEvNT_6ParamsE)
        .other          _ZN7cutlass13device_kernelIN5flash19enable_sm80_to_sm89INS1_16FlashAttnFwdSm80INS1_25CollectiveMainloopFwdSm80ILi8ELi2ELb0EN4cute5tupleIJNS5_1CILi128EEENS7_ILi64EEENS7_ILi192EEEEEELi192ENS_6half_tEfNS_4arch4Sm80ELb1ELb0ELb0ELb1ELb0ELb1ELb1ELb0EEENS1_21CollectiveEpilogueFwdINS6_IJS8_SA_S9_EEENS6_IJNS7_ILi1EEESI_SI_EEESC_SE_Li256ELb1ELb1ELb0ELb0EEENS1_19SingleTileSchedulerILb1ELb0ELb1ELi128EEEEEEEEEvNT_6ParamsE,@"STO_CUDA_ENTRY STV_DEFAULT"
_ZN7cutlass13device_kernelIN5flash19enable_sm80_to_sm89INS1_16FlashAttnFwdSm80INS1_25CollectiveMainloopFwdSm80ILi8ELi2ELb0EN4cute5tupleIJNS5_1CILi128EEENS7_ILi64EEENS7_ILi192EEEEEELi192ENS_6half_tEfNS_4arch4Sm80ELb1ELb0ELb0ELb1ELb0ELb1ELb1ELb0EEENS1_21CollectiveEpilogueFwdINS6_IJS8_SA_S9_EEENS6_IJNS7_ILi1EEESI_SI_EEESC_SE_Li256ELb1ELb1ELb0ELb0EEENS1_19SingleTileSchedulerILb1ELb0ELb1ELi128EEEEEEEEEvNT_6ParamsE:
        /* <DEDUP_REMOVED lines=16> */
.L_x_1173:
        /* <DEDUP_REMOVED lines=8> */
.L_x_1175:
[----:B------:R-:W-:-:S04]  /*0180*/  MOV R5, c[0x0][0x54c] ;  /* 0x0001530000057a02 */ /* 0x000fc80000000f00 */
.L_x_1174:
[----:B------:R-:W-:Y:S01]  /*0190*/  USHF.L.U32 UR4, UR4, 0x7, URZ ;  /* 0x0000000704047899 */ /* 0x000fe2000800063f */
[----:B-----5:R-:W-:-:S05]  /*01a0*/  IMAD R5, R5, c[0x0][0x548], RZ ;  /* 0x0001520005057a24 */ /* 0x020fca00078e02ff */
[----:B------:R-:W-:-:S04]  /*01b0*/  MOV R92, UR4 ;  /* 0x00000004005c7c02 */ /* 0x000fc80008000f00 */
[----:B------:R-:W-:-:S04]  /*01c0*/  ISETP.GE.AND P0, PT, R92, R5, PT ;  /* 0x000000055c00720c */ /* 0x000fc80003f06270 */
[----:B------:R-:W-:Y:S01]  /*01d0*/  SEL R190, R190, 0xffffffff, !P0 ;  /* 0xffffffffbebe7807 */ /* 0x000fe20004000000 */
[----:B------:R-:W-:Y:S05]  /*01e0*/  BRA `(.L_x_1176) ;  /* 0x0000013000007947 */ /* 0x000fea0003800000 */
.L_x_1172:
[----:B------:R-:W-:-:S04]  /*01f0*/  ISETP.NE.U32.AND P0, PT, RZ, c[0x0][0x568], PT ;  /* 0x00015a00ff007a0c */ /* 0x000fc80003f05070 */
[----:B------:R-:W-:-:S13]  /*0200*/  ISETP.NE.AND.EX P0, PT, RZ, c[0x0][0x56c], PT, P0 ;  /* 0x00015b00ff007a0c */ /* 0x000fda0003f05300 */
[----:B------:R-:W-:Y:S05]  /*0210*/  @!P0 BRA `(.L_x_1177) ;  /* 0x0000002000008947 */ /* 0x000fea0003800000 */
[----:B------:R1:W5:Y:S01]  /*0220*/  LDG.E R5, [R4.64] ;  /* 0x0000000604057981 */ /* 0x000362000c1e1900 */
[----:B------:R-:W-:Y:S05]  /*0230*/  BRA `(.L_x_1178) ;  /* 0x0000009000007947 */ /* 0x000fea0003800000 */
.L_x_1177:
        /* <DEDUP_REMOVED lines=8> */
.L_x_1179:
[----:B------:R-:W-:-:S04]  /*02c0*/  MOV R5, c[0x0][0x54c] ;  /* 0x0001530000057a02 */ /* 0x000fc80000000f00 */
.L_x_1178:
[----:B------:R-:W-:Y:S01]  /*02d0*/  USHF.L.U32 UR4, UR4, 0x7, URZ ;  /* 0x0000000704047899 */ /* 0x000fe2000800063f */
[----:B-----5:R-:W-:-:S05]  /*02e0*/  IMAD R5, R5, c[0x0][0x548], RZ ;  /* 0x0001520005057a24 */ /* 0x020fca00078e02ff */
[----:B------:R-:W-:-:S04]  /*02f0*/  MOV R92, UR4 ;  /* 0x00000004005c7c02 */ /* 0x000fc80008000f00 */
[----:B------:R-:W-:-:S04]  /*0300*/  ISETP.GE.AND P0, PT, R92, R5, PT ;  /* 0x000000055c00720c */ /* 0x000fc80003f06270 */
[----:B------:R-:W-:-:S04]  /*0310*/  SEL R190, R190, 0xffffffff, !P0 ;  /* 0xffffffffbebe7807 */ /* 0x000fc80004000000 */
.L_x_1176:
        /* <DEDUP_REMOVED lines=35> */
.L_x_1180:
[----:B-1----:R-:W-:-:S04]  /*0550*/  ISETP.NE.U32.AND P0, PT, RZ, c[0x0][0x368], PT ;  /* 0x0000da00ff007a0c */ /* 0x002fc80003f05070 */
[----:B------:R-:W-:-:S13]  /*0560*/  ISETP.NE.AND.EX P0, PT, RZ, c[0x0][0x36c], PT, P0 ;  /* 0x0000db00ff007a0c */ /* 0x000fda0003f05300 */
[----:B------:R-:W-:Y:S05]  /*0570*/  @!P0 BRA `(.L_x_1181) ;  /* 0x0000003000008947 */ /* 0x000fea0003800000 */
[----:B------:R-:W-:-:S06]  /*0580*/  IMAD.WIDE R6, R190, R3, c[0x0][0x368] ;  /* 0x0000da00be067625 */ /* 0x000fcc00078e0203 */
[----:B------:R1:W5:Y:S01]  /*0590*/  LDG.E R6, [R6.64] ;  /* 0x0000000606067981 */ /* 0x000362000c1e1900 */
[----:B------:R-:W-:Y:S05]  /*05a0*/  BRA `(.L_x_1182) ;  /* 0x0000004000007947 */ /* 0x000fea0003800000 */
.L_x_1181:
[----:B------:R-:W-:Y:S05]  /*05b0*/  @!P5 BRA `(.L_x_1182) ;  /* 0x000000300000d947 */ /* 0x000fea0003800000 */
[----:B------:R-:W2:Y:S04]  /*05c0*/  LDG.E R6, [R4.64] ;  /* 0x0000000604067981 */ /* 0x000ea8000c1e1900 */
[----:B------:R-:W2:Y:S02]  /*05d0*/  LDG.E R7, [R4.64+0x4] ;  /* 0x0000040604077981 */ /* 0x000ea4000c1e1900 */
[----:B--2---:R-:W-:Y:S02]  /*05e0*/  IADD3 R6, -R6, R7, RZ ;  /* 0x0000000706067210 */ /* 0x004fe40007ffe1ff */
.L_x_1182:
[----:B------:R-:W2:Y:S04]  /*05f0*/  @P4 LDG.E R0, [R10.64] ;  /* 0x000000060a004981 */ /* 0x000ea8000c1e1900 */
[----:B------:R-:W2:Y:S01]  /*0600*/  @P4 LDG.E R5, [R10.64+0x4] ;  /* 0x000004060a054981 */ /* 0x000ea2000c1e1900 */
[----:B------:R-:W-:Y:S01]  /*0610*/  IMAD.MOV.U32 R187, RZ, RZ, c[0x0][0x2c4] ;  /* 0x0000b100ffbb7624 */ /* 0x000fe200078e00ff */
[----:B------:R-:W-:Y:S01]  /*0620*/  ISETP.NE.U32.AND P0, PT, RZ, c[0x0][0x378], PT ;  /* 0x0000de00ff007a0c */ /* 0x000fe20003f05070 */
[----:B-----5:R-:W-:-:S03]  /*0630*/  IMAD.MOV.U32 R85, RZ, RZ, R6 ;  /* 0x000000ffff557224 */ /* 0x020fc600078e0006 */
[----:B------:R-:W-:Y:S02]  /*0640*/  ISETP.NE.AND P1, PT, R187, 0x1, PT ;  /* 0x00000001bb00780c */ /* 0x000fe40003f25270 */
[----:B------:R-:W-:Y:S02]  /*0650*/  IADD3 R2, R92, 0x7f, RZ ;  /* 0x0000007f5c027810 */ /* 0x000fe40007ffe0ff */
[----:B------:R-:W-:-:S09]  /*0660*/  ISETP.NE.AND.EX P0, PT, RZ, c[0x0][0x37c], PT, P0 ;  /* 0x0000df00ff007a0c */ /* 0x000fd20003f05300 */
[----:B------:R-:W-:-:S04]  /*0670*/  @P1 IADD3 R4, R92, 0x7f, RZ ;  /* 0x0000007f5c041810 */ /* 0x000fc80007ffe0ff */
[----:B------:R-:W-:-:S04]  /*0680*/  @P0 IMAD.WIDE R8, R190, R3, c[0x0][0x378] ;  /* 0x0000de00be080625 */ /* 0x000fc800078e0203 */
[----:B------:R-:W-:Y:S01]  /*0690*/  @P1 IMAD.HI.U32 R4, R4, c[0x0][0x2c8], RZ ;  /* 0x0000b20004041a27 */ /* 0x000fe200078e00ff */
[----:B------:R3:W5:Y:S01]  /*06a0*/  @P0 LDG.E R85, [R8.64] ;  /* 0x0000000608550981 */ /* 0x000762000c1e1900 */
[----:B------:R-:W-:-:S03]  /*06b0*/  LOP3.LUT R191, R191, 0xfffffff7, RZ, 0xc0, !PT ;  /* 0xfffffff7bfbf7812 */ /* 0x000fc600078ec0ff */
[----:B------:R-:W-:Y:S02]  /*06c0*/  @P1 SHF.R.U32.HI R2, RZ, c[0x0][0x2cc], R4 ;  /* 0x0000b300ff021a19 */ /* 0x000fe40000011604 */
[----:B------:R-:W-:Y:S01]  /*06d0*/  @P1 LOP3.LUT R191, R191, 0x8, RZ, 0xfc, !PT ;  /* 0x00000008bfbf1812 */ /* 0x000fe200078efcff */
[----:B--2---:R-:W-:Y:S02]  /*06e0*/  @P4 IMAD.IADD R93, R5, 0x1, -R0 ;  /* 0x00000001055d4824 */ /* 0x004fe400078e0a00 */
[----:B------:R-:W-:-:S04]  /*06f0*/  IMAD.IADD R0, R6, 0x1, -R90 ;  /* 0x0000000106007824 */ /* 0x000fc800078e0a5a */
[----:B------:R-:W-:Y:S02]  /*0700*/  IMAD.IADD R186, R0, 0x1, R93 ;  /* 0x0000000100ba7824 */ /* 0x000fe400078e025d */
[----:B------:R-:W-:-:S03]  /*0710*/  IMAD.MOV R11, RZ, RZ, -R0 ;  /* 0x000000ffff0b7224 */ /* 0x000fc600078e0a00 */
[C---:B------:R-:W-:Y:S02]  /*0720*/  IADD3 R87, R186.reuse, 0x40, -R209 ;  /* 0x00000040ba577810 */ /* 0x040fe40007ffe8d1 */
[----:B-1----:R-:W-:Y:S02]  /*0730*/  IADD3 R7, R186, 0x3f, RZ ;  /* 0x0000003fba077810 */ /* 0x002fe40007ffe0ff */
[----:B------:R-:W-:Y:S01]  /*0740*/  IMNMX R11, RZ, R11, !PT ;  /* 0x0000000bff0b7217 */ /* 0x000fe20007800200 */
[----:B------:R-:W-:Y:S01]  /*0750*/  IMAD.IADD R5, R87, 0x1, R2 ;  /* 0x0000000157057824 */ /* 0x000fe200078e0202 */
[----:B------:R-:W-:-:S04]  /*0760*/  SHF.R.S32.HI R4, RZ, 0x1f, R7 ;  /* 0x0000001fff047819 */ /* 0x000fc80000011407 */
[----:B------:R-:W-:Y:S02]  /*0770*/  SHF.R.S32.HI R2, RZ, 0x1f, R5 ;  /* 0x0000001fff027819 */ /* 0x000fe40000011405 */
[----:B------:R-:W-:Y:S02]  /*0780*/  LEA.HI R4, R4, R7, RZ, 0x6 ;  /* 0x0000000704047211 */ /* 0x000fe400078f30ff */
[----:B------:R-:W-:Y:S02]  /*0790*/  LEA.HI R2, R2, R5, RZ, 0x6 ;  /* 0x0000000502027211 */ /* 0x000fe400078f30ff */
[----:B------:R-:W-:Y:S02]  /*07a0*/  SHF.R.S32.HI R88, RZ, 0x6, R4 ;  /* 0x00000006ff587819 */ /* 0x000fe40000011404 */
[----:B------:R-:W-:-:S04]  /*07b0*/  SHF.R.S32.HI R5, RZ, 0x6, R2 ;  /* 0x00000006ff057819 */ /* 0x000fc80000011402 */
[----:B------:R-:W-:-:S05]  /*07c0*/  IMNMX R5, R88, R5, PT ;  /* 0x0000000558057217 */ /* 0x000fca0003800200 */
[----:B------:R-:W-:-:S05]  /*07d0*/  IMAD R0, R5, 0x40, -R0 ;  /* 0x0000004005007824 */ /* 0x000fca00078e0a00 */
        /* <DEDUP_REMOVED lines=10> */
[----:B---3--:R-:W-:-:S04]  /*0880*/  ISETP.NE.U32.AND P3, PT, RZ, c[0x0][0x340], PT ;  /* 0x0000d000ff007a0c */ /* 0x008fc80003f65070 */
        /* <DEDUP_REMOVED lines=28> */
[----:B------:R-:W-:Y:S01]  /*0a50*/  IMAD R14, R17, c[0x0][0x23c], R14 ;  /* 0x00008f00110e7a24 */ /* 0x000fe200078e020e */
[----:B------:R-:W-:Y:S01]  /*0a60*/  LOP3.LUT R191, R191, 0xfffffffd, RZ, 0xc0, !PT ;  /* 0xfffffffdbfbf7812 */ /* 0x000fe200078ec0ff */
[C---:B------:R-:W-:Y:S01]  /*0a70*/  IMAD R20, R17.reuse, c[0x0][0x25c], R20 ;  /* 0x0000970011147a24 */ /* 0x040fe200078e0214 */
[----:B------:R-:W-:Y:S01]  /*0a80*/  ULDC.U8 UR4, c[0x0][0x298] ;  /* 0x0000a60000047ab9 */ /* 0x000fe20000000000 */
        /* <DEDUP_REMOVED lines=50> */
[----:B------:R-:W-:Y:S02]  /*0db0*/  IMAD.SHL.U32 R105, R0, 0x20, RZ ;  /* 0x0000002000697824 */ /* 0x000fe400078e00ff */
[----:B------:R-:W-:-:S02]  /*0dc0*/  IMAD.IADD R154, R89, 0x1, R6 ;  /* 0x00000001599a7824 */ /* 0x000fc400078e0206 */
        /* <DEDUP_REMOVED lines=11> */
[----:B------:R-:W-:Y:S02]  /*0e80*/  SEL R166, R20, RZ, !P5 ;  /* 0x000000ff14a67207 */ /* 0x000fe40006800000 */
[----:B------:R-:W-:Y:S02]  /*0e90*/  SEL R4, R21, RZ, !P5 ;  /* 0x000000ff15047207 */ /* 0x000fe40006800000 */
[----:B------:R-:W-:Y:S01]  /*0ea0*/  ISETP.GE.AND P5, PT, R8, c[0x0][0x1d4], PT ;  /* 0x0000750008007a0c */ /* 0x000fe20003fa6270 */
[----:B------:R-:W-:Y:S01]  /*0eb0*/  @P1 IMAD.X R8, R98, 0x1, R13, P4 ;  /* 0x0000000162081824 */ /* 0x000fe200020e060d */
[----:B------:R-:W-:Y:S01]  /*0ec0*/  ISETP.GE.AND P4, PT, R14, c[0x0][0x1d4], PT ;  /* 0x000075000e007a0c */ /* 0x000fe20003f86270 */
[----:B------:R-:W-:Y:S01]  /*0ed0*/  IMAD.WIDE.U32 R12, R18, R96, R148 ;  /* 0x00000060120c7225 */ /* 0x000fe200078e0094 */
[----:B------:R-:W-:-:S02]  /*0ee0*/  @P1 LEA R20, P0, R15, c[0x0][0x220], 0x1 ;  /* 0x000088000f141a11 */ /* 0x000fc400078008ff */
[----:B------:R-:W-:Y:S01]  /*0ef0*/  LOP3.LUT R10, R3, 0xfffffe00, R10, 0xf8, !PT ;  /* 0xfffffe00030a7812 */ /* 0x000fe200078ef80a */
[----:B------:R-:W-:Y:S01]  /*0f00*/  IMAD.IADD R7, R13, 0x1, R7 ;  /* 0x000000010d077824 */ /* 0x000fe200078e0207 */
[----:B------:R-:W-:Y:S01]  /*0f10*/  @P1 LEA.HI.X R21, R15, c[0x0][0x224], R8, 0x1, P0 ;  /* 0x000089000f151a11 */ /* 0x000fe200000f0c08 */
[----:B------:R-:W-:Y:S01]  /*0f20*/  IMAD R103, R4, c[0x0][0x1f0], RZ ;  /* 0x00007c0004677a24 */ /* 0x000fe200078e02ff */
[----:B------:R-:W-:Y:S01]  /*0f30*/  @P2 LEA R16, P0, R12, c[0x0][0x250], 0x1 ;  /* 0x000094000c102a11 */ /* 0x000fe200078008ff */
[C---:B------:R-:W-:Y:S01]  /*0f40*/  @P2 IMAD.SHL.U32 R15, R10.reuse, 0x2, RZ ;  /* 0x000000020a0f2824 */ /* 0x040fe200078e00ff */
[----:B------:R-:W-:Y:S01]  /*0f50*/  SHF.R.S32.HI R3, RZ, 0x1f, R154 ;  /* 0x0000001fff037819 */ /* 0x000fe2000001149a */
[----:B------:R-:W-:Y:S01]  /*0f60*/  @P1 IMAD.SHL.U32 R13, R10, 0x2, RZ ;  /* 0x000000020a0d1824 */ /* 0x000fe200078e00ff */
[----:B------:R-:W-:Y:S01]  /*0f70*/  @P2 LEA.HI.X R17, R12, c[0x0][0x254], R7, 0x1, P0 ;  /* 0x000095000c112a11 */ /* 0x000fe200000f0c07 */
[----:B------:R-:W-:Y:S01]  /*0f80*/  @P2 IMAD.SHL.U32 R9, R10, 0x2, RZ ;  /* 0x000000020a092824 */ /* 0x000fe200078e00ff */
[----:B------:R-:W-:Y:S01]  /*0f90*/  @!PT LDS RZ, [RZ] ;  /* 0x00000000fffff984 */ /* 0x000fe20000000800 */
[----:B------:R-:W-:Y:S01]  /*0fa0*/  @!PT LDS RZ, [RZ] ;  /* 0x00000000fffff984 */ /* 0x000fe20000000800 */
[----:B------:R-:W-:Y:S01]  /*0fb0*/  @!PT LDS RZ, [RZ] ;  /* 0x00000000fffff984 */ /* 0x000fe20000000800 */
[----:B------:R1:W-:Y:S01]  /*0fc0*/  @P2 LDGSTS.E.BYPASS.LTC128B.128 [R15+0xc100], [R22.64], !P5 ;  /* 0x0c100000160f2fae */ /* 0x0003e2000e901d46 */
[----:B------:R-:W-:Y:S01]  /*0fd0*/  ISETP.GT.AND P0, PT, R18, R11, PT ;  /* 0x0000000b1200720c */ /* 0x000fe20003f04270 */
[----:B------:R-:W-:Y:S01]  /*0fe0*/  IMAD R103, R166, c[0x0][0x1f4], R103 ;  /* 0x00007d00a6677a24 */ /* 0x000fe200078e0267 */
[----:B------:R-:W-:Y:S01]  /*0ff0*/  LEA.HI R8, R5, R84, RZ, 0x2 ;  /* 0x0000005405087211 */ /* 0x000fe200078f10ff */
[----:B------:R1:W-:Y:S01]  /*1000*/  @P2 LDGSTS.E.BYPASS.LTC128B.128 [R15+0xe100], [R22.64+0x80], !P4 ;  /* 0x0e100080160f2fae */ /* 0x0003e2000e101d46 */
[----:B------:R-:W-:-:S02]  /*1010*/  IMAD R121, R4, c[0x0][0x218], RZ ;  /* 0x0000860004797a24 */ /* 0x000fc400078e02ff */
[----:B------:R-:W-:Y:S01]  /*1020*/  SHF.R.S32.HI R111, RZ, 0x2, R8 ;  /* 0x00000002ff6f7819 */ /* 0x000fe20000011408 */
[----:B------:R1:W-:Y:S01]  /*1030*/  @P2 LDGSTS.E.BYPASS.LTC128B.128 [R15+0x10100], [R22.64+0x100], !P3 ;  /* 0x10100100160f2fae */ /* 0x0003e2000d901d46 */
[----:B------:R-:W-:-:S03]  /*1040*/  IMAD R121, R166, c[0x0][0x21c], R121 ;  /* 0x00008700a6797a24 */ /* 0x000fc600078e0279 */
[----:B------:R2:W-:Y:S01]  /*1050*/  @P1 LDGSTS.E.BYPASS.LTC128B.128 [R13+0xd100], [R20.64], !P5 ;  /* 0x0d100000140d1fae */ /* 0x0005e2000e901d46 */
[----:B------:R-:W-:Y:S01]  /*1060*/  IMAD.WIDE.U32 R156, R111, c[0x0][0x1e0], RZ ;  /* 0x000078006f9c7a25 */ /* 0x000fe200078e00ff */
[----:B------:R-:W-:Y:S02]  /*1070*/  @P0 IADD3 R2, R2, -0x2, RZ ;  /* 0xfffffffe02020810 */ /* 0x000fe40007ffe0ff */
[----:B------:R2:W-:Y:S02]  /*1080*/  @P1 LDGSTS.E.BYPASS.LTC128B.128 [R13+0xf100], [R20.64+0x80], !P4 ;  /* 0x0f100080140d1fae */ /* 0x0005e4000e101d46 */
[----:B------:R-:W-:Y:S01]  /*1090*/  @P0 SHF.R.S32.HI R6, RZ, 0x1f, R2 ;  /* 0x0000001fff060819 */ /* 0x000fe20000011402 */
[----:B------:R-:W-:Y:S01]  /*10a0*/  @P0 IMAD R0, R95, R2, RZ ;  /* 0x000000025f000224 */ /* 0x000fe200078e02ff */
[----:B------:R2:W-:Y:S03]  /*10b0*/  @P1 LDGSTS.E.BYPASS.LTC128B.128 [R13+0x11100], [R20.64+0x100], !P3 ;  /* 0x11100100140d1fae */ /* 0x0005e6000d901d46 */
[----:B------:R-:W-:Y:S01]  /*10c0*/  @P0 IMAD R0, R6, R97, R0 ;  /* 0x0000006106000224 */ /* 0x000fe200078e0200 */
[----:B------:R-:W0:Y:S04]  /*10d0*/  LDGDEPBAR ;  /* 0x00000000000079af */ /* 0x000e280000000000 */
[----:B------:R-:W-:Y:S01]  /*10e0*/  BAR.SYNC.DEFER_BLOCKING 0x0 ;  /* 0x0000000000007b1d */ /* 0x000fe20000010000 */
[----:B-1----:R-:W-:-:S04]  /*10f0*/  IMAD.WIDE.U32 R14, R154, c[0x0][0x1e0], RZ ;  /* 0x000078009a0e7a25 */ /* 0x002fc800078e00ff */
[----:B--2---:R-:W-:-:S04]  /*1100*/  @P0 IMAD.WIDE.U32 R20, R2, R97, R150 ;  /* 0x0000006102140225 */ /* 0x004fc800078e0096 */
[----:B------:R-:W-:Y:S01]  /*1110*/  @P1 IMAD.SHL.U32 R2, R10, 0x2, RZ ;  /* 0x000000020a021824 */ /* 0x000fe200078e00ff */
[----:B------:R-:W-:Y:S01]  /*1120*/  @!PT LDS RZ, [RZ] ;  /* 0x00000000fffff984 */ /* 0x000fe20000000800 */
[----:B------:R-:W-:Y:S01]  /*1130*/  @!PT LDS RZ, [RZ] ;  /* 0x00000000fffff984 */ /* 0x000fe20000000800 */
[----:B------:R-:W-:Y:S01]  /*1140*/  @!PT LDS RZ, [RZ] ;  /* 0x00000000fffff984 */ /* 0x000fe20000000800 */
[----:B------:R1:W-:Y:S01]  /*1150*/  @P2 LDGSTS.E.BYPASS.LTC128B.128 [R9+0x100], [R16.64], !P5 ;  /* 0x0010000010092fae */ /* 0x0003e2000e901d46 */
[----:B------:R-:W-:Y:S02]  /*1160*/  IMAD R13, R3, c[0x0][0x1e0], RZ ;  /* 0x00007800030d7a24 */ /* 0x000fe400078e02ff */
[----:B------:R-:W-:Y:S01]  /*1170*/  @P0 IMAD.IADD R0, R21, 0x1, R0 ;  /* 0x0000000115000824 */ /* 0x000fe200078e0200 */
[----:B------:R1:W-:Y:S01]  /*1180*/  @P2 LDGSTS.E.BYPASS.LTC128B.128 [R9+0x2100], [R16.64+0x80], !P4 ;  /* 0x0210008010092fae */ /* 0x0003e2000e101d46 */
[----:B------:R-:W-:-:S03]  /*1190*/  IMAD R24, R154, c[0x0][0x1e4], R13 ;  /* 0x000079009a187a24 */ /* 0x000fc600078e020d */
[----:B------:R1:W-:Y:S01]  /*11a0*/  @P2 LDGSTS.E.BYPASS.LTC128B.128 [R9+0x4100], [R16.64+0x100], !P3 ;  /* 0x0410010010092fae */ /* 0x0003e2000d901d46 */
[----:B------:R-:W-:Y:S01]  /*11b0*/  @P1 IADD3 R12, P2, R105, R12, RZ ;  /* 0x0000000c690c1210 */ /* 0x000fe20007f5e0ff */
[----:B------:R-:W-:Y:S02]  /*11c0*/  IMAD.IADD R25, R15, 0x1, R24 ;  /* 0x000000010f197824 */ /* 0x000fe400078e0218 */
[----:B------:R-:W-:Y:S02]  /*11d0*/  IMAD.MOV.U32 R24, RZ, RZ, R14 ;  /* 0x000000ffff187224 */ /* 0x000fe400078e000e */
[----:B------:R-:W-:Y:S01]  /*11e0*/  @P1 IMAD.X R7, R104, 0x1, R7, P2 ;  /* 0x0000000168071824 */ /* 0x000fe200010e0607 */
[----:B------:R-:W-:Y:S01]  /*11f0*/  @P1 LEA R6, P2, R12, c[0x0][0x250], 0x1 ;  /* 0x000094000c061a11 */ /* 0x000fe200078408ff */
[----:B------:R-:W-:-:S03]  /*1200*/  IMAD.WIDE.U32 R24, R189, c[0x0][0x1e8], R24 ;  /* 0x00007a00bd187a25 */ /* 0x000fc600078e0018 */
[----:B------:R-:W-:Y:S01]  /*1210*/  @P1 LEA.HI.X R7, R12, c[0x0][0x254], R7, 0x1, P2 ;  /* 0x000095000c071a11 */ /* 0x000fe200010f0c07 */
[----:B------:R-:W-:Y:S01]  /*1220*/  IMAD.IADD R153, R25, 0x1, R152 ;  /* 0x0000000119997824 */ /* 0x000fe200078e0298 */
[C---:B------:R-:W-:Y:S01]  /*1230*/  @P0 LEA R12, P2, R20.reuse, c[0x0][0x220], 0x1 ;  /* 0x00008800140c0a11 */ /* 0x040fe200078408ff */
[----:B------:R-:W-:Y:S02]  /*1240*/  IMAD.MOV.U32 R152, RZ, RZ, R24 ;  /* 0x000000ffff987224 */ /* 0x000fe400078e0018 */
[----:B------:R2:W-:Y:S01]  /*1250*/  @P1 LDGSTS.E.BYPASS.LTC128B.128 [R2+0x1100], [R6.64], !P5 ;  /* 0x0110000006021fae */ /* 0x0005e2000e901d46 */
[----:B------:R-:W-:Y:S01]  /*1260*/  @P0 LEA.HI.X R13, R20, c[0x0][0x224], R0, 0x1, P2 ;  /* 0x00008900140d0a11 */ /* 0x000fe200010f0c00 */
[----:B------:R-:W-:Y:S02]  /*1270*/  @P0 IMAD.SHL.U32 R0, R10, 0x2, RZ ;  /* 0x000000020a000824 */ /* 0x000fe400078e00ff */
[----:B------:R2:W-:Y:S01]  /*1280*/  @P1 LDGSTS.E.BYPASS.LTC128B.128 [R2+0x3100], [R6.64+0x80], !P4 ;  /* 0x0310008006021fae */ /* 0x0005e2000e101d46 */
[----:B------:R-:W-:-:S03]  /*1290*/  IMAD.WIDE.U32 R152, R166, c[0x0][0x1f0], R152 ;  /* 0x00007c00a6987a25 */ /* 0x000fc600078e0098 */
[----:B------:R2:W-:Y:S01]  /*12a0*/  @P1 LDGSTS.E.BYPASS.LTC128B.128 [R2+0x5100], [R6.64+0x100], !P3 ;  /* 0x0510010006021fae */ /* 0x0005e2000d901d46 */
[----:B------:R-:W-:Y:S01]  /*12b0*/  ISETP.LE.AND P1, PT, R102, c[0x0][0x27c], PT ;  /* 0x00009f0066007a0c */ /* 0x000fe20003f23270 */
[----:B------:R-:W-:Y:S01]  /*12c0*/  IMAD.IADD R103, R153, 0x1, R103 ;  /* 0x0000000199677824 */ /* 0x000fe200078e0267 */
[----:B-1----:R-:W-:Y:S01]  /*12d0*/  LOP3.LUT R9, R8, 0xfffffffc, RZ, 0xc0, !PT ;  /* 0xfffffffc08097812 */ /* 0x002fe200078ec0ff */
[----:B------:R-:W0:Y:S01]  /*12e0*/  LDGDEPBAR ;  /* 0x00000000000079af */ /* 0x000e220000000000 */
[----:B------:R-:W-:Y:S01]  /*12f0*/  SHF.R.S32.HI R8, RZ, 0x1f, R8 ;  /* 0x0000001fff087819 */ /* 0x000fe20000011408 */
[----:B------:R-:W-:Y:S02]  /*1300*/  IMAD R24, R86, c[0x0][0x210], RZ ;  /* 0x0000840056187a24 */ /* 0x000fe400078e02ff */
[----:B------:R-:W-:Y:S01]  /*1310*/  IMAD.IADD R20, R84, 0x1, -R9 ;  /* 0x0000000154147824 */ /* 0x000fe200078e0a09 */
[----:B------:R1:W-:Y:S01]  /*1320*/  @P0 LDGSTS.E.BYPASS.LTC128B.128 [R0+0x12100], [R12.64], !P5 ;  /* 0x121000000c000fae */ /* 0x0003e2000e901d46 */
[----:B------:R-:W-:Y:S01]  /*1330*/  LEA.HI R8, R8, R111, RZ, 0x3 ;  /* 0x0000006f08087211 */ /* 0x000fe200078f18ff */
[----:B------:R-:W-:-:S02]  /*1340*/  IMAD R24, R189, c[0x0][0x214], R24 ;  /* 0x00008500bd187a24 */ /* 0x000fc400078e0218 */
[C---:B------:R-:W-:Y:S01]  /*1350*/  IMAD.SHL.U32 R22, R20.reuse, 0x8, RZ ;  /* 0x0000000814167824 */ /* 0x040fe200078e00ff */
[----:B------:R-:W-:Y:S01]  /*1360*/  @P1 LOP3.LUT R191, R191, 0x2, RZ, 0xfc, !PT ;  /* 0x00000002bfbf1812 */ /* 0x000fe200078efcff */
[----:B------:R-:W-:Y:S01]  /*1370*/  IMAD.SHL.U32 R20, R20, 0x4, RZ ;  /* 0x0000000414147824 */ /* 0x000fe200078e00ff */
[C---:B------:R-:W-:Y:S01]  /*1380*/  @P0 LEA R14, P1, R99.reuse, R12, 0x1 ;  /* 0x0000000c630e0211 */ /* 0x040fe200078208ff */
[----:B------:R1:W-:Y:S01]  /*1390*/  @P0 LDGSTS.E.BYPASS.LTC128B.128 [R0+0x14100], [R12.64+0x80], !P4 ;  /* 0x141000800c000fae */ /* 0x0003e2000e101d46 */
[----:B------:R-:W-:Y:S02]  /*13a0*/  LOP3.LUT R8, R8, 0xfffffff8, RZ, 0xc0, !PT ;  /* 0xfffffff808087812 */ /* 0x000fe400078ec0ff */
[----:B------:R-:W-:Y:S01]  /*13b0*/  @P0 LEA.HI.X R15, R99, R13, R98, 0x1, P1 ;  /* 0x0000000d630f0211 */ /* 0x000fe200008f0c62 */
[----:B------:R1:W-:Y:S01]  /*13c0*/  @P0 LDGSTS.E.BYPASS.LTC128B.128 [R0+0x16100], [R12.64+0x100], !P3 ;  /* 0x161001000c000fae */ /* 0x0003e2000d901d46 */
[C---:B------:R-:W-:Y:S01]  /*13d0*/  IADD3 R19, R20.reuse, 0x20, RZ ;  /* 0x0000002014137810 */ /* 0x040fe20007ffe0ff */
[C---:B------:R-:W-:Y:S01]  /*13e0*/  IMAD.IADD R8, R111.reuse, 0x1, -R8 ;  /* 0x000000016f087824 */ /* 0x040fe200078e0a08 */
[C---:B------:R-:W-:Y:S01]  /*13f0*/  IADD3 R17, R20.reuse, 0x40, RZ ;  /* 0x0000004014117810 */ /* 0x040fe20007ffe0ff */
[----:B------:R3:W-:Y:S01]  /*1400*/  @P0 LDGSTS.E.BYPASS.LTC128B.128 [R0+0x13100], [R14.64], !P5 ;  /* 0x131000000e000fae */ /* 0x0007e2000e901d46 */
[----:B------:R-:W-:Y:S01]  /*1410*/  SHF.R.S32.HI R21, RZ, 0x1f, R20 ;  /* 0x0000001fff157819 */ /* 0x000fe20000011414 */
[----:B--2---:R-:W-:Y:S01]  /*1420*/  IMAD.MOV.U32 R2, RZ, RZ, c[0x0][0x27c] ;  /* 0x00009f00ff027624 */ /* 0x004fe200078e00ff */
[----:B------:R-:W-:Y:S01]  /*1430*/  SHF.R.S32.HI R6, RZ, 0x1f, R111 ;  /* 0x0000001fff067819 */ /* 0x000fe2000001146f */
[----:B------:R3:W-:Y:S01]  /*1440*/  @P0 LDGSTS.E.BYPASS.LTC128B.128 [R0+0x15100], [R14.64+0x80], !P4 ;  /* 0x151000800e000fae */ /* 0x0007e2000e101d46 */
[----:B------:R-:W-:Y:S01]  /*1450*/  IMAD.IADD R16, R20, 0x1, R17 ;  /* 0x0000000114107824 */ /* 0x000fe200078e0211 */
[----:B------:R-:W-:Y:S01]  /*1460*/  LOP3.LUT P6, RZ, R8, 0x4, RZ, 0xc0, !PT ;  /* 0x0000000408ff7812 */ /* 0x000fe200078cc0ff */
[----:B------:R-:W-:Y:S01]  /*1470*/  IMAD.SHL.U32 R2, R2, 0x2, RZ ;  /* 0x0000000202027824 */ /* 0x000fe200078e00ff */
[----:B------:R3:W-:Y:S01]  /*1480*/  @P0 LDGSTS.E.BYPASS.LTC128B.128 [R0+0x17100], [R14.64+0x100], !P3 ;  /* 0x171001000e000fae */ /* 0x0007e2000d901d46 */
[----:B------:R-:W-:Y:S01]  /*1490*/  ISETP.GE.AND P0, PT, R22, c[0x0][0x27c], PT ;  /* 0x00009f0016007a0c */ /* 0x000fe20003f06270 */
[C---:B------:R-:W-:Y:S01]  /*14a0*/  IMAD R160, R6.reuse, c[0x0][0x290], RZ ;  /* 0x0000a40006a07a24 */ /* 0x040fe200078e02ff */
[----:B------:R-:W-:Y:S01]  /*14b0*/  SHF.R.S32.HI R23, RZ, 0x1f, R22 ;  /* 0x0000001fff177819 */ /* 0x000fe20000011416 */
[----:B------:R-:W-:Y:S01]  /*14c0*/  IMAD R158, R6, c[0x0][0x280], RZ ;  /* 0x0000a000069e7a24 */ /* 0x000fe200078e02ff */
[----:B------:R-:W-:Y:S01]  /*14d0*/  IADD3 R7, -R2, c[0x0][0x1d4], RZ ;  /* 0x0000750002077a10 */ /* 0x000fe20007ffe1ff */
[----:B------:R-:W-:Y:S01]  /*14e0*/  IMAD.SHL.U32 R8, R8, 0x40, RZ ;  /* 0x0000004008087824 */ /* 0x000fe200078e00ff */
[----:B------:R-:W-:Y:S01]  /*14f0*/  SEL R9, RZ, c[0x0][0x27c], !P0 ;  /* 0x00009f00ff097a07 */ /* 0x000fe20004000000 */
[----:B------:R-:W0:Y:S01]  /*1500*/  LDGDEPBAR ;  /* 0x00000000000079af */ /* 0x000e220000000000 */
[----:B------:R-:W-:Y:S01]  /*1510*/  IMAD R160, R111, c[0x0][0x294], R160 ;  /* 0x0000a5006fa07a24 */ /* 0x000fe200078e02a0 */
[----:B------:R-:W-:Y:S01]  /*1520*/  LOP3.LUT R191, R191, 0xfffffffe, RZ, 0xc0, !PT ;  /* 0xfffffffebfbf7812 */ /* 0x000fe200078ec0ff */
[C---:B------:R-:W-:Y:S01]  /*1530*/  IMAD R158, R111.reuse, c[0x0][0x284], R158 ;  /* 0x0000a1006f9e7a24 */ /* 0x040fe200078e029e */
[----:B------:R-:W-:Y:S01]  /*1540*/  LOP3.LUT R8, R8, 0x1c0, RZ, 0xc0, !PT ;  /* 0x000001c008087812 */ /* 0x000fe200078ec0ff */
[C---:B------:R-:W-:Y:S01]  /*1550*/  IMAD.IADD R9, R22.reuse, 0x1, R9 ;  /* 0x0000000116097824 */ /* 0x040fe200078e0209 */
[----:B------:R-:W-:Y:S01]  /*1560*/  IADD3 R140, R22, 0x60, RZ ;  /* 0x00000060168c7810 */ /* 0x000fe20007ffe0ff */
[----:B------:R-:W-:Y:S01]  /*1570*/  IMAD.WIDE.U32 R164, R111, c[0x0][0x290], R22 ;  /* 0x0000a4006fa47a25 */ /* 0x000fe200078e0016 */
[----:B-1----:R-:W-:-:S02]  /*1580*/  SEL R13, R2, R7, !P0 ;  /* 0x00000007020d7207 */ /* 0x002fc40004000000 */
[----:B------:R-:W-:Y:S01]  /*1590*/  ISETP.GE.AND P0, PT, R16, c[0x0][0x27c], PT ;  /* 0x00009f0010007a0c */ /* 0x000fe20003f06270 */
[C---:B------:R-:W-:Y:S01]  /*15a0*/  IMAD.WIDE.U32 R162, R111.reuse, c[0x0][0x280], R22 ;  /* 0x0000a0006fa27a25 */ /* 0x040fe200078e0016 */
[----:B------:R-:W-:Y:S02]  /*15b0*/  SHF.R.S32.HI R110, RZ, 0x1f, R9 ;  /* 0x0000001fff6e7819 */ /* 0x000fe40000011409 */
[----:B------:R-:W-:Y:S01]  /*15c0*/  IADD3 R139, R22, 0x80, RZ ;  /* 0x00000080168b7810 */ /* 0x000fe20007ffe0ff */
[C---:B------:R-:W-:Y:S01]  /*15d0*/  IMAD.WIDE.U32 R30, R111.reuse, c[0x0][0x290], R20 ;  /* 0x0000a4006f1e7a25 */ /* 0x040fe200078e0014 */
[CC--:B------:R-:W-:Y:S02]  /*15e0*/  LEA.HI R137, R110.reuse, R9.reuse, RZ, 0x3 ;  /* 0x000000096e897211 */ /* 0x0c0fe400078f18ff */
[----:B------:R-:W-:Y:S01]  /*15f0*/  LEA.HI R110, R110, R9, RZ, 0x6 ;  /* 0x000000096e6e7211 */ /* 0x000fe200078f30ff */
[----:B---3--:R-:W-:Y:S01]  /*1600*/  IMAD.IADD R15, R20, 0x1, R19 ;  /* 0x00000001140f7824 */ /* 0x008fe200078e0213 */
[----:B------:R-:W-:Y:S01]  /*1610*/  SHF.R.S32.HI R0, RZ, 0x1f, R13 ;  /* 0x0000001fff007819 */ /* 0x000fe2000001140d */
[----:B------:R-:W-:Y:S01]  /*1620*/  IMAD.WIDE.U32 R28, R111, c[0x0][0x280], R20 ;  /* 0x0000a0006f1c7a25 */ /* 0x000fe200078e0014 */
[----:B------:R-:W-:-:S02]  /*1630*/  IADD3 R138, R22, 0xa0, RZ ;  /* 0x000000a0168a7810 */ /* 0x000fc40007ffe0ff */
[----:B------:R-:W-:Y:S01]  /*1640*/  ISETP.GE.AND P1, PT, R15, c[0x0][0x27c], PT ;  /* 0x00009f000f007a0c */ /* 0x000fe20003f26270 */
[----:B------:R-:W-:Y:S01]  /*1650*/  IMAD.SHL.U32 R110, R110, 0x40, RZ ;  /* 0x000000406e6e7824 */ /* 0x000fe200078e00ff */
[----:B------:R-:W-:Y:S01]  /*1660*/  LEA.HI R0, R0, R13, RZ, 0x4 ;  /* 0x0000000d00007211 */ /* 0x000fe200078f20ff */
[----:B------:R-:W-:Y:S01]  /*1670*/  IMAD.WIDE.U32 R26, R189, c[0x0][0x210], R22 ;  /* 0x00008400bd1a7a25 */ /* 0x000fe200078e0016 */
[CC--:B------:R-:W-:Y:S02]  /*1680*/  SEL R12, R2.reuse, R7.reuse, !P1 ;  /* 0x00000007020c7207 */ /* 0x0c0fe40004800000 */
[----:B------:R-:W-:Y:S01]  /*1690*/  SEL R7, R2, R7, !P0 ;  /* 0x0000000702077207 */ /* 0x000fe20004000000 */
[----:B------:R-:W-:Y:S01]  /*16a0*/  IMAD.IADD R165, R165, 0x1, R160 ;  /* 0x00000001a5a57824 */ /* 0x000fe200078e02a0 */
[----:B------:R-:W-:Y:S01]  /*16b0*/  SEL R2, RZ, c[0x0][0x27c], !P1 ;  /* 0x00009f00ff027a07 */ /* 0x000fe20004800000 */
[----:B------:R-:W-:Y:S01]  /*16c0*/  IMAD.IADD R163, R163, 0x1, R158 ;  /* 0x00000001a3a37824 */ /* 0x000fe200078e029e */
[----:B------:R-:W-:Y:S01]  /*16d0*/  IADD3 R154, P1, R154, R111, RZ ;  /* 0x0000006f9a9a7210 */ /* 0x000fe20007f3e0ff */
[----:B------:R-:W-:Y:S01]  /*16e0*/  IMAD.IADD R161, R160, 0x1, R31 ;  /* 0x00000001a0a17824 */ /* 0x000fe200078e021f */
[----:B------:R-:W-:Y:S01]  /*16f0*/  SHF.R.S32.HI R112, RZ, 0x1f, R7 ;  /* 0x0000001fff707819 */ /* 0x000fe20000011407 */
[----:B------:R-:W-:Y:S01]  /*1700*/  IMAD.IADD R159, R158, 0x1, R29 ;  /* 0x000000019e9f7824 */ /* 0x000fe200078e021d */
[----:B------:R-:W-:Y:S01]  /*1710*/  SHF.R.S32.HI R113, RZ, 0x1f, R12 ;  /* 0x0000001fff717819 */ /* 0x000fe2000001140c */
[----:B------:R-:W-:Y:S01]  /*1720*/  IMAD.X R155, R3, 0x1, R6, P1 ;  /* 0x00000001039b7824 */ /* 0x000fe200008e0606 */
[----:B------:R-:W-:Y:S01]  /*1730*/  LEA.HI R112, R112, R7, RZ, 0x4 ;  /* 0x0000000770707211 */ /* 0x000fe200078f20ff */
[----:B------:R-:W-:Y:S01]  /*1740*/  IMAD R6, R6, c[0x0][0x1e0], RZ ;  /* 0x0000780006067a24 */ /* 0x000fe200078e02ff */
[----:B------:R-:W-:Y:S01]  /*1750*/  LEA.HI R113, R113, R12, RZ, 0x4 ;  /* 0x0000000c71717211 */ /* 0x000fe200078f20ff */
[----:B------:R-:W-:Y:S01]  /*1760*/  IMAD.IADD R7, R2, 0x1, R15 ;  /* 0x0000000102077824 */ /* 0x000fe200078e020f */
[----:B------:R-:W-:Y:S01]  /*1770*/  LEA.HI R2, R5, R84, RZ, 0x5 ;  /* 0x0000005405027211 */ /* 0x000fe200078f28ff */
[----:B------:R-:W-:Y:S01]  /*1780*/  IMAD R3, R111, c[0x0][0x1e4], R6 ;  /* 0x000079006f037a24 */ /* 0x000fe200078e0206 */
[----:B------:R-:W-:Y:S01]  /*1790*/  LOP3.LUT R12, R8, 0x38, R137, 0xf8, !PT ;  /* 0x00000038080c7812 */ /* 0x000fe200078ef889 */
[----:B------:R-:W-:Y:S01]  /*17a0*/  IMAD.IADD R25, R27, 0x1, R24 ;  /* 0x000000011b197824 */ /* 0x000fe200078e0218 */
[----:B------:R-:W-:Y:S01]  /*17b0*/  SHF.R.S32.HI R6, RZ, 0x1f, R7 ;  /* 0x0000001fff067819 */ /* 0x000fe20000011407 */
[----:B------:R-:W-:Y:S01]  /*17c0*/  IMAD.IADD R106, R157, 0x1, R3 ;  /* 0x000000019d6a7824 */ /* 0x000fe200078e0203 */
[----:B------:R-:W-:Y:S01]  /*17d0*/  SEL R3, RZ, c[0x0][0x27c], !P0 ;  /* 0x00009f00ff037a07 */ /* 0x000fe20004000000 */
[----:B------:R-:W-:Y:S01]  /*17e0*/  IMAD.SHL.U32 R2, R2, 0x10, RZ ;  /* 0x0000001002027824 */ /* 0x000fe200078e00ff */
[CC--:B------:R-:W-:Y:S01]  /*17f0*/  LEA.HI R136, R6.reuse, R7.reuse, RZ, 0x3 ;  /* 0x0000000706887211 */ /* 0x0c0fe200078f18ff */
[----:B------:R-:W-:Y:S01]  /*1800*/  IMAD.MOV.U32 R160, RZ, RZ, R30 ;  /* 0x000000ffffa07224 */ /* 0x000fe200078e001e */
[----:B------:R-:W-:Y:S01]  /*1810*/  LEA.HI R6, R6, R7, RZ, 0x6 ;  /* 0x0000000706067211 */ /* 0x000fe200078f30ff */
[----:B------:R-:W-:Y:S01]  /*1820*/  IMAD.IADD R3, R3, 0x1, R16 ;  /* 0x0000000103037824 */ /* 0x000fe200078e0210 */
[----:B------:R-:W-:Y:S01]  /*1830*/  LOP3.LUT R14, R8, 0x38, R136, 0xf8, !PT ;  /* 0x00000038080e7812 */ /* 0x000fe200078ef888 */
[----:B------:R-:W-:Y:S01]  /*1840*/  IMAD.MOV.U32 R158, RZ, RZ, R28 ;  /* 0x000000ffff9e7224 */ /* 0x000fe200078e001c */
[----:B------:R-:W-:Y:S01]  /*1850*/  SHF.R.S32.HI R0, RZ, 0x4, R0 ;  /* 0x00000004ff007819 */ /* 0x000fe20000011400 */
[----:B------:R-:W-:Y:S01]  /*1860*/  IMAD.SHL.U32 R6, R6, 0x40, RZ ;  /* 0x0000004006067824 */ /* 0x000fe200078e00ff */
[----:B------:R-:W-:Y:S01]  /*1870*/  SHF.R.S32.HI R108, RZ, 0x1f, R3 ;  /* 0x0000001fff6c7819 */ /* 0x000fe20000011403 */
[----:B------:R-:W-:Y:S01]  /*1880*/  IMAD.MOV.U32 R24, RZ, RZ, R26 ;  /* 0x000000ffff187224 */ /* 0x000fe200078e001a */
[----:B------:R-:W-:Y:S01]  /*1890*/  SHF.R.S32.HI R113, RZ, 0x4, R113 ;  /* 0x00000004ff717819 */ /* 0x000fe20000011471 */
[----:B-----5:R-:W-:Y:S01]  /*18a0*/  IMAD.WIDE.U32 R164, R85, c[0x0][0x290], R164 ;  /* 0x0000a40055a47a25 */ /* 0x020fe200078e00a4 */
[----:B------:R-:W-:-:S02]  /*18b0*/  LEA.HI R135, R108, R3, RZ, 0x3 ;  /* 0x000000036c877211 */ /* 0x000fc400078f18ff */
[----:B------:R-:W-:Y:S01]  /*18c0*/  LEA.HI R108, R108, R3, RZ, 0x6 ;  /* 0x000000036c6c7211 */ /* 0x000fe200078f30ff */
[----:B------:R-:W-:Y:S01]  /*18d0*/  IMAD.WIDE.U32 R166, R166, c[0x0][0x218], R24 ;  /* 0x00008600a6a67a25 */ /* 0x000fe200078e0018 */
[----:B------:R-:W-:Y:S02]  /*18e0*/  SHF.R.U32.HI R3, RZ, 0x3, R8 ;  /* 0x00000003ff037819 */ /* 0x000fe40000011608 */
[----:B------:R-:W-:Y:S01]  /*18f0*/  SHF.R.S32.HI R112, RZ, 0x4, R112 ;  /* 0x00000004ff707819 */ /* 0x000fe20000011470 */
[----:B------:R-:W-:Y:S01]  /*1900*/  IMAD.SHL.U32 R108, R108, 0x40, RZ ;  /* 0x000000406c6c7824 */ /* 0x000fe200078e00ff */
[----:B------:R-:W-:Y:S01]  /*1910*/  LOP3.LUT R7, R12, R3, RZ, 0x3c, !PT ;  /* 0x000000030c077212 */ /* 0x000fe200078e3cff */
[C---:B------:R-:W-:Y:S01]  /*1920*/  IMAD.WIDE.U32 R160, R85.reuse, c[0x0][0x290], R160 ;  /* 0x0000a40055a07a25 */ /* 0x040fe200078e00a0 */
[----:B------:R-:W-:Y:S02]  /*1930*/  LOP3.LUT R12, R8, 0x38, R135, 0xf8, !PT ;  /* 0x00000038080c7812 */ /* 0x000fe400078ef887 */
[----:B------:R-:W-:Y:S01]  /*1940*/  LOP3.LUT R2, R2, 0xfffffe00, RZ, 0xc0, !PT ;  /* 0xfffffe0002027812 */ /* 0x000fe200078ec0ff */
[----:B------:R-:W-:Y:S01]  /*1950*/  IMAD.WIDE.U32 R162, R85, c[0x0][0x280], R162 ;  /* 0x0000a00055a27a25 */ /* 0x000fe200078e00a2 */
[----:B------:R-:W-:-:S02]  /*1960*/  LOP3.LUT R6, R6, 0xfffff000, RZ, 0xc0, !PT ;  /* 0xfffff00006067812 */ /* 0x000fc400078ec0ff */
[-C--:B------:R-:W-:Y:S01]  /*1970*/  LOP3.LUT R109, R14, R3.reuse, RZ, 0x3c, !PT ;  /* 0x000000030e6d7212 */ /* 0x080fe200078e3cff */
[----:B------:R-:W-:Y:S01]  /*1980*/  IMAD.WIDE.U32 R158, R85, c[0x0][0x280], R158 ;  /* 0x0000a000559e7a25 */ /* 0x000fe200078e009e */
[----:B------:R-:W-:Y:S02]  /*1990*/  LOP3.LUT R108, R108, 0xfffff000, RZ, 0xc0, !PT ;  /* 0xfffff0006c6c7812 */ /* 0x000fe400078ec0ff */
[----:B------:R-:W-:Y:S01]  /*19a0*/  LOP3.LUT R5, R12, R3, RZ, 0x3c, !PT ;  /* 0x000000030c057212 */ /* 0x000fe200078e3cff */
[----:B------:R-:W-:Y:S01]  /*19b0*/  IMAD.IADD R121, R167, 0x1, R121 ;  /* 0x00000001a7797824 */ /* 0x000fe200078e0279 */
[----:B------:R-:W-:Y:S02]  /*19c0*/  LEA.HI.SX32 R107, R137, R0, 0x1d ;  /* 0x00000000896b7211 */ /* 0x000fe400078feaff */
[----:B------:R-:W-:Y:S02]  /*19d0*/  LEA.HI.SX32 R113, R136, R113, 0x1d ;  /* 0x0000007188717211 */ /* 0x000fe400078feaff */
[----:B------:R-:W-:-:S02]  /*19e0*/  LEA.HI.SX32 R112, R135, R112, 0x1d ;  /* 0x0000007087707211 */ /* 0x000fc400078feaff */
[--C-:B------:R-:W-:Y:S02]  /*19f0*/  IADD3 R109, R109, R6, R2.reuse ;  /* 0x000000066d6d7210 */ /* 0x100fe40007ffe002 */
[----:B------:R-:W-:Y:S02]  /*1a00*/  IADD3 R108, R5, R108, R2 ;  /* 0x0000006c056c7210 */ /* 0x000fe40007ffe002 */
[----:B------:R-:W-:Y:S02]  /*1a10*/  SHF.R.S32.HI R6, RZ, 0x1f, R107 ;  /* 0x0000001fff067819 */ /* 0x000fe4000001146b */
[----:B------:R-:W-:Y:S02]  /*1a20*/  SHF.R.S32.HI R114, RZ, 0x1f, R113 ;  /* 0x0000001fff727819 */ /* 0x000fe40000011471 */
[----:B------:R-:W-:Y:S02]  /*1a30*/  SHF.R.S32.HI R5, RZ, 0x1f, R112 ;  /* 0x0000001fff057819 */ /* 0x000fe40000011470 */
        /* <DEDUP_REMOVED lines=25> */
[----:B------:R-:W-:Y:S02]  /*1bd0*/  IADD3 R101, P1, P0, R152, R156, R22 ;  /* 0x0000009c98657210 */ /* 0x000fe4000783e016 */
[--C-:B------:R-:W-:Y:S02]  /*1be0*/  IADD3 R110, R7, R110, R2.reuse ;  /* 0x0000006e076e7210 */ /* 0x100fe40007ffe002 */
[--C-:B------:R-:W-:Y:S01]  /*1bf0*/  IADD3 R115, R115, R6, R2.reuse ;  /* 0x0000000673737210 */ /* 0x100fe20007ffe002 */
[----:B------:R-:W-:Y:S01]  /*1c00*/  IMAD.MOV.U32 R6, RZ, RZ, c[0x0][0x1e0] ;  /* 0x00007800ff067624 */ /* 0x000fe200078e00ff */
[--C-:B------:R-:W-:Y:S02]  /*1c10*/  IADD3 R114, R5, R114, R2.reuse ;  /* 0x0000007205727210 */ /* 0x100fe40007ffe002 */
[----:B------:R-:W-:Y:S01]  /*1c20*/  IADD3 R134, R3, R134, R2 ;  /* 0x0000008603867210 */ /* 0x000fe20007ffe002 */
[----:B------:R-:W-:Y:S01]  /*1c30*/  IMAD.SHL.U32 R133, R6, 0x40, RZ ;  /* 0x0000004006857824 */ /* 0x000fe200078e00ff */
[----:B------:R-:W-:-:S02]  /*1c40*/  IADD3.X R100, R103, R106, R23, P1, P0 ;  /* 0x0000006a67647210 */ /* 0x000fc40000fe0417 */
[----:B------:R-:W-:Y:S02]  /*1c50*/  SHF.R.S32.HI R2, RZ, 0x1f, R85 ;  /* 0x0000001fff027819 */ /* 0x000fe40000011455 */
[----:B------:R-:W-:Y:S02]  /*1c60*/  ISETP.NE.AND P0, PT, RZ, UR4, PT ;  /* 0x00000004ff007c0c */ /* 0x000fe4000bf05270 */
[----:B------:R-:W-:Y:S01]  /*1c70*/  LOP3.LUT R137, R137, 0xfffffff8, RZ, 0xc0, !PT ;  /* 0xfffffff889897812 */ /* 0x000fe200078ec0ff */
[----:B------:R-:W-:Y:S01]  /*1c80*/  IMAD R4, R2, c[0x0][0x290], RZ ;  /* 0x0000a40002047a24 */ /* 0x000fe200078e02ff */
[----:B------:R-:W-:Y:S01]  /*1c90*/  LOP3.LUT R136, R136, 0xfffffff8, RZ, 0xc0, !PT ;  /* 0xfffffff888887812 */ /* 0x000fe200078ec0ff */
[----:B------:R-:W-:Y:S01]  /*1ca0*/  IMAD R2, R2, c[0x0][0x280], RZ ;  /* 0x0000a00002027a24 */ /* 0x000fe200078e02ff */
[----:B------:R-:W-:Y:S01]  /*1cb0*/  LOP3.LUT R135, R135, 0xfffffff8, RZ, 0xc0, !PT ;  /* 0xfffffff887877812 */ /* 0x000fe200078ec0ff */
[C---:B------:R-:W-:Y:S01]  /*1cc0*/  IMAD R117, R85.reuse, c[0x0][0x294], R4 ;  /* 0x0000a50055757a24 */ /* 0x040fe200078e0204 */
[-C--:B------:R-:W-:Y:S01]  /*1cd0*/  SHF.L.U64.HI R123, R12, R131.reuse, c[0x0][0x294] ;  /* 0x0000a5000c7b7619 */ /* 0x080fe20000010283 */
[----:B------:R-:W-:Y:S01]  /*1ce0*/  IMAD R3, R85, c[0x0][0x284], R2 ;  /* 0x0000a10055037a24 */ /* 0x000fe200078e0202 */
[-C--:B------:R-:W-:Y:S01]  /*1cf0*/  SHF.L.U64.HI R127, R8, R131.reuse, c[0x0][0x284] ;  /* 0x0000a100087f7619 */ /* 0x080fe20000010283 */
[----:B------:R-:W-:Y:S01]  /*1d00*/  IMAD.IADD R119, R165, 0x1, R117 ;  /* 0x00000001a5777824 */ /* 0x000fe200078e0275 */
[----:B------:R-:W-:Y:S01]  /*1d10*/  SHF.L.U64.HI R131, R6, R131, c[0x0][0x1e4] ;  /* 0x0000790006837619 */ /* 0x000fe20000010283 */
[----:B------:R-:W-:Y:S01]  /*1d20*/  IMAD.IADD R117, R117, 0x1, R161 ;  /* 0x0000000175757824 */ /* 0x000fe200078e02a1 */
[----:B------:R-:W-:Y:S01]  /*1d30*/  @P0 LOP3.LUT R191, R191, 0x1, RZ, 0xfc, !PT ;  /* 0x00000001bfbf0812 */ /* 0x000fe200078efcff */
[----:B------:R-:W-:Y:S01]  /*1d40*/  IMAD.IADD R118, R163, 0x1, R3 ;  /* 0x00000001a3767824 */ /* 0x000fe200078e0203 */
[C---:B------:R-:W-:Y:S01]  /*1d50*/  IADD3 R14, R20.reuse, 0x10, RZ ;  /* 0x00000010140e7810 */ /* 0x040fe20007ffe0ff */
[----:B------:R-:W-:Y:S01]  /*1d60*/  IMAD.IADD R116, R3, 0x1, R159 ;  /* 0x0000000103747824 */ /* 0x000fe200078e029f */
[----:B------:R-:W-:-:S02]  /*1d70*/  IADD3 R13, R20, 0x30, RZ ;  /* 0x00000030140d7810 */ /* 0x000fc40007ffe0ff */
[----:B------:R-:W-:Y:S02]  /*1d80*/  IADD3 R12, R20, 0x50, RZ ;  /* 0x00000050140c7810 */ /* 0x000fe40007ffe0ff */
[----:B------:R-:W-:Y:S02]  /*1d90*/  SHF.R.S32.HI R132, RZ, 0x1f, R137 ;  /* 0x0000001fff847819 */ /* 0x000fe40000011489 */
[----:B------:R-:W-:Y:S02]  /*1da0*/  SHF.R.S32.HI R126, RZ, 0x1f, R107 ;  /* 0x0000001fff7e7819 */ /* 0x000fe4000001146b */
[----:B------:R-:W-:Y:S02]  /*1db0*/  SHF.R.S32.HI R130, RZ, 0x1f, R136 ;  /* 0x0000001fff827819 */ /* 0x000fe40000011488 */
[----:B------:R-:W-:Y:S02]  /*1dc0*/  SHF.R.S32.HI R128, RZ, 0x1f, R135 ;  /* 0x0000001fff807819 */ /* 0x000fe40000011487 */
[----:B------:R-:W-:-:S02]  /*1dd0*/  SHF.R.S32.HI R124, RZ, 0x1f, R113 ;  /* 0x0000001fff7c7819 */ /* 0x000fc40000011471 */
[----:B------:R-:W-:Y:S02]  /*1de0*/  SHF.R.S32.HI R122, RZ, 0x1f, R112 ;  /* 0x0000001fff7a7819 */ /* 0x000fe40000011470 */
.L_x_1208:
[----:B------:R-:W-:Y:S01]  /*1df0*/  SHF.R.S32.HI R4, RZ, 0x1f, R18 ;  /* 0x0000001fff047819 */ /* 0x000fe20000011412 */
[----:B------:R-:W-:Y:S04]  /*1e00*/  DEPBAR.LE SB0, 0x2 ;  /* 0x000080800000791a */ /* 0x000fe80000000000 */
[----:B------:R-:W-:Y:S01]  /*1e10*/  BAR.SYNC.DEFER_BLOCKING 0x0 ;  /* 0x0000000000007b1d */ /* 0x000fe20000010000 */
[----:B------:R-:W-:Y:S01]  /*1e20*/  ISETP.LE.AND P1, PT, R102, c[0x0][0x27c], PT ;  /* 0x00009f0066007a0c */ /* 0x000fe20003f23270 */
[-C--:B------:R-:W-:Y:S02]  /*1e30*/  IMAD R143, R131, R18.reuse, RZ ;  /* 0x00000012838f7224 */ /* 0x080fe400078e02ff */
[----:B-----5:R-:W-:Y:S04]  /*1e40*/  IMAD.WIDE.U32 R28, R133, R18, RZ ;  /* 0x00000012851c7225 */ /* 0x020fe800078e00ff */
[----:B------:R-:W-:Y:S01]  /*1e50*/  IMAD R143, R4, R133, R143 ;  /* 0x00000085048f7224 */ /* 0x000fe200078e028f */
[----:B-1----:R-:W-:Y:S01]  /*1e60*/  IADD3 R6, P0, R101, R28, RZ ;  /* 0x0000001c65067210 */ /* 0x002fe20007f1e0ff */
        /* <DEDUP_REMOVED lines=82> */
.L_x_1188:
[----:B------:R-:W-:Y:S05]  /*2390*/  BSYNC B0 ;  /* 0x0000000000007941 */ /* 0x000fea0003800000 */
.L_x_1187:
[----:B------:R-:W-:-:S05]  /*23a0*/  @P1 BRA `(.L_x_1189) ;  /* 0x000034b000001947 */ /* 0x000fca0003800000 */
[----:B------:R-:W-:Y:S01]  /*23b0*/  ISETP.GE.AND P0, PT, R22, c[0x0][0x1d4], PT ;  /* 0x0000750016007a0c */ /* 0x000fe20003f06270 */
[----:B-----5:R-:W-:Y:S01]  /*23c0*/  IMAD.MOV.U32 R25, RZ, RZ, R56 ;  /* 0x000000ffff197224 */ /* 0x020fe200078e0038 */
[----:B------:R-:W-:Y:S01]  /*23d0*/  MOV R24, R57 ;  /* 0x0000003900187202 */ /* 0x000fe20000000f00 */
[----:B-1----:R-:W-:Y:S01]  /*23e0*/  IMAD.MOV.U32 R3, RZ, RZ, R28 ;  /* 0x000000ffff037224 */ /* 0x002fe200078e001c */
        /* <DEDUP_REMOVED lines=84> */
.L_x_1191:
[----:B------:R-:W-:Y:S05]  /*2930*/  BSYNC B0 ;  /* 0x0000000000007941 */ /* 0x000fea0003800000 */
.L_x_1190:
        /* <DEDUP_REMOVED lines=56> */
.L_x_1193:
[----:B------:R-:W-:Y:S05]  /*2cc0*/  BSYNC B0 ;  /* 0x0000000000007941 */ /* 0x000fea0003800000 */
.L_x_1192:
        /* <DEDUP_REMOVED lines=56> */
.L_x_1195:
[----:B------:R-:W-:Y:S05]  /*3050*/  BSYNC B0 ;  /* 0x0000000000007941 */ /* 0x000fea0003800000 */
.L_x_1194:
        /* <DEDUP_REMOVED lines=56> */
.L_x_1197:
[----:B------:R-:W-:Y:S05]  /*33e0*/  BSYNC B0 ;  /* 0x0000000000007941 */ /* 0x000fea0003800000 */
.L_x_1196:
        /* <DEDUP_REMOVED lines=56> */
.L_x_1199:
[----:B------:R-:W-:Y:S05]  /*3770*/  BSYNC B0 ;  /* 0x0000000000007941 */ /* 0x000fea0003800000 */
.L_x_1198:
        /* <DEDUP_REMOVED lines=56> */
.L_x_1186:
        /* <DEDUP_REMOVED lines=47> */
.L_x_1201:
[----:B------:R-:W-:Y:S05]  /*3df0*/  BSYNC B0 ;  /* 0x0000000000007941 */ /* 0x000fea0003800000 */
.L_x_1200:
[----:B------:R-:W-:Y:S04]  /*3e00*/  IADD3 R169, P0, R156, R28, RZ ;  /* 0x0000001c9ca97210 */ /* 0x000fe80007f1e0ff */
[----:B------:R-:W-:Y:S01]  /*3e10*/  IADD3.X R143, R106, R143, RZ, P0, !PT ;  /* 0x0000008f6a8f7210 */ /* 0x000fe200007fe4ff */
[----:B------:R-:W-:-:S05]  /*3e20*/  @P1 BRA `(.L_x_1189) ;  /* 0x00001a3000001947 */ /* 0x000fca0003800000 */
[----:B------:R-:W-:Y:S01]  /*3e30*/  ISETP.GE.AND P0, PT, R22, c[0x0][0x1d4], PT ;  /* 0x0000750016007a0c */ /* 0x000fe20003f06270 */
[----:B-----5:R-:W-:Y:S01]  /*3e40*/  IMAD.MOV.U32 R9, RZ, RZ, R74 ;  /* 0x000000ffff097224 */ /* 0x020fe200078e004a */
[----:B-1----:R-:W-:Y:S01]  /*3e50*/  MOV R6, R73 ;  /* 0x0000004900067202 */ /* 0x002fe20000000f00 */
        /* <DEDUP_REMOVED lines=28> */
[C---:B------:R-:W-:Y:S01]  /*4020*/  IADD3 R175, P1, P0, R152.reuse, R169, R137 ;  /* 0x000000a998af7210 */ /* 0x040fe2000783e089 */
[----:B------:R-:W-:Y:S01]  /*4030*/  IMAD.MOV.U32 R62, RZ, RZ, R57 ;  /* 0x000000ffff3e7224 */ /* 0x000fe200078e0039 */
[----:B------:R-:W-:Y:S02]  /*4040*/  IADD3 R177, R115, R171, RZ ;  /* 0x000000ab73b17210 */ /* 0x000fe40007ffe0ff */
[----:B------:R-:W-:Y:S02]  /*4050*/  IADD3.X R168, R103, R143, R132, P1, P0 ;  /* 0x0000008f67a87210 */ /* 0x000fe40000fe0484 */
[----:B------:R-:W-:Y:S02]  /*4060*/  SHF.L.U32 R176, R177, 0x1, RZ ;  /* 0x00000001b1b07819 */ /* 0x000fe400000006ff */
[----:B------:R-:W-:Y:S02]  /*4070*/  MOV R47, R40 ;  /* 0x00000028002f7202 */ /* 0x000fe40000000f00 */
[----:B------:R-:W-:Y:S01]  /*4080*/  MOV R61, R58 ;  /* 0x0000003a003d7202 */ /* 0x000fe20000000f00 */
[----:B------:R-:W-:Y:S01]  /*4090*/  LDS.128 R80, [R176+0xc100] ;  /* 0x00c10000b0507984 */ /* 0x000fe20000000c00 */
[----:B------:R-:W-:Y:S02]  /*40a0*/  @!P2 IADD3 R173, P1, P0, R152, R169, R107 ;  /* 0x000000a998ada210 */ /* 0x000fe4000783e06b */
[----:B------:R-:W-:Y:S02]  /*40b0*/  MOV R55, R56 ;  /* 0x0000003800377202 */ /* 0x000fe40000000f00 */
[----:B------:R-:W-:Y:S02]  /*40c0*/  @!P2 IADD3.X R170, R103, R143, R126, P1, P0 ;  /* 0x0000008f67aaa210 */ /* 0x000fe40000fe047e */
[C---:B------:R-:W-:Y:S04]  /*40d0*/  LEA R174, P0, R175.reuse, c[0x0][0x1c8], 0x1 ;  /* 0x00007200afae7a11 */ /* 0x040fe800078008ff */
[----:B------:R-:W-:Y:S02]  /*40e0*/  LEA.HI.X R175, R175, c[0x0][0x1cc], R168, 0x1, P0 ;  /* 0x00007300afaf7a11 */ /* 0x000fe400000f0ca8 */
[C---:B------:R-:W-:Y:S04]  /*40f0*/  @!P2 LEA R172, P0, R173.reuse, c[0x0][0x1c8], 0x1 ;  /* 0x00007200adacaa11 */ /* 0x040fe800078008ff */
[----:B------:R-:W-:Y:S01]  /*4100*/  @!P2 LEA.HI.X R173, R173, c[0x0][0x1cc], R170, 0x1, P0 ;  /* 0x00007300adadaa11 */ /* 0x000fe200000f0caa */
[----:B------:R-:W-:Y:S01]  /*4110*/  IMAD.IADD R170, R110, 0x1, R171 ;  /* 0x000000016eaa7824 */ /* 0x000fe200078e02ab */
[----:B------:R-:W-:Y:S03]  /*4120*/  ISETP.GE.AND P0, PT, R22, c[0x0][0x27c], PT ;  /* 0x00009f0016007a0c */ /* 0x000fe60003f06270 */
[----:B------:R-:W-:Y:S05]  /*4130*/  IMAD.SHL.U32 R168, R170, 0x2, RZ ;  /* 0x00000002aaa87824 */ /* 0x000fea00078e00ff */
[----:B------:R-:W1:Y:S05]  /*4140*/  LDS.128 R28, [R168+0xc100] ;  /* 0x00c10000a81c7984 */ /* 0x000e6a0000000c00 */
[--C-:B------:R-:W-:Y:S01]  /*4150*/  @!P0 SHF.R.U64 R63, R58, 0x10, R59.reuse ;  /* 0x000000103a3f8819 */ /* 0x100fe2000000123b */
[----:B------:R-:W-:Y:S01]  /*4160*/  @!P0 HADD2.F32 R49, -RZ, R47.H0_H0 ;  /* 0x2000002fff318230 */ /* 0x000fe20000004100 */
        /* <DEDUP_REMOVED lines=20> */
[----:B------:R-:W-:Y:S01]  /*42b0*/  @!P0 HADD2.F32 R43, -RZ, R43.H0_H0 ;  /* 0x2000002bff2b8230 */ /* 0x000fe20000004100 */
[----:B-1----:R-:W-:Y:S01]  /*42c0*/  @!P0 IMAD.MOV.U32 R47, RZ, RZ, R28 ;  /* 0x000000ffff2f8224 */ /* 0x002fe200078e001c */
[----:B------:R-:W-:Y:S02]  /*42d0*/  @!P0 MOV R59, R80 ;  /* 0x00000050003b8202 */ /* 0x000fe40000000f00 */
[----:B------:R-:W-:Y:S02]  /*42e0*/  @!P0 MOV R58, R81 ;  /* 0x00000051003a8202 */ /* 0x000fe40000000f00 */
[----:B------:R-:W-:Y:S01]  /*42f0*/  @!P0 HADD2.F32 R52, -RZ, R47.H0_H0 ;  /* 0x2000002fff348230 */ /* 0x000fe20000004100 */
[----:B------:R-:W-:Y:S01]  /*4300*/  @!P0 MOV R48, R29 ;  /* 0x0000001d00308202 */ /* 0x000fe20000000f00 */
[----:B------:R-:W-:Y:S01]  /*4310*/  @!P0 HADD2.F32 R53, -RZ, R59.H0_H0 ;  /* 0x2000003bff358230 */ /* 0x000fe20000004100 */
[----:B------:R-:W-:Y:S01]  /*4320*/  @!P0 MOV R64, R83 ;  /* 0x0000005300408202 */ /* 0x000fe20000000f00 */
[----:B------:R-:W-:Y:S01]  /*4330*/  @!P0 HADD2.F32 R57, -RZ, R58.H0_H0 ;  /* 0x2000003aff398230 */ /* 0x000fe20000004100 */
[CC--:B------:R-:W-:Y:S01]  /*4340*/  @!P0 FMUL.FTZ R2, R52.reuse, R49.reuse ;  /* 0x0000003134028220 */ /* 0x0c0fe20000410000 */
[----:B------:R-:W-:Y:S01]  /*4350*/  @!P0 HADD2.F32 R45, -RZ, R48.H0_H0 ;  /* 0x20000030ff2d8230 */ /* 0x000fe20000004100 */
[----:B------:R-:W-:Y:S01]  /*4360*/  @!P0 FMUL.FTZ R168, R53, R49 ;  /* 0x0000003135a88220 */ /* 0x000fe20000410000 */
[----:B------:R-:W-:Y:S01]  /*4370*/  @!P0 HADD2.F32 R47, -RZ, R47.H1_H1 ;  /* 0x3000002fff2f8230 */ /* 0x000fe20000004100 */
[-C--:B------:R-:W-:Y:S01]  /*4380*/  @!P0 FMUL.FTZ R170, R57, R50.reuse ;  /* 0x0000003239aa8220 */ /* 0x080fe20000410000 */
[--C-:B------:R-:W-:Y:S01]  /*4390*/  @!P0 HADD2.F32 R62, -RZ, R64.reuse.H0_H0 ;  /* 0x20000040ff3e8230 */ /* 0x100fe20000004100 */
[-C--:B------:R-:W-:Y:S01]  /*43a0*/  @!P0 FFMA.FTZ R168, R52, R55.reuse, -R168 ;  /* 0x0000003734a88223 */ /* 0x080fe200000108a8 */
[----:B------:R-:W-:Y:S01]  /*43b0*/  @!P0 HADD2.F32 R64, -RZ, R64.H1_H1 ;  /* 0x30000040ff408230 */ /* 0x000fe20000004100 */
[----:B------:R-:W-:Y:S01]  /*43c0*/  @!P0 FFMA.FTZ R2, R53, R55, R2 ;  /* 0x0000003735028223 */ /* 0x000fe20000010002 */
[----:B------:R-:W-:Y:S01]  /*43d0*/  @!P0 HADD2.F32 R55, -RZ, R58.H1_H1 ;  /* 0x3000003aff378230 */ /* 0x000fe20000004100 */
[C---:B------:R-:W-:Y:S01]  /*43e0*/  @!P0 FMUL.FTZ R4, R45.reuse, R50 ;  /* 0x000000322d048220 */ /* 0x040fe20000410000 */
[----:B------:R-:W-:Y:S01]  /*43f0*/  @!P0 HADD2.F32 R53, -RZ, R59.H1_H1 ;  /* 0x3000003bff358230 */ /* 0x000fe20000004100 */
[----:B------:R-:W-:Y:S01]  /*4400*/  @!P0 FFMA.FTZ R170, R45, R56, -R170 ;  /* 0x000000382daa8223 */ /* 0x000fe200000108aa */
[----:B------:R-:W-:Y:S01]  /*4410*/  @!P0 HADD2.F32 R45, -RZ, R48.H1_H1 ;  /* 0x30000030ff2d8230 */ /* 0x000fe20000004100 */
[-C--:B------:R-:W-:Y:S01]  /*4420*/  @!P0 FMUL.FTZ R177, R55, R44.reuse ;  /* 0x0000002c37b18220 */ /* 0x080fe20000410000 */
[----:B------:R-:W-:Y:S01]  /*4430*/  @!P0 HADD2.F32 R58, -RZ, R60.H0_H0 ;  /* 0x2000003cff3a8230 */ /* 0x000fe20000004100 */
[----:B------:R-:W-:Y:S02]  /*4440*/  @!P0 IMAD.MOV.U32 R59, RZ, RZ, R82 ;  /* 0x000000ffff3b8224 */ /* 0x000fe400078e0052 */
[C---:B------:R-:W-:Y:S02]  /*4450*/  @!P0 FMUL.FTZ R5, R45.reuse, R44 ;  /* 0x0000002c2d058220 */ /* 0x040fe40000410000 */
[----:B------:R-:W-:Y:S01]  /*4460*/  @!P0 FFMA.FTZ R177, R45, R58, -R177 ;  /* 0x0000003a2db18223 */ /* 0x000fe200000108b1 */
[----:B------:R-:W-:Y:S01]  /*4470*/  @!P0 MOV R45, R30 ;  /* 0x0000001e002d8202 */ /* 0x000fe20000000f00 */
[-C--:B------:R-:W-:Y:S01]  /*4480*/  @!P0 FMUL.FTZ R179, R53, R46.reuse ;  /* 0x0000002e35b38220 */ /* 0x080fe20000410000 */
[--C-:B------:R-:W-:Y:S01]  /*4490*/  @!P0 HADD2.F32 R60, -RZ, R59.reuse.H1_H1 ;  /* 0x3000003bff3c8230 */ /* 0x100fe20000004100 */
[----:B------:R-:W-:Y:S01]  /*44a0*/  @!P0 FMUL.FTZ R3, R47, R46 ;  /* 0x0000002e2f038220 */ /* 0x000fe20000410000 */
[----:B------:R-:W-:Y:S01]  /*44b0*/  @!P0 F2FP.PACK_AB R170, R177, R170 ;  /* 0x000000aab1aa823e */ /* 0x000fe200000000ff */
[-C--:B------:R-:W-:Y:S01]  /*44c0*/  @!P0 FFMA.FTZ R179, R47, R54.reuse, -R179 ;  /* 0x000000362fb38223 */ /* 0x080fe200000108b3 */
[----:B------:R-:W-:Y:S01]  /*44d0*/  @!P0 HADD2.F32 R59, -RZ, R59.H0_H0 ;  /* 0x2000003bff3b8230 */ /* 0x000fe20000004100 */
[----:B------:R-:W-:Y:S01]  /*44e0*/  @!P0 FMUL.FTZ R183, R64, R43 ;  /* 0x0000002b40b78220 */ /* 0x000fe20000410000 */
[----:B------:R-:W-:Y:S01]  /*44f0*/  @!P0 HADD2.F32 R47, -RZ, R42.H0_H0 ;  /* 0x2000002aff2f8230 */ /* 0x000fe20000004100 */
[----:B------:R-:W-:Y:S01]  /*4500*/  @!P0 FFMA.FTZ R3, R53, R54, R3 ;  /* 0x0000003635038223 */ /* 0x000fe20000010003 */
[--C-:B------:R-:W-:Y:S01]  /*4510*/  @!P0 HADD2.F32 R42, -RZ, R45.reuse.H0_H0 ;  /* 0x2000002dff2a8230 */ /* 0x100fe20000004100 */
[----:B------:R-:W-:Y:S01]  /*4520*/  @!P0 FMUL.FTZ R181, R59, R41 ;  /* 0x000000293bb58220 */ /* 0x000fe20000410000 */
        /* <DEDUP_REMOVED lines=38> */
.L_x_1203:
[----:B------:R-:W-:Y:S05]  /*4790*/  BSYNC B0 ;  /* 0x0000000000007941 */ /* 0x000fea0003800000 */
.L_x_1202:
[----:B------:R-:W-:Y:S01]  /*47a0*/  ISETP.GE.AND P0, PT, R15, c[0x0][0x1d4], PT ;  /* 0x000075000f007a0c */ /* 0x000fe20003f06270 */
[----:B------:R-:W-:Y:S01]  /*47b0*/  @!UPT UIADD3 URZ, URZ, URZ, URZ ;  /* 0x0000003f3f3ff290 */ /* 0x000fe2000fffe03f */
[----:B------:R-:W-:Y:S11]  /*47c0*/  BSSY B0, `(.L_x_1204) ;  /* 0x0000074000007945 */ /* 0x000ff60003800000 */
[----:B------:R-:W-:-:S05]  /*47d0*/  @P0 BRA `(.L_x_1205) ;  /* 0x0000072000000947 */ /* 0x000fca0003800000 */
[----:B------:R-:W-:Y:S02]  /*47e0*/  ISETP.GE.AND P2, PT, R113, c[0x0][0x1d4], PT ;  /* 0x0000750071007a0c */ /* 0x000fe40003f46270 */
[----:B------:R-:W-:Y:S02]  /*47f0*/  IADD3 R67, P1, P0, R152, R169, R136 ;  /* 0x000000a998437210 */ /* 0x000fe4000783e088 */
[----:B-1----:R-:W-:Y:S02]  /*4800*/  IADD3 R82, R114, R171, RZ ;  /* 0x000000ab72527210 */ /* 0x002fe40007ffe0ff */
[C---:B------:R-:W-:Y:S07]  /*4810*/  IADD3.X R56, R103.reuse, R143, R130, P1, P0 ;  /* 0x0000008f67387210 */ /* 0x040fee0000fe0482 */
        /* <DEDUP_REMOVED lines=110> */
.L_x_1205:
[----:B------:R-:W-:Y:S05]  /*4f00*/  BSYNC B0 ;  /* 0x0000000000007941 */ /* 0x000fea0003800000 */
.L_x_1204:
        /* <DEDUP_REMOVED lines=120> */
.L_x_1185:
        /* <DEDUP_REMOVED lines=29> */
.L_x_1189:
[----:B------:R-:W-:Y:S05]  /*5860*/  BSYNC B1 ;  /* 0x0000000000017941 */ /* 0x000fea0003800000 */
.L_x_1184:
[C---:B------:R-:W-:Y:S01]  /*5870*/  ISETP.GT.AND P0, PT, R18.reuse, R11, PT ;  /* 0x0000000b1200720c */ /* 0x040fe20003f04270 */
[----:B------:R-:W-:Y:S01]  /*5880*/  BSSY B0, `(.L_x_1206) ;  /* 0x0000041000007945 */ /* 0x000fe20003800000 */
[C---:B------:R-:W-:Y:S02]  /*5890*/  ISETP.GE.AND P1, PT, R69.reuse, 0x1, PT ;  /* 0x000000014500780c */ /* 0x040fe40003f26270 */
[C---:B-1----:R-:W-:Y:S09]  /*58a0*/  IADD3 R3, R69.reuse, 0x1, RZ ;  /* 0x0000000145037810 */ /* 0x042ff20007ffe0ff */
[----:B--2---:R-:W-:Y:S01]  /*58b0*/  @P0 IADD3 R5, R18, -0x1, RZ ;  /* 0xffffffff12050810 */ /* 0x004fe20007ffe0ff */
        /* <DEDUP_REMOVED lines=61> */
.L_x_1207:
[----:B-1----:R-:W-:Y:S05]  /*5c90*/  BSYNC B0 ;  /* 0x0000000000007941 */ /* 0x002fea0003800000 */
.L_x_1206:
        /* <DEDUP_REMOVED lines=33> */
.L_x_1183:
[----:B---3--:R-:W-:Y:S01]  /*5eb0*/  ISETP.NE.AND P3, PT, R187, 0x1, PT ;  /* 0x00000001bb00780c */ /* 0x008fe20003f65270 */
[----:B------:R-:W-:Y:S01]  /*5ec0*/  CS2R R98, SRZ ;  /* 0x0000000000627805 */ /* 0x000fe2000001ff00 */
[----:B------:R-:W-:Y:S01]  /*5ed0*/  IADD3 R2, R92, 0x7f, RZ ;  /* 0x0000007f5c027810 */ /* 0x000fe20007ffe0ff */
[----:B-1----:R-:W-:Y:S01]  /*5ee0*/  IMAD.MOV.U32 R5, RZ, RZ, RZ ;  /* 0x000000ffff057224 */ /* 0x002fe200078e00ff */
[----:B------:R-:W-:Y:S01]  /*5ef0*/  PLOP3.LUT P2, PT, PT, PT, PT, 0x80, 0x0 ;  /* 0x000000000000781c */ /* 0x000fe20003f4f070 */
[----:B------:R-:W-:Y:S01]  /*5f00*/  IMAD.MOV.U32 R96, RZ, RZ, RZ ;  /* 0x000000ffff607224 */ /* 0x000fe200078e00ff */
[----:B------:R-:W-:Y:S01]  /*5f10*/  CS2R R14, SRZ ;  /* 0x00000000000e7805 */ /* 0x000fe2000001ff00 */
[----:B------:R-:W-:Y:S01]  /*5f20*/  IMAD.MOV.U32 R94, RZ, RZ, RZ ;  /* 0x000000ffff5e7224 */ /* 0x000fe200078e00ff */
[----:B------:R-:W-:Y:S01]  /*5f30*/  CS2R R10, SRZ ;  /* 0x00000000000a7805 */ /* 0x000fe2000001ff00 */
[----:B------:R-:W-:Y:S01]  /*5f40*/  CS2R R8, SRZ ;  /* 0x0000000000087805 */ /* 0x000fe2000001ff00 */
[----:B------:R-:W-:Y:S01]  /*5f50*/  CS2R R12, SRZ ;  /* 0x00000000000c7805 */ /* 0x000fe2000001ff00 */
[----:B------:R-:W-:Y:S01]  /*5f60*/  IMAD.MOV.U32 R7, RZ, RZ, RZ ;  /* 0x000000ffff077224 */ /* 0x000fe200078e00ff */
[----:B------:R-:W-:Y:S01]  /*5f70*/  CS2R R82, SRZ ;  /* 0x0000000000527805 */ /* 0x000fe2000001ff00 */
[----:B------:R-:W-:Y:S01]  /*5f80*/  @P3 IMAD.HI.U32 R0, R2, c[0x0][0x2c8], RZ ;  /* 0x0000b20002003a27 */ /* 0x000fe200078e00ff */
[----:B------:R-:W-:Y:S01]  /*5f90*/  CS2R R80, SRZ ;  /* 0x0000000000507805 */ /* 0x000fe2000001ff00 */
[----:B-----5:R-:W-:Y:S01]  /*5fa0*/  CS2R R78, SRZ ;  /* 0x00000000004e7805 */ /* 0x020fe2000001ff00 */
[----:B------:R-:W-:Y:S01]  /*5fb0*/  CS2R R76, SRZ ;  /* 0x00000000004c7805 */ /* 0x000fe2000001ff00 */
[----:B------:R-:W-:Y:S01]  /*5fc0*/  CS2R R74, SRZ ;  /* 0x00000000004a7805 */ /* 0x000fe2000001ff00 */
[----:B------:R-:W-:Y:S01]  /*5fd0*/  @P3 SHF.R.U32.HI R2, RZ, c[0x0][0x2cc], R0 ;  /* 0x0000b300ff023a19 */ /* 0x000fe20000011600 */
[----:B------:R-:W-:Y:S01]  /*5fe0*/  CS2R R72, SRZ ;  /* 0x0000000000487805 */ /* 0x000fe2000001ff00 */
[----:B------:R-:W-:Y:S01]  /*5ff0*/  CS2R R70, SRZ ;  /* 0x0000000000467805 */ /* 0x000fe2000001ff00 */
[----:B------:R-:W-:Y:S01]  /*6000*/  CS2R R68, SRZ ;  /* 0x0000000000447805 */ /* 0x000fe2000001ff00 */
        /* <DEDUP_REMOVED lines=15> */
[----:B------:R-:W-:Y:S01]  /*6100*/  IMAD.IADD R0, R89, 0x1, R90 ;  /* 0x0000000159007824 */ /* 0x000fe200078e025a */
[----:B------:R-:W-:Y:S01]  /*6110*/  CS2R R44, SRZ ;  /* 0x00000000002c7805 */ /* 0x000fe2000001ff00 */
[----:B------:R-:W-:Y:S01]  /*6120*/  IMAD.MOV.U32 R90, RZ, RZ, RZ ;  /* 0x000000ffff5a7224 */ /* 0x000fe200078e00ff */
        /* <DEDUP_REMOVED lines=34> */
[CC--:B------:R-:W-:Y:S02]  /*6350*/  LEA.HI R4, R7.reuse, R84.reuse, RZ, 0x3 ;  /* 0x0000005407047211 */ /* 0x0c0fe400078f18ff */
[----:B------:R-:W-:Y:S01]  /*6360*/  LEA.HI R17, R7, R84, RZ, 0x4 ;  /* 0x0000005407117211 */ /* 0x000fe200078f20ff */
[----:B------:R-:W-:Y:S01]  /*6370*/  IMAD R2, R2, c[0x0][0x178], RZ ;  /* 0x00005e0002027a24 */ /* 0x000fe200078e02ff */
[----:B------:R-:W-:Y:S02]  /*6380*/  SHF.R.S32.HI R13, RZ, 0x3, R4 ;  /* 0x00000003ff0d7819 */ /* 0x000fe40000011404 */
[----:B------:R-:W-:Y:S01]  /*6390*/  LOP3.LUT R9, R4, 0xfffffff8, RZ, 0xc0, !PT ;  /* 0xfffffff804097812 */ /* 0x000fe200078ec0ff */
[----:B------:R-:W-:Y:S01]  /*63a0*/  IMAD R5, R91, c[0x0][0x17c], R2 ;  /* 0x00005f005b057a24 */ /* 0x000fe200078e0202 */
[----:B------:R-:W-:Y:S01]  /*63b0*/  SHF.R.S32.HI R3, RZ, 0x4, R17 ;  /* 0x00000004ff037819 */ /* 0x000fe20000011411 */
[----:B------:R-:W-:Y:S01]  /*63c0*/  IMAD.SHL.U32 R197, R13, 0x40, RZ ;  /* 0x000000400dc57824 */ /* 0x000fe200078e00ff */
[----:B------:R-:W-:Y:S01]  /*63d0*/  ISETP.NE.U32.AND P2, PT, RZ, c[0x0][0x348], PT ;  /* 0x0000d200ff007a0c */ /* 0x000fe20003f45070 */
[----:B------:R-:W-:Y:S01]  /*63e0*/  IMAD.IADD R188, R84, 0x1, -R9 ;  /* 0x0000000154bc7824 */ /* 0x000fe200078e0a09 */
[----:B------:R-:W-:Y:S01]  /*63f0*/  LEA.HI R2, R17, R3, RZ, 0x1 ;  /* 0x0000000311027211 */ /* 0x000fe200078f08ff */
[----:B------:R-:W-:Y:S01]  /*6400*/  IMAD.IADD R15, R15, 0x1, R5 ;  /* 0x000000010f0f7824 */ /* 0x000fe200078e0205 */
[----:B------:R-:W-:Y:S01]  /*6410*/  LOP3.LUT R197, R197, 0x1c0, RZ, 0xc0, !PT ;  /* 0x000001c0c5c57812 */ /* 0x000fe200078ec0ff */
[----:B------:R-:W-:Y:S01]  /*6420*/  IMAD.SHL.U32 R20, R188, 0x8, RZ ;  /* 0x00000008bc147824 */ /* 0x000fe200078e00ff */
[----:B------:R-:W-:Y:S01]  /*6430*/  LOP3.LUT R2, R2, 0xfffffffe, RZ, 0xc0, !PT ;  /* 0xfffffffe02027812 */ /* 0x000fe200078ec0ff */
[----:B------:R-:W-:Y:S01]  /*6440*/  IMAD.SHL.U32 R5, R188, 0x40, RZ ;  /* 0x00000040bc057824 */ /* 0x000fe200078e00ff */
[----:B------:R-:W-:Y:S01]  /*6450*/  SHF.R.S32.HI R9, RZ, 0x1f, R190 ;  /* 0x0000001fff097819 */ /* 0x000fe200000114be */
[----:B------:R-:W-:Y:S01]  /*6460*/  IMAD.WIDE.U32 R14, R189, c[0x0][0x1b8], R14 ;  /* 0x00006e00bd0e7a25 */ /* 0x000fe200078e000e */
[----:B------:R-:W-:-:S02]  /*6470*/  LOP3.LUT R8, R197, 0x38, R20, 0xf8, !PT ;  /* 0x00000038c5087812 */ /* 0x000fc400078ef814 */
[----:B------:R-:W-:Y:S01]  /*6480*/  SHF.R.U32.HI R197, RZ, 0x3, R197 ;  /* 0x00000003ffc57819 */ /* 0x000fe200000116c5 */
[----:B------:R-:W-:Y:S01]  /*6490*/  IMAD.IADD R2, R3, 0x1, -R2 ;  /* 0x0000000103027824 */ /* 0x000fe200078e0a02 */
[----:B------:R-:W-:Y:S01]  /*64a0*/  IADD3 R3, R20, 0x80, RZ ;  /* 0x0000008014037810 */ /* 0x000fe20007ffe0ff */
[----:B-1----:R-:W-:Y:S01]  /*64b0*/  IMAD R11, R188, 0x20, R13 ;  /* 0x00000020bc0b7824 */ /* 0x002fe200078e020d */
[----:B------:R-:W-:Y:S01]  /*64c0*/  LOP3.LUT R197, R8, R197, RZ, 0x3c, !PT ;  /* 0x000000c508c57212 */ /* 0x000fe200078e3cff */
[----:B------:R-:W-:Y:S01]  /*64d0*/  IMAD R8, R86, c[0x0][0x1b8], RZ ;  /* 0x00006e0056087a24 */ /* 0x000fe200078e02ff */
[C---:B------:R-:W-:Y:S02]  /*64e0*/  ISETP.GE.AND P1, PT, R3.reuse, c[0x0][0x1d4], PT ;  /* 0x0000750003007a0c */ /* 0x040fe40003f26270 */
[----:B------:R-:W-:Y:S01]  /*64f0*/  ISETP.GE.AND P4, PT, R3, c[0x0][0x198], PT ;  /* 0x0000660003007a0c */ /* 0x000fe20003f86270 */
[----:B------:R-:W-:Y:S01]  /*6500*/  IMAD R3, R189, c[0x0][0x1bc], R8 ;  /* 0x00006f00bd037a24 */ /* 0x000fe200078e0208 */
[----:B------:R-:W-:Y:S01]  /*6510*/  ISETP.NE.AND.EX P2, PT, RZ, c[0x0][0x34c], PT, P2 ;  /* 0x0000d300ff007a0c */ /* 0x000fe20003f45320 */
[----:B------:R-:W-:Y:S01]  /*6520*/  IMAD.IADD R8, R92, 0x1, R11 ;  /* 0x000000015c087824 */ /* 0x000fe200078e020b */
[----:B------:R-:W-:Y:S01]  /*6530*/  LOP3.LUT R5, R5, 0x1c0, RZ, 0xc0, !PT ;  /* 0x000001c005057812 */ /* 0x000fe200078ec0ff */
[----:B------:R-:W-:Y:S01]  /*6540*/  IMAD.IADD R15, R15, 0x1, R3 ;  /* 0x000000010f0f7824 */ /* 0x000fe200078e0203 */
[----:B------:R-:W-:Y:S01]  /*6550*/  SEL R21, R9, RZ, !P2 ;  /* 0x000000ff09157207 */ /* 0x000fe20005000000 */
[----:B------:R-:W-:Y:S01]  /*6560*/  @P3 IMAD.HI.U32 R3, R8, c[0x0][0x2c8], RZ ;  /* 0x0000b20008033a27 */ /* 0x000fe200078e00ff */
[----:B------:R-:W-:-:S02]  /*6570*/  SEL R18, R190, RZ, !P2 ;  /* 0x000000ffbe127207 */ /* 0x000fc40005000000 */
[----:B------:R-:W-:Y:S01]  /*6580*/  LOP3.LUT R4, R5, 0x8, R4, 0xf8, !PT ;  /* 0x0000000805047812 */ /* 0x000fe200078ef804 */
[----:B------:R-:W-:Y:S01]  /*6590*/  IMAD.MOV.U32 R24, RZ, RZ, R8 ;  /* 0x000000ffff187224 */ /* 0x000fe200078e0008 */
[----:B------:R-:W-:Y:S01]  /*65a0*/  SHF.R.U32.HI R5, RZ, 0x3, R5 ;  /* 0x00000003ff057819 */ /* 0x000fe20000011605 */
[----:B------:R-:W-:Y:S01]  /*65b0*/  IMAD R21, R21, c[0x0][0x1c0], RZ ;  /* 0x0000700015157a24 */ /* 0x000fe200078e02ff */
[----:B------:R-:W-:Y:S02]  /*65c0*/  @P3 SHF.R.U32.HI R24, RZ, c[0x0][0x2cc], R3 ;  /* 0x0000b300ff183a19 */ /* 0x000fe40000011603 */
[----:B------:R-:W-:Y:S01]  /*65d0*/  LOP3.LUT R17, R17, 0xfffffff0, RZ, 0xc0, !PT ;  /* 0xfffffff011117812 */ /* 0x000fe200078ec0ff */
[----:B------:R-:W-:Y:S01]  /*65e0*/  IMAD R21, R18, c[0x0][0x1c4], R21 ;  /* 0x0000710012157a24 */ /* 0x000fe200078e0215 */
[----:B------:R-:W-:Y:S01]  /*65f0*/  LOP3.LUT R5, R4, R5, RZ, 0x3c, !PT ;  /* 0x0000000504057212 */ /* 0x000fe200078e3cff */
[----:B------:R-:W-:Y:S01]  /*6600*/  IMAD.WIDE.U32 R18, R18, c[0x0][0x1c0], R14 ;  /* 0x0000700012127a25 */ /* 0x000fe200078e000e */
[----:B------:R-:W-:-:S02]  /*6610*/  SHF.R.S32.HI R4, RZ, 0x1f, R0 ;  /* 0x0000001fff047819 */ /* 0x000fc40000011400 */
[--C-:B------:R-:W-:Y:S01]  /*6620*/  SHF.R.S32.HI R3, RZ, 0x1f, R24.reuse ;  /* 0x0000001fff037819 */ /* 0x100fe20000011418 */
[----:B------:R-:W-:Y:S01]  /*6630*/  IMAD.MOV R11, RZ, RZ, -R24 ;  /* 0x000000ffff0b7224 */ /* 0x000fe200078e0a18 */
[----:B------:R-:W-:Y:S01]  /*6640*/  IADD3 R15, P2, R13, R0, RZ ;  /* 0x000000000d0f7210 */ /* 0x000fe20007f5e0ff */
[----:B------:R-:W-:Y:S01]  /*6650*/  IMAD.IADD R22, R84, 0x1, -R17 ;  /* 0x0000000154167824 */ /* 0x000fe200078e0a11 */
[----:B------:R-:W-:Y:S01]  /*6660*/  LEA.HI R12, R7, R84, RZ, 0x6 ;  /* 0x00000054070c7211 */ /* 0x000fe200078f30ff */
[----:B------:R-:W-:Y:S01]  /*6670*/  IMAD R11, R11, c[0x0][0x2c4], R8 ;  /* 0x0000b1000b0b7a24 */ /* 0x000fe200078e0208 */
[----:B------:R-:W-:Y:S01]  /*6680*/  LEA.HI.X.SX32 R4, R13, R4, 0x1, P2 ;  /* 0x000000040d047211 */ /* 0x000fe200010f0eff */
[----:B------:R-:W-:Y:S01]  /*6690*/  IMAD R3, R3, c[0x0][0x1b0], RZ ;  /* 0x00006c0003037a24 */ /* 0x000fe200078e02ff */
[----:B------:R-:W-:Y:S01]  /*66a0*/  SHF.R.S32.HI R17, RZ, 0x1f, R22 ;  /* 0x0000001fff117819 */ /* 0x000fe20000011416 */
[----:B------:R-:W-:Y:S01]  /*66b0*/  IMAD.IADD R19, R19, 0x1, R21 ;  /* 0x0000000113137824 */ /* 0x000fe200078e0215 */
[----:B------:R-:W-:Y:S01]  /*66c0*/  SHF.R.S32.HI R16, RZ, 0x1f, R11 ;  /* 0x0000001fff107819 */ /* 0x000fe2000001140b */
[----:B------:R-:W-:Y:S01]  /*66d0*/  IMAD R3, R24, c[0x0][0x1b4], R3 ;  /* 0x00006d0018037a24 */ /* 0x000fe200078e0203 */
[----:B------:R-:W-:Y:S01]  /*66e0*/  SHF.R.S32.HI R21, RZ, 0x1f, R20 ;  /* 0x0000001fff157819 */ /* 0x000fe20000011414 */
[C---:B------:R-:W-:Y:S01]  /*66f0*/  IMAD R8, R4.reuse, c[0x0][0x1e0], RZ ;  /* 0x0000780004087a24 */ /* 0x040fe200078e02ff */
[----:B------:R-:W-:Y:S01]  /*6700*/  ISETP.NE.U32.AND P2, PT, RZ, c[0x0][0x350], PT ;  /* 0x0000d400ff007a0c */ /* 0x000fe20003f45070 */
[----:B------:R-:W-:Y:S01]  /*6710*/  IMAD R0, R4, c[0x0][0x208], RZ ;  /* 0x0000820004007a24 */ /* 0x000fe200078e02ff */
[----:B------:R-:W-:Y:S01]  /*6720*/  LEA.HI R4, R17, R22, RZ, 0x3 ;  /* 0x0000001611047211 */ /* 0x000fe200078f18ff */
[----:B------:R-:W-:Y:S01]  /*6730*/  IMAD.WIDE.U32 R24, R24, c[0x0][0x1b0], R18 ;  /* 0x00006c0018187a25 */ /* 0x000fe200078e0012 */
[----:B------:R-:W-:-:S02]  /*6740*/  ISETP.NE.AND.EX P2, PT, RZ, c[0x0][0x354], PT, P2 ;  /* 0x0000d500ff007a0c */ /* 0x000fc40003f45320 */
[----:B------:R-:W-:Y:S01]  /*6750*/  LOP3.LUT R17, R4, 0xfffffff8, RZ, 0xc0, !PT ;  /* 0xfffffff804117812 */ /* 0x000fe200078ec0ff */
[----:B------:R-:W-:Y:S01]  /*6760*/  IMAD.IADD R25, R25, 0x1, R3 ;  /* 0x0000000119197824 */ /* 0x000fe200078e0203 */
[----:B------:R-:W-:Y:S01]  /*6770*/  LOP3.LUT P5, RZ, R188, 0x2, RZ, 0xc0, !PT ;  /* 0x00000002bcff7812 */ /* 0x000fe200078ac0ff */
[----:B------:R-:W-:Y:S01]  /*6780*/  IMAD R16, R16, c[0x0][0x1a8], RZ ;  /* 0x00006a0010107a24 */ /* 0x000fe200078e02ff */
[----:B------:R-:W-:Y:S01]  /*6790*/  LOP3.LUT R191, R191, 0xfffffffe, RZ, 0xc0, !PT ;  /* 0xfffffffebfbf7812 */ /* 0x000fe200078ec0ff */
[----:B------:R-:W-:Y:S01]  /*67a0*/  IMAD.SHL.U32 R12, R12, 0x8, RZ ;  /* 0x000000080c0c7824 */ /* 0x000fe200078e00ff */
[----:B------:R-:W-:Y:S01]  /*67b0*/  P2R R10, PR, RZ, 0x10 ;  /* 0x00000010ff0a7803 */ /* 0x000fe20000000000 */
[----:B------:R-:W-:Y:S01]  /*67c0*/  IMAD R8, R15, c[0x0][0x1e4], R8 ;  /* 0x000079000f087a24 */ /* 0x000fe200078e0208 */
[----:B------:R-:W-:Y:S01]  /*67d0*/  @P1 LOP3.LUT R191, R191, 0x1, RZ, 0xfc, !PT ;  /* 0x00000001bfbf1812 */ /* 0x000fe200078efcff */
[----:B------:R-:W-:Y:S01]  /*67e0*/  IMAD.WIDE.U32 R18, R15, c[0x0][0x1e0], R20 ;  /* 0x000078000f127a25 */ /* 0x000fe200078e0014 */
[----:B------:R-:W-:-:S02]  /*67f0*/  LOP3.LUT R197, R197, 0xfffffe00, R12, 0xf8, !PT ;  /* 0xfffffe00c5c57812 */ /* 0x000fc400078ef80c */
[----:B------:R-:W-:Y:S01]  /*6800*/  LOP3.LUT R191, R191, 0xfffffffb, RZ, 0xc0, !PT ;  /* 0xfffffffbbfbf7812 */ /* 0x000fe200078ec0ff */
[C---:B------:R-:W-:Y:S01]  /*6810*/  IMAD R16, R11.reuse, c[0x0][0x1ac], R16 ;  /* 0x00006b000b107a24 */ /* 0x040fe200078e0210 */
[----:B------:R-:W-:Y:S01]  /*6820*/  LOP3.LUT P1, RZ, R188, 0x4, RZ, 0xc0, !PT ;  /* 0x00000004bcff7812 */ /* 0x000fe2000782c0ff */
[----:B------:R-:W-:Y:S01]  /*6830*/  IMAD.WIDE.U32 R24, R11, c[0x0][0x1a8], R24 ;  /* 0x00006a000b187a25 */ /* 0x000fe200078e0018 */
[----:B------:R-:W-:Y:S02]  /*6840*/  LEA.HI R11, R7, R84, RZ, 0x3 ;  /* 0x00000054070b7211 */ /* 0x000fe400078f18ff */
[----:B------:R-:W-:Y:S01]  /*6850*/  @P5 LOP3.LUT R191, R191, 0x4, RZ, 0xfc, !PT ;  /* 0x00000004bfbf5812 */ /* 0x000fe200078efcff */
[----:B------:R-:W-:Y:S01]  /*6860*/  IMAD.IADD R3, R22, 0x1, -R17 ;  /* 0x0000000116037824 */ /* 0x000fe200078e0a11 */
[----:B------:R-:W-:Y:S01]  /*6870*/  LOP3.LUT R11, R11, 0xfffffff8, RZ, 0xc0, !PT ;  /* 0xfffffff80b0b7812 */ /* 0x000fe200078ec0ff */
[C---:B------:R-:W-:Y:S01]  /*6880*/  IMAD R0, R15.reuse, c[0x0][0x20c], R0 ;  /* 0x000083000f007a24 */ /* 0x040fe200078e0200 */
[----:B------:R-:W-:Y:S01]  /*6890*/  ISETP.GE.AND P6, PT, R20, c[0x0][0x1d4], PT ;  /* 0x0000750014007a0c */ /* 0x000fe20003fc6270 */
[----:B------:R-:W-:-:S04]  /*68a0*/  IMAD.WIDE.U32 R14, R15, c[0x0][0x208], R20 ;  /* 0x000082000f0e7a25 */ /* 0x000fc800078e0014 */
[----:B------:R-:W-:Y:S02]  /*68b0*/  IMAD.IADD R19, R19, 0x1, R8 ;  /* 0x0000000113137824 */ /* 0x000fe400078e0208 */
[----:B------:R-:W-:Y:S02]  /*68c0*/  IMAD.SHL.U32 R8, R3, 0x40, RZ ;  /* 0x0000004003087824 */ /* 0x000fe400078e00ff */
[----:B------:R-:W-:Y:S02]  /*68d0*/  IMAD.IADD R15, R15, 0x1, R0 ;  /* 0x000000010f0f7824 */ /* 0x000fe400078e0200 */
[C---:B------:R-:W-:Y:S02]  /*68e0*/  IMAD R5, R2.reuse, 0x200, R5 ;  /* 0x0000020002057824 */ /* 0x040fe400078e0205 */
[----:B------:R-:W-:Y:S02]  /*68f0*/  IMAD.SHL.U32 R2, R2, 0x8, RZ ;  /* 0x0000000802027824 */ /* 0x000fe400078e00ff */
[----:B------:R-:W-:-:S04]  /*6900*/  IMAD.WIDE.U32 R200, R189, c[0x0][0x1e8], R18 ;  /* 0x00007a00bdc87a25 */ /* 0x000fc800078e0012 */
[----:B------:R-:W-:Y:S02]  /*6910*/  IMAD.IADD R18, R92, 0x1, R13 ;  /* 0x000000015c127824 */ /* 0x000fe400078e020d */
[----:B------:R-:W-:Y:S01]  /*6920*/  IMAD.WIDE.U32 R14, R189, c[0x0][0x210], R14 ;  /* 0x00008400bd0e7a25 */ /* 0x000fe200078e000e */
[----:B--2---:R-:W-:-:S03]  /*6930*/  @P0 SHF.R.S32.HI R23, RZ, 0x1f, R6 ;  /* 0x0000001fff170819 */ /* 0x004fc60000011406 */
[----:B------:R-:W-:Y:S01]  /*6940*/  @P0 IMAD.MOV.U32 R22, RZ, RZ, R6 ;  /* 0x000000ffff160224 */ /* 0x000fe200078e0006 */
[----:B------:R-:W-:Y:S01]  /*6950*/  @!P0 MOV R22, R190 ;  /* 0x000000be00168202 */ /* 0x000fe20000000f00 */
[----:B------:R-:W-:Y:S01]  /*6960*/  @!P0 IMAD.MOV.U32 R23, RZ, RZ, R9 ;  /* 0x000000ffff178224 */ /* 0x000fe200078e0009 */
[----:B------:R-:W-:Y:S01]  /*6970*/  LEA R12, P0, R24, c[0x0][0x160], 0x1 ;  /* 0x00005800180c7a11 */ /* 0x000fe200078008ff */
[----:B------:R-:W-:Y:S01]  /*6980*/  IMAD.IADD R9, R25, 0x1, R16 ;  /* 0x0000000119097824 */ /* 0x000fe200078e0210 */
[----:B------:R-:W-:Y:S01]  /*6990*/  SEL R198, R22, RZ, !P2 ;  /* 0x000000ff16c67207 */ /* 0x000fe20005000000 */
[C---:B------:R-:W-:Y:S01]  /*69a0*/  IMAD R6, R86.reuse, c[0x0][0x1e8], RZ ;  /* 0x00007a0056067a24 */ /* 0x040fe200078e02ff */
[----:B------:R-:W-:Y:S01]  /*69b0*/  SEL R22, R23, RZ, !P2 ;  /* 0x000000ff17167207 */ /* 0x000fe20005000000 */
[----:B------:R-:W-:Y:S01]  /*69c0*/  IMAD R86, R86, c[0x0][0x210], RZ ;  /* 0x0000840056567a24 */ /* 0x000fe200078e02ff */
[----:B------:R-:W-:Y:S01]  /*69d0*/  LEA.HI.X R0, R24, c[0x0][0x164], R9, 0x1, P0 ;  /* 0x0000590018007a11 */ /* 0x000fe200000f0c09 */
[C---:B------:R-:W-:Y:S01]  /*69e0*/  IMAD R6, R189.reuse, c[0x0][0x1ec], R6 ;  /* 0x00007b00bd067a24 */ /* 0x040fe200078e0206 */
[----:B------:R-:W-:Y:S01]  /*69f0*/  LOP3.LUT R9, R8, 0x1c0, RZ, 0xc0, !PT ;  /* 0x000001c008097812 */ /* 0x000fe200078ec0ff */
[----:B------:R-:W-:Y:S01]  /*6a00*/  IMAD R86, R189, c[0x0][0x214], R86 ;  /* 0x00008500bd567a24 */ /* 0x000fe200078e0256 */
[----:B------:R-:W-:Y:S01]  /*6a10*/  LOP3.LUT P2, RZ, R3, 0x4, RZ, 0xc0, !PT ;  /* 0x0000000403ff7812 */ /* 0x000fe2000784c0ff */
[----:B------:R-:W-:Y:S01]  /*6a20*/  IMAD.IADD R201, R6, 0x1, R201 ;  /* 0x0000000106c97824 */ /* 0x000fe200078e02c9 */
[----:B------:R-:W-:Y:S01]  /*6a30*/  LOP3.LUT R2, R9, 0x8, R2, 0xf8, !PT ;  /* 0x0000000809027812 */ /* 0x000fe200078ef802 */
[----:B------:R-:W-:Y:S01]  /*6a40*/  IMAD.IADD R87, R86, 0x1, R15 ;  /* 0x0000000156577824 */ /* 0x000fe200078e020f */
[----:B------:R-:W-:Y:S01]  /*6a50*/  SHF.R.U32.HI R9, RZ, 0x3, R9 ;  /* 0x00000003ff097819 */ /* 0x000fe20000011609 */
[C---:B------:R-:W-:Y:S01]  /*6a60*/  IMAD R205, R22.reuse, c[0x0][0x1f0], RZ ;  /* 0x00007c0016cd7a24 */ /* 0x040fe200078e02ff */
[----:B------:R-:W-:Y:S01]  /*6a70*/  LOP3.LUT P0, RZ, R3, 0x2, RZ, 0xc0, !PT ;  /* 0x0000000203ff7812 */ /* 0x000fe2000780c0ff */
[----:B------:R-:W-:Y:S01]  /*6a80*/  IMAD R203, R22, c[0x0][0x218], RZ ;  /* 0x0000860016cb7a24 */ /* 0x000fe200078e02ff */
[----:B------:R-:W-:Y:S01]  /*6a90*/  LOP3.LUT R2, R2, R9, RZ, 0x3c, !PT ;  /* 0x0000000902027212 */ /* 0x000fe200078e3cff */
[----:B------:R-:W-:Y:S01]  /*6aa0*/  IMAD R9, R209, c[0x0][0x2c4], RZ ;  /* 0x0000b100d1097a24 */ /* 0x000fe200078e02ff */
[----:B------:R-:W-:Y:S01]  /*6ab0*/  SHF.L.U32 R3, R4, 0x6, RZ ;  /* 0x0000000604037819 */ /* 0x000fe200000006ff */
[----:B------:R-:W-:Y:S01]  /*6ac0*/  IMAD.IADD R8, R84, 0x1, -R11 ;  /* 0x0000000154087824 */ /* 0x000fe200078e0a0b */
[----:B------:R-:W-:Y:S01]  /*6ad0*/  LEA.HI R6, R7, R84, RZ, 0x5 ;  /* 0x0000005407067211 */ /* 0x000fe200078f28ff */
[----:B------:R-:W-:Y:S01]  /*6ae0*/  IMAD.MOV.U32 R86, RZ, RZ, R14 ;  /* 0x000000ffff567224 */ /* 0x000fe200078e000e */
[----:B------:R-:W-:Y:S01]  /*6af0*/  LOP3.LUT R3, R2, 0xfffffe00, R3, 0xf8, !PT ;  /* 0xfffffe0002037812 */ /* 0x000fe200078ef803 */
[----:B------:R-:W-:Y:S01]  /*6b00*/  IMAD.MOV.U32 R2, RZ, RZ, 0x10 ;  /* 0x00000010ff027424 */ /* 0x000fe200078e00ff */
[----:B------:R-:W-:Y:S01]  /*6b10*/  IADD3 R11, R20, 0x40, RZ ;  /* 0x00000040140b7810 */ /* 0x000fe20007ffe0ff */
[----:B------:R-:W-:Y:S01]  /*6b20*/  IMAD.MOV.U32 R4, RZ, RZ, 0x20 ;  /* 0x00000020ff047424 */ /* 0x000fe200078e00ff */
[----:B------:R1:W2:Y:S01]  /*6b30*/  SHFL.IDX PT, R22, R12, RZ, 0x181f ;  /* 0x00181fff0c167589 */ /* 0x0002a200000e0000 */
[----:B------:R-:W-:Y:S01]  /*6b40*/  IMAD R205, R198, c[0x0][0x1f4], R205 ;  /* 0x00007d00c6cd7a24 */ /* 0x000fe200078e02cd */
[----:B------:R-:W-:Y:S01]  /*6b50*/  SEL R2, R2, 0xfffffff0, !P0 ;  /* 0xfffffff002027807 */ /* 0x000fe20004000000 */
[----:B------:R-:W-:Y:S01]  /*6b60*/  IMAD R203, R198, c[0x0][0x21c], R203 ;  /* 0x00008700c6cb7a24 */ /* 0x000fe200078e02cb */
[----:B------:R-:W-:Y:S01]  /*6b70*/  ISETP.GE.AND P0, PT, R18, R9, PT ;  /* 0x000000091200720c */ /* 0x000fe20003f06270 */
[----:B------:R-:W-:Y:S01]  /*6b80*/  IMAD.WIDE.U32 R200, R198, c[0x0][0x1f0], R200 ;  /* 0x00007c00c6c87a25 */ /* 0x000fe200078e00c8 */
[----:B------:R1:W3:Y:S01]  /*6b90*/  SHFL.IDX PT, R23, R0, RZ, 0x181f ;  /* 0x00181fff00177589 */ /* 0x0002e200000e0000 */
[----:B------:R-:W-:-:S02]  /*6ba0*/  SEL R4, R4, 0xffffffe0, !P2 ;  /* 0xffffffe004047807 */ /* 0x000fc40005000000 */
[----:B------:R-:W-:Y:S01]  /*6bb0*/  IMAD.SHL.U32 R8, R8, 0x8, RZ ;  /* 0x0000000808087824 */ /* 0x000fe200078e00ff */
[----:B------:R-:W-:Y:S01]  /*6bc0*/  SHF.R.S32.HI R80, RZ, 0x5, R6 ;  /* 0x00000005ff507819 */ /* 0x000fe20000011406 */
[----:B------:R-:W-:Y:S01]  /*6bd0*/  IMAD.WIDE.U32 R198, R198, c[0x0][0x218], R86 ;  /* 0x00008600c6c67a25 */ /* 0x000fe200078e0056 */
[----:B------:R-:W-:Y:S02]  /*6be0*/  ISETP.GE.AND P5, PT, R11, c[0x0][0x1d4], PT ;  /* 0x000075000b007a0c */ /* 0x000fe40003fa6270 */
[----:B------:R-:W-:Y:S01]  /*6bf0*/  ISETP.GE.AND P2, PT, R8, c[0x0][0x198], PT ;  /* 0x0000660008007a0c */ /* 0x000fe20003f46270 */
[----:B------:R-:W-:Y:S01]  /*6c00*/  IMAD.IADD R205, R201, 0x1, R205 ;  /* 0x00000001c9cd7824 */ /* 0x000fe200078e02cd */
[----:B------:R-:W-:Y:S01]  /*6c10*/  ISETP.GE.AND P3, PT, R11, c[0x0][0x198], PT ;  /* 0x000066000b007a0c */ /* 0x000fe20003f66270 */
[----:B------:R-:W-:Y:S01]  /*6c20*/  IMAD.IADD R203, R199, 0x1, R203 ;  /* 0x00000001c7cb7824 */ /* 0x000fe200078e02cb */
[----:B------:R-:W-:Y:S06]  /*6c30*/  @P0 BRA `(.L_x_1211) ;  /* 0x0000010000000947 */ /* 0x000fec0003800000 */
[----:B------:R-:W-:Y:S02]  /*6c40*/  IADD3 R14, R8, 0x80, RZ ;  /* 0x00000080080e7810 */ /* 0x000fe40007ffe0ff */
[----:B------:R-:W-:-:S02]  /*6c50*/  SHF.R.S32.HI R16, RZ, 0x1f, R11 ;  /* 0x0000001fff107819 */ /* 0x000fc4000001140b */
[----:B------:R-:W-:Y:S02]  /*6c60*/  SHF.R.S32.HI R15, RZ, 0x1f, R14 ;  /* 0x0000001fff0f7819 */ /* 0x000fe4000001140e */
[----:B------:R-:W-:Y:S02]  /*6c70*/  LEA.HI R16, R16, R11, RZ, 0x3 ;  /* 0x0000000b10107211 */ /* 0x000fe400078f18ff */
[----:B------:R-:W-:Y:S01]  /*6c80*/  LEA.HI R15, R15, R14, RZ, 0x3 ;  /* 0x0000000e0f0f7211 */ /* 0x000fe200078f18ff */
[----:B------:R-:W-:Y:S01]  /*6c90*/  IMAD.SHL.U32 R14, R197, 0x2, RZ ;  /* 0x00000002c50e7824 */ /* 0x000fe200078e00ff */
[----:B--2---:R-:W-:Y:S02]  /*6ca0*/  LEA R24, P0, R8, R22, 0x1 ;  /* 0x0000001608187211 */ /* 0x004fe400078008ff */
[----:B------:R-:W-:Y:S02]  /*6cb0*/  LOP3.LUT R16, R16, 0xfffffff8, RZ, 0xc0, !PT ;  /* 0xfffffff810107812 */ /* 0x000fe400078ec0ff */
[----:B------:R-:W-:-:S02]  /*6cc0*/  LOP3.LUT R15, R15, 0xfffffff8, RZ, 0xc0, !PT ;  /* 0xfffffff80f0f7812 */ /* 0x000fc400078ec0ff */
[----:B---3--:R-:W-:Y:S01]  /*6cd0*/  LEA.HI.X R25, R8, R23, R21, 0x1, P0 ;  /* 0x0000001708197211 */ /* 0x008fe200000f0c15 */
[----:B------:R-:W-:-:S04]  /*6ce0*/  IMAD.WIDE R16, R16, 0x2, R22 ;  /* 0x0000000210107825 */ /* 0x000fc800078e0216 */
[----:B------:R-:W-:Y:S01]  /*6cf0*/  IMAD.WIDE R22, R15, 0x2, R22 ;  /* 0x000000020f167825 */ /* 0x000fe200078e0216 */
[----:B------:R-:W-:Y:S01]  /*6d00*/  @!PT LDS RZ, [RZ] ;  /* 0x00000000fffff984 */ /* 0x000fe20000000800 */
[----:B------:R2:W-:Y:S04]  /*6d10*/  LDGSTS.E.BYPASS.LTC128B.128 [R14+0x18100], [R24.64], !P2 ;  /* 0x18100000180e7fae */ /* 0x0005e8000d101d46 */
[----:B------:R2:W-:Y:S04]  /*6d20*/  LDGSTS.E.BYPASS.LTC128B.128 [R14+0x1c100], [R16.64], !P3 ;  /* 0x1c100000100e7fae */ /* 0x0005e8000d901d46 */
[----:B------:R2:W-:Y:S02]  /*6d30*/  LDGSTS.E.BYPASS.LTC128B.128 [R14+0x20100], [R22.64], !P4 ;  /* 0x20100000160e7fae */ /* 0x0005e4000e101d46 */
.L_x_1211:
[----:B------:R-:W-:Y:S05]  /*6d40*/  BSYNC B0 ;  /* 0x0000000000007941 */ /* 0x000fea0003800000 */
.L_x_1210:
[----:B--2---:R-:W-:Y:S01]  /*6d50*/  IADD3 R14, R18, 0x20, RZ ;  /* 0x00000020120e7810 */ /* 0x004fe20007ffe0ff */
[----:B---3--:R2:W3:Y:S01]  /*6d60*/  SHFL.IDX PT, R23, R0, 0x1, 0x181f ;  /* 0x00381f0000177f89 */ /* 0x0084e200000e0000 */
        /* <DEDUP_REMOVED lines=20> */
.L_x_1213:
[----:B------:R-:W-:Y:S05]  /*6eb0*/  BSYNC B0 ;  /* 0x0000000000007941 */ /* 0x000fea0003800000 */
.L_x_1212:
[----:B------:R-:W-:Y:S01]  /*6ec0*/  IADD3 R14, R18, 0x40, RZ ;  /* 0x00000040120e7810 */ /* 0x000fe20007ffe0ff */
[----:B---3--:R3:W1:Y:S01]  /*6ed0*/  SHFL.IDX PT, R23, R0, 0x2, 0x181f ;  /* 0x00581f0000177f89 */ /* 0x00866200000e0000 */
        /* <DEDUP_REMOVED lines=20> */
.L_x_1215:
[----:B------:R-:W-:Y:S05]  /*7020*/  BSYNC B0 ;  /* 0x0000000000007941 */ /* 0x000fea0003800000 */
.L_x_1214:
[----:B------:R5:W2:Y:S01]  /*7030*/  SHFL.IDX PT, R14, R12, 0x3, 0x181f ;  /* 0x00781f000c0e7f89 */ /* 0x000aa200000e0000 */
[----:B------:R-:W-:Y:S01]  /*7040*/  IADD3 R18, R18, 0x60, RZ ;  /* 0x0000006012127810 */ /* 0x000fe20007ffe0ff */
[----:B------:R-:W-:Y:S01]  /*7050*/  IMAD.SHL.U32 R132, R197, 0x2, RZ ;  /* 0x00000002c5847824 */ /* 0x000fe200078e00ff */
[----:B------:R-:W-:Y:S01]  /*7060*/  IADD3 R81, R95, -0x1, RZ ;  /* 0xffffffff5f517810 */ /* 0x000fe20007ffe0ff */
[----:B-1----:R1:W3:Y:S01]  /*7070*/  SHFL.IDX PT, R15, R0, 0x3, 0x181f ;  /* 0x00781f00000f7f89 */ /* 0x0022e200000e0000 */
[----:B------:R-:W-:Y:S01]  /*7080*/  ISETP.GE.AND P0, PT, R18, R9, PT ;  /* 0x000000091200720c */ /* 0x000fe20003f06270 */
[----:B------:R-:W-:Y:S01]  /*7090*/  IMAD.MOV.U32 R50, RZ, RZ, 0x6 ;  /* 0x00000006ff327424 */ /* 0x000fe200078e00ff */
[----:B------:R-:W-:Y:S01]  /*70a0*/  IADD3 R196, R132, 0x100, RZ ;  /* 0x0000010084c47810 */ /* 0x000fe20007ffe0ff */
[----:B------:R-:W-:-:S02]  /*70b0*/  IMAD.MOV.U32 R204, RZ, RZ, R200 ;  /* 0x000000ffffcc7224 */ /* 0x000fc400078e00c8 */
[----:B------:R-:W-:Y:S02]  /*70c0*/  IMAD.MOV.U32 R194, RZ, RZ, 0x5 ;  /* 0x00000005ffc27424 */ /* 0x000fe400078e00ff */
[----:B------:R-:W-:Y:S01]  /*70d0*/  IMAD.MOV.U32 R202, RZ, RZ, R198 ;  /* 0x000000ffffca7224 */ /* 0x000fe200078e00c6 */
[----:B--23-5:R-:W-:-:S05]  /*70e0*/  SHF.R.S32.HI R12, RZ, 0x1f, R81 ;  /* 0x0000001fff0c7819 */ /* 0x02cfca0000011451 */
[C---:B------:R-:W-:Y:S02]  /*70f0*/  @!P0 LEA R18, P4, R8.reuse, R14, 0x1 ;  /* 0x0000000e08128211 */ /* 0x040fe400078808ff */
[C---:B-1----:R-:W-:Y:S02]  /*7100*/  IADD3 R0, R8.reuse, 0x80, RZ ;  /* 0x0000008008007810 */ /* 0x042fe40007ffe0ff */
[----:B------:R-:W-:Y:S02]  /*7110*/  @!P0 LEA.HI.X R19, R8, R15, R21, 0x1, P4 ;  /* 0x0000000f08138211 */ /* 0x000fe400020f0c15 */
[----:B------:R-:W-:-:S03]  /*7120*/  LOP3.LUT P4, RZ, R191, 0x1, RZ, 0xc0, !PT ;  /* 0x00000001bfff7812 */ /* 0x000fc6000788c0ff */
[----:B------:R-:W-:Y:S01]  /*7130*/  @!PT LDS RZ, [RZ] ;  /* 0x00000000fffff984 */ /* 0x000fe20000000800 */
[----:B------:R1:W-:Y:S01]  /*7140*/  @!P0 LDGSTS.E.BYPASS.LTC128B.128 [R132+0x1b100], [R18.64], !P2 ;  /* 0x1b10000012848fae */ /* 0x0003e2000d101d46 */
[----:B------:R-:W-:Y:S02]  /*7150*/  ISETP.NE.AND P2, PT, R10, RZ, PT ;  /* 0x000000ff0a00720c */ /* 0x000fe40003f45270 */
[----:B------:R-:W-:-:S04]  /*7160*/  @!P0 SHF.R.S32.HI R10, RZ, 0x1f, R11 ;  /* 0x0000001fff0a8819 */ /* 0x000fc8000001140b */
[----:B------:R-:W-:-:S04]  /*7170*/  @!P0 LEA.HI R17, R10, R11, RZ, 0x3 ;  /* 0x0000000b0a118211 */ /* 0x000fc800078f18ff */
[----:B------:R-:W-:-:S05]  /*7180*/  @!P0 LOP3.LUT R17, R17, 0xfffffff8, RZ, 0xc0, !PT ;  /* 0xfffffff811118812 */ /* 0x000fca00078ec0ff */
[----:B------:R-:W-:Y:S01]  /*7190*/  @!P0 IMAD.WIDE R20, R17, 0x2, R14 ;  /* 0x0000000211148825 */ /* 0x000fe200078e020e */
[----:B------:R-:W-:-:S04]  /*71a0*/  @!P0 SHF.R.S32.HI R17, RZ, 0x1f, R0 ;  /* 0x0000001fff118819 */ /* 0x000fc80000011400 */
[----:B------:R-:W-:Y:S01]  /*71b0*/  @!P0 LEA.HI R10, R17, R0, RZ, 0x3 ;  /* 0x00000000110a8211 */ /* 0x000fe200078f18ff */
[----:B------:R2:W-:Y:S03]  /*71c0*/  @!P0 LDGSTS.E.BYPASS.LTC128B.128 [R132+0x1f100], [R20.64], !P3 ;  /* 0x1f10000014848fae */ /* 0x0005e6000d901d46 */
[----:B------:R-:W-:-:S05]  /*71d0*/  @!P0 LOP3.LUT R10, R10, 0xfffffff8, RZ, 0xc0, !PT ;  /* 0xfffffff80a0a8812 */ /* 0x000fca00078ec0ff */
[----:B------:R-:W-:-:S04]  /*71e0*/  @!P0 IMAD.WIDE R16, R10, 0x2, R14 ;  /* 0x000000020a108825 */ /* 0x000fc800078e020e */
[----:B------:R-:W-:Y:S01]  /*71f0*/  IMAD.IADD R10, R186, 0x1, -R13 ;  /* 0x00000001ba0a7824 */ /* 0x000fe200078e0a0d */
[----:B------:R3:W-:Y:S01]  /*7200*/  @!P0 LDGSTS.E.BYPASS.LTC128B.128 [R132+0x23100], [R16.64], !P2 ;  /* 0x2310000010848fae */ /* 0x0007e2000d101d46 */
[----:B------:R-:W-:Y:S02]  /*7210*/  IMAD.MOV.U32 R15, RZ, RZ, c[0x0][0x1e0] ;  /* 0x00007800ff0f7624 */ /* 0x000fe400078e00ff */
[----:B------:R-:W-:Y:S01]  /*7220*/  IMAD R10, R81, -0x40, R10 ;  /* 0xffffffc0510a7824 */ /* 0x000fe200078e020a */
[----:B------:R-:W0:Y:S01]  /*7230*/  LDGDEPBAR ;  /* 0x00000000000079af */ /* 0x000e220000000000 */
[C---:B------:R-:W-:Y:S01]  /*7240*/  IMAD.SHL.U32 R93, R15.reuse, 0x40, RZ ;  /* 0x000000400f5d7824 */ /* 0x040fe200078e00ff */
[C---:B------:R-:W-:Y:S01]  /*7250*/  SHF.L.U64.HI R94, R15.reuse, R50, c[0x0][0x1e4] ;  /* 0x000079000f5e7619 */ /* 0x040fe20000010232 */
[----:B------:R-:W-:Y:S01]  /*7260*/  IMAD.SHL.U32 R193, R15, 0x20, RZ ;  /* 0x000000200fc17824 */ /* 0x000fe200078e00ff */
[----:B------:R-:W-:Y:S01]  /*7270*/  BAR.SYNC.DEFER_BLOCKING 0x0 ;  /* 0x0000000000007b1d */ /* 0x000fe20000010000 */
[----:B------:R-:W-:-:S02]  /*7280*/  ISETP.GE.AND P2, PT, R10, 0x1, PT ;  /* 0x000000010a00780c */ /* 0x000fc40003f46270 */
[----:B------:R-:W-:Y:S01]  /*7290*/  IMAD R13, R94, R81, RZ ;  /* 0x000000515e0d7224 */ /* 0x000fe200078e02ff */
[----:B------:R-:W-:-:S03]  /*72a0*/  SHF.L.U64.HI R192, R15, R194, c[0x0][0x1e4] ;  /* 0x000079000fc07619 */ /* 0x000fc600000102c2 */
[-C--:B------:R-:W-:Y:S02]  /*72b0*/  IMAD R13, R12, R93.reuse, R13 ;  /* 0x0000005d0c0d7224 */ /* 0x080fe400078e020d */
[----:B---3--:R-:W-:-:S04]  /*72c0*/  IMAD.WIDE.U32 R16, R81, R93, R204 ;  /* 0x0000005d51107225 */ /* 0x008fc800078e00cc */
[----:B------:R-:W-:Y:S01]  /*72d0*/  IMAD.IADD R13, R17, 0x1, R13 ;  /* 0x00000001110d7824 */ /* 0x000fe200078e020d */
[----:B--2---:R-:W-:-:S04]  /*72e0*/  @P2 LEA R20, P0, R16, c[0x0][0x1c8], 0x1 ;  /* 0x0000720010142a11 */ /* 0x004fc800078008ff */
        /* <DEDUP_REMOVED lines=11> */
[----:B-1----:R-:W-:-:S04]  /*73a0*/  @P0 LEA R18, P3, R14, c[0x0][0x1c8], 0x1 ;  /* 0x000072000e120a11 */ /* 0x002fc800078608ff */
[----:B------:R-:W-:Y:S01]  /*73b0*/  @P0 LEA.HI.X R19, R14, c[0x0][0x1cc], R13, 0x1, P3 ;  /* 0x000073000e130a11 */ /* 0x000fe200018f0c0d */
[----:B------:R-:W-:Y:S01]  /*73c0*/  IMAD.MOV.U32 R13, RZ, RZ, c[0x0][0x208] ;  /* 0x00008200ff0d7624 */ /* 0x000fe200078e00ff */
[----:B------:R-:W-:-:S03]  /*73d0*/  ISETP.GE.AND P3, PT, R8, c[0x0][0x1d4], PT ;  /* 0x0000750008007a0c */ /* 0x000fc60003f66270 */
[C---:B------:R-:W-:Y:S01]  /*73e0*/  IMAD.SHL.U32 R51, R13.reuse, 0x40, RZ ;  /* 0x000000400d337824 */ /* 0x040fe200078e00ff */
[C---:B------:R-:W-:Y:S01]  /*73f0*/  SHF.L.U64.HI R50, R13.reuse, R50, c[0x0][0x20c] ;  /* 0x000083000d327619 */ /* 0x040fe20000010232 */
[----:B------:R-:W-:Y:S01]  /*7400*/  IMAD.SHL.U32 R195, R13, 0x20, RZ ;  /* 0x000000200dc37824 */ /* 0x000fe200078e00ff */
[----:B------:R2:W-:Y:S01]  /*7410*/  @P0 LDGSTS.E.BYPASS.LTC128B.128 [R132+0xd100], [R18.64], !P6 ;  /* 0x0d10000012840fae */ /* 0x0005e2000f101d46 */
[----:B------:R-:W-:Y:S01]  /*7420*/  IMAD.WIDE.U32 R16, R81, R51, R202 ;  /* 0x0000003351107225 */ /* 0x000fe200078e00ca */
[----:B------:R-:W-:Y:S02]  /*7430*/  SHF.L.U64.HI R194, R13, R194, c[0x0][0x20c] ;  /* 0x000083000dc27619 */ /* 0x000fe400000102c2 */
[----:B------:R2:W-:Y:S01]  /*7440*/  @P0 LDGSTS.E.BYPASS.LTC128B.128 [R132+0xf100], [R18.64+0x80], !P5 ;  /* 0x0f10008012840fae */ /* 0x0005e2000e901d46 */
[----:B------:R-:W-:Y:S01]  /*7450*/  IMAD R14, R50, R81, RZ ;  /* 0x00000051320e7224 */ /* 0x000fe200078e02ff */
[C---:B------:R-:W-:Y:S01]  /*7460*/  SHF.L.U64.HI R48, R195.reuse, 0x1, R194 ;  /* 0x00000001c3307819 */ /* 0x040fe200000102c2 */
[----:B------:R-:W-:Y:S01]  /*7470*/  IMAD.SHL.U32 R49, R195, 0x2, RZ ;  /* 0x00000002c3317824 */ /* 0x000fe200078e00ff */
[----:B------:R2:W-:Y:S01]  /*7480*/  @P0 LDGSTS.E.BYPASS.LTC128B.128 [R132+0x11100], [R18.64+0x100], !P4 ;  /* 0x1110010012840fae */ /* 0x0005e2000e101d46 */
[----:B------:R-:W-:Y:S01]  /*7490*/  IMAD R12, R12, R51, R14 ;  /* 0x000000330c0c7224 */ /* 0x000fe200078e020e */
[----:B------:R-:W-:-:S02]  /*74a0*/  LEA R14, P0, R16, c[0x0][0x1f8], 0x1 ;  /* 0x00007e00100e7a11 */ /* 0x000fc400078008ff */
[----:B------:R-:W0:Y:S01]  /*74b0*/  LDGDEPBAR ;  /* 0x00000000000079af */ /* 0x000e220000000000 */
[----:B------:R-:W-:-:S05]  /*74c0*/  IMAD.IADD R12, R17, 0x1, R12 ;  /* 0x00000001110c7824 */ /* 0x000fca00078e020c */
[----:B------:R-:W-:Y:S02]  /*74d0*/  LEA.HI.X R15, R16, c[0x0][0x1fc], R12, 0x1, P0 ;  /* 0x00007f00100f7a11 */ /* 0x000fe400000f0c0c */
[----:B------:R-:W-:-:S05]  /*74e0*/  IADD3 R12, P0, R49, R14, RZ ;  /* 0x0000000e310c7210 */ /* 0x000fca0007f1e0ff */
[----:B------:R-:W-:Y:S01]  /*74f0*/  IMAD.X R13, R48, 0x1, R15, P0 ;  /* 0x00000001300d7824 */ /* 0x000fe200000e060f */
[C---:B------:R-:W-:Y:S02]  /*7500*/  ISETP.LT.OR P0, PT, R10.reuse, 0x1, P3 ;  /* 0x000000010a00780c */ /* 0x040fe40001f01670 */
[----:B------:R-:W-:-:S11]  /*7510*/  ISETP.LT.OR P3, PT, R10, 0x21, P3 ;  /* 0x000000210a00780c */ /* 0x000fd60001f61670 */
[----:B------:R2:W-:Y:S01]  /*7520*/  LDGSTS.E.BYPASS.LTC128B.128 [R132+0x100], [R14.64], !P0 ;  /* 0x001000000e847fae */ /* 0x0005e2000c101d46 */
[C---:B------:R-:W-:Y:S02]  /*7530*/  ISETP.LT.OR P0, PT, R10.reuse, 0x1, P2 ;  /* 0x000000010a00780c */ /* 0x040fe40001701670 */
[----:B------:R-:W-:-:S11]  /*7540*/  ISETP.LT.OR P2, PT, R10, 0x21, P2 ;  /* 0x000000210a00780c */ /* 0x000fd60001741670 */
[----:B------:R2:W-:Y:S01]  /*7550*/  LDGSTS.E.BYPASS.LTC128B.128 [R132+0x2100], [R14.64+0x80], !P0 ;  /* 0x021000800e847fae */ /* 0x0005e2000c101d46 */
[----:B------:R-:W-:-:S04]  /*7560*/  ISETP.GE.AND P0, PT, R0, c[0x0][0x1d4], PT ;  /* 0x0000750000007a0c */ /* 0x000fc80003f06270 */
[C---:B------:R-:W-:Y:S02]  /*7570*/  ISETP.LT.OR P4, PT, R10.reuse, 0x1, P0 ;  /* 0x000000010a00780c */ /* 0x040fe40000781670 */
[----:B------:R-:W-:-:S11]  /*7580*/  ISETP.LT.OR P0, PT, R10, 0x21, P0 ;  /* 0x000000210a00780c */ /* 0x000fd60000701670 */
[----:B------:R2:W-:Y:S01]  /*7590*/  LDGSTS.E.BYPASS.LTC128B.128 [R132+0x4100], [R14.64+0x100], !P4 ;  /* 0x041001000e847fae */ /* 0x0005e2000e101d46 */
[----:B------:R-:W-:-:S03]  /*75a0*/  LOP3.LUT P4, RZ, R191, 0x1, RZ, 0xc0, !PT ;  /* 0x00000001bfff7812 */ /* 0x000fc6000788c0ff */
[----:B------:R2:W-:Y:S04]  /*75b0*/  LDGSTS.E.BYPASS.LTC128B.128 [R132+0x1100], [R12.64], !P3 ;  /* 0x011000000c847fae */ /* 0x0005e8000d901d46 */
[----:B------:R2:W-:Y:S01]  /*75c0*/  LDGSTS.E.BYPASS.LTC128B.128 [R132+0x3100], [R12.64+0x80], !P2 ;  /* 0x031000800c847fae */ /* 0x0005e2000d101d46 */
[----:B------:R-:W-:-:S03]  /*75d0*/  ISETP.GE.AND P2, PT, R95, 0x2, PT ;  /* 0x000000025f00780c */ /* 0x000fc60003f46270 */
        /* <DEDUP_REMOVED lines=8> */
[----:B--2---:R-:W-:-:S03]  /*7660*/  LEA R12, P0, R10, c[0x0][0x1c8], 0x1 ;  /* 0x000072000a0c7a11 */ /* 0x004fc600078008ff */
        /* <DEDUP_REMOVED lines=10> */
.L_x_1216:
[----:B------:R-:W-:Y:S01]  /*7710*/  ISETP.LT.AND P0, PT, RZ, c[0x0][0x27c], PT ;  /* 0x00009f00ff007a0c */ /* 0x000fe20003f01270 */
[----:B------:R-:W0:Y:S01]  /*7720*/  LDGDEPBAR ;  /* 0x00000000000079af */ /* 0x000e220000000000 */
[----:B------:R-:W-:Y:S01]  /*7730*/  IMAD R0, R80, 0x400, R3 ;  /* 0x0000040050007824 */ /* 0x000fe200078e0203 */
[----:B------:R-:W-:-:S10]  /*7740*/  ISETP.NE.AND P3, PT, R187, 0x1, PT ;  /* 0x00000001bb00780c */ /* 0x000fd40003f65270 */
[----:B------:R-:W-:Y:S05]  /*7750*/  @P0 BRA `(.L_x_1217) ;  /* 0x0000002000000947 */ /* 0x000fea0003800000 */
[----:B------:R-:W-:-:S04]  /*7760*/  DEPBAR.LE SB0, 0x3 ;  /* 0x000080c00000791a */ /* 0x000fc80000000000 */
[----:B------:R-:W-:Y:S05]  /*7770*/  BRA `(.L_x_1218) ;  /* 0x00006de000007947 */ /* 0x000fea0003800000 */
.L_x_1217:
[----:B------:R-:W-:Y:S01]  /*7780*/  ULDC.U8 UR4, c[0x0][0x298] ;  /* 0x0000a60000047ab9 */ /* 0x000fe20000000000 */
[----:B------:R-:W-:Y:S01]  /*7790*/  SHF.R.S32.HI R8, RZ, 0x1f, R85 ;  /* 0x0000001fff087819 */ /* 0x000fe20000011455 */
[----:B--2---:R-:W-:Y:S01]  /*77a0*/  IMAD.WIDE.U32 R14, R85, c[0x0][0x280], RZ ;  /* 0x0000a000550e7a25 */ /* 0x004fe200078e00ff */
[----:B------:R-:W-:Y:S01]  /*77b0*/  ISETP.NE.AND P0, PT, RZ, UR4, PT ;  /* 0x00000004ff007c0c */ /* 0x000fe2000bf05270 */
[----:B------:R-:W-:Y:S01]  /*77c0*/  BSSY B2, `(.L_x_1218) ;  /* 0x00006d9000027945 */ /* 0x000fe20003800000 */
[----:B------:R-:W-:Y:S01]  /*77d0*/  LEA.HI R53, R7, R84, RZ, 0x2 ;  /* 0x0000005407357211 */ /* 0x000fe200078f10ff */
[C---:B-1----:R-:W-:Y:S02]  /*77e0*/  IMAD R10, R8.reuse, c[0x0][0x280], RZ ;  /* 0x0000a000080a7a24 */ /* 0x042fe400078e02ff */
[----:B------:R-:W-:Y:S01]  /*77f0*/  IMAD R8, R8, c[0x0][0x290], RZ ;  /* 0x0000a40008087a24 */ /* 0x000fe200078e02ff */
[----:B------:R-:W-:Y:S01]  /*7800*/  LOP3.LUT R11, R53, 0xfffffffc, RZ, 0xc0, !PT ;  /* 0xfffffffc350b7812 */ /* 0x000fe200078ec0ff */
[C---:B------:R-:W-:Y:S01]  /*7810*/  IMAD R21, R85.reuse, c[0x0][0x284], R10 ;  /* 0x0000a10055157a24 */ /* 0x040fe200078e020a */
[----:B------:R-:W-:Y:S01]  /*7820*/  SHF.R.S32.HI R53, RZ, 0x2, R53 ;  /* 0x00000002ff357819 */ /* 0x000fe20000011435 */
[----:B------:R-:W-:-:S02]  /*7830*/  IMAD R17, R85, c[0x0][0x294], R8 ;  /* 0x0000a50055117a24 */ /* 0x000fc400078e0208 */
[----:B------:R-:W-:Y:S01]  /*7840*/  IMAD.WIDE.U32 R12, R85, c[0x0][0x290], RZ ;  /* 0x0000a400550c7a25 */ /* 0x000fe200078e00ff */
[----:B------:R-:W-:Y:S02]  /*7850*/  IADD3 R85, -R11, R84, RZ ;  /* 0x000000540b557210 */ /* 0x000fe40007ffe1ff */
[----:B------:R-:W-:Y:S01]  /*7860*/  IADD3 R8, R92, R53, RZ ;  /* 0x000000355c087210 */ /* 0x000fe20007ffe0ff */
[----:B------:R-:W-:Y:S01]  /*7870*/  IMAD.IADD R17, R17, 0x1, R13 ;  /* 0x0000000111117824 */ /* 0x000fe200078e020d */
[----:B------:R-:W-:Y:S02]  /*7880*/  IADD3 R21, R21, R15, RZ ;  /* 0x0000000f15157210 */ /* 0x000fe40007ffe0ff */
[C---:B------:R-:W-:Y:S01]  /*7890*/  SHF.L.U32 R57, R85.reuse, 0x3, RZ ;  /* 0x0000000355397819 */ /* 0x040fe200000006ff */
[----:B------:R-:W-:Y:S01]  /*78a0*/  IMAD R10, R85, 0x40, R8 ;  /* 0x00000040550a7824 */ /* 0x000fe200078e0208 */
[----:B------:R-:W-:Y:S05]  /*78b0*/  @!P0 BRA `(.L_x_1219) ;  /* 0x000034d000008947 */ /* 0x000fea0003800000 */
[----:B------:R-:W-:Y:S01]  /*78c0*/  @P3 IMAD.HI.U32 R11, R10, c[0x0][0x2c8], RZ ;  /* 0x0000b2000a0b3a27 */ /* 0x000fe200078e00ff */
[----:B------:R-:W-:Y:S01]  /*78d0*/  MOV R20, R14 ;  /* 0x0000000e00147202 */ /* 0x000fe20000000f00 */
[----:B------:R-:W-:Y:S01]  /*78e0*/  BSSY B0, `(.L_x_1220) ;  /* 0x0000062000007945 */ /* 0x000fe20003800000 */
[----:B------:R-:W-:Y:S01]  /*78f0*/  CS2R R18, SRZ ;  /* 0x0000000000127805 */ /* 0x000fe2000001ff00 */
[----:B------:R-:W-:Y:S01]  /*7900*/  IMAD.MOV.U32 R16, RZ, RZ, R12 ;  /* 0x000000ffff107224 */ /* 0x000fe200078e000c */
[----:B------:R-:W-:Y:S01]  /*7910*/  @P3 SHF.R.U32.HI R10, RZ, c[0x0][0x2cc], R11 ;  /* 0x0000b300ff0a3a19 */ /* 0x000fe2000001160b */
[----:B------:R-:W-:Y:S01]  /*7920*/  IMAD.SHL.U32 R85, R85, 0x4, RZ ;  /* 0x0000000455557824 */ /* 0x000fe200078e00ff */
[----:B------:R-:W-:Y:S01]  /*7930*/  CS2R R66, SRZ ;  /* 0x0000000000427805 */ /* 0x000fe2000001ff00 */
[----:B------:R-:W-:Y:S01]  /*7940*/  CS2R R72, SRZ ;  /* 0x0000000000487805 */ /* 0x000fe2000001ff00 */
[----:B------:R-:W-:Y:S01]  /*7950*/  SHF.R.S32.HI R11, RZ, 0x1f, R10 ;  /* 0x0000001fff0b7819 */ /* 0x000fe2000001140a */
[----:B------:R-:W-:Y:S01]  /*7960*/  IMAD.WIDE.U32 R20, R10, c[0x0][0x280], R20 ;  /* 0x0000a0000a147a25 */ /* 0x000fe200078e0014 */
[----:B------:R-:W-:Y:S01]  /*7970*/  CS2R R78, SRZ ;  /* 0x00000000004e7805 */ /* 0x000fe2000001ff00 */
[----:B------:R-:W-:Y:S01]  /*7980*/  CS2R R100, SRZ ;  /* 0x0000000000647805 */ /* 0x000fe2000001ff00 */
[----:B------:R-:W-:Y:S01]  /*7990*/  CS2R R108, SRZ ;  /* 0x00000000006c7805 */ /* 0x000fe2000001ff00 */
[C---:B------:R-:W-:Y:S01]  /*79a0*/  IMAD R13, R11.reuse, c[0x0][0x280], RZ ;  /* 0x0000a0000b0d7a24 */ /* 0x040fe200078e02ff */
[----:B------:R-:W-:Y:S01]  /*79b0*/  LEA R14, P0, R20, c[0x0][0x270], 0x1 ;  /* 0x00009c00140e7a11 */ /* 0x000fe200078008ff */
[----:B------:R-:W-:Y:S01]  /*79c0*/  IMAD R11, R11, c[0x0][0x290], RZ ;  /* 0x0000a4000b0b7a24 */ /* 0x000fe200078e02ff */
[----:B------:R-:W-:Y:S01]  /*79d0*/  CS2R R88, SRZ ;  /* 0x0000000000587805 */ /* 0x000fe2000001ff00 */
[C---:B------:R-:W-:Y:S01]  /*79e0*/  IMAD R13, R10.reuse, c[0x0][0x284], R13 ;  /* 0x0000a1000a0d7a24 */ /* 0x040fe200078e020d */
[----:B------:R-:W-:Y:S01]  /*79f0*/  CS2R R64, SRZ ;  /* 0x0000000000407805 */ /* 0x000fe2000001ff00 */
[C---:B------:R-:W-:Y:S01]  /*7a00*/  IMAD.WIDE.U32 R16, R10.reuse, c[0x0][0x290], R16 ;  /* 0x0000a4000a107a25 */ /* 0x040fe200078e0010 */
[----:B----4-:R1:W2:Y:S01]  /*7a10*/  SHFL.IDX PT, R22, R14, RZ, 0x1c1f ;  /* 0x001c1fff0e167589 */ /* 0x0102a200000e0000 */
[----:B------:R-:W-:Y:S01]  /*7a20*/  CS2R R70, SRZ ;  /* 0x0000000000467805 */ /* 0x000fe2000001ff00 */
[----:B------:R-:W-:Y:S01]  /*7a30*/  IADD3 R21, R21, R13, RZ ;  /* 0x0000000d15157210 */ /* 0x000fe20007ffe0ff */
[----:B------:R-:W-:Y:S01]  /*7a40*/  IMAD R11, R10, c[0x0][0x294], R11 ;  /* 0x0000a5000a0b7a24 */ /* 0x000fe200078e020b */
[----:B------:R-:W-:Y:S01]  /*7a50*/  CS2R R76, SRZ ;  /* 0x00000000004c7805 */ /* 0x000fe2000001ff00 */
[----:B------:R-:W-:Y:S01]  /*7a60*/  CS2R R96, SRZ ;  /* 0x0000000000607805 */ /* 0x000fe2000001ff00 */
[----:B------:R-:W-:Y:S01]  /*7a70*/  LEA.HI.X R21, R20, c[0x0][0x274], R21, 0x1, P0 ;  /* 0x00009d0014157a11 */ /* 0x000fe200000f0c15 */
[----:B------:R-:W-:Y:S01]  /*7a80*/  CS2R R106, SRZ ;  /* 0x00000000006a7805 */ /* 0x000fe2000001ff00 */
[----:B------:R-:W-:Y:S01]  /*7a90*/  IADD3 R20, R17, R11, RZ ;  /* 0x0000000b11147210 */ /* 0x000fe20007ffe0ff */
[----:B------:R-:W-:Y:S01]  /*7aa0*/  CS2R R86, SRZ ;  /* 0x0000000000567805 */ /* 0x000fe2000001ff00 */
[C---:B------:R-:W-:Y:S01]  /*7ab0*/  LEA R12, P0, R16.reuse, c[0x0][0x288], 0x1 ;  /* 0x0000a200100c7a11 */ /* 0x040fe200078008ff */
[----:B------:R1:W3:Y:S03]  /*7ac0*/  SHFL.IDX PT, R23, R21, RZ, 0x1c1f ;  /* 0x001c1fff15177589 */ /* 0x0002e600000e0000 */
[----:B------:R-:W-:-:S02]  /*7ad0*/  LEA.HI.X R20, R16, c[0x0][0x28c], R20, 0x1, P0 ;  /* 0x0000a30010147a11 */ /* 0x000fc400000f0c14 */
        /* <DEDUP_REMOVED lines=66> */
.L_x_1221:
[----:B--2---:R-:W-:Y:S05]  /*7f00*/  BSYNC B0 ;  /* 0x0000000000007941 */ /* 0x004fea0003800000 */
.L_x_1220:
        /* <DEDUP_REMOVED lines=117> */
.L_x_1223:
[----:B--2---:R-:W-:Y:S05]  /*8660*/  BSYNC B0 ;  /* 0x0000000000007941 */ /* 0x004fea0003800000 */
.L_x_1222:
        /* <DEDUP_REMOVED lines=11> */
[----:B------:R-:W-:-:S04]  /*8720*/  IMAD.IADD R8, R53, 0x1, -R8 ;  /* 0x0000000135087824 */ /* 0x000fc800078e0a08 */
        /* <DEDUP_REMOVED lines=12> */
[----:B----4-:R-:W-:Y:S01]  /*87f0*/  LOP3.LUT R15, R57, R10, RZ, 0x3c, !PT ;  /* 0x0000000a390f7212 */ /* 0x010fe200078e3cff */
        /* <DEDUP_REMOVED lines=10> */
[----:B------:R-:W-:-:S02]  /*88a0*/  IMAD R15, R80, 0x200, R15 ;  /* 0x00000200500f7824 */ /* 0x000fc400078e020f */
[----:B------:R-:W-:Y:S01]  /*88b0*/  IMAD.MOV.U32 R8, RZ, RZ, R30 ;  /* 0x000000ffff087224 */ /* 0x000fe200078e001e */
[----:B------:R-:W-:Y:S01]  /*88c0*/  PRMT R29, R10, 0x5410, R11 ;  /* 0x000054100a1d7816 */ /* 0x000fe2000000000b */
[----:B------:R-:W-:Y:S01]  /*88d0*/  IMAD.MOV.U32 R11, RZ, RZ, R60 ;  /* 0x000000ffff0b7224 */ /* 0x000fe200078e003c */
[C---:B------:R-:W-:Y:S01]  /*88e0*/  IADD3 R12, R15.reuse, 0x20, RZ ;  /* 0x000000200f0c7810 */ /* 0x040fe20007ffe0ff */
[----:B------:R-:W-:Y:S01]  /*88f0*/  IMAD.MOV.U32 R10, RZ, RZ, R61 ;  /* 0x000000ffff0a7224 */ /* 0x000fe200078e003d */
[----:B------:R-:W-:Y:S02]  /*8900*/  @P0 IADD3 R12, R15, -0x20, RZ ;  /* 0xffffffe00f0c0810 */ /* 0x000fe40007ffe0ff */
[----:B------:R-:W-:Y:S02]  /*8910*/  ISETP.GE.AND P0, PT, R53, R44, PT ;  /* 0x0000002c3500720c */ /* 0x000fe40003f06270 */
        /* <DEDUP_REMOVED lines=15> */
[----:B------:R-:W-:Y:S02]  /*8a10*/  IMAD.MOV.U32 R11, RZ, RZ, R43 ;  /* 0x000000ffff0b7224 */ /* 0x000fe400078e002b */
[----:B------:R-:W-:-:S03]  /*8a20*/  IMAD.MOV.U32 R10, RZ, RZ, R54 ;  /* 0x000000ffff0a7224 */ /* 0x000fc600078e0036 */
[----:B------:R-:W-:Y:S02]  /*8a30*/  PRMT R35, R35, 0x5410, R11 ;  /* 0x0000541023237816 */ /* 0x000fe4000000000b */
        /* <DEDUP_REMOVED lines=47> */
.L_x_1227:
[----:B------:R-:W-:Y:S05]  /*8d30*/  BSYNC B0 ;  /* 0x0000000000007941 */ /* 0x000fea0003800000 */
.L_x_1226:
        /* <DEDUP_REMOVED lines=46> */
.L_x_1229:
[----:B------:R-:W-:Y:S05]  /*9020*/  BSYNC B0 ;  /* 0x0000000000007941 */ /* 0x000fea0003800000 */
.L_x_1228:
        /* <DEDUP_REMOVED lines=46> */
.L_x_1231:
[----:B------:R-:W-:Y:S05]  /*9310*/  BSYNC B0 ;  /* 0x0000000000007941 */ /* 0x000fea0003800000 */
.L_x_1230:
        /* <DEDUP_REMOVED lines=46> */
.L_x_1233:
[----:B------:R-:W-:Y:S05]  /*9600*/  BSYNC B0 ;  /* 0x0000000000007941 */ /* 0x000fea0003800000 */
.L_x_1232:
        /* <DEDUP_REMOVED lines=46> */
.L_x_1235:
[----:B------:R-:W-:Y:S05]  /*98f0*/  BSYNC B0 ;  /* 0x0000000000007941 */ /* 0x000fea0003800000 */
.L_x_1234:
        /* <DEDUP_REMOVED lines=45> */
.L_x_1225:
[----:B------:R-:W-:Y:S05]  /*9bd0*/  BSYNC B1 ;  /* 0x0000000000017941 */ /* 0x000fea0003800000 */
.L_x_1224:
        /* <DEDUP_REMOVED lines=48> */
.L_x_1238:
[----:B------:R-:W-:Y:S05]  /*9ee0*/  BSYNC B0 ;  /* 0x0000000000007941 */ /* 0x000fea0003800000 */
.L_x_1237:
        /* <DEDUP_REMOVED lines=46> */
.L_x_1240:
[----:B------:R-:W-:Y:S05]  /*a1d0*/  BSYNC B0 ;  /* 0x0000000000007941 */ /* 0x000fea0003800000 */
.L_x_1239:
        /* <DEDUP_REMOVED lines=46> */
.L_x_1242:
[----:B------:R-:W-:Y:S05]  /*a4c0*/  BSYNC B0 ;  /* 0x0000000000007941 */ /* 0x000fea0003800000 */
.L_x_1241:
        /* <DEDUP_REMOVED lines=46> */
.L_x_1244:
[----:B------:R-:W-:Y:S05]  /*a7b0*/  BSYNC B0 ;  /* 0x0000000000007941 */ /* 0x000fea0003800000 */
.L_x_1243:
        /* <DEDUP_REMOVED lines=46> */
.L_x_1246:
[----:B------:R-:W-:Y:S05]  /*aaa0*/  BSYNC B0 ;  /* 0x0000000000007941 */ /* 0x000fea0003800000 */
.L_x_1245:
        /* <DEDUP_REMOVED lines=46> */
.L_x_1219:
[----:B------:R-:W-:Y:S01]  /*ad90*/  @P3 IMAD.HI.U32 R11, R10, c[0x0][0x2c8], RZ ;  /* 0x0000b2000a0b3a27 */ /* 0x000fe200078e00ff */
[----:B------:R-:W-:Y:S01]  /*ada0*/  MOV R16, R12 ;  /* 0x0000000c00107202 */ /* 0x000fe20000000f00 */
[----:B------:R-:W-:Y:S01]  /*adb0*/  BSSY B0, `(.L_x_1247) ;  /* 0x0000046000007945 */ /* 0x000fe20003800000 */
[----:B------:R-:W-:Y:S01]  /*adc0*/  CS2R R30, SRZ ;  /* 0x00000000001e7805 */ /* 0x000fe2000001ff00 */
[----:B------:R-:W-:Y:S01]  /*add0*/  IMAD.MOV.U32 R20, RZ, RZ, R14 ;  /* 0x000000ffff147224 */ /* 0x000fe200078e000e */
[----:B------:R-:W-:Y:S01]  /*ade0*/  @P3 SHF.R.U32.HI R10, RZ, c[0x0][0x2cc], R11 ;  /* 0x0000b300ff0a3a19 */ /* 0x000fe2000001160b */
[----:B------:R-:W-:Y:S01]  /*adf0*/  CS2R R46, SRZ ;  /* 0x00000000002e7805 */ /* 0x000fe2000001ff00 */
        /* <DEDUP_REMOVED lines=14> */
[----:B------:R-:W-:Y:S01]  /*aee0*/  CS2R R62, SRZ ;  /* 0x00000000003e7805 */ /* 0x000fe2000001ff00 */
[----:B------:R-:W-:Y:S01]  /*aef0*/  CS2R R60, SRZ ;  /* 0x00000000003c7805 */ /* 0x000fe2000001ff00 */
[----:B------:R-:W-:Y:S01]  /*af00*/  CS2R R74, SRZ ;  /* 0x00000000004a7805 */ /* 0x000fe2000001ff00 */
[----:B------:R-:W-:Y:S01]  /*af10*/  IMAD.IADD R19, R21, 0x1, R19 ;  /* 0x0000000115137824 */ /* 0x000fe200078e0213 */
[----:B------:R-:W-:Y:S01]  /*af20*/  CS2R R72, SRZ ;  /* 0x0000000000487805 */ /* 0x000fe2000001ff00 */
        /* <DEDUP_REMOVED lines=17> */
[----:B--234-:R-:W-:-:S04]  /*b040*/  @!P0 IMAD.WIDE R22, R57, 0x2, R20 ;  /* 0x0000000239168825 */ /* 0x01cfc800078e0214 */
[----:B-1----:R-:W-:Y:S01]  /*b050*/  @!P0 IMAD.WIDE R24, R57, 0x2, R16 ;  /* 0x0000000239188825 */ /* 0x002fe200078e0210 */
        /* <DEDUP_REMOVED lines=27> */
.L_x_1248:
[----:B------:R-:W-:Y:S05]  /*b210*/  BSYNC B0 ;  /* 0x0000000000007941 */ /* 0x000fea0003800000 */
.L_x_1247:
        /* <DEDUP_REMOVED lines=90> */
.L_x_1250:
[----:B-1--4-:R-:W-:Y:S05]  /*b7c0*/  BSYNC B0 ;  /* 0x0000000000007941 */ /* 0x012fea0003800000 */
.L_x_1249:
        /* <DEDUP_REMOVED lines=62> */
[----:B------:R-:W-:Y:S02]  /*bbb0*/  LOP3.LUT R8, R12, 0x38, R8, 0xf8, !PT ;  /* 0x000000380c087812 */ /* 0x000fe400078ef808 */
        /* <DEDUP_REMOVED lines=91> */
.L_x_1254:
[----:B------:R-:W-:Y:S05]  /*c170*/  BSYNC B0 ;  /* 0x0000000000007941 */ /* 0x000fea0003800000 */
.L_x_1253:
        /* <DEDUP_REMOVED lines=20> */
[----:B------:R-:W-:Y:S02]  /*c2c0*/  LOP3.LUT R11, R11, 0x7fffe000, RZ, 0xc0, !PT ;  /* 0x7fffe0000b0b7812 */ /* 0x000fe400078ec0ff */
[----:B------:R-:W-:Y:S01]  /*c2d0*/  LEA.HI R13, R13, R8, RZ, 0x3 ;  /* 0x000000080d0d7211 */ /* 0x000fe200078f18ff */
[----:B------:R-:W-:Y:S01]  /*c2e0*/  IMAD.SHL.U32 R8, R8, 0x8, RZ ;  /* 0x0000000808087824 */ /* 0x000fe200078e00ff */
[----:B------:R-:W-:Y:S02]  /*c2f0*/  LOP3.LUT R15, R9, 0x38, R10, 0xf8, !PT ;  /* 0x00000038090f7812 */ /* 0x000fe400078ef80a */
[----:B------:R-:W-:Y:S02]  /*c300*/  SHF.L.U32 R13, R13, 0xa, RZ ;  /* 0x0000000a0d0d7819 */ /* 0x000fe400000006ff */
[----:B------:R-:W-:-:S02]  /*c310*/  SHF.R.U32.HI R10, RZ, 0x3, R9 ;  /* 0x00000003ff0a7819 */ /* 0x000fc40000011609 */
[C---:B------:R-:W-:Y:S02]  /*c320*/  LEA R12, R80.reuse, R11, 0x9 ;  /* 0x0000000b500c7211 */ /* 0x040fe400078e48ff */
[----:B------:R-:W-:Y:S02]  /*c330*/  LOP3.LUT R11, R9, 0x38, R8, 0xf8, !PT ;  /* 0x00000038090b7812 */ /* 0x000fe400078ef808 */
[----:B------:R-:W-:Y:S02]  /*c340*/  LOP3.LUT R9, R13, 0x7fffe000, RZ, 0xc0, !PT ;  /* 0x7fffe0000d097812 */ /* 0x000fe400078ec0ff */
[-C--:B------:R-:W-:Y:S02]  /*c350*/  LOP3.LUT R15, R15, R10.reuse, RZ, 0x3c, !PT ;  /* 0x0000000a0f0f7212 */ /* 0x080fe400078e3cff */
        /* <DEDUP_REMOVED lines=84> */
.L_x_1256:
[----:B------:R-:W-:Y:S05]  /*c8a0*/  BSYNC B0 ;  /* 0x0000000000007941 */ /* 0x000fea0003800000 */
.L_x_1255:
        /* <DEDUP_REMOVED lines=113> */
.L_x_1252:
[----:B------:R-:W-:Y:S05]  /*cfc0*/  BSYNC B1 ;  /* 0x0000000000017941 */ /* 0x000fea0003800000 */
.L_x_1251:
        /* <DEDUP_REMOVED lines=111> */
.L_x_1258:
[----:B------:R-:W-:Y:S05]  /*d6c0*/  BSYNC B0 ;  /* 0x0000000000007941 */ /* 0x000fea0003800000 */
.L_x_1257:
        /* <DEDUP_REMOVED lines=116> */
.L_x_1260:
[----:B------:R-:W-:Y:S05]  /*de10*/  BSYNC B0 ;  /* 0x0000000000007941 */ /* 0x000fea0003800000 */
.L_x_1259:
        /* <DEDUP_REMOVED lines=10> */
[--C-:B------:R-:W-:Y:S01]  /*dec0*/  HADD2.F32 R38, -RZ, R52.reuse.H0_H0 ;  /* 0x20000034ff267230 */ /* 0x100fe20000004100 */
[----:B------:R-:W-:Y:S01]  /*ded0*/  SHF.R.S32.HI R10, RZ, 0x3, R9 ;  /* 0x00000003ff0a7819 */ /* 0x000fe20000011409 */
[--C-:B------:R-:W-:Y:S01]  /*dee0*/  HADD2.F32 R42, -RZ, R55.reuse.H0_H0 ;  /* 0x20000037ff2a7230 */ /* 0x100fe20000004100 */
        /* <DEDUP_REMOVED lines=102> */
.L_x_1236:
[----:B------:R-:W-:Y:S05]  /*e550*/  BSYNC B2 ;  /* 0x0000000000027941 */ /* 0x000fea0003800000 */
.L_x_1218:
[----:B------:R-:W-:-:S04]  /*e560*/  DEPBAR.LE SB0, 0x2 ;  /* 0x000080800000791a */ /* 0x000fc80000000000 */
[----:B------:R-:W-:Y:S01]  /*e570*/  IADD3 R211, R95, -0x2, RZ ;  /* 0xfffffffe5fd37810 */ /* 0x000fe20007ffe0ff */
[----:B------:R-:W-:Y:S01]  /*e580*/  IMAD.SHL.U32 R52, R0, 0x2, RZ ;  /* 0x0000000200347824 */ /* 0x000fe200078e00ff */
[----:B------:R-:W-:Y:S01]  /*e590*/  BAR.SYNC.DEFER_BLOCKING 0x0 ;  /* 0x0000000000007b1d */ /* 0x000fe20000010000 */
[----:B------:R-:W-:Y:S01]  /*e5a0*/  IMAD.SHL.U32 R183, R5, 0x2, RZ ;  /* 0x0000000205b77824 */ /* 0x000fe200078e00ff */
[----:B-1----:R-:W-:Y:S01]  /*e5b0*/  @P2 SHF.R.S32.HI R8, RZ, 0x1f, R211 ;  /* 0x0000001fff082819 */ /* 0x002fe200000114d3 */
[----:B------:R-:W-:Y:S01]  /*e5c0*/  @P2 IMAD R50, R50, R211, RZ ;  /* 0x000000d332322224 */ /* 0x000fe200078e02ff */
[----:B------:R-:W-:Y:S01]  /*e5d0*/  LEA R185, R0, 0x18100, 0x1 ;  /* 0x0001810000b97811 */ /* 0x000fe200078e08ff */
[-C--:B------:R-:W-:Y:S01]  /*e5e0*/  @P2 IMAD.WIDE.U32 R10, R211, R51.reuse, R202 ;  /* 0x00000033d30a2225 */ /* 0x080fe200078e00ca */
[----:B------:R-:W-:Y:S01]  /*e5f0*/  LEA.HI R7, R7, R84, RZ, 0x2 ;  /* 0x0000005407077211 */ /* 0x000fe200078f10ff */
[----:B------:R-:W-:Y:S02]  /*e600*/  UMOV UR5, 0x1 ;  /* 0x0000000100057882 */ /* 0x000fe40000000000 */
[----:B------:R-:W-:Y:S01]  /*e610*/  @P2 IMAD R8, R8, R51, R50 ;  /* 0x0000003308082224 */ /* 0x000fe200078e0232 */
[----:B------:R-:W-:Y:S01]  /*e620*/  @P2 LEA R46, P0, R10, c[0x0][0x1f8], 0x1 ;  /* 0x00007e000a2e2a11 */ /* 0x000fe200078008ff */
[----:B------:R-:W-:Y:S01]  /*e630*/  IMAD.MOV.U32 R184, RZ, RZ, 0x20 ;  /* 0x00000020ffb87424 */ /* 0x000fe200078e00ff */
[----:B------:R-:W-:Y:S01]  /*e640*/  LOP3.LUT R7, R7, 0xfffffffc, RZ, 0xc0, !PT ;  /* 0xfffffffc07077812 */ /* 0x000fe200078ec0ff */
[----:B------:R-:W-:-:S02]  /*e650*/  @P2 IMAD.IADD R8, R11, 0x1, R8 ;  /* 0x000000010b082824 */ /* 0x000fc400078e0208 */
[----:B------:R-:W-:Y:S02]  /*e660*/  IMAD.SHL.U32 R182, R2, 0x2, RZ ;  /* 0x0000000202b67824 */ /* 0x000fe400078e00ff */
[----:B------:R-:W-:Y:S01]  /*e670*/  IMAD.MOV.U32 R0, RZ, RZ, 0x40 ;  /* 0x00000040ff007424 */ /* 0x000fe200078e00ff */
[----:B------:R-:W-:Y:S01]  /*e680*/  @P2 LEA.HI.X R47, R10, c[0x0][0x1fc], R8, 0x1, P0 ;  /* 0x00007f000a2f2a11 */ /* 0x000fe200000f0c08 */
[----:B------:R-:W-:Y:S01]  /*e690*/  IMAD.IADD R5, R185, 0x1, R182 ;  /* 0x00000001b9057824 */ /* 0x000fe200078e02b6 */
[----:B------:R-:W-:Y:S01]  /*e6a0*/  @P2 IADD3 R44, P0, R49, R46, RZ ;  /* 0x0000002e312c2210 */ /* 0x000fe20007f1e0ff */
[----:B------:R-:W-:Y:S01]  /*e6b0*/  IMAD R181, R4, 0x2, R185 ;  /* 0x0000000204b57824 */ /* 0x000fe200078e02b9 */
[----:B------:R-:W-:Y:S01]  /*e6c0*/  SEL R177, R0, 0xffffffc0, !P1 ;  /* 0xffffffc000b17807 */ /* 0x000fe20004800000 */
[----:B------:R-:W-:Y:S01]  /*e6d0*/  IMAD R180, R4, 0x2, R5 ;  /* 0x0000000204b47824 */ /* 0x000fe200078e0205 */
[----:B------:R-:W-:Y:S01]  /*e6e0*/  LDSM.16.M88.4 R52, [R52+0x18100] ;  /* 0x018100003434783b */ /* 0x000fe20000000200 */
[----:B------:R-:W-:Y:S01]  /*e6f0*/  @P2 IMAD.X R45, R48, 0x1, R47, P0 ;  /* 0x00000001302d2824 */ /* 0x000fe200000e062f */
[----:B------:R-:W-:Y:S01]  /*e700*/  LOP3.LUT P0, RZ, R188, 0x2, RZ, 0xc0, !PT ;  /* 0x00000002bcff7812 */ /* 0x000fe2000780c0ff */
[----:B------:R-:W-:Y:S01]  /*e710*/  IMAD.IADD R2, R183, 0x1, R177 ;  /* 0x00000001b7027824 */ /* 0x000fe200078e02b1 */
[----:B------:R-:W1:Y:S01]  /*e720*/  LDSM.16.M88.4 R24, [R183+0xc100] ;  /* 0x00c10000b718783b */ /* 0x000e620000000200 */
[----:B------:R-:W-:Y:S01]  /*e730*/  IMAD.IADD R7, R84, 0x1, -R7 ;  /* 0x0000000154077824 */ /* 0x000fe200078e0a07 */
[----:B------:R-:W-:Y:S01]  /*e740*/  SEL R184, R184, 0xffffffe0, !P0 ;  /* 0xffffffe0b8b87807 */ /* 0x000fe20004000000 */
[----:B------:R-:W-:Y:S01]  /*e750*/  IMAD.SHL.U32 R135, R3, 0x2, RZ ;  /* 0x0000000203877824 */ /* 0x000fe200078e00ff */
[----:B--2---:R-:W2:Y:S03]  /*e760*/  LDSM.16.M88.4 R16, [R183+0xc900] ;  /* 0x00c90000b710783b */ /* 0x004ea60000000200 */
[----:B------:R-:W-:Y:S01]  /*e770*/  IMAD.IADD R82, R183, 0x1, R184 ;  /* 0x00000001b7527824 */ /* 0x000fe200078e02b8 */
[----:B------:R-:W3:Y:S01]  /*e780*/  LDSM.16.M88.4 R60, [R183+0xd100] ;  /* 0x00d10000b73c783b */ /* 0x000ee20000000200 */
[----:B------:R-:W-:-:S02]  /*e790*/  IMAD R134, R4, 0x2, R135 ;  /* 0x0000000204867824 */ /* 0x000fc400078e0287 */
[----:B------:R-:W-:Y:S01]  /*e7a0*/  IMAD.IADD R0, R177, 0x1, R82 ;  /* 0x00000001b1007824 */ /* 0x000fe200078e0252 */
[----:B------:R-:W5:Y:S01]  /*e7b0*/  LDSM.16.M88.4 R32, [R183+0xd900] ;  /* 0x00d90000b720783b */ /* 0x000f620000000200 */
[C---:B------:R-:W-:Y:S02]  /*e7c0*/  IMAD.IADD R165, R182.reuse, 0x1, R134 ;  /* 0x00000001b6a57824 */ /* 0x040fe400078e0286 */
[----:B------:R-:W-:Y:S01]  /*e7d0*/  IMAD.IADD R173, R182, 0x1, R135 ;  /* 0x00000001b6ad7824 */ /* 0x000fe200078e0287 */
[----:B------:R-:W-:Y:S03]  /*e7e0*/  LDSM.16.M88.4 R8, [R5] ;  /* 0x000000000508783b */ /* 0x000fe60000000200 */
[----:B------:R-:W-:Y:S01]  /*e7f0*/  IMAD R4, R4, 0x2, R173 ;  /* 0x0000000204047824 */ /* 0x000fe200078e02ad */
[----:B------:R-:W4:Y:S04]  /*e800*/  LDSM.16.M88.4 R36, [R82+0xc100] ;  /* 0x00c100005224783b */ /* 0x000f280000000200 */
[----:B------:R-:W3:Y:S04]  /*e810*/  LDSM.16.M88.4 R12, [R82+0xc900] ;  /* 0x00c90000520c783b */ /* 0x000ee80000000200 */
[----:B------:R-:W4:Y:S01]  /*e820*/  LDSM.16.M88.4 R40, [R82+0xd100] ;  /* 0x00d100005228783b */ /* 0x000f220000000200 */
[C---:B-1----:R-:W-:Y:S08]  /*e830*/  HMMA.16816.F32 R28, R52.reuse, R24, RZ ;  /* 0x00000018341c723c */ /* 0x042ff000000018ff */
[C---:B------:R-:W-:Y:S08]  /*e840*/  HMMA.16816.F32 R24, R52.reuse, R26, RZ ;  /* 0x0000001a3418723c */ /* 0x040ff000000018ff */
[C---:B--2-4-:R-:W-:Y:S08]  /*e850*/  HMMA.16816.F32 R20, R52.reuse, R16, RZ ;  /* 0x000000103414723c */ /* 0x054ff000000018ff */
[C---:B---3--:R-:W-:Y:S08]  /*e860*/  HMMA.16816.F32 R64, R52.reuse, R60, RZ ;  /* 0x0000003c3440723c */ /* 0x048ff000000018ff */
[C---:B------:R-:W-:Y:S08]  /*e870*/  HMMA.16816.F32 R16, R52.reuse, R18, RZ ;  /* 0x000000123410723c */ /* 0x040ff000000018ff */
[C---:B------:R-:W-:Y:S08]  /*e880*/  HMMA.16816.F32 R60, R52.reuse, R62, RZ ;  /* 0x0000003e343c723c */ /* 0x040ff000000018ff */
[C---:B-----5:R-:W-:Y:S08]  /*e890*/  HMMA.16816.F32 R56, R52.reuse, R32, RZ ;  /* 0x000000203438723c */ /* 0x060ff000000018ff */
[----:B------:R-:W-:Y:S01]  /*e8a0*/  HMMA.16816.F32 R52, R52, R34, RZ ;  /* 0x000000223434723c */ /* 0x000fe200000018ff */
[----:B------:R-:W1:Y:S04]  /*e8b0*/  LDSM.16.M88.4 R32, [R82+0xd900] ;  /* 0x00d900005220783b */ /* 0x000e680000000200 */
        /* <DEDUP_REMOVED lines=12> */
[----:B------:R-:W-:Y:S03]  /*e980*/  LDSM.16.M88.4 R48, [R181] ;  /* 0x00000000b530783b */ /* 0x000fe60000000200 */
[C---:B------:R-:W-:Y:S01]  /*e990*/  HMMA.16816.F32 R16, R8.reuse, R14, R16 ;  /* 0x0000000e0810723c */ /* 0x040fe20000001810 */
[----:B------:R-:W3:Y:S04]  /*e9a0*/  LDSM.16.M88.4 R36, [R2+0xc100] ;  /* 0x00c100000224783b */ /* 0x000ee80000000200 */
[----:B------:R-:W4:Y:S03]  /*e9b0*/  LDSM.16.M88.4 R72, [R2+0xc900] ;  /* 0x00c900000248783b */ /* 0x000f260000000200 */
[C---:B------:R-:W-:Y:S01]  /*e9c0*/  HMMA.16816.F32 R64, R8.reuse, R40, R64 ;  /* 0x000000280840723c */ /* 0x040fe20000001840 */
[----:B------:R-:W5:Y:S04]  /*e9d0*/  LDSM.16.M88.4 R12, [R2+0xd100] ;  /* 0x00d10000020c783b */ /* 0x000f680000000200 */
[----:B------:R-:W-:Y:S03]  /*e9e0*/  LDSM.16.M88.4 R68, [R2+0xd900] ;  /* 0x00d900000244783b */ /* 0x000fe60000000200 */
[C---:B------:R-:W-:Y:S01]  /*e9f0*/  HMMA.16816.F32 R60, R8.reuse, R42, R60 ;  /* 0x0000002a083c723c */ /* 0x040fe2000000183c */
[----:B------:R-:W-:Y:S04]  /*ea00*/  LDSM.16.M88.4 R40, [R0+0xd100] ;  /* 0x00d100000028783b */ /* 0x000fe80000000200 */
[----:B--2---:R-:W-:Y:S03]  /*ea10*/  LDSM.16.M88.4 R44, [R0+0xc900] ;  /* 0x00c90000002c783b */ /* 0x004fe60000000200 */
[C---:B-1----:R-:W-:Y:S01]  /*ea20*/  HMMA.16816.F32 R56, R8.reuse, R32, R56 ;  /* 0x000000200838723c */ /* 0x042fe20000001838 */
[----:B------:R-:W-:Y:S04]  /*ea30*/  LDSM.16.M88.4 R76, [R185+0x4000] ;  /* 0x00400000b94c783b */ /* 0x000fe80000000200 */
[----:B------:R-:W0:Y:S03]  /*ea40*/  LDGDEPBAR ;  /* 0x00000000000079af */ /* 0x000e260000000000 */
[----:B------:R-:W-:Y:S01]  /*ea50*/  HMMA.16816.F32 R52, R8, R34, R52 ;  /* 0x000000220834723c */ /* 0x000fe20000001834 */
[----:B------:R-:W-:Y:S04]  /*ea60*/  LDSM.16.M88.4 R32, [R180] ;  /* 0x00000000b420783b */ /* 0x000fe80000000200 */
[----:B------:R-:W1:Y:S03]  /*ea70*/  LDSM.16.M88.4 R8, [R0+0xc100] ;  /* 0x00c100000008783b */ /* 0x000e660000000200 */
[C---:B---3--:R-:W-:Y:S08]  /*ea80*/  HMMA.16816.F32 R28, R48.reuse, R36, R28 ;  /* 0x00000024301c723c */ /* 0x048ff0000000181c */
[C---:B------:R-:W-:Y:S01]  /*ea90*/  HMMA.16816.F32 R24, R48.reuse, R38, R24 ;  /* 0x000000263018723c */ /* 0x040fe20000001818 */
[----:B------:R-:W2:Y:S07]  /*eaa0*/  LDSM.16.M88.4 R36, [R0+0xd900] ;  /* 0x00d900000024783b */ /* 0x000eae0000000200 */
[C---:B----4-:R-:W-:Y:S08]  /*eab0*/  HMMA.16816.F32 R20, R48.reuse, R72, R20 ;  /* 0x000000483014723c */ /* 0x050ff00000001814 */
[C---:B------:R-:W-:Y:S01]  /*eac0*/  HMMA.16816.F32 R16, R48.reuse, R74, R16 ;  /* 0x0000004a3010723c */ /* 0x040fe20000001810 */
[----:B------:R-:W-:Y:S07]  /*ead0*/  LDSM.16.M88.4 R72, [R183+0xf100] ;  /* 0x00f10000b748783b */ /* 0x000fee0000000200 */
[C---:B-----5:R-:W-:Y:S08]  /*eae0*/  HMMA.16816.F32 R64, R48.reuse, R12, R64 ;  /* 0x0000000c3040723c */ /* 0x060ff00000001840 */
[----:B------:R-:W-:Y:S01]  /*eaf0*/  HMMA.16816.F32 R60, R48, R14, R60 ;  /* 0x0000000e303c723c */ /* 0x000fe2000000183c */
[----:B------:R-:W3:Y:S07]  /*eb00*/  LDSM.16.M88.4 R12, [R183+0xe100] ;  /* 0x00e10000b70c783b */ /* 0x000eee0000000200 */
[C---:B-1----:R-:W-:Y:S08]  /*eb10*/  HMMA.16816.F32 R28, R32.reuse, R8, R28 ;  /* 0x00000008201c723c */ /* 0x042ff0000000181c */
[----:B------:R-:W-:Y:S01]  /*eb20*/  HMMA.16816.F32 R24, R32, R10, R24 ;  /* 0x0000000a2018723c */ /* 0x000fe20000001818 */
[----:B------:R-:W1:Y:S07]  /*eb30*/  LDSM.16.M88.4 R8, [R183+0xe900] ;  /* 0x00e90000b708783b */ /* 0x000e6e0000000200 */
[C---:B------:R-:W-:Y:S08]  /*eb40*/  HMMA.16816.F32 R56, R48.reuse, R68, R56 ;  /* 0x000000443038723c */ /* 0x040ff00000001838 */
[----:B------:R-:W-:Y:S01]  /*eb50*/  HMMA.16816.F32 R52, R48, R70, R52 ;  /* 0x000000463034723c */ /* 0x000fe20000001834 */
[----:B------:R-:W4:Y:S04]  /*eb60*/  LDSM.16.M88.4 R68, [R183+0xf900] ;  /* 0x00f90000b744783b */ /* 0x000f280000000200 */
[----:B------:R-:W-:Y:S03]  /*eb70*/  LDSM.16.M88.4 R48, [R5+0x4000] ;  /* 0x004000000530783b */ /* 0x000fe60000000200 */
[C---:B------:R-:W-:Y:S08]  /*eb80*/  HMMA.16816.F32 R20, R32.reuse, R44, R20 ;  /* 0x0000002c2014723c */ /* 0x040ff00000001814 */
[C---:B------:R-:W-:Y:S01]  /*eb90*/  HMMA.16816.F32 R16, R32.reuse, R46, R16 ;  /* 0x0000002e2010723c */ /* 0x040fe20000001810 */
[----:B------:R-:W5:Y:S07]  /*eba0*/  LDSM.16.M88.4 R44, [R82+0xe100] ;  /* 0x00e10000522c783b */ /* 0x000f6e0000000200 */
[C---:B------:R-:W-:Y:S08]  /*ebb0*/  HMMA.16816.F32 R64, R32.reuse, R40, R64 ;  /* 0x000000282040723c */ /* 0x040ff00000001840 */
[C---:B------:R-:W-:Y:S01]  /*ebc0*/  HMMA.16816.F32 R60, R32.reuse, R42, R60 ;  /* 0x0000002a203c723c */ /* 0x040fe2000000183c */
[----:B------:R-:W4:Y:S07]  /*ebd0*/  LDSM.16.M88.4 R40, [R82+0xe900] ;  /* 0x00e900005228783b */ /* 0x000f2e0000000200 */
[C---:B--2---:R-:W-:Y:S08]  /*ebe0*/  HMMA.16816.F32 R56, R32.reuse, R36, R56 ;  /* 0x000000242038723c */ /* 0x044ff00000001838 */
[----:B------:R-:W-:Y:S01]  /*ebf0*/  HMMA.16816.F32 R52, R32, R38, R52 ;  /* 0x000000262034723c */ /* 0x000fe20000001834 */
[----:B------:R-:W2:Y:S04]  /*ec00*/  LDSM.16.M88.4 R36, [R82+0xf100] ;  /* 0x00f100005224783b */ /* 0x000ea80000000200 */
[----:B------:R-:W2:Y:S03]  /*ec10*/  LDSM.16.M88.4 R32, [R82+0xf900] ;  /* 0x00f900005220783b */ /* 0x000ea60000000200 */
[C---:B---3--:R-:W-:Y:S08]  /*ec20*/  HMMA.16816.F32 R28, R76.reuse, R12, R28 ;  /* 0x0000000c4c1c723c */ /* 0x048ff0000000181c */
[C---:B------:R-:W-:Y:S01]  /*ec30*/  HMMA.16816.F32 R24, R76.reuse, R14, R24 ;  /* 0x0000000e4c18723c */ /* 0x040fe20000001818 */
[----:B------:R-:W-:Y:S07]  /*ec40*/  LDSM.16.M88.4 R12, [R181+0x4000] ;  /* 0x00400000b50c783b */ /* 0x000fee0000000200 */
[C---:B-1----:R-:W-:Y:S08]  /*ec50*/  HMMA.16816.F32 R20, R76.reuse, R8, R20 ;  /* 0x000000084c14723c */ /* 0x042ff00000001814 */
[C---:B------:R-:W-:Y:S01]  /*ec60*/  HMMA.16816.F32 R16, R76.reuse, R10, R16 ;  /* 0x0000000a4c10723c */ /* 0x040fe20000001810 */
[----:B------:R-:W1:Y:S07]  /*ec70*/  LDSM.16.M88.4 R8, [R2+0xe100] ;  /* 0x00e100000208783b */ /* 0x000e6e0000000200 */
[C---:B------:R-:W-:Y:S08]  /*ec80*/  HMMA.16816.F32 R64, R76.reuse, R72, R64 ;  /* 0x000000484c40723c */ /* 0x040ff00000001840 */
[C---:B------:R-:W-:Y:S08]  /*ec90*/  HMMA.16816.F32 R60, R76.reuse, R74, R60 ;  /* 0x0000004a4c3c723c */ /* 0x040ff0000000183c */
[C---:B----4-:R-:W-:Y:S08]  /*eca0*/  HMMA.16816.F32 R56, R76.reuse, R68, R56 ;  /* 0x000000444c38723c */ /* 0x050ff00000001838 */
[----:B------:R-:W-:Y:S01]  /*ecb0*/  HMMA.16816.F32 R52, R76, R70, R52 ;  /* 0x000000464c34723c */ /* 0x000fe20000001834 */
[----:B------:R-:W-:Y:S07]  /*ecc0*/  LDSM.16.M88.4 R68, [R2+0xf100] ;  /* 0x00f100000244783b */ /* 0x000fee0000000200 */
[C---:B-----5:R-:W-:Y:S08]  /*ecd0*/  HMMA.16816.F32 R28, R48.reuse, R44, R28 ;  /* 0x0000002c301c723c */ /* 0x060ff0000000181c */
[C---:B------:R-:W-:Y:S01]  /*ece0*/  HMMA.16816.F32 R24, R48.reuse, R46, R24 ;  /* 0x0000002e3018723c */ /* 0x040fe20000001818 */
[----:B------:R-:W3:Y:S07]  /*ecf0*/  LDSM.16.M88.4 R44, [R2+0xe900] ;  /* 0x00e90000022c783b */ /* 0x000eee0000000200 */
[C---:B------:R-:W-:Y:S08]  /*ed00*/  HMMA.16816.F32 R20, R48.reuse, R40, R20 ;  /* 0x000000283014723c */ /* 0x040ff00000001814 */
[C---:B------:R-:W-:Y:S01]  /*ed10*/  HMMA.16816.F32 R16, R48.reuse, R42, R16 ;  /* 0x0000002a3010723c */ /* 0x040fe20000001810 */
[----:B------:R-:W4:Y:S07]  /*ed20*/  LDSM.16.M88.4 R40, [R2+0xf900] ;  /* 0x00f900000228783b */ /* 0x000f2e0000000200 */
[C---:B--2---:R-:W-:Y:S08]  /*ed30*/  HMMA.16816.F32 R64, R48.reuse, R36, R64 ;  /* 0x000000243040723c */ /* 0x044ff00000001840 */
[C---:B------:R-:W-:Y:S01]  /*ed40*/  HMMA.16816.F32 R60, R48.reuse, R38, R60 ;  /* 0x00000026303c723c */ /* 0x040fe2000000183c */
[----:B------:R-:W-:Y:S07]  /*ed50*/  LDSM.16.M88.4 R36, [R0+0xe100] ;  /* 0x00e100000024783b */ /* 0x000fee0000000200 */
[C---:B------:R-:W-:Y:S08]  /*ed60*/  HMMA.16816.F32 R56, R48.reuse, R32, R56 ;  /* 0x000000203038723c */ /* 0x040ff00000001838 */
[----:B------:R-:W-:Y:S01]  /*ed70*/  HMMA.16816.F32 R52, R48, R34, R52 ;  /* 0x000000223034723c */ /* 0x000fe20000001834 */
[----:B------:R-:W-:Y:S04]  /*ed80*/  LDSM.16.M88.4 R48, [R180+0x4000] ;  /* 0x00400000b430783b */ /* 0x000fe80000000200 */
[----:B------:R-:W2:Y:S03]  /*ed90*/  LDSM.16.M88.4 R32, [R0+0xe900] ;  /* 0x00e900000020783b */ /* 0x000ea60000000200 */
        /* <DEDUP_REMOVED lines=8> */
[----:B------:R-:W-:Y:S07]  /*ee20*/  LDSM.16.M88.4 R68, [R185+0x8000] ;  /* 0x00800000b944783b */ /* 0x000fee0000000200 */
[C---:B----4-:R-:W-:Y:S01]  /*ee30*/  HMMA.16816.F32 R72, R12.reuse, R40, R56 ;  /* 0x000000280c48723c */ /* 0x050fe20000001838 */
[----:B------:R-:W-:Y:S07]  /*ee40*/  LDSM.16.M88.4 R56, [R183+0x10100] ;  /* 0x01010000b738783b */ /* 0x000fee0000000200 */
[----:B------:R-:W-:Y:S01]  /*ee50*/  HMMA.16816.F32 R52, R12, R42, R52 ;  /* 0x0000002a0c34723c */ /* 0x000fe20000001834 */
[----:B------:R-:W4:Y:S04]  /*ee60*/  LDSM.16.M88.4 R12, [R183+0x10900] ;  /* 0x01090000b70c783b */ /* 0x000f280000000200 */
[----:B------:R5:W-:Y:S03]  /*ee70*/  LDSM.16.M88.4 R40, [R5+0x8000] ;  /* 0x008000000528783b */ /* 0x000be60000000200 */
[C---:B--2---:R-:W-:Y:S08]  /*ee80*/  HMMA.16816.F32 R20, R48.reuse, R32, R20 ;  /* 0x000000203014723c */ /* 0x044ff00000001814 */
[C---:B------:R-:W-:Y:S01]  /*ee90*/  HMMA.16816.F32 R16, R48.reuse, R34, R16 ;  /* 0x000000223010723c */ /* 0x040fe20000001810 */
[----:B------:R-:W-:Y:S07]  /*eea0*/  LDSM.16.M88.4 R32, [R183+0x11900] ;  /* 0x01190000b720783b */ /* 0x000fee0000000200 */
[----:B-1----:R-:W-:Y:S01]  /*eeb0*/  HMMA.16816.F32 R64, R48, R8, R64 ;  /* 0x000000083040723c */ /* 0x002fe20000001840 */
[----:B-----5:R-:W-:-:S07]  /*eec0*/  SHF.R.S32.HI R5, RZ, 0x1f, R80 ;  /* 0x0000001fff057819 */ /* 0x020fce0000011450 */
        /* <DEDUP_REMOVED lines=13> */
[C---:B------:R-:W-:Y:S08]  /*efa0*/  HMMA.16816.F32 R28, R68.reuse, R56, R28 ;  /* 0x00000038441c723c */ /* 0x040ff0000000181c */
[C---:B------:R-:W-:Y:S01]  /*efb0*/  HMMA.16816.F32 R24, R68.reuse, R58, R24 ;  /* 0x0000003a4418723c */ /* 0x040fe20000001818 */
[----:B------:R-:W-:Y:S07]  /*efc0*/  LDSM.16.M88.4 R56, [R82+0x11900] ;  /* 0x011900005238783b */ /* 0x000fee0000000200 */
[C---:B------:R-:W-:Y:S01]  /*efd0*/  HMMA.16816.F32 R76, R68.reuse, R32, R72 ;  /* 0x00000020444c723c */ /* 0x040fe20000001848 */
[----:B------:R-:W-:Y:S07]  /*efe0*/  LDSM.16.M88.4 R72, [R2+0x10900] ;  /* 0x010900000248783b */ /* 0x000fee0000000200 */
[C---:B------:R-:W-:Y:S01]  /*eff0*/  HMMA.16816.F32 R52, R68.reuse, R34, R52 ;  /* 0x000000224434723c */ /* 0x040fe20000001834 */
[----:B------:R-:W1:Y:S07]  /*f000*/  LDSM.16.M88.4 R32, [R2+0x11100] ;  /* 0x011100000220783b */ /* 0x000e6e0000000200 */
[----:B------:R-:W-:Y:S01]  /*f010*/  HMMA.16816.F32 R60, R68, R10, R60 ;  /* 0x0000000a443c723c */ /* 0x000fe2000000183c */
[----:B------:R-:W3:Y:S07]  /*f020*/  LDSM.16.M88.4 R8, [R2+0x10100] ;  /* 0x010100000208783b */ /* 0x000eee0000000200 */
[C---:B--2---:R-:W-:Y:S08]  /*f030*/  HMMA.16816.F32 R64, R40.reuse, R12, R64 ;  /* 0x0000000c2840723c */ /* 0x044ff00000001840 */
[C---:B------:R-:W-:Y:S08]  /*f040*/  HMMA.16816.F32 R28, R40.reuse, R36, R28 ;  /* 0x00000024281c723c */ /* 0x040ff0000000181c */
[C---:B------:R-:W-:Y:S01]  /*f050*/  HMMA.16816.F32 R24, R40.reuse, R38, R24 ;  /* 0x000000262818723c */ /* 0x040fe20000001818 */
[----:B------:R2:W4:Y:S07]  /*f060*/  LDSM.16.M88.4 R36, [R2+0x11900] ;  /* 0x011900000224783b */ /* 0x00052e0000000200 */
[----:B------:R-:W-:Y:S01]  /*f070*/  HMMA.16816.F32 R60, R40, R14, R60 ;  /* 0x0000000e283c723c */ /* 0x000fe2000000183c */
[----:B------:R-:W-:Y:S07]  /*f080*/  LDSM.16.M88.4 R12, [R0+0x10100] ;  /* 0x01010000000c783b */ /* 0x000fee0000000200 */
[C---:B-1----:R-:W-:Y:S07]  /*f090*/  HMMA.16816.F32 R64, R48.reuse, R32, R64 ;  /* 0x000000203040723c */ /* 0x042fee0000001840 */
[----:B------:R-:W-:Y:S01]  /*f0a0*/  LOP3.LUT R33, R6, 0xffffffe0, RZ, 0xc0, !PT ;  /* 0xffffffe006217812 */ /* 0x000fe200078ec0ff */
[----:B---3--:R-:W-:Y:S01]  /*f0b0*/  HMMA.16816.F32 R28, R48, R8, R28 ;  /* 0x00000008301c723c */ /* 0x008fe2000000181c */
[----:B------:R-:W-:-:S03]  /*f0c0*/  LEA.HI R6, R7, R7, RZ, 0x1 ;  /* 0x0000000707067211 */ /* 0x000fc600078f08ff */
[----:B--2---:R-:W-:Y:S01]  /*f0d0*/  IMAD.IADD R2, R84, 0x1, -R33 ;  /* 0x0000000154027824 */ /* 0x004fe200078e0a21 */
[----:B------:R-:W-:-:S03]  /*f0e0*/  LOP3.LUT R6, R6, 0x1ffffffe, RZ, 0xc0, !PT ;  /* 0x1ffffffe06067812 */ /* 0x000fc600078ec0ff */
[----:B------:R-:W-:Y:S01]  /*f0f0*/  HMMA.16816.F32 R24, R48, R10, R24 ;  /* 0x0000000a3018723c */ /* 0x000fe20000001818 */
[----:B------:R-:W1:Y:S01]  /*f100*/  LDSM.16.M88.4 R8, [R180+0x8000] ;  /* 0x00800000b408783b */ /* 0x000e620000000200 */
[----:B------:R-:W-:-:S06]  /*f110*/  IMAD.IADD R7, R7, 0x1, -R6 ;  /* 0x0000000107077824 */ /* 0x000fcc00078e0a06 */
[C---:B------:R-:W-:Y:S08]  /*f120*/  HMMA.16816.F32 R16, R40.reuse, R46, R16 ;  /* 0x0000002e2810723c */ /* 0x040ff00000001810 */
[C---:B------:R-:W-:Y:S08]  /*f130*/  HMMA.16816.F32 R20, R40.reuse, R44, R20 ;  /* 0x0000002c2814723c */ /* 0x040ff00000001814 */
[C---:B------:R-:W-:Y:S08]  /*f140*/  HMMA.16816.F32 R76, R40.reuse, R56, R76 ;  /* 0x00000038284c723c */ /* 0x040ff0000000184c */
[----:B------:R-:W-:Y:S07]  /*f150*/  HMMA.16816.F32 R52, R40, R58, R52 ;  /* 0x0000003a2834723c */ /* 0x000fee0000001834 */
[----:B------:R-:W-:Y:S01]  /*f160*/  LEA.HI R41, R5, R80, RZ, 0x3 ;  /* 0x0000005005297211 */ /* 0x000fe200078f18ff */
[----:B------:R-:W-:Y:S01]  /*f170*/  HMMA.16816.F32 R60, R48, R34, R60 ;  /* 0x00000022303c723c */ /* 0x000fe2000000183c */
[----:B------:R-:W-:Y:S01]  /*f180*/  SHF.R.S32.HI R5, RZ, 0x1f, R2 ;  /* 0x0000001fff057819 */ /* 0x000fe20000011402 */
[----:B------:R-:W2:Y:S01]  /*f190*/  LDSM.16.M88.4 R32, [R0+0x10900] ;  /* 0x010900000020783b */ /* 0x000ea20000000200 */
[----:B------:R-:W-:Y:S01]  /*f1a0*/  LOP3.LUT R41, R41, 0xffffff8, RZ, 0xc0, !PT ;  /* 0x0ffffff829297812 */ /* 0x000fe200078ec0ff */
[----:B------:R-:W-:Y:S01]  /*f1b0*/  IMAD.MOV.U32 R40, RZ, RZ, -0x40 ;  /* 0xffffffc0ff287424 */ /* 0x000fe200078e00ff */
[----:B------:R-:W-:-:S03]  /*f1c0*/  LEA.HI R5, R5, R2, RZ, 0x2 ;  /* 0x0000000205057211 */ /* 0x000fc600078f10ff */
[----:B------:R-:W-:Y:S01]  /*f1d0*/  IMAD.IADD R41, R80, 0x1, -R41 ;  /* 0x0000000150297824 */ /* 0x000fe200078e0a29 */
[C---:B------:R-:W-:Y:S01]  /*f1e0*/  LEA.HI.SX32 R210, R5.reuse, R92, 0x1e ;  /* 0x0000005c05d27211 */ /* 0x040fe200078ff2ff */
[C---:B------:R-:W-:Y:S01]  /*f1f0*/  HMMA.16816.F32 R16, R48.reuse, R74, R16 ;  /* 0x0000004a3010723c */ /* 0x040fe20000001810 */
[----:B------:R-:W-:Y:S01]  /*f200*/  LOP3.LUT R5, R5, 0x7ffffffc, RZ, 0xc0, !PT ;  /* 0x7ffffffc05057812 */ /* 0x000fe200078ec0ff */
[----:B------:R-:W-:Y:S02]  /*f210*/  IMAD R40, R81, R40, 0x1 ;  /* 0x0000000151287424 */ /* 0x000fe400078e0228 */
[----:B------:R-:W-:Y:S02]  /*f220*/  IMAD R210, R41, 0x10, R210 ;  /* 0x0000001029d27824 */ /* 0x000fe400078e02d2 */
[----:B------:R-:W-:Y:S02]  /*f230*/  IMAD.IADD R5, R2, 0x1, -R5 ;  /* 0x0000000102057824 */ /* 0x000fe400078e0a05 */
[----:B------:R-:W-:Y:S01]  /*f240*/  IMAD R210, R7, 0x8, R210 ;  /* 0x0000000807d27824 */ /* 0x000fe200078e02d2 */
[----:B----4-:R-:W-:Y:S01]  /*f250*/  HMMA.16816.F32 R76, R48, R36, R76 ;  /* 0x00000024304c723c */ /* 0x010fe2000000184c */
[----:B------:R-:W-:-:S02]  /*f260*/  IMAD.SHL.U32 R213, R5, 0x2, RZ ;  /* 0x0000000205d57824 */ /* 0x000fc400078e00ff */
[----:B------:R-:W-:-:S04]  /*f270*/  @P3 IMAD.HI.U32 R7, R210, c[0x0][0x2c8], RZ ;  /* 0x0000b200d2073a27 */ /* 0x000fc800078e00ff */
[----:B------:R-:W-:Y:S01]  /*f280*/  IMAD.MOV.U32 R6, RZ, RZ, R210 ;  /* 0x000000ffff067224 */ /* 0x000fe200078e00d2 */
[----:B------:R-:W-:Y:S01]  /*f290*/  HMMA.16816.F32 R52, R48, R38, R52 ;  /* 0x000000263034723c */ /* 0x000fe20000001834 */
[----:B------:R-:W-:Y:S01]  /*f2a0*/  LDSM.16.M88.4 R36, [R0+0x11100] ;  /* 0x011100000024783b */ /* 0x000fe20000000200 */
[----:B------:R-:W-:Y:S01]  /*f2b0*/  @P3 SHF.R.U32.HI R6, RZ, c[0x0][0x2cc], R7 ;  /* 0x0000b300ff063a19 */ /* 0x000fe20000011607 */
[----:B------:R-:W-:-:S04]  /*f2c0*/  IMAD R2, R81, -0x40, R186 ;  /* 0xffffffc051027824 */ /* 0x000fc800078e02ba */
[----:B------:R-:W3:Y:S01]  /*f2d0*/  SHFL.IDX PT, R7, R6, RZ, 0x1c1f ;  /* 0x001c1fff06077589 */ /* 0x000ee200000e0000 */
[----:B------:R-:W-:Y:S01]  /*f2e0*/  HMMA.16816.F32 R20, R48, R72, R20 ;  /* 0x000000483014723c */ /* 0x000fe20000001814 */
[----:B------:R-:W-:-:S07]  /*f2f0*/  IMAD.IADD R5, R2, 0x1, -R213 ;  /* 0x0000000102057824 */ /* 0x000fce00078e0ad5 */
[C---:B-1----:R-:W-:Y:S08]  /*f300*/  HMMA.16816.F32 R28, R8.reuse, R12, R28 ;  /* 0x0000000c081c723c */ /* 0x042ff0000000181c */
[----:B------:R-:W-:Y:S01]  /*f310*/  HMMA.16816.F32 R24, R8, R14, R24 ;  /* 0x0000000e0818723c */ /* 0x000fe20000001818 */
[----:B------:R1:W4:Y:S01]  /*f320*/  LDSM.16.M88.4 R12, [R0+0x11900] ;  /* 0x01190000000c783b */ /* 0x0003220000000200 */
[----:B------:R-:W-:-:S04]  /*f330*/  DEPBAR.LE SB0, 0x2 ;  /* 0x000080800000791a */ /* 0x000fc80000000000 */
[----:B------:R-:W-:Y:S02]  /*f340*/  BAR.SYNC.DEFER_BLOCKING 0x0 ;  /* 0x0000000000007b1d */ /* 0x000fe40000010000 */
[C---:B--2---:R-:W-:Y:S07]  /*f350*/  HMMA.16816.F32 R16, R8.reuse, R34, R16 ;  /* 0x000000220810723c */ /* 0x044fee0000001810 */
[----:B------:R-:W-:Y:S01]  /*f360*/  IADD3 R34, -R213, R40, R186 ;  /* 0x00000028d5227210 */ /* 0x000fe20007ffe1ba */
[----:B------:R-:W-:Y:S04]  /*f370*/  HMMA.16816.F32 R20, R8, R32, R20 ;  /* 0x000000200814723c */ /* 0x000fe80000001814 */
[----:B------:R-:W-:-:S04]  /*f380*/  IMAD.IADD R34, R34, 0x1, -R209 ;  /* 0x0000000122227824 */ /* 0x000fc800078e0ad1 */
[----:B---3--:R-:W-:Y:S01]  /*f390*/  IMAD.IADD R2, R34, 0x1, R7 ;  /* 0x0000000122027824 */ /* 0x008fe200078e0207 */
[C---:B------:R-:W-:Y:S01]  /*f3a0*/  HMMA.16816.F32 R64, R8.reuse, R36, R64 ;  /* 0x000000240840723c */ /* 0x040fe20000001840 */
[----:B------:R-:W2:Y:S03]  /*f3b0*/  SHFL.IDX PT, R7, R6, 0x1, 0x1c1f ;  /* 0x003c1f0006077f89 */ /* 0x000ea600000e0000 */
[----:B------:R-:W-:Y:S01]  /*f3c0*/  IMNMX R2, R5, R2, PT ;  /* 0x0000000205027217 */ /* 0x000fe20003800200 */
[----:B------:R-:W-:Y:S03]  /*f3d0*/  LDSM.16.MT88.4 R124, [R135+0x100] ;  /* 0x00010000877c783b */ /* 0x000fe60000004200 */
[C---:B------:R-:W-:Y:S01]  /*f3e0*/  ISETP.GT.AND P0, PT, R2.reuse, RZ, PT ;  /* 0x000000ff0200720c */ /* 0x040fe20003f04270 */
[----:B------:R-:W-:Y:S01]  /*f3f0*/  HMMA.16816.F32 R60, R8, R38, R60 ;  /* 0x00000026083c723c */ /* 0x000fe2000000183c */
[----:B------:R-:W-:Y:S01]  /*f400*/  ISETP.GT.AND P1, PT, R2, 0x1, PT ;  /* 0x000000010200780c */ /* 0x000fe20003f24270 */
[----:B------:R-:W-:Y:S01]  /*f410*/  LDSM.16.MT88.4 R104, [R173+0x100] ;  /* 0x00010000ad68783b */ /* 0x000fe20000004200 */
[----:B-1----:R-:W-:-:S02]  /*f420*/  FSEL R0, R28, -INF , P0 ;  /* 0xff8000001c007808 */ /* 0x002fc40000000000 */
[C---:B------:R-:W-:Y:S01]  /*f430*/  ISETP.GT.AND P0, PT, R2.reuse, 0x8, PT ;  /* 0x000000080200780c */ /* 0x040fe20003f04270 */
[----:B------:R-:W-:Y:S01]  /*f440*/  LDSM.16.MT88.4 R112, [R134+0x100] ;  /* 0x000100008670783b */ /* 0x000fe20000004200 */
[----:B------:R-:W-:Y:S01]  /*f450*/  FSEL R28, R29, -INF , P1 ;  /* 0xff8000001d1c7808 */ /* 0x000fe20000800000 */
[C---:B----4-:R-:W-:Y:S01]  /*f460*/  HMMA.16816.F32 R76, R8.reuse, R12, R76 ;  /* 0x0000000c084c723c */ /* 0x050fe2000000184c */
[----:B------:R-:W-:Y:S01]  /*f470*/  ISETP.GT.AND P1, PT, R2, 0x9, PT ;  /* 0x000000090200780c */ /* 0x000fe20003f24270 */
[----:B------:R-:W-:Y:S01]  /*f480*/  LDSM.16.MT88.4 R120, [R4+0x100] ;  /* 0x000100000478783b */ /* 0x000fe20000004200 */
[----:B------:R-:W-:Y:S02]  /*f490*/  FSEL R32, R24, -INF , P0 ;  /* 0xff80000018207808 */ /* 0x000fe40000000000 */
[----:B------:R-:W-:Y:S01]  /*f4a0*/  ISETP.GT.AND P0, PT, R2, 0x10, PT ;  /* 0x000000100200780c */ /* 0x000fe20003f04270 */
[----:B------:R-:W-:Y:S01]  /*f4b0*/  LDSM.16.MT88.4 R40, [R135+0x2100] ;  /* 0x002100008728783b */ /* 0x000fe20000004200 */
[----:B------:R-:W-:Y:S01]  /*f4c0*/  FSEL R24, R25, -INF , P1 ;  /* 0xff80000019187808 */ /* 0x000fe20000800000 */
[----:B--2---:R-:W-:Y:S01]  /*f4d0*/  IMAD.IADD R34, R34, 0x1, R7 ;  /* 0x0000000122227824 */ /* 0x004fe200078e0207 */
[----:B------:R-:W-:Y:S01]  /*f4e0*/  ISETP.GT.AND P1, PT, R2, 0x11, PT ;  /* 0x000000110200780c */ /* 0x000fe20003f24270 */
[----:B------:R-:W-:Y:S01]  /*f4f0*/  HMMA.16816.F32 R52, R8, R14, R52 ;  /* 0x0000000e0834723c */ /* 0x000fe20000001834 */
[----:B------:R-:W-:Y:S01]  /*f500*/  FSEL R20, R20, -INF , P0 ;  /* 0xff80000014147808 */ /* 0x000fe20000000000 */
[----:B------:R-:W-:Y:S01]  /*f510*/  LDSM.16.MT88.4 R48, [R173+0x2100] ;  /* 0x00210000ad30783b */ /* 0x000fe20000004200 */
[----:B------:R-:W-:-:S02]  /*f520*/  ISETP.GT.AND P0, PT, R2, 0x18, PT ;  /* 0x000000180200780c */ /* 0x000fc40003f04270 */
[----:B------:R-:W-:Y:S01]  /*f530*/  FSEL R6, R21, -INF , P1 ;  /* 0xff80000015067808 */ /* 0x000fe20000800000 */
[----:B------:R-:W-:Y:S01]  /*f540*/  LDSM.16.MT88.4 R56, [R134+0x2100] ;  /* 0x002100008638783b */ /* 0x000fe20000004200 */
[----:B------:R-:W-:Y:S02]  /*f550*/  ISETP.GT.AND P1, PT, R2, 0x19, PT ;  /* 0x000000190200780c */ /* 0x000fe40003f24270 */
[----:B------:R-:W-:Y:S01]  /*f560*/  FSEL R16, R16, -INF , P0 ;  /* 0xff80000010107808 */ /* 0x000fe20000000000 */
[----:B------:R-:W-:Y:S01]  /*f570*/  LDSM.16.MT88.4 R72, [R135+0x4100] ;  /* 0x004100008748783b */ /* 0x000fe20000004200 */
[C---:B------:R-:W-:Y:S02]  /*f580*/  ISETP.GT.AND P0, PT, R2.reuse, 0x20, PT ;  /* 0x000000200200780c */ /* 0x040fe40003f04270 */
[----:B------:R-:W-:Y:S01]  /*f590*/  FSEL R12, R17, -INF , P1 ;  /* 0xff800000110c7808 */ /* 0x000fe20000800000 */
[----:B------:R-:W-:Y:S01]  /*f5a0*/  LDSM.16.MT88.4 R80, [R173+0x4100] ;  /* 0x00410000ad50783b */ /* 0x000fe20000004200 */
[----:B------:R-:W-:-:S02]  /*f5b0*/  ISETP.GT.AND P1, PT, R2, 0x21, PT ;  /* 0x000000210200780c */ /* 0x000fc40003f24270 */
[----:B------:R-:W-:Y:S01]  /*f5c0*/  FSEL R170, R64, -INF , P0 ;  /* 0xff80000040aa7808 */ /* 0x000fe20000000000 */
[----:B------:R-:W-:Y:S01]  /*f5d0*/  LDSM.16.MT88.4 R88, [R134+0x4100] ;  /* 0x004100008658783b */ /* 0x000fe20000004200 */
[----:B------:R-:W-:Y:S02]  /*f5e0*/  ISETP.GT.AND P0, PT, R2, 0x28, PT ;  /* 0x000000280200780c */ /* 0x000fe40003f04270 */
[----:B------:R-:W-:Y:S01]  /*f5f0*/  FMNMX.FTZ R9, R0, R28, !PT ;  /* 0x0000001c00097209 */ /* 0x000fe20007810000 */
[----:B------:R-:W-:Y:S01]  /*f600*/  LDSM.16.MT88.4 R144, [R135+0x900] ;  /* 0x000900008790783b */ /* 0x000fe20000004200 */
[----:B------:R-:W-:Y:S02]  /*f610*/  FSEL R168, R65, -INF , P1 ;  /* 0xff80000041a87808 */ /* 0x000fe40000800000 */
[----:B------:R-:W-:Y:S01]  /*f620*/  ISETP.GT.AND P1, PT, R2, 0x29, PT ;  /* 0x000000290200780c */ /* 0x000fe20003f24270 */
[----:B------:R-:W-:Y:S01]  /*f630*/  LDSM.16.MT88.4 R140, [R173+0x900] ;  /* 0x00090000ad8c783b */ /* 0x000fe20000004200 */
[----:B------:R-:W-:-:S02]  /*f640*/  FSEL R222, R60, -INF , P0 ;  /* 0xff8000003cde7808 */ /* 0x000fc40000000000 */
[----:B------:R-:W-:Y:S01]  /*f650*/  IMNMX R5, R5, R34, PT ;  /* 0x0000002205057217 */ /* 0x000fe20003800200 */
[----:B------:R-:W-:Y:S01]  /*f660*/  LDSM.16.MT88.4 R136, [R134+0x900] ;  /* 0x000900008688783b */ /* 0x000fe20000004200 */
[----:B------:R-:W-:Y:S02]  /*f670*/  ISETP.GT.AND P0, PT, R2, 0x30, PT ;  /* 0x000000300200780c */ /* 0x000fe40003f04270 */
[----:B------:R-:W-:Y:S02]  /*f680*/  FMNMX.FTZ R9, R32, R9, !PT ;  /* 0x0000000920097209 */ /* 0x000fe40007810000 */
[----:B------:R-:W-:Y:S02]  /*f690*/  FSEL R220, R61, -INF , P1 ;  /* 0xff8000003ddc7808 */ /* 0x000fe40000800000 */
[----:B------:R-:W-:Y:S02]  /*f6a0*/  ISETP.GT.AND P1, PT, R5, RZ, PT ;  /* 0x000000ff0500720c */ /* 0x000fe40003f24270 */
[----:B------:R-:W-:-:S02]  /*f6b0*/  FSEL R214, R76, -INF , P0 ;  /* 0xff8000004cd67808 */ /* 0x000fc40000000000 */
[C---:B------:R-:W-:Y:S02]  /*f6c0*/  ISETP.GT.AND P0, PT, R5.reuse, 0x1, PT ;  /* 0x000000010500780c */ /* 0x040fe40003f04270 */
[----:B------:R-:W-:Y:S02]  /*f6d0*/  FMNMX.FTZ R9, R24, R9, !PT ;  /* 0x0000000918097209 */ /* 0x000fe40007810000 */
[----:B------:R-:W-:Y:S02]  /*f6e0*/  FSEL R7, R30, -INF , P1 ;  /* 0xff8000001e077808 */ /* 0x000fe40000800000 */
[----:B------:R-:W-:Y:S02]  /*f6f0*/  ISETP.GT.AND P1, PT, R5, 0x8, PT ;  /* 0x000000080500780c */ /* 0x000fe40003f24270 */
[----:B------:R-:W-:Y:S02]  /*f700*/  FSEL R30, R31, -INF , P0 ;  /* 0xff8000001f1e7808 */ /* 0x000fe40000000000 */
[----:B------:R-:W-:-:S02]  /*f710*/  FMNMX.FTZ R9, R20, R9, !PT ;  /* 0x0000000914097209 */ /* 0x000fc40007810000 */
[----:B------:R-:W-:Y:S02]  /*f720*/  ISETP.GT.AND P0, PT, R5, 0x9, PT ;  /* 0x000000090500780c */ /* 0x000fe40003f04270 */
[----:B------:R-:W-:Y:S02]  /*f730*/  FSEL R26, R26, -INF , P1 ;  /* 0xff8000001a1a7808 */ /* 0x000fe40000800000 */
[----:B------:R-:W-:Y:S02]  /*f740*/  FMNMX.FTZ R9, R6, R9, !PT ;  /* 0x0000000906097209 */ /* 0x000fe40007810000 */
[----:B------:R-:W-:Y:S02]  /*f750*/  FMNMX.FTZ R11, R7, R30, !PT ;  /* 0x0000001e070b7209 */ /* 0x000fe40007810000 */
        /* <DEDUP_REMOVED lines=10> */
[----:B------:R-:W-:Y:S02]  /*f800*/  ISETP.GT.AND P1, PT, R2, 0x31, PT ;  /* 0x000000310200780c */ /* 0x000fe40003f24270 */
[----:B------:R-:W-:Y:S02]  /*f810*/  FMNMX.FTZ R9, R170, R9, !PT ;  /* 0x00000009aa097209 */ /* 0x000fe40007810000 */
[----:B------:R-:W-:Y:S02]  /*f820*/  FMNMX.FTZ R11, R22, R11, !PT ;  /* 0x0000000b160b7209 */ /* 0x000fe40007810000 */
[----:B------:R-:W-:-:S02]  /*f830*/  FSEL R18, R18, -INF , P0 ;  /* 0xff80000012127808 */ /* 0x000fc40000000000 */
[----:B------:R-:W-:Y:S02]  /*f840*/  FSEL R212, R77, -INF , P1 ;  /* 0xff8000004dd47808 */ /* 0x000fe40000800000 */
[----:B------:R-:W-:Y:S02]  /*f850*/  ISETP.GT.AND P0, PT, R2, 0x38, PT ;  /* 0x000000380200780c */ /* 0x000fe40003f04270 */
[----:B------:R-:W-:Y:S02]  /*f860*/  ISETP.GT.AND P1, PT, R5, 0x19, PT ;  /* 0x000000190500780c */ /* 0x000fe40003f24270 */
[----:B------:R-:W-:Y:S02]  /*f870*/  FMNMX.FTZ R9, R168, R9, !PT ;  /* 0x00000009a8097209 */ /* 0x000fe40007810000 */
[----:B------:R-:W-:Y:S02]  /*f880*/  FMNMX.FTZ R11, R10, R11, !PT ;  /* 0x0000000b0a0b7209 */ /* 0x000fe40007810000 */
[----:B------:R-:W-:-:S02]  /*f890*/  FSEL R208, R52, -INF , P0 ;  /* 0xff80000034d07808 */ /* 0x000fc40000000000 */
[----:B------:R-:W-:Y:S02]  /*f8a0*/  FSEL R8, R19, -INF , P1 ;  /* 0xff80000013087808 */ /* 0x000fe40000800000 */
[C---:B------:R-:W-:Y:S02]  /*f8b0*/  ISETP.GT.AND P0, PT, R5.reuse, 0x20, PT ;  /* 0x000000200500780c */ /* 0x040fe40003f04270 */
        /* <DEDUP_REMOVED lines=8> */
[----:B------:R-:W-:Y:S01]  /*f940*/  FMNMX.FTZ R9, R214, R9, !PT ;  /* 0x00000009d6097209 */ /* 0x000fe20007810000 */
[----:B------:R-:W-:Y:S01]  /*f950*/  LDSM.16.MT88.4 R64, [R165+0x2100] ;  /* 0x00210000a540783b */ /* 0x000fe20000004200 */
[----:B------:R-:W-:-:S02]  /*f960*/  ISETP.GT.AND P1, PT, R5, 0x28, PT ;  /* 0x000000280500780c */ /* 0x000fc40003f24270 */
[----:B------:R-:W-:Y:S02]  /*f970*/  FMNMX.FTZ R11, R174, R11, !PT ;  /* 0x0000000bae0b7209 */ /* 0x000fe40007810000 */
[----:B------:R-:W-:Y:S02]  /*f980*/  FSEL R206, R53, -INF , P0 ;  /* 0xff80000035ce7808 */ /* 0x000fe40000000000 */
[----:B------:R-:W-:Y:S02]  /*f990*/  FMNMX.FTZ R9, R212, R9, !PT ;  /* 0x00000009d4097209 */ /* 0x000fe40007810000 */
[----:B------:R-:W-:Y:S02]  /*f9a0*/  ISETP.GT.AND P0, PT, R5, 0x29, PT ;  /* 0x000000290500780c */ /* 0x000fe40003f04270 */
[----:B------:R-:W-:Y:S02]  /*f9b0*/  FSEL R178, R62, -INF , P1 ;  /* 0xff8000003eb27808 */ /* 0x000fe40000800000 */
[----:B------:R-:W-:-:S02]  /*f9c0*/  FMNMX.FTZ R11, R218, R11, !PT ;  /* 0x0000000bda0b7209 */ /* 0x000fc40007810000 */
[----:B------:R-:W-:Y:S02]  /*f9d0*/  FMNMX.FTZ R9, R208, R9, !PT ;  /* 0x00000009d0097209 */ /* 0x000fe40007810000 */
[----:B------:R-:W-:Y:S02]  /*f9e0*/  FSEL R216, R63, -INF , P0 ;  /* 0xff8000003fd87808 */ /* 0x000fe40000000000 */
[C---:B------:R-:W-:Y:S02]  /*f9f0*/  ISETP.GT.AND P1, PT, R5.reuse, 0x30, PT ;  /* 0x000000300500780c */ /* 0x040fe40003f24270 */
[----:B------:R-:W-:Y:S02]  /*fa00*/  FMNMX.FTZ R11, R178, R11, !PT ;  /* 0x0000000bb20b7209 */ /* 0x000fe40007810000 */
[----:B------:R-:W-:Y:S02]  /*fa10*/  FMNMX.FTZ R2, R206, R9, !PT ;  /* 0x00000009ce027209 */ /* 0x000fe40007810000 */
[----:B------:R-:W-:-:S02]  /*fa20*/  ISETP.GT.AND P0, PT, R5, 0x31, PT ;  /* 0x000000310500780c */ /* 0x000fc40003f04270 */
[----:B------:R-:W-:Y:S01]  /*fa30*/  FSEL R150, R78, -INF , P1 ;  /* 0xff8000004e967808 */ /* 0x000fe20000800000 */
[----:B------:R-:W1:Y:S01]  /*fa40*/  SHFL.BFLY PT, R9, R2, 0x2, 0x1f ;  /* 0x0c401f0002097f89 */ /* 0x000e6200000e0000 */
[----:B------:R-:W-:Y:S02]  /*fa50*/  FMNMX.FTZ R11, R216, R11, !PT ;  /* 0x0000000bd80b7209 */ /* 0x000fe40007810000 */
[----:B------:R-:W-:Y:S02]  /*fa60*/  FSEL R148, R79, -INF , P0 ;  /* 0xff8000004f947808 */ /* 0x000fe40000000000 */
[C---:B------:R-:W-:Y:S02]  /*fa70*/  ISETP.GT.AND P1, PT, R5.reuse, 0x38, PT ;  /* 0x000000380500780c */ /* 0x040fe40003f24270 */
[----:B------:R-:W-:Y:S02]  /*fa80*/  FMNMX.FTZ R11, R150, R11, !PT ;  /* 0x0000000b960b7209 */ /* 0x000fe40007810000 */
[----:B------:R-:W-:-:S02]  /*fa90*/  ISETP.GT.AND P0, PT, R5, 0x39, PT ;  /* 0x000000390500780c */ /* 0x000fc40003f04270 */
[----:B------:R-:W-:Y:S02]  /*faa0*/  FSEL R176, R54, -INF , P1 ;  /* 0xff80000036b07808 */ /* 0x000fe40000800000 */
[----:B------:R-:W-:Y:S02]  /*fab0*/  FMNMX.FTZ R11, R148, R11, !PT ;  /* 0x0000000b940b7209 */ /* 0x000fe40007810000 */
[----:B------:R-:W-:Y:S02]  /*fac0*/  FSEL R172, R55, -INF , P0 ;  /* 0xff80000037ac7808 */ /* 0x000fe40000000000 */
        /* <DEDUP_REMOVED lines=18> */
[--C-:B------:R-:W-:Y:S01]  /*fbf0*/  FFMA.FTZ R3, R12, c[0x0][0x2d0], -R149.reuse ;  /* 0x0000b4000c037a23 */ /* 0x100fe20000010895 */
[----:B------:R-:W-:Y:S01]  /*fc00*/  LDSM.16.MT88.4 R32, [R165+0x900] ;  /* 0x00090000a520783b */ /* 0x000fe20000004200 */
[--C-:B------:R-:W-:Y:S01]  /*fc10*/  FFMA.FTZ R160, R20, c[0x0][0x2d0], -R149.reuse ;  /* 0x0000b40014a07a23 */ /* 0x100fe20000010895 */
[C---:B------:R-:W-:Y:S01]  /*fc20*/  FSETP.NEU.FTZ.AND P0, PT, R0.reuse, -INF , PT ;  /* 0xff8000000000780b */ /* 0x040fe20003f1d000 */
[----:B------:R-:W-:Y:S01]  /*fc30*/  FMUL.FTZ R171, R0, c[0x0][0x2d0] ;  /* 0x0000b40000ab7a20 */ /* 0x000fe20000410000 */
[----:B------:R-:W1:Y:S01]  /*fc40*/  MUFU.EX2 R161, R161 ;  /* 0x000000a100a17308 */ /* 0x000e620000000800 */
[----:B------:R-:W-:-:S02]  /*fc50*/  FFMA.FTZ R152, R16, c[0x0][0x2d0], -R149 ;  /* 0x0000b40010987a23 */ /* 0x000fc40000010895 */
[--C-:B------:R-:W-:Y:S01]  /*fc60*/  FFMA.FTZ R167, R170, c[0x0][0x2d0], -R149.reuse ;  /* 0x0000b400aaa77a23 */ /* 0x100fe20000010895 */
[----:B------:R-:W-:Y:S01]  /*fc70*/  FSEL R171, R171, RZ, P0 ;  /* 0x000000ffabab7208 */ /* 0x000fe20000000000 */
[--C-:B------:R-:W-:Y:S01]  /*fc80*/  FFMA.FTZ R168, R168, c[0x0][0x2d0], -R149.reuse ;  /* 0x0000b400a8a87a23 */ /* 0x100fe20000010895 */
[----:B------:R-:W-:Y:S01]  /*fc90*/  ISETP.GE.AND P0, PT, R95, 0x3, PT ;  /* 0x000000035f00780c */ /* 0x000fe20003f06270 */
[----:B------:R-:W-:Y:S01]  /*fca0*/  FFMA.FTZ R170, R222, c[0x0][0x2d0], -R149 ;  /* 0x0000b400deaa7a23 */ /* 0x000fe20000010895 */
[----:B------:R-:W-:Y:S01]  /*fcb0*/  MUFU.EX2 R162, R162 ;  /* 0x000000a200a27308 */ /* 0x000fe20000000800 */
[--C-:B------:R-:W-:Y:S02]  /*fcc0*/  FFMA.FTZ R166, R7, c[0x0][0x2d0], -R171.reuse ;  /* 0x0000b40007a67a23 */ /* 0x100fe400000108ab */
[--C-:B------:R-:W-:Y:S01]  /*fcd0*/  FFMA.FTZ R163, R30, c[0x0][0x2d0], -R171.reuse ;  /* 0x0000b4001ea37a23 */ /* 0x100fe200000108ab */
[----:B------:R-:W2:Y:S01]  /*fce0*/  LDSM.16.MT88.4 R4, [R4+0x4100] ;  /* 0x004100000404783b */ /* 0x000ea20000004200 */
[----:B------:R-:W-:-:S02]  /*fcf0*/  FFMA.FTZ R158, R26, c[0x0][0x2d0], -R171 ;  /* 0x0000b4001a9e7a23 */ /* 0x000fc400000108ab */
[--C-:B------:R-:W-:Y:S01]  /*fd00*/  FFMA.FTZ R159, R14, c[0x0][0x2d0], -R171.reuse ;  /* 0x0000b4000e9f7a23 */ /* 0x100fe200000108ab */
[----:B------:R-:W3:Y:S01]  /*fd10*/  MUFU.EX2 R157, R157 ;  /* 0x0000009d009d7308 */ /* 0x000ee20000000800 */
[----:B------:R-:W4:Y:S01]  /*fd20*/  LDSM.16.MT88.4 R12, [R165+0x2900] ;  /* 0x00290000a50c783b */ /* 0x000f220000004200 */
[----:B-1----:R-:W-:Y:S01]  /*fd30*/  F2FP.PACK_AB R96, R161, R164 ;  /* 0x000000a4a160723e */ /* 0x002fe200000000ff */
[--C-:B------:R-:W-:Y:S01]  /*fd40*/  FFMA.FTZ R156, R22, c[0x0][0x2d0], -R171.reuse ;  /* 0x0000b400169c7a23 */ /* 0x100fe200000108ab */
[----:B------:R-:W-:Y:S01]  /*fd50*/  @P0 IADD3 R95, R95, -0x3, RZ ;  /* 0xfffffffd5f5f0810 */ /* 0x000fe20007ffe0ff */
[--C-:B------:R-:W-:Y:S01]  /*fd60*/  FFMA.FTZ R153, R10, c[0x0][0x2d0], -R171.reuse ;  /* 0x0000b4000a997a23 */ /* 0x100fe200000108ab */
[----:B------:R-:W1:Y:S01]  /*fd70*/  LDSM.16.MT88.4 R20, [R135+0x2900] ;  /* 0x002900008714783b */ /* 0x000e620000004200 */
[--C-:B------:R-:W-:Y:S01]  /*fd80*/  FFMA.FTZ R133, R18, c[0x0][0x2d0], -R171.reuse ;  /* 0x0000b40012857a23 */ /* 0x100fe200000108ab */
[----:B------:R-:W-:Y:S01]  /*fd90*/  MUFU.EX2 R166, R166 ;  /* 0x000000a600a67308 */ /* 0x000fe20000000800 */
[----:B------:R-:W-:Y:S01]  /*fda0*/  FFMA.FTZ R154, R8, c[0x0][0x2d0], -R171 ;  /* 0x0000b400089a7a23 */ /* 0x000fe200000108ab */
[----:B------:R-:W5:Y:S01]  /*fdb0*/  LDSM.16.MT88.4 R16, [R135+0x4900] ;  /* 0x004900008710783b */ /* 0x000f620000004200 */
[----:B------:R-:W-:-:S02]  /*fdc0*/  FFMA.FTZ R169, R220, c[0x0][0x2d0], -R149 ;  /* 0x0000b400dca97a23 */ /* 0x000fc40000010895 */
[--C-:B------:R-:W-:Y:S01]  /*fdd0*/  FFMA.FTZ R174, R174, c[0x0][0x2d0], -R171.reuse ;  /* 0x0000b400aeae7a23 */ /* 0x100fe200000108ab */
[----:B------:R-:W-:Y:S01]  /*fde0*/  LDSM.16.MT88.4 R28, [R173+0x2900] ;  /* 0x00290000ad1c783b */ /* 0x000fe20000004200 */
[--C-:B------:R-:W-:Y:S01]  /*fdf0*/  FFMA.FTZ R175, R218, c[0x0][0x2d0], -R171.reuse ;  /* 0x0000b400daaf7a23 */ /* 0x100fe200000108ab */
[----:B------:R-:W2:Y:S01]  /*fe00*/  MUFU.EX2 R163, R163 ;  /* 0x000000a300a37308 */ /* 0x000ea20000000800 */
[----:B---3--:R-:W-:Y:S01]  /*fe10*/  F2FP.PACK_AB R98, R157, R162 ;  /* 0x000000a29d62723e */ /* 0x008fe200000000ff */
[----:B------:R-:W-:Y:S01]  /*fe20*/  LDSM.16.MT88.4 R24, [R134+0x2900] ;  /* 0x002900008618783b */ /* 0x000fe20000004200 */
[--C-:B------:R-:W-:Y:S02]  /*fe30*/  FFMA.FTZ R178, R178, c[0x0][0x2d0], -R171.reuse ;  /* 0x0000b400b2b27a23 */ /* 0x100fe400000108ab */
[----:B------:R-:W-:Y:S02]  /*fe40*/  FFMA.FTZ R179, R216, c[0x0][0x2d0], -R171 ;  /* 0x0000b400d8b37a23 */ /* 0x000fe400000108ab */
[----:B------:R-:W-:Y:S01]  /*fe50*/  FFMA.FTZ R215, R206, c[0x0][0x2d0], -R149 ;  /* 0x0000b400ced77a23 */ /* 0x000fe20000010895 */
[----:B------:R-:W-:Y:S01]  /*fe60*/  MUFU.EX2 R158, R158 ;  /* 0x0000009e009e7308 */ /* 0x000fe20000000800 */
[----:B------:R-:W-:-:S02]  /*fe70*/  FFMA.FTZ R206, R150, c[0x0][0x2d0], -R171 ;  /* 0x0000b40096ce7a23 */ /* 0x000fc400000108ab */
[--C-:B------:R-:W-:Y:S02]  /*fe80*/  FFMA.FTZ R217, R148, c[0x0][0x2d0], -R171.reuse ;  /* 0x0000b40094d97a23 */ /* 0x100fe400000108ab */
[----:B------:R-:W-:Y:S02]  /*fe90*/  FFMA.FTZ R176, R176, c[0x0][0x2d0], -R171 ;  /* 0x0000b400b0b07a23 */ /* 0x000fe400000108ab */
[--C-:B------:R-:W-:Y:S01]  /*fea0*/  FFMA.FTZ R207, R214, c[0x0][0x2d0], -R149.reuse ;  /* 0x0000b400d6cf7a23 */ /* 0x100fe20000010895 */
[----:B------:R-:W3:Y:S01]  /*feb0*/  MUFU.EX2 R159, R159 ;  /* 0x0000009f009f7308 */ /* 0x000ee20000000800 */
[----:B--2---:R-:W-:Y:S01]  /*fec0*/  F2FP.PACK_AB R97, R163, R166 ;  /* 0x000000a6a361723e */ /* 0x004fe200000000ff */
[--C-:B------:R-:W-:Y:S02]  /*fed0*/  FFMA.FTZ R212, R212, c[0x0][0x2d0], -R149.reuse ;  /* 0x0000b400d4d47a23 */ /* 0x100fe40000010895 */
[----:B------:R-:W-:Y:S02]  /*fee0*/  FFMA.FTZ R208, R208, c[0x0][0x2d0], -R149 ;  /* 0x0000b400d0d07a23 */ /* 0x000fe40000010895 */
[----:B------:R-:W-:Y:S01]  /*fef0*/  FFMA.FTZ R171, R172, c[0x0][0x2d0], -R171 ;  /* 0x0000b400acab7a23 */ /* 0x000fe200000108ab */
[----:B------:R-:W-:Y:S01]  /*ff00*/  LDSM.16.MT88.4 R148, [R173+0x3900] ;  /* 0x00390000ad94783b */ /* 0x000fe20000004200 */
[----:B------:R-:W-:Y:S01]  /*ff10*/  MUFU.EX2 R160, R160 ;  /* 0x000000a000a07308 */ /* 0x000fe20000000800 */
[----:B------:R-:W-:-:S02]  /*ff20*/  FADD.FTZ R161, R164, R161 ;  /* 0x000000a1a4a17221 */ /* 0x000fc40000010000 */
[----:B------:R-:W-:Y:S02]  /*ff30*/  FADD.FTZ R163, R166, R163 ;  /* 0x000000a3a6a37221 */ /* 0x000fe40000010000 */
[----:B------:R-:W-:Y:S02]  /*ff40*/  FADD.FTZ R162, R162, R161 ;  /* 0x000000a1a2a27221 */ /* 0x000fe40000010000 */
[----:B------:R-:W-:Y:S01]  /*ff50*/  @P0 IMAD R94, R94, R95, RZ ;  /* 0x0000005f5e5e0224 */ /* 0x000fe200078e02ff */
[----:B---3--:R-:W-:Y:S01]  /*ff60*/  F2FP.PACK_AB R99, R159, R158 ;  /* 0x0000009e9f63723e */ /* 0x008fe200000000ff */
[----:B------:R-:W2:Y:S01]  /*ff70*/  MUFU.EX2 R155, R155 ;  /* 0x0000009b009b7308 */ /* 0x000ea20000000800 */
[----:B------:R-:W-:Y:S02]  /*ff80*/  FADD.FTZ R158, R158, R163 ;  /* 0x000000a39e9e7221 */ /* 0x000fe40000010000 */
        /* <DEDUP_REMOVED lines=66> */
[C---:B-----5:R-:W-:Y:S08]  /*103b0*/  HMMA.16816.F32 R68, R4.reuse, R16, R68 ;  /* 0x000000100444723c */ /* 0x060ff00000001844 */
        /* <DEDUP_REMOVED lines=26> */
[C---:B---3--:R-:W-:Y:S08]  /*10560*/  HMMA.16816.F32 R8, R4.reuse, R16, R8 ;  /* 0x000000100408723c */ /* 0x048ff00000001808 */
[----:B------:R-:W-:Y:S01]  /*10570*/  HMMA.16816.F32 R96, R4, R18, R96 ;  /* 0x000000120460723c */ /* 0x000fe20000001860 */
[----:B------:R-:W3:Y:S06]  /*10580*/  LDSM.16.MT88.4 R16, [R165+0x3100] ;  /* 0x00310000a510783b */ /* 0x000eec0000004200 */
[----:B------:R-:W-:Y:S01]  /*10590*/  F2FP.PACK_AB R4, R168, R167 ;  /* 0x000000a7a804723e */ /* 0x000fe200000000ff */
[----:B------:R-:W-:Y:S01]  /*105a0*/  FADD.FTZ R167, R167, R152 ;  /* 0x00000098a7a77221 */ /* 0x000fe20000010000 */
[----:B------:R-:W-:Y:S01]  /*105b0*/  F2FP.PACK_AB R5, R175, R174 ;  /* 0x000000aeaf05723e */ /* 0x000fe200000000ff */
[----:B------:R-:W-:Y:S01]  /*105c0*/  FADD.FTZ R174, R174, R133 ;  /* 0x00000085aeae7221 */ /* 0x000fe20000010000 */
[----:B------:R-:W-:Y:S01]  /*105d0*/  F2FP.PACK_AB R6, R169, R170 ;  /* 0x000000aaa906723e */ /* 0x000fe200000000ff */
[----:B------:R-:W-:Y:S01]  /*105e0*/  FADD.FTZ R167, R168, R167 ;  /* 0x000000a7a8a77221 */ /* 0x000fe20000010000 */
[----:B------:R-:W-:Y:S01]  /*105f0*/  F2FP.PACK_AB R7, R179, R178 ;  /* 0x000000b2b307723e */ /* 0x000fe200000000ff */
[----:B------:R-:W-:-:S02]  /*10600*/  FADD.FTZ R175, R175, R174 ;  /* 0x000000aeafaf7221 */ /* 0x000fc40000010000 */
[----:B------:R-:W-:Y:S02]  /*10610*/  FADD.FTZ R170, R170, R167 ;  /* 0x000000a7aaaa7221 */ /* 0x000fe40000010000 */
[----:B------:R-:W-:Y:S02]  /*10620*/  FADD.FTZ R178, R178, R175 ;  /* 0x000000afb2b27221 */ /* 0x000fe40000010000 */
[----:B-1----:R-:W-:Y:S01]  /*10630*/  HMMA.16816.F32 R36, R4, R12, R36 ;  /* 0x0000000c0424723c */ /* 0x002fe20000001824 */
[----:B------:R-:W-:Y:S02]  /*10640*/  FADD.FTZ R170, R169, R170 ;  /* 0x000000aaa9aa7221 */ /* 0x000fe40000010000 */
[----:B------:R-:W-:-:S05]  /*10650*/  FADD.FTZ R179, R179, R178 ;  /* 0x000000b2b3b37221 */ /* 0x000fca0000010000 */
        /* <DEDUP_REMOVED lines=29> */
[C---:B----4-:R-:W-:Y:S08]  /*10830*/  HMMA.16816.F32 R68, R4.reuse, R24, R68 ;  /* 0x000000180444723c */ /* 0x050ff00000001844 */
[C---:B------:R-:W-:Y:S01]  /*10840*/  HMMA.16816.F32 R72, R4.reuse, R26, R72 ;  /* 0x0000001a0448723c */ /* 0x040fe20000001848 */
[----:B------:R-:W-:Y:S07]  /*10850*/  LDSM.16.MT88.4 R24, [R134+0x3900] ;  /* 0x003900008618783b */ /* 0x000fee0000004200 */
        /* <DEDUP_REMOVED lines=15> */
[----:B------:R-:W-:Y:S02]  /*10950*/  FADD.FTZ R208, R171, R176 ;  /* 0x000000b0abd07221 */ /* 0x000fe40000010000 */
[----:B------:R-:W-:-:S03]  /*10960*/  IMAD.MOV.U32 R206, RZ, RZ, RZ ;  /* 0x000000ffffce7224 */ /* 0x000fc600078e00ff */
[C---:B------:R-:W-:Y:S01]  /*10970*/  HMMA.16816.F32 R104, R4.reuse, R14, R104 ;  /* 0x0000000e0468723c */ /* 0x040fe20000001868 */
[----:B------:R-:W1:Y:S07]  /*10980*/  LDSM.16.MT88.4 R12, [R134+0x5900] ;  /* 0x00590000860c783b */ /* 0x000e6e0000004200 */
[C---:B--2---:R-:W-:Y:S08]  /*10990*/  HMMA.16816.F32 R60, R4.reuse, R20, R60 ;  /* 0x00000014043c723c */ /* 0x044ff0000000183c */
[C---:B------:R-:W-:Y:S01]  /*109a0*/  HMMA.16816.F32 R64, R4.reuse, R22, R64 ;  /* 0x000000160440723c */ /* 0x040fe20000001840 */
[----:B------:R-:W2:Y:S07]  /*109b0*/  LDSM.16.MT88.4 R20, [R165+0x5900] ;  /* 0x00590000a514783b */ /* 0x000eae0000004200 */
[C---:B---3--:R-:W-:Y:S07]  /*109c0*/  HMMA.16816.F32 R68, R4.reuse, R16, R68 ;  /* 0x000000100444723c */ /* 0x048fee0000001844 */
[-C--:B------:R-:W-:Y:S01]  /*109d0*/  @P0 IMAD.WIDE.U32 R16, R95, R93.reuse, R204 ;  /* 0x0000005d5f100225 */ /* 0x080fe200078e00cc */
[C---:B------:R-:W-:Y:S07]  /*109e0*/  HMMA.16816.F32 R72, R4.reuse, R18, R72 ;  /* 0x000000120448723c */ /* 0x040fee0000001848 */
[----:B------:R-:W-:Y:S01]  /*109f0*/  @P0 LEA R18, P1, R16, c[0x0][0x1c8], 0x1 ;  /* 0x0000720010120a11 */ /* 0x000fe200078208ff */
[C---:B------:R-:W-:Y:S08]  /*10a00*/  HMMA.16816.F32 R44, R4.reuse, R148, R44 ;  /* 0x00000094042c723c */ /* 0x040ff0000000182c */
[C---:B-1----:R-:W-:Y:S07]  /*10a10*/  HMMA.16816.F32 R84, R4.reuse, R12, R84 ;  /* 0x0000000c0454723c */ /* 0x042fee0000001854 */
[----:B------:R-:W-:Y:S01]  /*10a20*/  @P3 IMAD.HI.U32 R13, R92, c[0x0][0x2c8], RZ ;  /* 0x0000b2005c0d3a27 */ /* 0x000fe200078e00ff */
[----:B------:R-:W-:Y:S01]  /*10a30*/  @P0 SHF.R.S32.HI R12, RZ, 0x1f, R95 ;  /* 0x0000001fff0c0819 */ /* 0x000fe2000001145f */
[----:B------:R-:W-:Y:S03]  /*10a40*/  HMMA.16816.F32 R88, R4, R14, R88 ;  /* 0x0000000e0458723c */ /* 0x000fe60000001858 */
[----:B------:R-:W-:Y:S01]  /*10a50*/  @P3 SHF.R.U32.HI R92, RZ, c[0x0][0x2cc], R13 ;  /* 0x0000b300ff5c3a19 */ /* 0x000fe2000001160d */
[----:B------:R-:W-:-:S03]  /*10a60*/  @P0 IMAD R12, R12, R93, R94 ;  /* 0x0000005d0c0c0224 */ /* 0x000fc600078e025e */
[----:B------:R-:W-:Y:S01]  /*10a70*/  IADD3 R92, R92, R186, -R209 ;  /* 0x000000ba5c5c7210 */ /* 0x000fe20007ffe8d1 */
[----:B------:R-:W-:Y:S01]  /*10a80*/  @P0 IMAD.IADD R13, R17, 0x1, R12 ;  /* 0x00000001110d0824 */ /* 0x000fe200078e020c */
[C---:B------:R-:W-:Y:S02]  /*10a90*/  HMMA.16816.F32 R48, R4.reuse, R150, R48 ;  /* 0x000000960430723c */ /* 0x040fe40000001830 */
[----:B------:R-:W-:Y:S02]  /*10aa0*/  SHF.R.S32.HI R15, RZ, 0x1f, R92 ;  /* 0x0000001fff0f7819 */ /* 0x000fe4000001145c */
[----:B------:R-:W-:Y:S02]  /*10ab0*/  @P0 LEA.HI.X R19, R16, c[0x0][0x1cc], R13, 0x1, P1 ;  /* 0x0000730010130a11 */ /* 0x000fe400008f0c0d */
[----:B------:R-:W-:Y:S02]  /*10ac0*/  LEA.HI R3, R15, R92, RZ, 0x6 ;  /* 0x0000005c0f037211 */ /* 0x000fe400078f30ff */
[----:B--2---:R-:W-:Y:S01]  /*10ad0*/  HMMA.16816.F32 R92, R4, R20, R8 ;  /* 0x00000014045c723c */ /* 0x004fe20000001808 */
[----:B------:R-:W-:Y:S01]  /*10ae0*/  @!PT LDS RZ, [RZ] ;  /* 0x00000000fffff984 */ /* 0x000fe20000000800 */
[----:B------:R-:W-:Y:S01]  /*10af0*/  @!PT LDS RZ, [RZ] ;  /* 0x00000000fffff984 */ /* 0x000fe20000000800 */
[----:B------:R-:W-:Y:S01]  /*10b00*/  @!PT LDS RZ, [RZ] ;  /* 0x00000000fffff984 */ /* 0x000fe20000000800 */
[----:B------:R1:W-:Y:S01]  /*10b10*/  @P0 LDGSTS.E.BYPASS.LTC128B.128 [R132+0xc100], [R18.64], !P6 ;  /* 0x0c10000012840fae */ /* 0x0003e2000f101d46 */
[----:B------:R-:W-:-:S03]  /*10b20*/  SHF.R.S32.HI R3, RZ, 0x6, R3 ;  /* 0x00000006ff037819 */ /* 0x000fc60000011403 */
[----:B------:R1:W-:Y:S01]  /*10b30*/  @P0 LDGSTS.E.BYPASS.LTC128B.128 [R132+0xe100], [R18.64+0x80], !P5 ;  /* 0x0e10008012840fae */ /* 0x0003e2000e901d46 */
[----:B------:R-:W-:Y:S02]  /*10b40*/  IMNMX R224, RZ, R3, !PT ;  /* 0x00000003ffe07217 */ /* 0x000fe40007800200 */
[C---:B------:R-:W-:Y:S01]  /*10b50*/  @P0 LEA R8, P1, R193.reuse, R18, 0x1 ;  /* 0x00000012c1080211 */ /* 0x040fe200078208ff */
[----:B------:R1:W-:Y:S01]  /*10b60*/  @P0 LDGSTS.E.BYPASS.LTC128B.128 [R132+0x10100], [R18.64+0x100], !P4 ;  /* 0x1010010012840fae */ /* 0x0003e2000e101d46 */
[----:B------:R-:W-:Y:S02]  /*10b70*/  HMMA.16816.F32 R76, R4, R144, R76 ;  /* 0x00000090044c723c */ /* 0x000fe4000000184c */
[----:B------:R-:W-:-:S05]  /*10b80*/  @P0 LEA.HI.X R9, R193, R19, R192, 0x1, P1 ;  /* 0x00000013c1090211 */ /* 0x000fca00008f0cc0 */
[----:B------:R1:W-:Y:S01]  /*10b90*/  @P0 LDGSTS.E.BYPASS.LTC128B.128 [R132+0xd100], [R8.64], !P6 ;  /* 0x0d10000008840fae */ /* 0x0003e2000f101d46 */
[C---:B------:R-:W-:Y:S03]  /*10ba0*/  HMMA.16816.F32 R80, R4.reuse, R146, R80 ;  /* 0x000000920450723c */ /* 0x040fe60000001850 */
[----:B------:R1:W-:Y:S04]  /*10bb0*/  @P0 LDGSTS.E.BYPASS.LTC128B.128 [R132+0xf100], [R8.64+0x80], !P5 ;  /* 0x0f10008008840fae */ /* 0x0003e8000e901d46 */
[----:B------:R1:W-:Y:S01]  /*10bc0*/  @P0 LDGSTS.E.BYPASS.LTC128B.128 [R132+0x11100], [R8.64+0x100], !P4 ;  /* 0x1110010008840fae */ /* 0x0003e2000e101d46 */
[----:B------:R-:W-:Y:S01]  /*10bd0*/  ISETP.GE.AND P0, PT, R211, R224, PT ;  /* 0x000000e0d300720c */ /* 0x000fe20003f06270 */
[C---:B------:R-:W-:Y:S02]  /*10be0*/  HMMA.16816.F32 R128, R4.reuse, R140, R128 ;  /* 0x0000008c0480723c */ /* 0x040fe40000001880 */
[----:B------:R-:W0:Y:S06]  /*10bf0*/  LDGDEPBAR ;  /* 0x00000000000079af */ /* 0x000e2c0000000000 */
        /* <DEDUP_REMOVED lines=11> */
[C---:B-1----:R-:W-:Y:S01]  /*10cb0*/  IADD3 RZ, P1, R200.reuse, 0x40, RZ ;  /* 0x00000040c8ff7810 */ /* 0x042fe20007f3e0ff */
[----:B------:R-:W-:Y:S01]  /*10cc0*/  IMAD.MOV.U32 R132, RZ, RZ, R0 ;  /* 0x000000ffff847224 */ /* 0x000fe200078e0000 */
[----:B------:R-:W-:Y:S01]  /*10cd0*/  IADD3 RZ, P0, R200, 0x80, RZ ;  /* 0x00000080c8ff7810 */ /* 0x000fe20007f1e0ff */
[----:B------:R-:W-:Y:S01]  /*10ce0*/  IMAD.MOV.U32 R3, RZ, RZ, R2 ;  /* 0x000000ffff037224 */ /* 0x000fe200078e0002 */
[----:B------:R-:W-:Y:S01]  /*10cf0*/  IADD3.X R223, RZ, R205, RZ, P1, !PT ;  /* 0x000000cdffdf7210 */ /* 0x000fe20000ffe4ff */
[----:B------:R-:W-:Y:S01]  /*10d00*/  IMAD.MOV.U32 R206, RZ, RZ, RZ ;  /* 0x000000ffffce7224 */ /* 0x000fe200078e00ff */
[C---:B------:R-:W-:Y:S01]  /*10d10*/  IADD3 R218, P1, R198.reuse, 0x80, RZ ;  /* 0x00000080c6da7810 */ /* 0x040fe20007f3e0ff */
[----:B------:R-:W-:Y:S01]  /*10d20*/  IMAD.X R222, RZ, RZ, R205, P0 ;  /* 0x000000ffffde7224 */ /* 0x000fe200000e06cd */
[----:B------:R-:W-:Y:S01]  /*10d30*/  IADD3 R216, P0, R198, 0x40, RZ ;  /* 0x00000040c6d87810 */ /* 0x000fe20007f1e0ff */
[----:B------:R-:W-:Y:S01]  /*10d40*/  IMAD.IADD R133, R185, 0x1, R182 ;  /* 0x00000001b9857824 */ /* 0x000fe200078e02b6 */
[----:B------:R-:W-:Y:S01]  /*10d50*/  IADD3 R176, R183, 0xc100, RZ ;  /* 0x0000c100b7b07810 */ /* 0x000fe20007ffe0ff */
[----:B------:R-:W-:Y:S01]  /*10d60*/  @P3 IMAD.HI.U32 R219, R210, c[0x0][0x2c8], RZ ;  /* 0x0000b200d2db3a27 */ /* 0x000fe200078e00ff */
[----:B------:R-:W-:Y:S01]  /*10d70*/  MOV R221, 0x20 ;  /* 0x0000002000dd7802 */ /* 0x000fe20000000f00 */
[----:B------:R-:W-:Y:S01]  /*10d80*/  UMOV UR5, 0x1 ;  /* 0x0000000100057882 */ /* 0x000fe20000000000 */
[C---:B------:R-:W-:Y:S01]  /*10d90*/  IADD3 R214, R200.reuse, 0x40, RZ ;  /* 0x00000040c8d67810 */ /* 0x040fe20007ffe0ff */
[----:B------:R-:W-:Y:S01]  /*10da0*/  IMAD.MOV.U32 R220, RZ, RZ, -0x40 ;  /* 0xffffffc0ffdc7424 */ /* 0x000fe200078e00ff */
[----:B------:R-:W-:Y:S01]  /*10db0*/  IADD3 R212, R200, 0x80, RZ ;  /* 0x00000080c8d47810 */ /* 0x000fe20007ffe0ff */
[----:B------:R-:W-:Y:S01]  /*10dc0*/  IMAD.X R217, RZ, RZ, R203, P1 ;  /* 0x000000ffffd97224 */ /* 0x000fe200008e06cb */
[----:B------:R-:W-:-:S02]  /*10dd0*/  IADD3.X R215, RZ, R203, RZ, P0, !PT ;  /* 0x000000cbffd77210 */ /* 0x000fc400007fe4ff */
.L_x_1262:
[----:B------:R-:W-:Y:S04]  /*10de0*/  DEPBAR.LE SB0, 0x2 ;  /* 0x000080800000791a */ /* 0x000fe80000000000 */
[----:B------:R-:W-:Y:S01]  /*10df0*/  BAR.SYNC.DEFER_BLOCKING 0x0 ;  /* 0x0000000000007b1d */ /* 0x000fe20000010000 */
[----:B------:R-:W-:Y:S01]  /*10e00*/  IMAD.U32 R179, RZ, RZ, UR5 ;  /* 0x00000005ffb37e24 */ /* 0x000fe2000f8e00ff */
[C---:B------:R-:W-:Y:S01]  /*10e10*/  ISETP.GE.AND P0, PT, R211.reuse, 0x1, PT ;  /* 0x00000001d300780c */ /* 0x040fe20003f06270 */
[----:B------:R-:W-:Y:S01]  /*10e20*/  UIMAD UR4, UR5, 0x6000, URZ ;  /* 0x00006000050478a4 */ /* 0x000fe2000f8e023f */
[----:B------:R-:W-:Y:S01]  /*10e30*/  IADD3 R9, R211, -0x1, RZ ;  /* 0xffffffffd3097810 */ /* 0x000fe20007ffe0ff */
[C---:B------:R-:W-:Y:S01]  /*10e40*/  IMAD R152, R179.reuse, 0x6000, R183 ;  /* 0x00006000b3987824 */ /* 0x040fe200078e02b7 */
[----:B------:R-:W-:Y:S01]  /*10e50*/  LOP3.LUT P2, RZ, R188, 0x2, RZ, 0xc0, !PT ;  /* 0x00000002bcff7812 */ /* 0x000fe2000784c0ff */
[----:B------:R-:W-:Y:S01]  /*10e60*/  IMAD R179, R179, 0x6000, R176 ;  /* 0x00006000b3b37824 */ /* 0x000fe200078e02b0 */
[----:B------:R-:W-:Y:S01]  /*10e70*/  LOP3.LUT P3, RZ, R191, 0x1, RZ, 0xc0, !PT ;  /* 0x00000001bfff7812 */ /* 0x000fe2000786c0ff */
[----:B------:R-:W-:Y:S01]  /*10e80*/  UIADD3 UR8, UR5, 0x1, URZ ;  /* 0x0000000105087890 */ /* 0x000fe2000fffe03f */
[----:B------:R-:W-:Y:S01]  /*10e90*/  SEL R184, R221, 0xffffffe0, !P2 ;  /* 0xffffffe0ddb87807 */ /* 0x000fe20005000000 */
[----:B------:R-:W-:Y:S01]  /*10ea0*/  UISETP.GE.AND UP0, UPT, UR5, 0x1, UPT ;  /* 0x000000010500788c */ /* 0x000fe2000bf06270 */
[----:B------:R-:W-:Y:S03]  /*10eb0*/  ISETP.NE.AND P2, PT, R187, 0x1, PT ;  /* 0x00000001bb00780c */ /* 0x000fe60003f45270 */
[----:B------:R-:W-:Y:S01]  /*10ec0*/  @P0 SHF.R.S32.HI R0, RZ, 0x1f, R9 ;  /* 0x0000001fff000819 */ /* 0x000fe20000011409 */
[----:B------:R-:W-:Y:S01]  /*10ed0*/  @P0 IMAD R169, R206, 0x6000, R196 ;  /* 0x00006000cea90824 */ /* 0x000fe200078e02c4 */
[----:B------:R-:W-:Y:S03]  /*10ee0*/  USEL UR5, UR8, URZ, !UP0 ;  /* 0x0000003f08057287 */ /* 0x000fe6000c000000 */
[----:B------:R-:W-:Y:S01]  /*10ef0*/  @P0 IMAD R0, R0, c[0x0][0x208], RZ ;  /* 0x0000820000000a24 */ /* 0x000fe200078e02ff */
[----:B------:R-:W-:Y:S03]  /*10f00*/  LDSM.16.M88.4 R136, [R185] ;  /* 0x00000000b988783b */ /* 0x000fe60000000200 */
[C---:B------:R-:W-:Y:S02]  /*10f10*/  @P0 IMAD R0, R9.reuse, c[0x0][0x20c], R0 ;  /* 0x0000830009000a24 */ /* 0x040fe400078e0200 */
[----:B------:R-:W-:Y:S04]  /*10f20*/  @P0 IMAD.WIDE.U32 R8, R9, c[0x0][0x208], RZ ;  /* 0x0000820009080a25 */ /* 0x000fe800078e00ff */
[----:B------:R-:W-:Y:S01]  /*10f30*/  @P0 IMAD.IADD R0, R9, 0x1, R0 ;  /* 0x0000000109000824 */ /* 0x000fe200078e0200 */
[----:B------:R-:W1:Y:S01]  /*10f40*/  LDSM.16.M88.4 R140, [R152+0xc100] ;  /* 0x00c10000988c783b */ /* 0x000e620000000200 */
[C---:B------:R-:W-:Y:S03]  /*10f50*/  @P0 SHF.L.U32 R157, R8.reuse, 0x6, RZ ;  /* 0x00000006089d0819 */ /* 0x040fe600000006ff */
[----:B------:R-:W-:Y:S02]  /*10f60*/  @P0 SHF.L.U64.HI R0, R8, 0x6, R0 ;  /* 0x0000000608000819 */ /* 0x000fe40000010200 */
[C---:B------:R-:W-:Y:S02]  /*10f70*/  @P0 IADD3 R2, P1, R157.reuse, R198, RZ ;  /* 0x000000c69d020210 */ /* 0x040fe40007f3e0ff */
[----:B------:R-:W2:Y:S03]  /*10f80*/  LDSM.16.M88.4 R144, [R152+0xc900] ;  /* 0x00c900009890783b */ /* 0x000ea60000000200 */
[----:B------:R-:W-:Y:S01]  /*10f90*/  @P0 IMAD.X R9, R0, 0x1, R203, P1 ;  /* 0x0000000100090824 */ /* 0x000fe200008e06cb */
[C---:B------:R-:W-:Y:S04]  /*10fa0*/  @P0 LEA R160, P1, R2.reuse, c[0x0][0x1f8], 0x1 ;  /* 0x00007e0002a00a11 */ /* 0x040fe800078208ff */
[----:B------:R-:W3:Y:S01]  /*10fb0*/  LDSM.16.M88.4 R148, [R152+0xd100] ;  /* 0x00d100009894783b */ /* 0x000ee20000000200 */
[----:B------:R-:W-:Y:S02]  /*10fc0*/  @P0 LEA.HI.X R161, R2, c[0x0][0x1fc], R9, 0x1, P1 ;  /* 0x00007f0002a10a11 */ /* 0x000fe400008f0c09 */
[----:B------:R-:W-:Y:S02]  /*10fd0*/  IADD3 R2, R184, R179, RZ ;  /* 0x000000b3b8027210 */ /* 0x000fe40007ffe0ff */
[----:B------:R-:W-:Y:S02]  /*10fe0*/  @P0 IADD3 R12, P1, R157, R216, RZ ;  /* 0x000000d89d0c0210 */ /* 0x000fe40007f3e0ff */
[----:B------:R-:W-:Y:S01]  /*10ff0*/  IADD3 R178, R177, R2, RZ ;  /* 0x00000002b1b27210 */ /* 0x000fe20007ffe0ff */
[----:B------:R-:W4:Y:S02]  /*11000*/  LDSM.16.M88.4 R32, [R152+0xd900] ;  /* 0x00d900009820783b */ /* 0x000f240000000200 */
[----:B------:R-:W-:Y:S01]  /*11010*/  @P0 IMAD.X R13, R0, 0x1, R215, P1 ;  /* 0x00000001000d0824 */ /* 0x000fe200008e06d7 */
[C---:B------:R-:W-:Y:S04]  /*11020*/  @P0 LEA R162, P1, R12.reuse, c[0x0][0x1f8], 0x1 ;  /* 0x00007e000ca20a11 */ /* 0x040fe800078208ff */
[----:B------:R-:W-:Y:S01]  /*11030*/  @P0 LEA.HI.X R163, R12, c[0x0][0x1fc], R13, 0x1, P1 ;  /* 0x00007f000ca30a11 */ /* 0x000fe200008f0c0d */
[----:B------:R-:W-:Y:S01]  /*11040*/  LDSM.16.M88.4 R152, [R2] ;  /* 0x000000000298783b */ /* 0x000fe20000000200 */
[----:B------:R-:W-:Y:S05]  /*11050*/  @P0 IADD3 R20, P1, R157, R218, RZ ;  /* 0x000000da9d140210 */ /* 0x000fea0007f3e0ff */
[----:B------:R-:W-:Y:S01]  /*11060*/  @P0 IMAD.X R21, R0, 0x1, R217, P1 ;  /* 0x0000000100150824 */ /* 0x000fe200008e06d9 */
[C---:B------:R-:W-:Y:S01]  /*11070*/  @P0 LEA R164, P1, R20.reuse, c[0x0][0x1f8], 0x1 ;  /* 0x00007e0014a40a11 */ /* 0x040fe200078208ff */
[C---:B-1----:R-:W-:Y:S03]  /*11080*/  HMMA.16816.F32 R4, R136.reuse, R140, RZ ;  /* 0x0000008c8804723c */ /* 0x042fe600000018ff */
[----:B------:R-:W-:Y:S02]  /*11090*/  @P0 LEA.HI.X R165, R20, c[0x0][0x1fc], R21, 0x1, P1 ;  /* 0x00007f0014a50a11 */ /* 0x000fe400008f0c15 */
[----:B------:R-:W-:Y:S03]  /*110a0*/  @P0 IADD3 R157, P1, R195, R157, RZ ;  /* 0x0000009dc39d0210 */ /* 0x000fe60007f3e0ff */
[C---:B------:R-:W-:Y:S01]  /*110b0*/  HMMA.16816.F32 R8, R136.reuse, R142, RZ ;  /* 0x0000008e8808723c */ /* 0x040fe200000018ff */
[----:B------:R-:W1:Y:S03]  /*110c0*/  LDSM.16.M88.4 R140, [R133] ;  /* 0x00000000858c783b */ /* 0x000e660000000200 */
[----:B------:R-:W-:Y:S01]  /*110d0*/  @P0 IMAD.X R0, R194, 0x1, R0, P1 ;  /* 0x00000001c2000824 */ /* 0x000fe200008e0600 */
[----:B------:R-:W-:Y:S03]  /*110e0*/  @P0 IADD3 R29, P1, R157, R198, RZ ;  /* 0x000000c69d1d0210 */ /* 0x000fe60007f3e0ff */
[C---:B--2---:R-:W-:Y:S01]  /*110f0*/  HMMA.16816.F32 R12, R136.reuse, R144, RZ ;  /* 0x00000090880c723c */ /* 0x044fe200000018ff */
[C---:B------:R-:W-:Y:S03]  /*11100*/  @P0 IADD3.X R28, R0.reuse, R203, RZ, P1, !PT ;  /* 0x000000cb001c0210 */ /* 0x040fe60000ffe4ff */
[C---:B------:R-:W-:Y:S04]  /*11110*/  @P0 LEA R166, P1, R29.reuse, c[0x0][0x1f8], 0x1 ;  /* 0x00007e001da60a11 */ /* 0x040fe800078208ff */
[C---:B------:R-:W-:Y:S01]  /*11120*/  HMMA.16816.F32 R16, R136.reuse, R146, RZ ;  /* 0x000000928810723c */ /* 0x040fe200000018ff */
[----:B------:R-:W2:Y:S03]  /*11130*/  LDSM.16.M88.4 R144, [R2+0x800] ;  /* 0x000800000290783b */ /* 0x000ea60000000200 */
[----:B------:R-:W-:Y:S02]  /*11140*/  @P0 LEA.HI.X R167, R29, c[0x0][0x1fc], R28, 0x1, P1 ;  /* 0x00007f001da70a11 */ /* 0x000fe400008f0c1c */
[C---:B------:R-:W-:Y:S02]  /*11150*/  @P0 IADD3 R156, P1, R157.reuse, R216, RZ ;  /* 0x000000d89d9c0210 */ /* 0x040fe40007f3e0ff */
[C---:B---3--:R-:W-:Y:S08]  /*11160*/  HMMA.16816.F32 R20, R136.reuse, R148, RZ ;  /* 0x000000948814723c */ /* 0x048ff000000018ff */
[C---:B------:R-:W-:Y:S01]  /*11170*/  HMMA.16816.F32 R24, R136.reuse, R150, RZ ;  /* 0x000000968818723c */ /* 0x040fe200000018ff */
[----:B------:R-:W3:Y:S07]  /*11180*/  LDSM.16.M88.4 R148, [R2+0x1000] ;  /* 0x001000000294783b */ /* 0x000eee0000000200 */
[C---:B----4-:R-:W-:Y:S07]  /*11190*/  HMMA.16816.F32 R28, R136.reuse, R32, RZ ;  /* 0x00000020881c723c */ /* 0x050fee00000018ff */
[----:B------:R-:W-:Y:S01]  /*111a0*/  @P0 IMAD.X R33, R0, 0x1, R215, P1 ;  /* 0x0000000100210824 */ /* 0x000fe200008e06d7 */
[C---:B------:R-:W-:Y:S04]  /*111b0*/  @P0 LEA R170, P1, R156.reuse, c[0x0][0x1f8], 0x1 ;  /* 0x00007e009caa0a11 */ /* 0x040fe800078208ff */
[----:B------:R-:W-:Y:S02]  /*111c0*/  @P0 LEA.HI.X R171, R156, c[0x0][0x1fc], R33, 0x1, P1 ;  /* 0x00007f009cab0a11 */ /* 0x000fe400008f0c21 */
[----:B------:R-:W-:Y:S01]  /*111d0*/  HMMA.16816.F32 R32, R136, R34, RZ ;  /* 0x000000228820723c */ /* 0x000fe200000018ff */
[----:B------:R-:W4:Y:S01]  /*111e0*/  LDSM.16.M88.4 R136, [R2+0x1800] ;  /* 0x001800000288783b */ /* 0x000f220000000200 */
[----:B------:R-:W-:Y:S04]  /*111f0*/  @P0 IADD3 R157, P1, R157, R218, RZ ;  /* 0x000000da9d9d0210 */ /* 0x000fe80007f3e0ff */
[----:B------:R-:W-:Y:S02]  /*11200*/  @P0 IADD3.X R0, R0, R217, RZ, P1, !PT ;  /* 0x000000d900000210 */ /* 0x000fe40000ffe4ff */
[C---:B-1----:R-:W-:Y:S01]  /*11210*/  HMMA.16816.F32 R4, R140.reuse, R152, R4 ;  /* 0x000000988c04723c */ /* 0x042fe20000001804 */
[----:B------:R-:W-:Y:S01]  /*11220*/  @!PT LDS RZ, [RZ] ;  /* 0x00000000fffff984 */ /* 0x000fe20000000800 */
[----:B------:R-:W-:Y:S01]  /*11230*/  @!PT LDS RZ, [RZ] ;  /* 0x00000000fffff984 */ /* 0x000fe20000000800 */
[----:B------:R-:W-:Y:S01]  /*11240*/  @!PT LDS RZ, [RZ] ;  /* 0x00000000fffff984 */ /* 0x000fe20000000800 */
[----:B------:R1:W-:Y:S04]  /*11250*/  @P0 LDGSTS.E.BYPASS.LTC128B.128 [R169], [R160.64], !P6 ;  /* 0x00000000a0a90fae */ /* 0x0003e8000f101d46 */
[C---:B------:R-:W-:Y:S03]  /*11260*/  @P0 LEA R172, P1, R157.reuse, c[0x0][0x1f8], 0x1 ;  /* 0x00007e009dac0a11 */ /* 0x040fe600078208ff */
[C---:B------:R-:W-:Y:S01]  /*11270*/  HMMA.16816.F32 R8, R140.reuse, R154, R8 ;  /* 0x0000009a8c08723c */ /* 0x040fe20000001808 */
[----:B------:R1:W-:Y:S03]  /*11280*/  @P0 LDGSTS.E.BYPASS.LTC128B.128 [R169+0x2000], [R162.64], !P5 ;  /* 0x02000000a2a90fae */ /* 0x0003e6000e901d46 */
[----:B------:R-:W-:Y:S01]  /*11290*/  @P0 LEA.HI.X R173, R157, c[0x0][0x1fc], R0, 0x1, P1 ;  /* 0x00007f009dad0a11 */ /* 0x000fe200008f0c00 */
[----:B------:R-:W-:Y:S03]  /*112a0*/  IMAD.IADD R0, R177, 0x1, R179 ;  /* 0x00000001b1007824 */ /* 0x000fe600078e02b3 */
[C---:B--2---:R-:W-:Y:S01]  /*112b0*/  HMMA.16816.F32 R12, R140.reuse, R144, R12 ;  /* 0x000000908c0c723c */ /* 0x044fe2000000180c */
[----:B------:R2:W-:Y:S07]  /*112c0*/  @P0 LDGSTS.E.BYPASS.LTC128B.128 [R169+0x4000], [R164.64], !P3 ;  /* 0x04000000a4a90fae */ /* 0x0005ee000d901d46 */
[C---:B------:R-:W-:Y:S01]  /*112d0*/  HMMA.16816.F32 R16, R140.reuse, R146, R16 ;  /* 0x000000928c10723c */ /* 0x040fe20000001810 */
[----:B------:R2:W-:Y:S07]  /*112e0*/  @P0 LDGSTS.E.BYPASS.LTC128B.128 [R169+0x1000], [R166.64], !P6 ;  /* 0x01000000a6a90fae */ /* 0x0005ee000f101d46 */
[C---:B---3--:R-:W-:Y:S01]  /*112f0*/  HMMA.16816.F32 R20, R140.reuse, R148, R20 ;  /* 0x000000948c14723c */ /* 0x048fe20000001814 */
[----:B------:R3:W-:Y:S07]  /*11300*/  @P0 LDGSTS.E.BYPASS.LTC128B.128 [R169+0x3000], [R170.64], !P5 ;  /* 0x03000000aaa90fae */ /* 0x0007ee000e901d46 */
[C---:B------:R-:W-:Y:S01]  /*11310*/  HMMA.16816.F32 R24, R140.reuse, R150, R24 ;  /* 0x000000968c18723c */ /* 0x040fe20000001818 */
[----:B------:R3:W-:Y:S07]  /*11320*/  @P0 LDGSTS.E.BYPASS.LTC128B.128 [R169+0x5000], [R172.64], !P3 ;  /* 0x05000000aca90fae */ /* 0x0007ee000d901d46 */
[C---:B----4-:R-:W-:Y:S01]  /*11330*/  HMMA.16816.F32 R28, R140.reuse, R136, R28 ;  /* 0x000000888c1c723c */ /* 0x050fe2000000181c */
[----:B------:R-:W-:Y:S07]  /*11340*/  LDSM.16.M88.4 R152, [R181] ;  /* 0x00000000b598783b */ /* 0x000fee0000000200 */
[----:B------:R-:W-:Y:S01]  /*11350*/  HMMA.16816.F32 R32, R140, R138, R32 ;  /* 0x0000008a8c20723c */ /* 0x000fe20000001820 */
[----:B------:R-:W4:Y:S08]  /*11360*/  LDSM.16.M88.4 R156, [R0] ;  /* 0x00000000009c783b */ /* 0x000f300000000200 */
[----:B------:R-:W5:Y:S08]  /*11370*/  LDSM.16.M88.4 R144, [R0+0x800] ;  /* 0x000800000090783b */ /* 0x000f700000000200 */
[----:B-1----:R-:W1:Y:S08]  /*11380*/  LDSM.16.M88.4 R160, [R0+0x1000] ;  /* 0x0010000000a0783b */ /* 0x002e700000000200 */
[----:B------:R-:W0:Y:S08]  /*11390*/  LDGDEPBAR ;  /* 0x00000000000079af */ /* 0x000e300000000000 */
[----:B--2---:R-:W2:Y:S01]  /*113a0*/  LDSM.16.M88.4 R164, [R0+0x1800] ;  /* 0x0018000000a4783b */ /* 0x004ea20000000200 */
[C---:B----4-:R-:W-:Y:S07]  /*113b0*/  HMMA.16816.F32 R4, R152.reuse, R156, R4 ;  /* 0x0000009c9804723c */ /* 0x050fee0000001804 */
[----:B------:R-:W-:Y:S01]  /*113c0*/  LDSM.16.M88.4 R148, [R180] ;  /* 0x00000000b494783b */ /* 0x000fe20000000200 */
[C---:B------:R-:W-:Y:S07]  /*113d0*/  HMMA.16816.F32 R8, R152.reuse, R158, R8 ;  /* 0x0000009e9808723c */ /* 0x040fee0000001808 */
[----:B---3--:R-:W3:Y:S01]  /*113e0*/  LDSM.16.M88.4 R168, [R178] ;  /* 0x00000000b2a8783b */ /* 0x008ee20000000200 */
[C---:B-----5:R-:W-:Y:S07]  /*113f0*/  HMMA.16816.F32 R12, R152.reuse, R144, R12 ;  /* 0x00000090980c723c */ /* 0x060fee000000180c */
[----:B------:R-:W4:Y:S01]  /*11400*/  LDSM.16.M88.4 R136, [R178+0x800] ;  /* 0x00080000b288783b */ /* 0x000f220000000200 */
[C---:B------:R-:W-:Y:S07]  /*11410*/  HMMA.16816.F32 R16, R152.reuse, R146, R16 ;  /* 0x000000929810723c */ /* 0x040fee0000001810 */
[----:B------:R-:W5:Y:S01]  /*11420*/  LDSM.16.M88.4 R140, [R178+0x1000] ;  /* 0x00100000b28c783b */ /* 0x000f620000000200 */
[C---:B-1----:R-:W-:Y:S07]  /*11430*/  HMMA.16816.F32 R20, R152.reuse, R160, R20 ;  /* 0x000000a09814723c */ /* 0x042fee0000001814 */
[----:B------:R-:W1:Y:S01]  /*11440*/  LDSM.16.M88.4 R172, [R178+0x1800] ;  /* 0x00180000b2ac783b */ /* 0x000e620000000200 */
[C---:B------:R-:W-:Y:S07]  /*11450*/  HMMA.16816.F32 R24, R152.reuse, R162, R24 ;  /* 0x000000a29818723c */ /* 0x040fee0000001818 */
[----:B------:R-:W-:Y:S01]  /*11460*/  LDSM.16.M88.4 R144, [R185+0x4000] ;  /* 0x00400000b990783b */ /* 0x000fe20000000200 */
[C---:B--2---:R-:W-:Y:S07]  /*11470*/  HMMA.16816.F32 R28, R152.reuse, R164, R28 ;  /* 0x000000a4981c723c */ /* 0x044fee000000181c */
[----:B------:R-:W-:Y:S01]  /*11480*/  LDSM.16.M88.4 R156, [R179+0x2800] ;  /* 0x00280000b39c783b */ /* 0x000fe20000000200 */
[----:B------:R-:W-:Y:S07]  /*11490*/  HMMA.16816.F32 R32, R152, R166, R32 ;  /* 0x000000a69820723c */ /* 0x000fee0000001820 */
[----:B------:R-:W2:Y:S01]  /*114a0*/  LDSM.16.M88.4 R152, [R179+0x2000] ;  /* 0x00200000b398783b */ /* 0x000ea20000000200 */
[C---:B---3--:R-:W-:Y:S07]  /*114b0*/  HMMA.16816.F32 R4, R148.reuse, R168, R4 ;  /* 0x000000a89404723c */ /* 0x048fee0000001804 */
[----:B------:R-:W3:Y:S01]  /*114c0*/  LDSM.16.M88.4 R160, [R179+0x3000] ;  /* 0x00300000b3a0783b */ /* 0x000ee20000000200 */
[C---:B------:R-:W-:Y:S07]  /*114d0*/  HMMA.16816.F32 R8, R148.reuse, R170, R8 ;  /* 0x000000aa9408723c */ /* 0x040fee0000001808 */
[----:B------:R-:W2:Y:S01]  /*114e0*/  LDSM.16.M88.4 R164, [R179+0x3800] ;  /* 0x00380000b3a4783b */ /* 0x000ea20000000200 */
[C---:B----4-:R-:W-:Y:S07]  /*114f0*/  HMMA.16816.F32 R12, R148.reuse, R136, R12 ;  /* 0x00000088940c723c */ /* 0x050fee000000180c */
[----:B------:R-:W-:Y:S01]  /*11500*/  LDSM.16.M88.4 R168, [R2+0x2800] ;  /* 0x0028000002a8783b */ /* 0x000fe20000000200 */
[C---:B------:R-:W-:Y:S07]  /*11510*/  HMMA.16816.F32 R16, R148.reuse, R138, R16 ;  /* 0x0000008a9410723c */ /* 0x040fee0000001810 */
[----:B------:R-:W-:Y:S01]  /*11520*/  LDSM.16.M88.4 R136, [R133+0x4000] ;  /* 0x004000008588783b */ /* 0x000fe20000000200 */
[C---:B-----5:R-:W-:Y:S08]  /*11530*/  HMMA.16816.F32 R20, R148.reuse, R140, R20 ;  /* 0x0000008c9414723c */ /* 0x060ff00000001814 */
[C---:B------:R-:W-:Y:S01]  /*11540*/  HMMA.16816.F32 R24, R148.reuse, R142, R24 ;  /* 0x0000008e9418723c */ /* 0x040fe20000001818 */
[----:B------:R-:W4:Y:S07]  /*11550*/  LDSM.16.M88.4 R140, [R2+0x2000] ;  /* 0x00200000028c783b */ /* 0x000f2e0000000200 */
[C---:B-1----:R-:W-:Y:S07]  /*11560*/  HMMA.16816.F32 R28, R148.reuse, R172, R28 ;  /* 0x000000ac941c723c */ /* 0x042fee000000181c */
[----:B------:R-:W-:Y:S01]  /*11570*/  IADD3 R172, R184, R179, R177 ;  /* 0x000000b3b8ac7210 */ /* 0x000fe20007ffe0b1 */
[----:B------:R-:W-:Y:S01]  /*11580*/  HMMA.16816.F32 R32, R148, R174, R32 ;  /* 0x000000ae9420723c */ /* 0x000fe20000001820 */
        /* <DEDUP_REMOVED lines=10> */
[C---:B------:R-:W-:Y:S08]  /*11630*/  HMMA.16816.F32 R28, R144.reuse, R164, R28 ;  /* 0x000000a4901c723c */ /* 0x040ff0000000181c */
        /* <DEDUP_REMOVED lines=14> */
[----:B------:R-:W1:Y:S07]  /*11720*/  LDSM.16.M88.4 R136, [R180+0x4000] ;  /* 0x00400000b488783b */ /* 0x000e6e0000000200 */
[C---:B---3--:R-:W-:Y:S01]  /*11730*/  HMMA.16816.F32 R4, R144.reuse, R156, R4 ;  /* 0x0000009c9004723c */ /* 0x048fe20000001804 */
[----:B------:R-:W2:Y:S07]  /*11740*/  LDSM.16.M88.4 R152, [R172+0x2800] ;  /* 0x00280000ac98783b */ /* 0x000eae0000000200 */
[C---:B------:R-:W-:Y:S01]  /*11750*/  HMMA.16816.F32 R8, R144.reuse, R158, R8 ;  /* 0x0000009e9008723c */ /* 0x040fe20000001808 */
[----:B------:R-:W-:Y:S07]  /*11760*/  LDSM.16.M88.4 R156, [R185+0x8000] ;  /* 0x00800000b99c783b */ /* 0x000fee0000000200 */
[C---:B----4-:R-:W-:Y:S08]  /*11770*/  HMMA.16816.F32 R12, R144.reuse, R140, R12 ;  /* 0x0000008c900c723c */ /* 0x050ff0000000180c */
        /* <DEDUP_REMOVED lines=8> */
[C---:B-1----:R-:W-:Y:S01]  /*11800*/  HMMA.16816.F32 R4, R136.reuse, R148, R4 ;  /* 0x000000948804723c */ /* 0x042fe20000001804 */
[----:B------:R-:W-:Y:S07]  /*11810*/  LDSM.16.M88.4 R164, [R133+0x8000] ;  /* 0x0080000085a4783b */ /* 0x000fee0000000200 */
[C---:B------:R-:W-:Y:S01]  /*11820*/  HMMA.16816.F32 R8, R136.reuse, R150, R8 ;  /* 0x000000968808723c */ /* 0x040fe20000001808 */
[----:B------:R-:W1:Y:S07]  /*11830*/  LDSM.16.M88.4 R148, [R179+0x5000] ;  /* 0x00500000b394783b */ /* 0x000e6e0000000200 */
[C---:B--2---:R-:W-:Y:S08]  /*11840*/  HMMA.16816.F32 R12, R136.reuse, R152, R12 ;  /* 0x00000098880c723c */ /* 0x044ff0000000180c */
[C---:B------:R-:W-:Y:S01]  /*11850*/  HMMA.16816.F32 R16, R136.reuse, R154, R16 ;  /* 0x0000009a8810723c */ /* 0x040fe20000001810 */
[----:B------:R-:W2:Y:S07]  /*11860*/  LDSM.16.M88.4 R152, [R179+0x5800] ;  /* 0x00580000b398783b */ /* 0x000eae0000000200 */
[C---:B------:R-:W-:Y:S08]  /*11870*/  HMMA.16816.F32 R20, R136.reuse, R168, R20 ;  /* 0x000000a88814723c */ /* 0x040ff00000001814 */
[C---:B------:R-:W-:Y:S01]  /*11880*/  HMMA.16816.F32 R24, R136.reuse, R170, R24 ;  /* 0x000000aa8818723c */ /* 0x040fe20000001818 */
[----:B------:R-:W1:Y:S07]  /*11890*/  LDSM.16.M88.4 R168, [R2+0x4000] ;  /* 0x0040000002a8783b */ /* 0x000e6e0000000200 */
[C---:B---3--:R-:W-:Y:S08]  /*118a0*/  HMMA.16816.F32 R28, R136.reuse, R140, R28 ;  /* 0x0000008c881c723c */ /* 0x048ff0000000181c */
[----:B------:R-:W-:Y:S01]  /*118b0*/  HMMA.16816.F32 R32, R136, R142, R32 ;  /* 0x0000008e8820723c */ /* 0x000fe20000001820 */
[----:B------:R-:W3:Y:S07]  /*118c0*/  LDSM.16.M88.4 R136, [R2+0x4800] ;  /* 0x004800000288783b */ /* 0x000eee0000000200 */
[C---:B----4-:R-:W-:Y:S01]  /*118d0*/  HMMA.16816.F32 R4, R156.reuse, R160, R4 ;  /* 0x000000a09c04723c */ /* 0x050fe20000001804 */
[----:B------:R-:W4:Y:S07]  /*118e0*/  LDSM.16.M88.4 R140, [R2+0x5000] ;  /* 0x00500000028c783b */ /* 0x000f2e0000000200 */
[C---:B------:R-:W-:Y:S01]  /*118f0*/  HMMA.16816.F32 R8, R156.reuse, R162, R8 ;  /* 0x000000a29c08723c */ /* 0x040fe20000001808 */
[----:B------:R-:W-:Y:S07]  /*11900*/  LDSM.16.M88.4 R160, [R0+0x5800] ;  /* 0x0058000000a0783b */ /* 0x000fee0000000200 */
[C---:B-----5:R-:W-:Y:S08]  /*11910*/  HMMA.16816.F32 R12, R156.reuse, R144, R12 ;  /* 0x000000909c0c723c */ /* 0x060ff0000000180c */
[C---:B------:R-:W-:Y:S01]  /*11920*/  HMMA.16816.F32 R16, R156.reuse, R146, R16 ;  /* 0x000000929c10723c */ /* 0x040fe20000001810 */
[----:B------:R-:W5:Y:S07]  /*11930*/  LDSM.16.M88.4 R144, [R2+0x5800] ;  /* 0x005800000290783b */ /* 0x000f6e0000000200 */
[C---:B-1----:R-:W-:Y:S08]  /*11940*/  HMMA.16816.F32 R20, R156.reuse, R148, R20 ;  /* 0x000000949c14723c */ /* 0x042ff00000001814 */
[C---:B------:R-:W-:Y:S01]  /*11950*/  HMMA.16816.F32 R24, R156.reuse, R150, R24 ;  /* 0x000000969c18723c */ /* 0x040fe20000001818 */
[----:B------:R-:W-:Y:S07]  /*11960*/  LDSM.16.M88.4 R148, [R181+0x8000] ;  /* 0x00800000b594783b */ /* 0x000fee0000000200 */
[C---:B--2---:R-:W-:Y:S08]  /*11970*/  HMMA.16816.F32 R28, R156.reuse, R152, R28 ;  /* 0x000000989c1c723c */ /* 0x044ff0000000181c */
[----:B------:R-:W-:Y:S01]  /*11980*/  HMMA.16816.F32 R32, R156, R154, R32 ;  /* 0x0000009a9c20723c */ /* 0x000fe20000001820 */
[----:B------:R-:W1:Y:S07]  /*11990*/  LDSM.16.M88.4 R152, [R0+0x4000] ;  /* 0x004000000098783b */ /* 0x000e6e0000000200 */
[C---:B------:R-:W-:Y:S01]  /*119a0*/  HMMA.16816.F32 R4, R164.reuse, R168, R4 ;  /* 0x000000a8a404723c */ /* 0x040fe20000001804 */
[----:B------:R-:W2:Y:S07]  /*119b0*/  LDSM.16.M88.4 R156, [R0+0x4800] ;  /* 0x00480000009c783b */ /* 0x000eae0000000200 */
[C---:B------:R-:W-:Y:S01]  /*119c0*/  HMMA.16816.F32 R8, R164.reuse, R170, R8 ;  /* 0x000000aaa408723c */ /* 0x040fe20000001808 */
[----:B------:R-:W-:Y:S07]  /*119d0*/  LDSM.16.M88.4 R168, [R178+0x4000] ;  /* 0x00400000b2a8783b */ /* 0x000fee0000000200 */
[C---:B---3--:R-:W-:Y:S08]  /*119e0*/  HMMA.16816.F32 R12, R164.reuse, R136, R12 ;  /* 0x00000088a40c723c */ /* 0x048ff0000000180c */
[C---:B------:R-:W-:Y:S01]  /*119f0*/  HMMA.16816.F32 R16, R164.reuse, R138, R16 ;  /* 0x0000008aa410723c */ /* 0x040fe20000001810 */
[----:B------:R-:W3:Y:S07]  /*11a00*/  LDSM.16.M88.4 R136, [R0+0x5000] ;  /* 0x005000000088783b */ /* 0x000eee0000000200 */
[C---:B----4-:R-:W-:Y:S08]  /*11a10*/  HMMA.16816.F32 R20, R164.reuse, R140, R20 ;  /* 0x0000008ca414723c */ /* 0x050ff00000001814 */
[C---:B------:R-:W-:Y:S01]  /*11a20*/  HMMA.16816.F32 R24, R164.reuse, R142, R24 ;  /* 0x0000008ea418723c */ /* 0x040fe20000001818 */
[----:B------:R-:W-:Y:S07]  /*11a30*/  LDSM.16.M88.4 R140, [R180+0x8000] ;  /* 0x00800000b48c783b */ /* 0x000fee0000000200 */
[C---:B-----5:R-:W-:Y:S08]  /*11a40*/  HMMA.16816.F32 R28, R164.reuse, R144, R28 ;  /* 0x00000090a41c723c */ /* 0x060ff0000000181c */
[----:B------:R-:W-:Y:S01]  /*11a50*/  HMMA.16816.F32 R32, R164, R146, R32 ;  /* 0x00000092a420723c */ /* 0x000fe20000001820 */
[----:B------:R-:W-:Y:S07]  /*11a60*/  LDSM.16.M88.4 R144, [R172+0x5000] ;  /* 0x00500000ac90783b */ /* 0x000fee0000000200 */
[C---:B-1----:R-:W-:Y:S07]  /*11a70*/  HMMA.16816.F32 R4, R148.reuse, R152, R4 ;  /* 0x000000989404723c */ /* 0x042fee0000001804 */
[----:B------:R-:W-:Y:S01]  /*11a80*/  IMAD.MOV.U32 R153, RZ, RZ, R210 ;  /* 0x000000ffff997224 */ /* 0x000fe200078e00d2 */
[C---:B------:R-:W-:Y:S04]  /*11a90*/  HMMA.16816.F32 R8, R148.reuse, R154, R8 ;  /* 0x0000009a9408723c */ /* 0x040fe80000001808 */
[----:B------:R-:W-:Y:S03]  /*11aa0*/  @P2 SHF.R.U32.HI R153, RZ, c[0x0][0x2cc], R219 ;  /* 0x0000b300ff992a19 */ /* 0x000fe600000116db */
[----:B------:R-:W-:Y:S01]  /*11ab0*/  IMAD R154, R211, R220, 0x1 ;  /* 0x00000001d39a7424 */ /* 0x000fe200078e02dc */
[C---:B--2---:R-:W-:Y:S01]  /*11ac0*/  HMMA.16816.F32 R12, R148.reuse, R156, R12 ;  /* 0x0000009c940c723c */ /* 0x044fe2000000180c */
[----:B------:R-:W1:Y:S03]  /*11ad0*/  SHFL.IDX PT, R2, R153, RZ, 0x1c1f ;  /* 0x001c1fff99027589 */ /* 0x000e6600000e0000 */
[----:B------:R-:W-:Y:S04]  /*11ae0*/  IADD3 R154, R186, R154, -R213 ;  /* 0x0000009aba9a7210 */ /* 0x000fe80007ffe8d5 */
[C---:B------:R-:W-:Y:S01]  /*11af0*/  HMMA.16816.F32 R16, R148.reuse, R158, R16 ;  /* 0x0000009e9410723c */ /* 0x040fe20000001810 */
[----:B------:R-:W2:Y:S03]  /*11b00*/  SHFL.IDX PT, R0, R153, 0x1, 0x1c1f ;  /* 0x003c1f0099007f89 */ /* 0x000ea600000e0000 */
[----:B------:R-:W-:Y:S04]  /*11b10*/  IADD3 R155, R154, -R209, RZ ;  /* 0x800000d19a9b7210 */ /* 0x000fe80007ffe0ff */
[C---:B---3--:R-:W-:Y:S08]  /*11b20*/  HMMA.16816.F32 R20, R148.reuse, R136, R20 ;  /* 0x000000889414723c */ /* 0x048ff00000001814 */
[C---:B------:R-:W-:Y:S01]  /*11b30*/  HMMA.16816.F32 R24, R148.reuse, R138, R24 ;  /* 0x0000008a9418723c */ /* 0x040fe20000001818 */
[----:B------:R-:W3:Y:S03]  /*11b40*/  LDSM.16.M88.4 R136, [R172+0x4800] ;  /* 0x00480000ac88783b */ /* 0x000ee60000000200 */
[C---:B-1----:R-:W-:Y:S04]  /*11b50*/  IMAD.IADD R2, R155.reuse, 0x1, R2 ;  /* 0x000000019b027824 */ /* 0x042fe800078e0202 */
[C---:B------:R-:W-:Y:S03]  /*11b60*/  HMMA.16816.F32 R28, R148.reuse, R160, R28 ;  /* 0x000000a0941c723c */ /* 0x040fe6000000181c */
[C---:B------:R-:W-:Y:S02]  /*11b70*/  ISETP.GT.AND P0, PT, R2.reuse, RZ, PT ;  /* 0x000000ff0200720c */ /* 0x040fe40003f04270 */
[----:B--2---:R-:W-:Y:S02]  /*11b80*/  IADD3 R0, R155, R0, RZ ;  /* 0x000000009b007210 */ /* 0x004fe40007ffe0ff */
[----:B------:R-:W-:Y:S01]  /*11b90*/  ISETP.GT.AND P2, PT, R2, 0x1, PT ;  /* 0x000000010200780c */ /* 0x000fe20003f44270 */
[----:B------:R-:W-:Y:S01]  /*11ba0*/  HMMA.16816.F32 R32, R148, R162, R32 ;  /* 0x000000a29420723c */ /* 0x000fe20000001820 */
[----:B------:R-:W1:Y:S01]  /*11bb0*/  LDSM.16.M88.4 R148, [R172+0x5800] ;  /* 0x00580000ac94783b */ /* 0x000e620000000200 */
[----:B------:R-:W-:Y:S07]  /*11bc0*/  DEPBAR.LE SB0, 0x2 ;  /* 0x000080800000791a */ /* 0x000fee0000000000 */
[----:B------:R-:W-:Y:S01]  /*11bd0*/  BAR.SYNC.DEFER_BLOCKING 0x0 ;  /* 0x0000000000007b1d */ /* 0x000fe20000010000 */
[C---:B------:R-:W-:Y:S05]  /*11be0*/  HMMA.16816.F32 R4, R140.reuse, R168, R4 ;  /* 0x000000a88c04723c */ /* 0x040fea0000001804 */
[----:B------:R-:W-:Y:S03]  /*11bf0*/  ISETP.GT.AND P1, PT, R0, RZ, PT ;  /* 0x000000ff0000720c */ /* 0x000fe60003f24270 */
[C---:B------:R-:W-:Y:S08]  /*11c00*/  HMMA.16816.F32 R8, R140.reuse, R170, R8 ;  /* 0x000000aa8c08723c */ /* 0x040ff00000001808 */
[C---:B---3--:R-:W-:Y:S08]  /*11c10*/  HMMA.16816.F32 R12, R140.reuse, R136, R12 ;  /* 0x000000888c0c723c */ /* 0x048ff0000000180c */
[C---:B------:R-:W-:Y:S04]  /*11c20*/  HMMA.16816.F32 R16, R140.reuse, R138, R16 ;  /* 0x0000008a8c10723c */ /* 0x040fe80000001810 */
[----:B------:R-:W-:Y:S02]  /*11c30*/  FSEL R158, R4, -INF , P0 ;  /* 0xff800000049e7808 */ /* 0x000fe40000000000 */
[----:B------:R-:W-:Y:S02]  /*11c40*/  ISETP.GT.AND P0, PT, R0, 0x1, PT ;  /* 0x000000010000780c */ /* 0x000fe40003f04270 */
[C---:B------:R-:W-:Y:S04]  /*11c50*/  HMMA.16816.F32 R20, R140.reuse, R144, R20 ;  /* 0x000000908c14723c */ /* 0x040fe80000001814 */
[----:B------:R-:W-:Y:S02]  /*11c60*/  FSEL R153, R6, -INF , P1 ;  /* 0xff80000006997808 */ /* 0x000fe40000800000 */
[C---:B------:R-:W-:Y:S02]  /*11c70*/  ISETP.GT.AND P1, PT, R2.reuse, 0x8, PT ;  /* 0x000000080200780c */ /* 0x040fe40003f24270 */
[C---:B------:R-:W-:Y:S04]  /*11c80*/  HMMA.16816.F32 R24, R140.reuse, R146, R24 ;  /* 0x000000928c18723c */ /* 0x040fe80000001818 */
[----:B------:R-:W-:Y:S02]  /*11c90*/  FSEL R154, R7, -INF , P0 ;  /* 0xff800000079a7808 */ /* 0x000fe40000000000 */
[----:B------:R-:W-:Y:S02]  /*11ca0*/  ISETP.GT.AND P0, PT, R2, 0x9, PT ;  /* 0x000000090200780c */ /* 0x000fe40003f04270 */
[C---:B-1----:R-:W-:Y:S04]  /*11cb0*/  HMMA.16816.F32 R28, R140.reuse, R148, R28 ;  /* 0x000000948c1c723c */ /* 0x042fe8000000181c */
[----:B------:R-:W-:Y:S02]  /*11cc0*/  FSEL R155, R8, -INF , P1 ;  /* 0xff800000089b7808 */ /* 0x000fe40000800000 */
[C---:B------:R-:W-:Y:S02]  /*11cd0*/  ISETP.GT.AND P1, PT, R0.reuse, 0x8, PT ;  /* 0x000000080000780c */ /* 0x040fe40003f24270 */
[----:B------:R-:W-:Y:S04]  /*11ce0*/  HMMA.16816.F32 R32, R140, R150, R32 ;  /* 0x000000968c20723c */ /* 0x000fe80000001820 */
[----:B------:R-:W-:Y:S02]  /*11cf0*/  FSEL R9, R9, -INF , P0 ;  /* 0xff80000009097808 */ /* 0x000fe40000000000 */
[----:B------:R-:W-:Y:S02]  /*11d00*/  ISETP.GT.AND P0, PT, R0, 0x9, PT ;  /* 0x000000090000780c */ /* 0x000fe40003f04270 */
[----:B------:R-:W-:Y:S02]  /*11d10*/  FSEL R10, R10, -INF , P1 ;  /* 0xff8000000a0a7808 */ /* 0x000fe40000800000 */
[----:B------:R-:W-:Y:S02]  /*11d20*/  ISETP.GT.AND P1, PT, R2, 0x10, PT ;  /* 0x000000100200780c */ /* 0x000fe40003f24270 */
[----:B------:R-:W-:Y:S02]  /*11d30*/  FSEL R8, R11, -INF , P0 ;  /* 0xff8000000b087808 */ /* 0x000fe40000000000 */
[----:B------:R-:W-:Y:S02]  /*11d40*/  FSEL R156, R5, -INF , P2 ;  /* 0xff800000059c7808 */ /* 0x000fe40001000000 */
[----:B------:R-:W-:Y:S02]  /*11d50*/  FMNMX.FTZ R11, R158, R3, !PT ;  /* 0x000000039e0b7209 */ /* 0x000fe40007810000 */
[----:B------:R-:W-:Y:S02]  /*11d60*/  FSEL R163, R12, -INF , P1 ;  /* 0xff8000000ca37808 */ /* 0x000fe40000800000 */
[----:B------:R-:W-:Y:S02]  /*11d70*/  FMNMX.FTZ R12, R156, R11, !PT ;  /* 0x0000000b9c0c7209 */ /* 0x000fe40007810000 */
[----:B------:R-:W-:Y:S02]  /*11d80*/  ISETP.GT.AND P0, PT, R2, 0x11, PT ;  /* 0x000000110200780c */ /* 0x000fe40003f04270 */
[----:B------:R-:W-:Y:S02]  /*11d90*/  FMNMX.FTZ R12, R155, R12, !PT ;  /* 0x0000000c9b0c7209 */ /* 0x000fe40007810000 */
[----:B------:R-:W-:Y:S02]  /*11da0*/  FSEL R168, R13, -INF , P0 ;  /* 0xff8000000da87808 */ /* 0x000fe40000000000 */
[----:B------:R-:W-:Y:S02]  /*11db0*/  ISETP.GT.AND P0, PT, R0, 0x11, PT ;  /* 0x000000110000780c */ /* 0x000fe40003f04270 */
[----:B------:R-:W-:Y:S02]  /*11dc0*/  FMNMX.FTZ R12, R9, R12, !PT ;  /* 0x0000000c090c7209 */ /* 0x000fe40007810000 */
[----:B------:R-:W-:Y:S02]  /*11dd0*/  FSEL R172, R15, -INF , P0 ;  /* 0xff8000000fac7808 */ /* 0x000fe40000000000 */
[----:B------:R-:W-:Y:S02]  /*11de0*/  ISETP.GT.AND P0, PT, R2, 0x18, PT ;  /* 0x000000180200780c */ /* 0x000fe40003f04270 */
[----:B------:R-:W-:Y:S02]  /*11df0*/  FMNMX.FTZ R11, R163, R12, !PT ;  /* 0x0000000ca30b7209 */ /* 0x000fe40007810000 */
[----:B------:R-:W-:Y:S02]  /*11e00*/  FSEL R252, R16, -INF , P0 ;  /* 0xff80000010fc7808 */ /* 0x000fe40000000000 */
[----:B------:R-:W-:Y:S02]  /*11e10*/  ISETP.GT.AND P2, PT, R2, 0x19, PT ;  /* 0x000000190200780c */ /* 0x000fe40003f44270 */
[----:B------:R-:W-:Y:S02]  /*11e20*/  ISETP.GT.AND P0, PT, R0, 0x19, PT ;  /* 0x000000190000780c */ /* 0x000fe40003f04270 */
[----:B------:R-:W-:Y:S02]  /*11e30*/  FMNMX.FTZ R13, R168, R11, !PT ;  /* 0x0000000ba80d7209 */ /* 0x000fe40007810000 */
[----:B------:R-:W-:Y:S02]  /*11e40*/  FMNMX.FTZ R11, R153, R132, !PT ;  /* 0x00000084990b7209 */ /* 0x000fe40007810000 */
[----:B------:R-:W-:Y:S02]  /*11e50*/  ISETP.GT.AND P1, PT, R0, 0x10, PT ;  /* 0x000000100000780c */ /* 0x000fe40003f24270 */
[----:B------:R-:W-:Y:S02]  /*11e60*/  FSEL R232, R19, -INF , P0 ;  /* 0xff80000013e87808 */ /* 0x000fe40000000000 */
[----:B------:R-:W-:Y:S02]  /*11e70*/  ISETP.GT.AND P0, PT, R2, 0x20, PT ;  /* 0x000000200200780c */ /* 0x000fe40003f04270 */
[----:B------:R-:W-:Y:S02]  /*11e80*/  FSEL R178, R17, -INF , P2 ;  /* 0xff80000011b27808 */ /* 0x000fe40001000000 */
[----:B------:R-:W-:Y:S02]  /*11e90*/  FMNMX.FTZ R11, R154, R11, !PT ;  /* 0x0000000b9a0b7209 */ /* 0x000fe40007810000 */
[----:B------:R-:W-:Y:S02]  /*11ea0*/  FMNMX.FTZ R13, R252, R13, !PT ;  /* 0x0000000dfc0d7209 */ /* 0x000fe40007810000 */
        /* <DEDUP_REMOVED lines=10> */
[----:B------:R-:W-:Y:S02]  /*11f50*/  ISETP.GT.AND P1, PT, R0, 0x20, PT ;  /* 0x000000200000780c */ /* 0x000fe40003f24270 */
        /* <DEDUP_REMOVED lines=8> */
[----:B------:R-:W-:Y:S02]  /*11fe0*/  ISETP.GT.AND P0, PT, R2, 0x30, PT ;  /* 0x000000300200780c */ /* 0x000fe40003f04270 */
[----:B------:R-:W-:Y:S02]  /*11ff0*/  FSEL R238, R25, -INF , P1 ;  /* 0xff80000019ee7808 */ /* 0x000fe40000800000 */
        /* <DEDUP_REMOVED lines=24> */
[----:B------:R-:W-:Y:S01]  /*12180*/  ISETP.GT.AND P1, PT, R0, 0x38, PT ;  /* 0x000000380000780c */ /* 0x000fe20003f24270 */
[----:B------:R-:W-:Y:S01]  /*12190*/  LDSM.16.MT88.4 R28, [R134+UR4+0x100] ;  /* 0x00010004861c783b */ /* 0x000fe20008004200 */
[----:B------:R-:W-:Y:S02]  /*121a0*/  FMNMX.FTZ R13, R228, R13, !PT ;  /* 0x0000000de40d7209 */ /* 0x000fe40007810000 */
[----:B------:R-:W-:Y:S02]  /*121b0*/  ISETP.GT.AND P2, PT, R2, 0x39, PT ;  /* 0x000000390200780c */ /* 0x000fe40003f44270 */
[----:B------:R-:W-:Y:S02]  /*121c0*/  FSEL R166, R34, -INF , P1 ;  /* 0xff80000022a67808 */ /* 0x000fe40000800000 */
[----:B------:R-:W-:Y:S01]  /*121d0*/  ISETP.GT.AND P0, PT, R0, 0x39, PT ;  /* 0x000000390000780c */ /* 0x000fe20003f04270 */
[----:B------:R-:W-:Y:S01]  /*121e0*/  LDSM.16.MT88.4 R140, [R134+UR4+0x1900] ;  /* 0x00190004868c783b */ /* 0x000fe20008004200 */
[----:B------:R-:W-:Y:S02]  /*121f0*/  FMNMX.FTZ R13, R174, R13, !PT ;  /* 0x0000000dae0d7209 */ /* 0x000fe40007810000 */
[----:B------:R-:W-:Y:S02]  /*12200*/  FSEL R164, R33, -INF , P2 ;  /* 0xff80000021a47808 */ /* 0x000fe40001000000 */
[----:B------:R-:W-:Y:S02]  /*12210*/  FMNMX.FTZ R11, R170, R11, !PT ;  /* 0x0000000baa0b7209 */ /* 0x000fe40007810000 */
[----:B------:R-:W-:Y:S02]  /*12220*/  FSEL R162, R35, -INF , P0 ;  /* 0xff80000023a27808 */ /* 0x000fe40000000000 */
[----:B------:R-:W-:Y:S02]  /*12230*/  FMNMX.FTZ R13, R166, R13, !PT ;  /* 0x0000000da60d7209 */ /* 0x000fe40007810000 */
[----:B------:R-:W-:Y:S02]  /*12240*/  FMNMX.FTZ R2, R164, R11, !PT ;  /* 0x0000000ba4027209 */ /* 0x000fe40007810000 */
[----:B------:R-:W-:Y:S02]  /*12250*/  FMNMX.FTZ R12, R162, R13, !PT ;  /* 0x0000000da20c7209 */ /* 0x000fe40007810000 */
[----:B------:R-:W-:Y:S01]  /*12260*/  IADD3 R17, R134, UR4, RZ ;  /* 0x0000000486117c10 */ /* 0x000fe2000fffe0ff */
[----:B------:R-:W1:Y:S03]  /*12270*/  SHFL.BFLY PT, R11, R2, 0x2, 0x1f ;  /* 0x0c401f00020b7f89 */ /* 0x000e6600000e0000 */
[----:B------:R-:W-:Y:S05]  /*12280*/  IADD3 R145, R182, R17, RZ ;  /* 0x00000011b6917210 */ /* 0x000fea0007ffe0ff */
[----:B------:R-:W2:Y:S01]  /*12290*/  SHFL.BFLY PT, R13, R12, 0x2, 0x1f ;  /* 0x0c401f000c0d7f89 */ /* 0x000ea200000e0000 */
[----:B-1----:R-:W-:Y:S07]  /*122a0*/  FMNMX.FTZ R15, R2, R11, !PT ;  /* 0x0000000b020f7209 */ /* 0x002fee0007810000 */
[----:B------:R-:W1:Y:S01]  /*122b0*/  SHFL.BFLY PT, R2, R15, 0x1, 0x1f ;  /* 0x0c201f000f027f89 */ /* 0x000e6200000e0000 */
[----:B--2---:R-:W-:Y:S07]  /*122c0*/  FMNMX.FTZ R11, R12, R13, !PT ;  /* 0x0000000d0c0b7209 */ /* 0x004fee0007810000 */
[----:B------:R-:W2:Y:S01]  /*122d0*/  SHFL.BFLY PT, R0, R11, 0x1, 0x1f ;  /* 0x0c201f000b007f89 */ /* 0x000ea200000e0000 */
[----:B-1----:R-:W-:Y:S07]  /*122e0*/  FMNMX.FTZ R2, R15, R2, !PT ;  /* 0x000000020f027209 */ /* 0x002fee0007810000 */
[----:B------:R-:W1:Y:S01]  /*122f0*/  LDSM.16.MT88.4 R12, [R135+UR4+0x100] ;  /* 0x00010004870c783b */ /* 0x000e620008004200 */
[C---:B------:R-:W-:Y:S01]  /*12300*/  FSETP.NEU.FTZ.AND P1, PT, R2.reuse, -INF , PT ;  /* 0xff8000000200780b */ /* 0x040fe20003f3d000 */
[C---:B------:R-:W-:Y:S01]  /*12310*/  FMUL.FTZ R165, R2.reuse, c[0x0][0x2d0] ;  /* 0x0000b40002a57a20 */ /* 0x040fe20000410000 */
[----:B--2---:R-:W-:Y:S02]  /*12320*/  FMNMX.FTZ R0, R11, R0, !PT ;  /* 0x000000000b007209 */ /* 0x004fe40007810000 */
[----:B------:R-:W-:Y:S02]  /*12330*/  FSEL R4, R2, RZ, P1 ;  /* 0x000000ff02047208 */ /* 0x000fe40000800000 */
[C---:B------:R-:W-:Y:S01]  /*12340*/  FSETP.NEU.FTZ.AND P0, PT, R0.reuse, -INF , PT ;  /* 0xff8000000000780b */ /* 0x040fe20003f1d000 */
[----:B------:R-:W-:Y:S01]  /*12350*/  FMUL.FTZ R161, R0, c[0x0][0x2d0] ;  /* 0x0000b40000a17a20 */ /* 0x000fe20000410000 */
[----:B------:R-:W-:Y:S01]  /*12360*/  FSEL R165, R165, RZ, P1 ;  /* 0x000000ffa5a57208 */ /* 0x000fe20000800000 */
[----:B------:R-:W-:Y:S01]  /*12370*/  FADD.FTZ R4, -R4, R3 ;  /* 0x0000000304047221 */ /* 0x000fe20000010100 */
[----:B------:R-:W-:Y:S02]  /*12380*/  FSEL R5, R0, RZ, P0 ;  /* 0x000000ff00057208 */ /* 0x000fe40000000000 */
[----:B------:R-:W-:Y:S01]  /*12390*/  FSEL R161, R161, RZ, P0 ;  /* 0x000000ffa1a17208 */ /* 0x000fe20000000000 */
[----:B------:R-:W-:Y:S01]  /*123a0*/  FFMA.FTZ R160, R158, c[0x0][0x2d0], -R165 ;  /* 0x0000b4009ea07a23 */ /* 0x000fe200000108a5 */
[----:B------:R-:W-:Y:S01]  /*123b0*/  ISETP.GE.AND P0, PT, R211, 0x2, PT ;  /* 0x00000002d300780c */ /* 0x000fe20003f06270 */
[----:B------:R-:W-:Y:S02]  /*123c0*/  FADD.FTZ R3, -R5, R132 ;  /* 0x0000008405037221 */ /* 0x000fe40000010100 */
[----:B------:R-:W-:Y:S02]  /*123d0*/  FMUL.FTZ R132, R4, c[0x0][0x2d0] ;  /* 0x0000b40004847a20 */ /* 0x000fe40000410000 */
[--C-:B------:R-:W-:Y:S01]  /*123e0*/  FFMA.FTZ R157, R153, c[0x0][0x2d0], -R161.reuse ;  /* 0x0000b400999d7a23 */ /* 0x100fe200000108a1 */
[----:B------:R-:W-:Y:S01]  /*123f0*/  MUFU.EX2 R160, R160 ;  /* 0x000000a000a07308 */ /* 0x000fe20000000800 */
[----:B------:R-:W-:Y:S02]  /*12400*/  FFMA.FTZ R153, R8, c[0x0][0x2d0], -R161 ;  /* 0x0000b40008997a23 */ /* 0x000fe400000108a1 */
[----:B------:R-:W-:Y:S02]  /*12410*/  FFMA.FTZ R159, R156, c[0x0][0x2d0], -R165 ;  /* 0x0000b4009c9f7a23 */ /* 0x000fe400000108a5 */
[--C-:B------:R-:W-:Y:S02]  /*12420*/  FFMA.FTZ R156, R154, c[0x0][0x2d0], -R161.reuse ;  /* 0x0000b4009a9c7a23 */ /* 0x100fe400000108a1 */
[----:B------:R-:W-:Y:S02]  /*12430*/  FFMA.FTZ R154, R10, c[0x0][0x2d0], -R161 ;  /* 0x0000b4000a9a7a23 */ /* 0x000fe400000108a1 */
[--C-:B------:R-:W-:Y:S01]  /*12440*/  FFMA.FTZ R158, R155, c[0x0][0x2d0], -R165.reuse ;  /* 0x0000b4009b9e7a23 */ /* 0x100fe200000108a5 */
[----:B------:R-:W2:Y:S01]  /*12450*/  MUFU.EX2 R132, R132 ;  /* 0x0000008400847308 */ /* 0x000ea20000000800 */
[--C-:B------:R-:W-:Y:S01]  /*12460*/  FFMA.FTZ R155, R9, c[0x0][0x2d0], -R165.reuse ;  /* 0x0000b400099b7a23 */ /* 0x100fe200000108a5 */
[----:B------:R-:W-:Y:S01]  /*12470*/  IADD3 R9, R135, UR4, RZ ;  /* 0x0000000487097c10 */ /* 0x000fe2000fffe0ff */
[----:B------:R-:W-:Y:S02]  /*12480*/  FMUL.FTZ R7, R3, c[0x0][0x2d0] ;  /* 0x0000b40003077a20 */ /* 0x000fe40000410000 */
[----:B------:R-:W-:Y:S02]  /*12490*/  FFMA.FTZ R163, R163, c[0x0][0x2d0], -R165 ;  /* 0x0000b400a3a37a23 */ /* 0x000fe400000108a5 */
[----:B------:R-:W-:Y:S02]  /*124a0*/  IMAD.IADD R144, R182, 0x1, R9 ;  /* 0x00000001b6907824 */ /* 0x000fe400078e0209 */
[----:B------:R-:W-:Y:S01]  /*124b0*/  FFMA.FTZ R168, R168, c[0x0][0x2d0], -R165 ;  /* 0x0000b400a8a87a23 */ /* 0x000fe200000108a5 */
[----:B------:R-:W3:Y:S01]  /*124c0*/  MUFU.EX2 R3, R7 ;  /* 0x0000000700037308 */ /* 0x000ee20000000800 */
[--C-:B------:R-:W-:Y:S01]  /*124d0*/  FFMA.FTZ R167, R167, c[0x0][0x2d0], -R161.reuse ;  /* 0x0000b400a7a77a23 */ /* 0x100fe200000108a1 */
[----:B------:R-:W4:Y:S01]  /*124e0*/  LDSM.16.MT88.4 R20, [R144+0x100] ;  /* 0x000100009014783b */ /* 0x000f220000004200 */
[----:B------:R-:W-:Y:S02]  /*124f0*/  FFMA.FTZ R172, R172, c[0x0][0x2d0], -R161 ;  /* 0x0000b400acac7a23 */ /* 0x000fe400000108a1 */
[--C-:B------:R-:W-:Y:S02]  /*12500*/  FFMA.FTZ R169, R252, c[0x0][0x2d0], -R165.reuse ;  /* 0x0000b400fca97a23 */ /* 0x100fe400000108a5 */
[----:B------:R-:W-:Y:S02]  /*12510*/  FFMA.FTZ R178, R178, c[0x0][0x2d0], -R165 ;  /* 0x0000b400b2b27a23 */ /* 0x000fe400000108a5 */
[--C-:B------:R-:W-:Y:S01]  /*12520*/  FFMA.FTZ R171, R250, c[0x0][0x2d0], -R161.reuse ;  /* 0x0000b400faab7a23 */ /* 0x100fe200000108a1 */
[----:B------:R-:W5:Y:S01]  /*12530*/  MUFU.EX2 R159, R159 ;  /* 0x0000009f009f7308 */ /* 0x000f620000000800 */
[----:B------:R-:W-:Y:S02]  /*12540*/  FFMA.FTZ R232, R232, c[0x0][0x2d0], -R161 ;  /* 0x0000b400e8e87a23 */ /* 0x000fe400000108a1 */
[----:B------:R-:W-:Y:S02]  /*12550*/  FFMA.FTZ R173, R248, c[0x0][0x2d0], -R165 ;  /* 0x0000b400f8ad7a23 */ /* 0x000fe400000108a5 */
[C---:B--2---:R-:W-:Y:S02]  /*12560*/  FMUL.FTZ R4, R132.reuse, R128 ;  /* 0x0000008084047220 */ /* 0x044fe40000410000 */
[C---:B------:R-:W-:Y:S02]  /*12570*/  FMUL.FTZ R5, R132.reuse, R129 ;  /* 0x0000008184057220 */ /* 0x040fe40000410000 */
[C---:B------:R-:W-:Y:S01]  /*12580*/  FMUL.FTZ R8, R132.reuse, R124 ;  /* 0x0000007c84087220 */ /* 0x040fe20000410000 */
[----:B------:R-:W-:Y:S01]  /*12590*/  MUFU.EX2 R157, R157 ;  /* 0x0000009d009d7308 */ /* 0x000fe20000000800 */
[C---:B------:R-:W-:Y:S02]  /*125a0*/  FMUL.FTZ R9, R132.reuse, R125 ;  /* 0x0000007d84097220 */ /* 0x040fe40000410000 */
[C---:B------:R-:W-:Y:S02]  /*125b0*/  FMUL.FTZ R16, R132.reuse, R104 ;  /* 0x0000006884107220 */ /* 0x040fe40000410000 */
[C---:B---3--:R-:W-:Y:S02]  /*125c0*/  FMUL.FTZ R6, R3.reuse, R130 ;  /* 0x0000008203067220 */ /* 0x048fe40000410000 */
[C---:B------:R-:W-:Y:S02]  /*125d0*/  FMUL.FTZ R7, R3.reuse, R131 ;  /* 0x0000008303077220 */ /* 0x040fe40000410000 */
[C---:B------:R-:W-:Y:S01]  /*125e0*/  FMUL.FTZ R10, R3.reuse, R126 ;  /* 0x0000007e030a7220 */ /* 0x040fe20000410000 */
[----:B------:R-:W-:Y:S01]  /*125f0*/  MUFU.EX2 R158, R158 ;  /* 0x0000009e009e7308 */ /* 0x000fe20000000800 */
[----:B------:R-:W-:Y:S01]  /*12600*/  FMUL.FTZ R11, R3, R127 ;  /* 0x0000007f030b7220 */ /* 0x000fe20000410000 */
[----:B------:R-:W-:Y:S01]  /*12610*/  LDSM.16.MT88.4 R128, [R134+UR4+0x1100] ;  /* 0x001100048680783b */ /* 0x000fe20008004200 */
[C---:B------:R-:W-:Y:S01]  /*12620*/  FMUL.FTZ R17, R132.reuse, R105 ;  /* 0x0000006984117220 */ /* 0x040fe20000410000 */
[----:B-----5:R-:W-:Y:S01]  /*12630*/  F2FP.PACK_AB R136, R159, R160 ;  /* 0x000000a09f88723e */ /* 0x020fe200000000ff */
[C---:B------:R-:W-:Y:S02]  /*12640*/  FMUL.FTZ R18, R3.reuse, R106 ;  /* 0x0000006a03127220 */ /* 0x040fe40000410000 */
[C---:B------:R-:W-:Y:S02]  /*12650*/  FMUL.FTZ R19, R3.reuse, R107 ;  /* 0x0000006b03137220 */ /* 0x040fe40000410000 */
[C---:B------:R-:W-:Y:S01]  /*12660*/  FMUL.FTZ R24, R132.reuse, R112 ;  /* 0x0000007084187220 */ /* 0x040fe20000410000 */
[----:B------:R-:W2:Y:S01]  /*12670*/  MUFU.EX2 R155, R155 ;  /* 0x0000009b009b7308 */ /* 0x000ea20000000800 */
[----:B------:R-:W-:Y:S01]  /*12680*/  LDSM.16.MT88.4 R104, [R135+UR4+0x2100] ;  /* 0x002100048768783b */ /* 0x000fe20008004200 */
[C---:B------:R-:W-:Y:S02]  /*12690*/  FMUL.FTZ R25, R132.reuse, R113 ;  /* 0x0000007184197220 */ /* 0x040fe40000410000 */
[C---:B------:R-:W-:Y:S02]  /*126a0*/  FMUL.FTZ R26, R3.reuse, R114 ;  /* 0x00000072031a7220 */ /* 0x040fe40000410000 */
[C---:B------:R-:W-:Y:S02]  /*126b0*/  FMUL.FTZ R27, R3.reuse, R115 ;  /* 0x00000073031b7220 */ /* 0x040fe40000410000 */
[C---:B------:R-:W-:Y:S01]  /*126c0*/  FMUL.FTZ R32, R132.reuse, R120 ;  /* 0x0000007884207220 */ /* 0x040fe20000410000 */
[----:B------:R-:W-:Y:S01]  /*126d0*/  LDSM.16.MT88.4 R112, [R135+UR4+0x900] ;  /* 0x000900048770783b */ /* 0x000fe20008004200 */
[----:B------:R-:W3:Y:S01]  /*126e0*/  MUFU.EX2 R156, R156 ;  /* 0x0000009c009c7308 */ /* 0x000ee20000000800 */
[C---:B------:R-:W-:Y:S02]  /*126f0*/  FMUL.FTZ R33, R132.reuse, R121 ;  /* 0x0000007984217220 */ /* 0x040fe40000410000 */
[C---:B------:R-:W-:Y:S02]  /*12700*/  FMUL.FTZ R34, R3.reuse, R122 ;  /* 0x0000007a03227220 */ /* 0x040fe40000410000 */
[C---:B------:R-:W-:Y:S02]  /*12710*/  FMUL.FTZ R35, R3.reuse, R123 ;  /* 0x0000007b03237220 */ /* 0x040fe40000410000 */
[----:B------:R-:W-:Y:S01]  /*12720*/  LDSM.16.MT88.4 R120, [R145+0x900] ;  /* 0x000900009178783b */ /* 0x000fe20000004200 */
[C---:B------:R-:W-:Y:S02]  /*12730*/  FMUL.FTZ R38, R3.reuse, R38 ;  /* 0x0000002603267220 */ /* 0x040fe40000410000 */
[----:B------:R-:W-:Y:S01]  /*12740*/  MUFU.EX2 R154, R154 ;  /* 0x0000009a009a7308 */ /* 0x000fe20000000800 */
[C---:B------:R-:W-:Y:S02]  /*12750*/  FMUL.FTZ R36, R132.reuse, R36 ;  /* 0x0000002484247220 */ /* 0x040fe40000410000 */
[----:B------:R-:W-:Y:S01]  /*12760*/  FMUL.FTZ R39, R3, R39 ;  /* 0x0000002703277220 */ /* 0x000fe20000410000 */
[----:B--2---:R-:W-:Y:S01]  /*12770*/  F2FP.PACK_AB R138, R155, R158 ;  /* 0x0000009e9b8a723e */ /* 0x004fe200000000ff */
[----:B------:R-:W-:Y:S01]  /*12780*/  LDSM.16.MT88.4 R124, [R135+UR4+0x2900] ;  /* 0x00290004877c783b */ /* 0x000fe20008004200 */
[C---:B------:R-:W-:Y:S02]  /*12790*/  FMUL.FTZ R37, R132.reuse, R37 ;  /* 0x0000002584257220 */ /* 0x040fe40000410000 */
[C---:B------:R-:W-:Y:S02]  /*127a0*/  FMUL.FTZ R42, R3.reuse, R42 ;  /* 0x0000002a032a7220 */ /* 0x040fe40000410000 */
[----:B------:R-:W2:Y:S01]  /*127b0*/  MUFU.EX2 R153, R153 ;  /* 0x0000009900997308 */ /* 0x000ea20000000800 */
[----:B------:R-:W-:Y:S02]  /*127c0*/  FMUL.FTZ R40, R132, R40 ;  /* 0x0000002884287220 */ /* 0x000fe40000410000 */
[C---:B------:R-:W-:Y:S01]  /*127d0*/  FMUL.FTZ R43, R3.reuse, R43 ;  /* 0x0000002b032b7220 */ /* 0x040fe20000410000 */
        /* <DEDUP_REMOVED lines=11> */
[C---:B------:R-:W-:Y:S02]  /*12890*/  FMUL.FTZ R49, R132.reuse, R49 ;  /* 0x0000003184317220 */ /* 0x040fe40000410000 */
[----:B------:R-:W-:Y:S01]  /*128a0*/  FMUL.FTZ R54, R3, R54 ;  /* 0x0000003603367220 */ /* 0x000fe20000410000 */
        /* <DEDUP_REMOVED lines=9> */
[----:B------:R-:W1:Y:S03]  /*12940*/  MUFU.EX2 R172, R172 ;  /* 0x000000ac00ac7308 */ /* 0x000e660000000800 */
[C---:B------:R-:W-:Y:S02]  /*12950*/  FMUL.FTZ R13, R132.reuse, R101 ;  /* 0x00000065840d7220 */ /* 0x040fe40000410000 */
[C---:B------:R-:W-:Y:S02]  /*12960*/  FMUL.FTZ R59, R3.reuse, R59 ;  /* 0x0000003b033b7220 */ /* 0x040fe40000410000 */
[C---:B------:R-:W-:Y:S03]  /*12970*/  FMUL.FTZ R14, R3.reuse, R102 ;  /* 0x00000066030e7220 */ /* 0x040fe60000410000 */
[----:B------:R-:W-:Y:S01]  /*12980*/  MUFU.EX2 R169, R169 ;  /* 0x000000a900a97308 */ /* 0x000fe20000000800 */
[C---:B------:R-:W-:Y:S02]  /*12990*/  FMUL.FTZ R15, R3.reuse, R103 ;  /* 0x00000067030f7220 */ /* 0x040fe40000410000 */
[----:B------:R-:W2:Y:S01]  /*129a0*/  LDSM.16.MT88.4 R100, [R145+0x100] ;  /* 0x000100009164783b */ /* 0x000ea20000004200 */
[C---:B------:R-:W-:Y:S02]  /*129b0*/  FMUL.FTZ R62, R3.reuse, R62 ;  /* 0x0000003e033e7220 */ /* 0x040fe40000410000 */
[C---:B------:R-:W-:Y:S02]  /*129c0*/  FMUL.FTZ R56, R132.reuse, R56 ;  /* 0x0000003884387220 */ /* 0x040fe40000410000 */
[C---:B----4-:R-:W-:Y:S02]  /*129d0*/  HMMA.16816.F32 R12, R136.reuse, R20, R12 ;  /* 0x00000014880c723c */ /* 0x050fe4000000180c */
[----:B------:R-:W4:Y:S01]  /*129e0*/  MUFU.EX2 R178, R178 ;  /* 0x000000b200b27308 */ /* 0x000f220000000800 */
[C---:B------:R-:W-:Y:S02]  /*129f0*/  FMUL.FTZ R63, R3.reuse, R63 ;  /* 0x0000003f033f7220 */ /* 0x040fe40000410000 */
[C---:B------:R-:W-:Y:S02]  /*12a00*/  FMUL.FTZ R57, R132.reuse, R57 ;  /* 0x0000003984397220 */ /* 0x040fe40000410000 */
[C---:B------:R-:W-:Y:S01]  /*12a10*/  FMUL.FTZ R20, R132.reuse, R108 ;  /* 0x0000006c84147220 */ /* 0x040fe20000410000 */
[C---:B------:R-:W-:Y:S04]  /*12a20*/  HMMA.16816.F32 R16, R136.reuse, R22, R16 ;  /* 0x000000168810723c */ /* 0x040fe80000001810 */
[C---:B------:R-:W-:Y:S01]  /*12a30*/  FMUL.FTZ R21, R132.reuse, R109 ;  /* 0x0000006d84157220 */ /* 0x040fe20000410000 */
[----:B------:R-:W-:Y:S01]  /*12a40*/  MUFU.EX2 R171, R171 ;  /* 0x000000ab00ab7308 */ /* 0x000fe20000000800 */
[C---:B------:R-:W-:Y:S02]  /*12a50*/  FMUL.FTZ R66, R3.reuse, R66 ;  /* 0x0000004203427220 */ /* 0x040fe40000410000 */
[C---:B------:R-:W-:Y:S04]  /*12a60*/  FMUL.FTZ R22, R3.reuse, R110 ;  /* 0x0000006e03167220 */ /* 0x040fe80000410000 */
[C---:B------:R-:W-:Y:S02]  /*12a70*/  FMUL.FTZ R23, R3.reuse, R111 ;  /* 0x0000006f03177220 */ /* 0x040fe40000410000 */
[----:B------:R-:W5:Y:S01]  /*12a80*/  LDSM.16.MT88.4 R108, [R144+0x2100] ;  /* 0x00210000906c783b */ /* 0x000f620000004200 */
[C---:B------:R-:W-:Y:S01]  /*12a90*/  FMUL.FTZ R67, R3.reuse, R67 ;  /* 0x0000004303437220 */ /* 0x040fe20000410000 */
[----:B------:R-:W1:Y:S01]  /*12aa0*/  MUFU.EX2 R232, R232 ;  /* 0x000000e800e87308 */ /* 0x000e620000000800 */
[C---:B------:R-:W-:Y:S02]  /*12ab0*/  FMUL.FTZ R60, R132.reuse, R60 ;  /* 0x0000003c843c7220 */ /* 0x040fe40000410000 */
        /* <DEDUP_REMOVED lines=8> */
[C---:B------:R-:W-:Y:S04]  /*12b40*/  FMUL.FTZ R30, R3.reuse, R118 ;  /* 0x00000076031e7220 */ /* 0x040fe80000410000 */
[C---:B------:R-:W-:Y:S02]  /*12b50*/  FMUL.FTZ R31, R3.reuse, R119 ;  /* 0x00000077031f7220 */ /* 0x040fe40000410000 */
[----:B------:R-:W-:Y:S01]  /*12b60*/  LDSM.16.MT88.4 R116, [R134+UR4+0x900] ;  /* 0x000900048674783b */ /* 0x000fe20008004200 */
[C---:B------:R-:W-:Y:S02]  /*12b70*/  FMUL.FTZ R74, R3.reuse, R74 ;  /* 0x0000004a034a7220 */ /* 0x040fe40000410000 */
[C---:B------:R-:W-:Y:S02]  /*12b80*/  FMUL.FTZ R64, R132.reuse, R64 ;  /* 0x0000004084407220 */ /* 0x040fe40000410000 */
        /* <DEDUP_REMOVED lines=8> */
[C---:B------:R-:W-:Y:S04]  /*12c10*/  HMMA.16816.F32 R36, R136.reuse, R104, R36 ;  /* 0x000000688824723c */ /* 0x040fe80000001824 */
[C---:B------:R-:W-:Y:S02]  /*12c20*/  FMUL.FTZ R69, R132.reuse, R69 ;  /* 0x0000004584457220 */ /* 0x040fe40000410000 */
[C---:B------:R-:W-:Y:S02]  /*12c30*/  FMUL.FTZ R82, R3.reuse, R82 ;  /* 0x0000005203527220 */ /* 0x040fe40000410000 */
[C---:B------:R-:W-:Y:S01]  /*12c40*/  HMMA.16816.F32 R40, R136.reuse, R106, R40 ;  /* 0x0000006a8828723c */ /* 0x040fe20000001828 */
[----:B------:R-:W1:Y:S03]  /*12c50*/  LDSM.16.MT88.4 R104, [R145+0x2100] ;  /* 0x002100009168783b */ /* 0x000e660000004200 */
        /* <DEDUP_REMOVED lines=32> */
[C---:B------:R-:W-:Y:S04]  /*12e60*/  FMUL.FTZ R97, R132.reuse, R97 ;  /* 0x0000006184617220 */ /* 0x040fe80000410000 */
[----:B------:R-:W-:Y:S01]  /*12e70*/  FFMA.FTZ R157, R3, R208, R157 ;  /* 0x000000d0039d7223 */ /* 0x000fe2000001009d */
[C---:B--2---:R-:W-:Y:S03]  /*12e80*/  HMMA.16816.F32 R76, R136.reuse, R100, R76 ;  /* 0x00000064884c723c */ /* 0x044fe6000000184c */
[C---:B------:R-:W-:Y:S02]  /*12e90*/  FMUL.FTZ R80, R132.reuse, R80 ;  /* 0x0000005084507220 */ /* 0x040fe40000410000 */
[----:B------:R-:W-:Y:S02]  /*12ea0*/  FMUL.FTZ R81, R132, R81 ;  /* 0x0000005184517220 */ /* 0x000fe40000410000 */
[----:B---3--:R-:W-:Y:S01]  /*12eb0*/  F2FP.PACK_AB R100, R168, R163 ;  /* 0x000000a3a864723e */ /* 0x008fe200000000ff */
[----:B------:R-:W-:Y:S01]  /*12ec0*/  FFMA.FTZ R236, R236, c[0x0][0x2d0], -R165 ;  /* 0x0000b400ecec7a23 */ /* 0x000fe200000108a5 */
[----:B------:R-:W-:Y:S03]  /*12ed0*/  F2FP.PACK_AB R101, R172, R167 ;  /* 0x000000a7ac65723e */ /* 0x000fe600000000ff */
[C---:B------:R-:W-:Y:S02]  /*12ee0*/  HMMA.16816.F32 R80, R136.reuse, R102, R80 ;  /* 0x000000668850723c */ /* 0x040fe40000001850 */
[----:B------:R-:W-:Y:S01]  /*12ef0*/  MUFU.EX2 R236, R236 ;  /* 0x000000ec00ec7308 */ /* 0x000fe20000000800 */
[--C-:B------:R-:W-:Y:S02]  /*12f00*/  FFMA.FTZ R175, R246, c[0x0][0x2d0], -R161.reuse ;  /* 0x0000b400f6af7a23 */ /* 0x100fe400000108a1 */
[----:B------:R-:W-:Y:S02]  /*12f10*/  FFMA.FTZ R244, R244, c[0x0][0x2d0], -R161 ;  /* 0x0000b400f4f47a23 */ /* 0x000fe400000108a1 */
[----:B----4-:R-:W-:Y:S01]  /*12f20*/  F2FP.PACK_AB R102, R178, R169 ;  /* 0x000000a9b266723e */ /* 0x010fe200000000ff */
[C---:B-1----:R-:W-:Y:S04]  /*12f30*/  HMMA.16816.F32 R84, R136.reuse, R104, R84 ;  /* 0x000000688854723c */ /* 0x042fe80000001854 */
[----:B------:R-:W-:Y:S01]  /*12f40*/  F2FP.PACK_AB R103, R232, R171 ;  /* 0x000000abe867723e */ /* 0x000fe200000000ff */
[----:B------:R-:W-:Y:S01]  /*12f50*/  MUFU.EX2 R175, R175 ;  /* 0x000000af00af7308 */ /* 0x000fe20000000800 */
[--C-:B------:R-:W-:Y:S02]  /*12f60*/  FFMA.FTZ R225, R242, c[0x0][0x2d0], -R165.reuse ;  /* 0x0000b400f2e17a23 */ /* 0x100fe400000108a5 */
[C---:B------:R-:W-:Y:S01]  /*12f70*/  HMMA.16816.F32 R88, R136.reuse, R106, R88 ;  /* 0x0000006a8858723c */ /* 0x040fe20000001858 */
[----:B------:R-:W1:Y:S03]  /*12f80*/  LDSM.16.MT88.4 R104, [R144+0x900] ;  /* 0x000900009068783b */ /* 0x000e660000004200 */
[----:B------:R-:W-:Y:S02]  /*12f90*/  FFMA.FTZ R238, R238, c[0x0][0x2d0], -R165 ;  /* 0x0000b400eeee7a23 */ /* 0x000fe400000108a5 */
[--C-:B------:R-:W-:Y:S01]  /*12fa0*/  FFMA.FTZ R227, R240, c[0x0][0x2d0], -R161.reuse ;  /* 0x0000b400f0e37a23 */ /* 0x100fe200000108a1 */
[----:B------:R-:W-:Y:S01]  /*12fb0*/  MUFU.EX2 R244, R244 ;  /* 0x000000f400f47308 */ /* 0x000fe20000000800 */
[C---:B-----5:R-:W-:Y:S04]  /*12fc0*/  HMMA.16816.F32 R92, R136.reuse, R108, R92 ;  /* 0x0000006c885c723c */ /* 0x060fe8000000185c */
[----:B------:R-:W-:Y:S02]  /*12fd0*/  FFMA.FTZ R234, R234, c[0x0][0x2d0], -R161 ;  /* 0x0000b400eaea7a23 */ /* 0x000fe400000108a1 */
[--C-:B------:R-:W-:Y:S02]  /*12fe0*/  FFMA.FTZ R229, R230, c[0x0][0x2d0], -R165.reuse ;  /* 0x0000b400e6e57a23 */ /* 0x100fe400000108a5 */
[----:B------:R-:W-:Y:S01]  /*12ff0*/  HMMA.16816.F32 R96, R136, R110, R96 ;  /* 0x0000006e8860723c */ /* 0x000fe20000001860 */
[----:B------:R-:W2:Y:S01]  /*13000*/  LDSM.16.MT88.4 R108, [R144+0x2900] ;  /* 0x00290000906c783b */ /* 0x000ea20000004200 */
[----:B------:R-:W-:Y:S02]  /*13010*/  MUFU.EX2 R225, R225 ;  /* 0x000000e100e17308 */ /* 0x000fe40000000800 */
[----:B------:R-:W-:Y:S02]  /*13020*/  FFMA.FTZ R226, R226, c[0x0][0x2d0], -R165 ;  /* 0x0000b400e2e27a23 */ /* 0x000fe400000108a5 */
[--C-:B------:R-:W-:Y:S02]  /*13030*/  FFMA.FTZ R228, R228, c[0x0][0x2d0], -R161.reuse ;  /* 0x0000b400e4e47a23 */ /* 0x100fe400000108a1 */
[C---:B------:R-:W-:Y:S04]  /*13040*/  HMMA.16816.F32 R4, R100.reuse, R112, R4 ;  /* 0x000000706404723c */ /* 0x040fe80000001804 */
[----:B------:R-:W-:Y:S01]  /*13050*/  MUFU.EX2 R238, R238 ;  /* 0x000000ee00ee7308 */ /* 0x000fe20000000800 */
[----:B------:R-:W-:Y:S02]  /*13060*/  FFMA.FTZ R231, R174, c[0x0][0x2d0], -R161 ;  /* 0x0000b400aee77a23 */ /* 0x000fe400000108a1 */
[--C-:B------:R-:W-:Y:S01]  /*13070*/  FFMA.FTZ R170, R170, c[0x0][0x2d0], -R165.reuse ;  /* 0x0000b400aaaa7a23 */ /* 0x100fe200000108a5 */
[C---:B------:R-:W-:Y:S01]  /*13080*/  HMMA.16816.F32 R8, R100.reuse, R114, R8 ;  /* 0x000000726408723c */ /* 0x040fe20000001808 */
[----:B------:R-:W3:Y:S03]  /*13090*/  LDSM.16.MT88.4 R112, [R134+UR4+0x2900] ;  /* 0x002900048670783b */ /* 0x000ee60008004200 */
[----:B------:R-:W-:Y:S02]  /*130a0*/  FFMA.FTZ R165, R164, c[0x0][0x2d0], -R165 ;  /* 0x0000b400a4a57a23 */ /* 0x000fe400000108a5 */
[----:B------:R-:W-:Y:S01]  /*130b0*/  MUFU.EX2 R227, R227 ;  /* 0x000000e300e37308 */ /* 0x000fe20000000800 */
[--C-:B------:R-:W-:Y:S01]  /*130c0*/  FFMA.FTZ R164, R166, c[0x0][0x2d0], -R161.reuse ;  /* 0x0000b400a6a47a23 */ /* 0x100fe200000108a1 */
[C---:B-1----:R-:W-:Y:S04]  /*130d0*/  HMMA.16816.F32 R12, R100.reuse, R104, R12 ;  /* 0x00000068640c723c */ /* 0x042fe8000000180c */
[----:B------:R-:W-:Y:S02]  /*130e0*/  FFMA.FTZ R161, R162, c[0x0][0x2d0], -R161 ;  /* 0x0000b400a2a17a23 */ /* 0x000fe400000108a1 */
[----:B------:R-:W-:Y:S02]  /*130f0*/  FFMA.FTZ R160, R132, R207, R160 ;  /* 0x000000cf84a07223 */ /* 0x000fe400000100a0 */
[----:B------:R-:W-:Y:S01]  /*13100*/  MUFU.EX2 R234, R234 ;  /* 0x000000ea00ea7308 */ /* 0x000fe20000000800 */
[C---:B------:R-:W-:Y:S01]  /*13110*/  HMMA.16816.F32 R16, R100.reuse, R106, R16 ;  /* 0x0000006a6410723c */ /* 0x040fe20000001810 */
[----:B------:R-:W1:Y:S02]  /*13120*/  LDSM.16.MT88.4 R104, [R145+0x2900] ;  /* 0x002900009168783b */ /* 0x000e640000004200 */
[----:B------:R-:W-:Y:S02]  /*13130*/  FADD.FTZ R159, R159, R160 ;  /* 0x000000a09f9f7221 */ /* 0x000fe40000010000 */
[----:B------:R-:W-:Y:S03]  /*13140*/  FADD.FTZ R157, R156, R157 ;  /* 0x0000009d9c9d7221 */ /* 0x000fe60000010000 */
[C---:B------:R-:W-:Y:S01]  /*13150*/  HMMA.16816.F32 R20, R100.reuse, R116, R20 ;  /* 0x000000746414723c */ /* 0x040fe20000001814 */
[----:B------:R-:W-:Y:S03]  /*13160*/  MUFU.EX2 R229, R229 ;  /* 0x000000e500e57308 */ /* 0x000fe60000000800 */
[----:B------:R-:W-:Y:S02]  /*13170*/  FADD.FTZ R158, R158, R159 ;  /* 0x0000009f9e9e7221 */ /* 0x000fe40000010000 */
[----:B------:R-:W-:Y:S02]  /*13180*/  IMAD.MOV.U32 R132, RZ, RZ, R0 ;  /* 0x000000ffff847224 */ /* 0x000fe400078e0000 */
[C---:B------:R-:W-:Y:S01]  /*13190*/  HMMA.16816.F32 R24, R100.reuse, R118, R24 ;  /* 0x000000766418723c */ /* 0x040fe20000001818 */
[----:B------:R-:W4:Y:S02]  /*131a0*/  LDSM.16.MT88.4 R116, [R135+UR4+0x4900] ;  /* 0x004900048774783b */ /* 0x000f240008004200 */
[----:B------:R-:W5:Y:S01]  /*131b0*/  MUFU.EX2 R226, R226 ;  /* 0x000000e200e27308 */ /* 0x000f620000000800 */
[----:B------:R-:W-:Y:S04]  /*131c0*/  FADD.FTZ R158, R155, R158 ;  /* 0x0000009e9b9e7221 */ /* 0x000fe80000010000 */
[C---:B------:R-:W-:Y:S04]  /*131d0*/  HMMA.16816.F32 R28, R100.reuse, R120, R28 ;  /* 0x00000078641c723c */ /* 0x040fe8000000181c */
[----:B------:R-:W-:Y:S01]  /*131e0*/  FADD.FTZ R163, R163, R158 ;  /* 0x0000009ea3a37221 */ /* 0x000fe20000010000 */
[----:B------:R-:W-:Y:S03]  /*131f0*/  MUFU.EX2 R228, R228 ;  /* 0x000000e400e47308 */ /* 0x000fe60000000800 */
[C---:B------:R-:W-:Y:S01]  /*13200*/  HMMA.16816.F32 R32, R100.reuse, R122, R32 ;  /* 0x0000007a6420723c */ /* 0x040fe20000001820 */
[----:B------:R-:W-:Y:S03]  /*13210*/  LDSM.16.MT88.4 R120, [R145+0x4900] ;  /* 0x004900009178783b */ /* 0x000fe60000004200 */
[----:B------:R-:W-:Y:S03]  /*13220*/  FADD.FTZ R168, R168, R163 ;  /* 0x000000a3a8a87221 */ /* 0x000fe60000010000 */
[----:B------:R-:W1:Y:S01]  /*13230*/  MUFU.EX2 R231, R231 ;  /* 0x000000e700e77308 */ /* 0x000e620000000800 */
[C---:B------:R-:W-:Y:S04]  /*13240*/  HMMA.16816.F32 R36, R100.reuse, R124, R36 ;  /* 0x0000007c6424723c */ /* 0x040fe80000001824 */
[----:B-----5:R-:W-:Y:S01]  /*13250*/  F2FP.PACK_AB R136, R226, R229 ;  /* 0x000000e5e288723e */ /* 0x020fe200000000ff */
[----:B------:R-:W-:Y:S03]  /*13260*/  FADD.FTZ R169, R169, R168 ;  /* 0x000000a8a9a97221 */ /* 0x000fe60000010000 */
[C---:B------:R-:W-:Y:S01]  /*13270*/  HMMA.16816.F32 R40, R100.reuse, R126, R40 ;  /* 0x0000007e6428723c */ /* 0x040fe20000001828 */
[----:B------:R-:W-:Y:S01]  /*13280*/  LDSM.16.MT88.4 R124, [R144+0x1100] ;  /* 0x00110000907c783b */ /* 0x000fe20000004200 */
[----:B------:R-:W-:Y:S02]  /*13290*/  MUFU.EX2 R170, R170 ;  /* 0x000000aa00aa7308 */ /* 0x000fe40000000800 */
[----:B------:R-:W-:Y:S04]  /*132a0*/  FADD.FTZ R178, R178, R169 ;  /* 0x000000a9b2b27221 */ /* 0x000fe80000010000 */
[C---:B--2---:R-:W-:Y:S04]  /*132b0*/  HMMA.16816.F32 R44, R100.reuse, R108, R44 ;  /* 0x0000006c642c723c */ /* 0x044fe8000000182c */
[----:B------:R-:W2:Y:S01]  /*132c0*/  MUFU.EX2 R165, R165 ;  /* 0x000000a500a57308 */ /* 0x000ea20000000800 */
[----:B-1----:R-:W-:Y:S03]  /*132d0*/  F2FP.PACK_AB R137, R231, R228 ;  /* 0x000000e4e789723e */ /* 0x002fe600000000ff */
[C---:B------:R-:W-:Y:S01]  /*132e0*/  HMMA.16816.F32 R48, R100.reuse, R110, R48 ;  /* 0x0000006e6430723c */ /* 0x040fe20000001830 */
[----:B------:R-:W1:Y:S05]  /*132f0*/  LDSM.16.MT88.4 R108, [R144+0x4900] ;  /* 0x00490000906c783b */ /* 0x000e6a0000004200 */
[----:B------:R-:W-:Y:S02]  /*13300*/  MUFU.EX2 R164, R164 ;  /* 0x000000a400a47308 */ /* 0x000fe40000000800 */
[C---:B---3--:R-:W-:Y:S08]  /*13310*/  HMMA.16816.F32 R52, R100.reuse, R112, R52 ;  /* 0x000000706434723c */ /* 0x048ff00000001834 */
[C---:B------:R-:W-:Y:S01]  /*13320*/  HMMA.16816.F32 R56, R100.reuse, R114, R56 ;  /* 0x000000726438723c */ /* 0x040fe20000001838 */
[----:B------:R-:W3:Y:S01]  /*13330*/  LDSM.16.MT88.4 R112, [R134+UR4+0x4900] ;  /* 0x004900048670783b */ /* 0x000ee20008004200 */
[----:B------:R-:W5:Y:S02]  /*13340*/  MUFU.EX2 R161, R161 ;  /* 0x000000a100a17308 */ /* 0x000f640000000800 */
[----:B--2---:R-:W-:Y:S04]  /*13350*/  F2FP.PACK_AB R138, R165, R170 ;  /* 0x000000aaa58a723e */ /* 0x004fe800000000ff */
[C---:B------:R-:W-:Y:S08]  /*13360*/  HMMA.16816.F32 R60, R100.reuse, R104, R60 ;  /* 0x00000068643c723c */ /* 0x040ff0000000183c */
[C---:B------:R-:W-:Y:S01]  /*13370*/  HMMA.16816.F32 R64, R100.reuse, R106, R64 ;  /* 0x0000006a6440723c */ /* 0x040fe20000001840 */
[----:B------:R-:W2:Y:S07]  /*13380*/  LDSM.16.MT88.4 R104, [R135+UR4+0x1100] ;  /* 0x001100048768783b */ /* 0x000eae0008004200 */
[C---:B----4-:R-:W-:Y:S04]  /*13390*/  HMMA.16816.F32 R68, R100.reuse, R116, R68 ;  /* 0x000000746444723c */ /* 0x050fe80000001844 */
[----:B-----5:R-:W-:Y:S04]  /*133a0*/  F2FP.PACK_AB R139, R161, R164 ;  /* 0x000000a4a18b723e */ /* 0x020fe800000000ff */
[C---:B------:R-:W-:Y:S01]  /*133b0*/  HMMA.16816.F32 R72, R100.reuse, R118, R72 ;  /* 0x000000766448723c */ /* 0x040fe20000001848 */
[----:B------:R-:W4:Y:S07]  /*133c0*/  LDSM.16.MT88.4 R116, [R145+0x1100] ;  /* 0x001100009174783b */ /* 0x000f2e0000004200 */
[C---:B-1----:R-:W-:Y:S08]  /*133d0*/  HMMA.16816.F32 R76, R100.reuse, R108, R76 ;  /* 0x0000006c644c723c */ /* 0x042ff0000000184c */
[C---:B------:R-:W-:Y:S01]  /*133e0*/  HMMA.16816.F32 R80, R100.reuse, R110, R80 ;  /* 0x0000006e6450723c */ /* 0x040fe20000001850 */
[----:B------:R-:W1:Y:S07]  /*133f0*/  LDSM.16.MT88.4 R108, [R135+UR4+0x3100] ;  /* 0x00310004876c783b */ /* 0x000e6e0008004200 */
[C---:B---3--:R-:W-:Y:S08]  /*13400*/  HMMA.16816.F32 R84, R100.reuse, R112, R84 ;  /* 0x000000706454723c */ /* 0x048ff00000001854 */
[C---:B------:R-:W-:Y:S01]  /*13410*/  HMMA.16816.F32 R88, R100.reuse, R114, R88 ;  /* 0x000000726458723c */ /* 0x040fe20000001858 */
[----:B------:R-:W-:Y:S07]  /*13420*/  LDSM.16.MT88.4 R112, [R134+UR4+0x3100] ;  /* 0x003100048670783b */ /* 0x000fee0008004200 */
[C---:B------:R-:W-:Y:S08]  /*13430*/  HMMA.16816.F32 R92, R100.reuse, R120, R92 ;  /* 0x00000078645c723c */ /* 0x040ff0000000185c */
[----:B------:R-:W-:Y:S01]  /*13440*/  HMMA.16816.F32 R96, R100, R122, R96 ;  /* 0x0000007a6460723c */ /* 0x000fe20000001860 */
[----:B------:R-:W-:Y:S06]  /*13450*/  LDSM.16.MT88.4 R120, [R144+0x5100] ;  /* 0x005100009078783b */ /* 0x000fec0000004200 */
[----:B------:R-:W-:Y:S01]  /*13460*/  F2FP.PACK_AB R100, R236, R173 ;  /* 0x000000adec64723e */ /* 0x000fe200000000ff */
[----:B------:R-:W-:Y:S01]  /*13470*/  FADD.FTZ R173, R173, R178 ;  /* 0x000000b2adad7221 */ /* 0x000fe20000010000 */
[----:B------:R-:W-:Y:S03]  /*13480*/  F2FP.PACK_AB R101, R244, R175 ;  /* 0x000000aff465723e */ /* 0x000fe600000000ff */
[----:B------:R-:W-:Y:S01]  /*13490*/  F2FP.PACK_AB R102, R238, R225 ;  /* 0x000000e1ee66723e */ /* 0x000fe200000000ff */
[----:B------:R-:W-:Y:S01]  /*134a0*/  FADD.FTZ R236, R236, R173 ;  /* 0x000000adecec7221 */ /* 0x000fe20000010000 */
[----:B------:R-:W-:Y:S03]  /*134b0*/  F2FP.PACK_AB R103, R234, R227 ;  /* 0x000000e3ea67723e */ /* 0x000fe600000000ff */
[----:B------:R-:W-:Y:S04]  /*134c0*/  FADD.FTZ R225, R225, R236 ;  /* 0x000000ece1e17221 */ /* 0x000fe80000010000 */
[C---:B--2---:R-:W-:Y:S03]  /*134d0*/  HMMA.16816.F32 R4, R100.reuse, R104, R4 ;  /* 0x000000686404723c */ /* 0x044fe60000001804 */
[----:B------:R-:W-:Y:S04]  /*134e0*/  FADD.FTZ R238, R238, R225 ;  /* 0x000000e1eeee7221 */ /* 0x000fe80000010000 */
[----:B------:R-:W-:Y:S01]  /*134f0*/  FADD.FTZ R229, R229, R238 ;  /* 0x000000eee5e57221 */ /* 0x000fe20000010000 */
[C---:B------:R-:W-:Y:S01]  /*13500*/  HMMA.16816.F32 R8, R100.reuse, R106, R8 ;  /* 0x0000006a6408723c */ /* 0x040fe20000001808 */
[----:B------:R-:W2:Y:S03]  /*13510*/  LDSM.16.MT88.4 R104, [R144+0x3100] ;  /* 0x003100009068783b */ /* 0x000ea60000004200 */
[----:B------:R-:W-:Y:S04]  /*13520*/  FADD.FTZ R229, R226, R229 ;  /* 0x000000e5e2e57221 */ /* 0x000fe80000010000 */
[C---:B------:R-:W-:Y:S04]  /*13530*/  HMMA.16816.F32 R12, R100.reuse, R124, R12 ;  /* 0x0000007c640c723c */ /* 0x040fe8000000180c */
[----:B------:R-:W-:Y:S04]  /*13540*/  FADD.FTZ R170, R170, R229 ;  /* 0x000000e5aaaa7221 */ /* 0x000fe80000010000 */
[C---:B------:R-:W-:Y:S01]  /*13550*/  HMMA.16816.F32 R16, R100.reuse, R126, R16 ;  /* 0x0000007e6410723c */ /* 0x040fe20000001810 */
[----:B------:R-:W-:Y:S03]  /*13560*/  LDSM.16.MT88.4 R124, [R134+UR4+0x5100] ;  /* 0x00510004867c783b */ /* 0x000fe60008004200 */
[----:B------:R-:W-:Y:S04]  /*13570*/  FADD.FTZ R207, R165, R170 ;  /* 0x000000aaa5cf7221 */ /* 0x000fe80000010000 */
[C---:B------:R-:W-:Y:S08]  /*13580*/  HMMA.16816.F32 R20, R100.reuse, R128, R20 ;  /* 0x000000806414723c */ /* 0x040ff00000001814 */
[C---:B------:R-:W-:Y:S01]  /*13590*/  HMMA.16816.F32 R24, R100.reuse, R130, R24 ;  /* 0x000000826418723c */ /* 0x040fe20000001818 */
[----:B------:R-:W-:Y:S07]  /*135a0*/  LDSM.16.MT88.4 R128, [R145+0x5100] ;  /* 0x005100009180783b */ /* 0x000fee0000004200 */
[C---:B----4-:R-:W-:Y:S08]  /*135b0*/  HMMA.16816.F32 R28, R100.reuse, R116, R28 ;  /* 0x00000074641c723c */ /* 0x050ff0000000181c */
[C---:B------:R-:W-:Y:S01]  /*135c0*/  HMMA.16816.F32 R32, R100.reuse, R118, R32 ;  /* 0x000000766420723c */ /* 0x040fe20000001820 */
[----:B------:R-:W3:Y:S07]  /*135d0*/  LDSM.16.MT88.4 R116, [R145+0x3100] ;  /* 0x003100009174783b */ /* 0x000eee0000004200 */
[C---:B-1----:R-:W-:Y:S08]  /*135e0*/  HMMA.16816.F32 R36, R100.reuse, R108, R36 ;  /* 0x0000006c6424723c */ /* 0x042ff00000001824 */
[C---:B------:R-:W-:Y:S01]  /*135f0*/  HMMA.16816.F32 R40, R100.reuse, R110, R40 ;  /* 0x0000006e6428723c */ /* 0x040fe20000001828 */
[----:B------:R-:W1:Y:S07]  /*13600*/  LDSM.16.MT88.4 R108, [R135+UR4+0x5100] ;  /* 0x00510004876c783b */ /* 0x000e6e0008004200 */
[C---:B--2---:R-:W-:Y:S08]  /*13610*/  HMMA.16816.F32 R44, R100.reuse, R104, R44 ;  /* 0x00000068642c723c */ /* 0x044ff0000000182c */
[C---:B------:R-:W-:Y:S01]  /*13620*/  HMMA.16816.F32 R48, R100.reuse, R106, R48 ;  /* 0x0000006a6430723c */ /* 0x040fe20000001830 */
[----:B------:R-:W2:Y:S07]  /*13630*/  LDSM.16.MT88.4 R104, [R135+UR4+0x1900] ;  /* 0x001900048768783b */ /* 0x000eae0008004200 */
[C---:B------:R-:W-:Y:S08]  /*13640*/  HMMA.16816.F32 R52, R100.reuse, R112, R52 ;  /* 0x000000706434723c */ /* 0x040ff00000001834 */
[C---:B------:R-:W-:Y:S01]  /*13650*/  HMMA.16816.F32 R56, R100.reuse, R114, R56 ;  /* 0x000000726438723c */ /* 0x040fe20000001838 */
[----:B------:R-:W4:Y:S07]  /*13660*/  LDSM.16.MT88.4 R112, [R144+0x1900] ;  /* 0x001900009070783b */ /* 0x000f2e0000004200 */
[C---:B---3--:R-:W-:Y:S08]  /*13670*/  HMMA.16816.F32 R60, R100.reuse, R116, R60 ;  /* 0x00000074643c723c */ /* 0x048ff0000000183c */
[C---:B------:R-:W-:Y:S08]  /*13680*/  HMMA.16816.F32 R64, R100.reuse, R118, R64 ;  /* 0x000000766440723c */ /* 0x040ff00000001840 */
[C---:B-1----:R-:W-:Y:S08]  /*13690*/  HMMA.16816.F32 R68, R100.reuse, R108, R68 ;  /* 0x0000006c6444723c */ /* 0x042ff00000001844 */
[C---:B------:R-:W-:Y:S08]  /*136a0*/  HMMA.16816.F32 R72, R100.reuse, R110, R72 ;  /* 0x0000006e6448723c */ /* 0x040ff00000001848 */
[C---:B------:R-:W-:Y:S08]  /*136b0*/  HMMA.16816.F32 R76, R100.reuse, R120, R76 ;  /* 0x00000078644c723c */ /* 0x040ff0000000184c */
[C---:B------:R-:W-:Y:S01]  /*136c0*/  HMMA.16816.F32 R80, R100.reuse, R122, R80 ;  /* 0x0000007a6450723c */ /* 0x040fe20000001850 */
[----:B------:R-:W1:Y:S07]  /*136d0*/  LDSM.16.MT88.4 R120, [R145+0x1900] ;  /* 0x001900009178783b */ /* 0x000e6e0000004200 */
[C---:B------:R-:W-:Y:S08]  /*136e0*/  HMMA.16816.F32 R84, R100.reuse, R124, R84 ;  /* 0x0000007c6454723c */ /* 0x040ff00000001854 */
[C---:B------:R-:W-:Y:S08]  /*136f0*/  HMMA.16816.F32 R88, R100.reuse, R126, R88 ;  /* 0x0000007e6458723c */ /* 0x040ff00000001858 */
[C---:B------:R-:W-:Y:S08]  /*13700*/  HMMA.16816.F32 R92, R100.reuse, R128, R92 ;  /* 0x00000080645c723c */ /* 0x040ff0000000185c */
[----:B------:R-:W-:Y:S08]  /*13710*/  HMMA.16816.F32 R96, R100, R130, R96 ;  /* 0x000000826460723c */ /* 0x000ff00000001860 */
[C---:B--2---:R-:W-:Y:S08]  /*13720*/  HMMA.16816.F32 R128, R136.reuse, R104, R4 ;  /* 0x000000688880723c */ /* 0x044ff00000001804 */
[C---:B------:R-:W-:Y:S01]  /*13730*/  HMMA.16816.F32 R124, R136.reuse, R106, R8 ;  /* 0x0000006a887c723c */ /* 0x040fe20000001808 */
[----:B------:R-:W2:Y:S07]  /*13740*/  LDSM.16.MT88.4 R8, [R135+UR4+0x3900] ;  /* 0x003900048708783b */ /* 0x000eae0008004200 */
[C---:B----4-:R-:W-:Y:S01]  /*13750*/  HMMA.16816.F32 R100, R136.reuse, R112, R12 ;  /* 0x000000708864723c */ /* 0x050fe2000000180c */
[----:B------:R-:W3:Y:S07]  /*13760*/  LDSM.16.MT88.4 R12, [R144+0x3900] ;  /* 0x00390000900c783b */ /* 0x000eee0000004200 */
[C---:B------:R-:W-:Y:S01]  /*13770*/  HMMA.16816.F32 R104, R136.reuse, R114, R16 ;  /* 0x000000728868723c */ /* 0x040fe20000001810 */
[----:B------:R-:W4:Y:S07]  /*13780*/  LDSM.16.MT88.4 R16, [R134+UR4+0x3900] ;  /* 0x003900048610783b */ /* 0x000f2e0008004200 */
[C---:B------:R-:W-:Y:S08]  /*13790*/  HMMA.16816.F32 R108, R136.reuse, R140, R20 ;  /* 0x0000008c886c723c */ /* 0x040ff00000001814 */
[C---:B------:R-:W-:Y:S07]  /*137a0*/  HMMA.16816.F32 R112, R136.reuse, R142, R24 ;  /* 0x0000008e8870723c */ /* 0x040fee0000001818 */
[----:B------:R-:W-:Y:S01]  /*137b0*/  @P0 IADD3 R24, R211, -0x2, RZ ;  /* 0xfffffffed3180810 */ /* 0x000fe20007ffe0ff */
[C---:B-1----:R-:W-:Y:S04]  /*137c0*/  HMMA.16816.F32 R116, R136.reuse, R120, R28 ;  /* 0x000000788874723c */ /* 0x042fe8000000181c */
[----:B------:R-:W-:Y:S04]  /*137d0*/  @P0 SHF.R.S32.HI R20, RZ, 0x1f, R24 ;  /* 0x0000001fff140819 */ /* 0x000fe80000011418 */
[C---:B------:R-:W-:Y:S08]  /*137e0*/  HMMA.16816.F32 R120, R136.reuse, R122, R32 ;  /* 0x0000007a8878723c */ /* 0x040ff00000001820 */
[C---:B--2---:R-:W-:Y:S07]  /*137f0*/  HMMA.16816.F32 R36, R136.reuse, R8, R36 ;  /* 0x000000088824723c */ /* 0x044fee0000001824 */
[----:B------:R-:W-:Y:S01]  /*13800*/  @P0 IMAD R9, R20, c[0x0][0x1e0], RZ ;  /* 0x0000780014090a24 */ /* 0x000fe200078e02ff */
[C---:B------:R-:W-:Y:S01]  /*13810*/  HMMA.16816.F32 R40, R136.reuse, R10, R40 ;  /* 0x0000000a8828723c */ /* 0x040fe20000001828 */
[----:B------:R-:W1:Y:S03]  /*13820*/  LDSM.16.MT88.4 R20, [R145+0x3900] ;  /* 0x003900009114783b */ /* 0x000e660000004200 */
[C---:B------:R-:W-:Y:S02]  /*13830*/  @P0 IMAD R9, R24.reuse, c[0x0][0x1e4], R9 ;  /* 0x0000790018090a24 */ /* 0x040fe400078e0209 */
[----:B------:R-:W-:Y:S02]  /*13840*/  @P0 IMAD.WIDE.U32 R24, R24, c[0x0][0x1e0], RZ ;  /* 0x0000780018180a25 */ /* 0x000fe400078e00ff */
[C---:B---3--:R-:W-:Y:S04]  /*13850*/  HMMA.16816.F32 R44, R136.reuse, R12, R44 ;  /* 0x0000000c882c723c */ /* 0x048fe8000000182c */
[----:B------:R-:W-:Y:S01]  /*13860*/  @P0 IMAD.IADD R9, R25, 0x1, R9 ;  /* 0x0000000119090824 */ /* 0x000fe200078e0209 */
[C---:B------:R-:W-:Y:S03]  /*13870*/  @P0 SHF.L.U32 R31, R24.reuse, 0x6, RZ ;  /* 0x00000006181f0819 */ /* 0x040fe600000006ff */
[C---:B------:R-:W-:Y:S04]  /*13880*/  HMMA.16816.F32 R48, R136.reuse, R14, R48 ;  /* 0x0000000e8830723c */ /* 0x040fe80000001830 */
[----:B------:R-:W-:Y:S02]  /*13890*/  @P0 SHF.L.U64.HI R29, R24, 0x6, R9 ;  /* 0x00000006181d0819 */ /* 0x000fe40000010209 */
[----:B------:R-:W2:Y:S01]  /*138a0*/  LDSM.16.MT88.4 R8, [R135+UR4+0x5900] ;  /* 0x005900048708783b */ /* 0x000ea20008004200 */
[----:B------:R-:W-:Y:S01]  /*138b0*/  @P0 IADD3 R12, P1, R31, R200, RZ ;  /* 0x000000c81f0c0210 */ /* 0x000fe20007f3e0ff */
[C---:B----4-:R-:W-:Y:S04]  /*138c0*/  HMMA.16816.F32 R52, R136.reuse, R16, R52 ;  /* 0x000000108834723c */ /* 0x050fe80000001834 */
[----:B------:R-:W-:Y:S01]  /*138d0*/  @P0 IMAD.X R13, R29, 0x1, R205, P1 ;  /* 0x000000011d0d0824 */ /* 0x000fe200008e06cd */
[C---:B------:R-:W-:Y:S03]  /*138e0*/  @P0 LEA R24, P1, R12.reuse, c[0x0][0x1c8], 0x1 ;  /* 0x000072000c180a11 */ /* 0x040fe600078208ff */
[C---:B------:R-:W-:Y:S04]  /*138f0*/  HMMA.16816.F32 R56, R136.reuse, R18, R56 ;  /* 0x000000128838723c */ /* 0x040fe80000001838 */
[----:B------:R-:W-:Y:S02]  /*13900*/  @P0 LEA.HI.X R25, R12, c[0x0][0x1cc], R13, 0x1, P1 ;  /* 0x000073000c190a11 */ /* 0x000fe400008f0c0d */
[----:B------:R-:W-:Y:S02]  /*13910*/  @P0 IADD3 R13, P1, R31, R214, RZ ;  /* 0x000000d61f0d0210 */ /* 0x000fe40007f3e0ff */
[C---:B-1----:R-:W-:Y:S04]  /*13920*/  HMMA.16816.F32 R60, R136.reuse, R20, R60 ;  /* 0x00000014883c723c */ /* 0x042fe8000000183c */
[----:B------:R-:W-:Y:S02]  /*13930*/  @P0 IADD3.X R12, R29, R223, RZ, P1, !PT ;  /* 0x000000df1d0c0210 */ /* 0x000fe40000ffe4ff */
[C---:B------:R-:W-:Y:S02]  /*13940*/  @P0 LEA R26, P1, R13.reuse, c[0x0][0x1c8], 0x1 ;  /* 0x000072000d1a0a11 */ /* 0x040fe400078208ff */
[C---:B------:R-:W-:Y:S04]  /*13950*/  HMMA.16816.F32 R64, R136.reuse, R22, R64 ;  /* 0x000000168840723c */ /* 0x040fe80000001840 */
[----:B------:R-:W-:Y:S02]  /*13960*/  @P0 LEA.HI.X R27, R13, c[0x0][0x1cc], R12, 0x1, P1 ;  /* 0x000073000d1b0a11 */ /* 0x000fe400008f0c0c */
[----:B------:R-:W1:Y:S01]  /*13970*/  LDSM.16.MT88.4 R12, [R144+0x5900] ;  /* 0x00590000900c783b */ /* 0x000e620000004200 */
[----:B------:R-:W-:Y:S05]  /*13980*/  @P0 IADD3 R16, P1, R31, R212, RZ ;  /* 0x000000d41f100210 */ /* 0x000fea0007f3e0ff */
[----:B------:R-:W-:Y:S01]  /*13990*/  @P0 IMAD.X R17, R29, 0x1, R222, P1 ;  /* 0x000000011d110824 */ /* 0x000fe200008e06de */
        /* <DEDUP_REMOVED lines=8> */
[----:B------:R-:W-:Y:S01]  /*13a20*/  @P0 IMAD.X R8, R29, 0x1, R205, P1 ;  /* 0x000000011d080824 */ /* 0x000fe200008e06cd */
[C---:B------:R-:W-:Y:S04]  /*13a30*/  @P0 LEA R22, P1, R23.reuse, c[0x0][0x1c8], 0x1 ;  /* 0x0000720017160a11 */ /* 0x040fe800078208ff */
[----:B------:R-:W-:Y:S02]  /*13a40*/  @P0 LEA.HI.X R23, R23, c[0x0][0x1cc], R8, 0x1, P1 ;  /* 0x0000730017170a11 */ /* 0x000fe400008f0c08 */
[----:B------:R-:W-:Y:S04]  /*13a50*/  @P0 IADD3 R8, P1, R31, R214, RZ ;  /* 0x000000d61f080210 */ /* 0x000fe80007f3e0ff */
[----:B------:R-:W-:Y:S01]  /*13a60*/  @P0 IADD3.X R9, R29, R223, RZ, P1, !PT ;  /* 0x000000df1d090210 */ /* 0x000fe20000ffe4ff */
[C---:B-1----:R-:W-:Y:S03]  /*13a70*/  HMMA.16816.F32 R76, R136.reuse, R12, R76 ;  /* 0x0000000c884c723c */ /* 0x042fe6000000184c */
[C---:B------:R-:W-:Y:S04]  /*13a80*/  @P0 LEA R32, P1, R8.reuse, c[0x0][0x1c8], 0x1 ;  /* 0x0000720008200a11 */ /* 0x040fe800078208ff */
[----:B------:R-:W-:Y:S01]  /*13a90*/  @P0 LEA.HI.X R33, R8, c[0x0][0x1cc], R9, 0x1, P1 ;  /* 0x0000730008210a11 */ /* 0x000fe200008f0c09 */
[C---:B------:R-:W-:Y:S01]  /*13aa0*/  HMMA.16816.F32 R80, R136.reuse, R14, R80 ;  /* 0x0000000e8850723c */ /* 0x040fe20000001850 */
[----:B------:R-:W1:Y:S02]  /*13ab0*/  LDSM.16.MT88.4 R8, [R145+0x5900] ;  /* 0x005900009108783b */ /* 0x000e640000004200 */
[----:B------:R-:W-:Y:S01]  /*13ac0*/  ISETP.GE.AND P1, PT, R206, 0x1, PT ;  /* 0x00000001ce00780c */ /* 0x000fe20003f26270 */
[----:B------:R-:W-:Y:S01]  /*13ad0*/  FADD.FTZ R12, R154, R157 ;  /* 0x0000009d9a0c7221 */ /* 0x000fe20000010000 */
[----:B------:R-:W-:Y:S03]  /*13ae0*/  IADD3 R206, R206, 0x1, RZ ;  /* 0x00000001cece7810 */ /* 0x000fe60007ffe0ff */
[----:B------:R-:W-:Y:S01]  /*13af0*/  FADD.FTZ R12, R153, R12 ;  /* 0x0000000c990c7221 */ /* 0x000fe20000010000 */
[----:B------:R-:W-:Y:S01]  /*13b00*/  SEL R206, R206, RZ, !P1 ;  /* 0x000000ffcece7207 */ /* 0x000fe20004800000 */
[C---:B--2---:R-:W-:Y:S03]  /*13b10*/  HMMA.16816.F32 R84, R136.reuse, R16, R84 ;  /* 0x000000108854723c */ /* 0x044fe60000001854 */
[----:B------:R-:W-:Y:S01]  /*13b20*/  @P0 IADD3 R31, P1, R31, R212, RZ ;  /* 0x000000d41f1f0210 */ /* 0x000fe20007f3e0ff */
[----:B------:R-:W-:Y:S02]  /*13b30*/  @P0 IMAD R13, R206, 0x3000, R197 ;  /* 0x00003000ce0d0824 */ /* 0x000fe400078e02c5 */
[----:B------:R-:W-:Y:S02]  /*13b40*/  FADD.FTZ R167, R167, R12 ;  /* 0x0000000ca7a77221 */ /* 0x000fe40000010000 */
[----:B------:R-:W-:Y:S01]  /*13b50*/  @P0 IMAD.X R28, R29, 0x1, R222, P1 ;  /* 0x000000011d1c0824 */ /* 0x000fe200008e06de */
[----:B------:R-:W-:Y:S01]  /*13b60*/  @P0 SHF.L.U32 R3, R13, 0x1, RZ ;  /* 0x000000010d030819 */ /* 0x000fe200000006ff */
[C---:B------:R-:W-:Y:S03]  /*13b70*/  HMMA.16816.F32 R88, R136.reuse, R18, R88 ;  /* 0x000000128858723c */ /* 0x040fe60000001858 */
[C---:B------:R-:W-:Y:S01]  /*13b80*/  @P0 LEA R14, P1, R31.reuse, c[0x0][0x1c8], 0x1 ;  /* 0x000072001f0e0a11 */ /* 0x040fe200078208ff */
[----:B------:R-:W-:Y:S01]  /*13b90*/  @!PT LDS RZ, [RZ] ;  /* 0x00000000fffff984 */ /* 0x000fe20000000800 */
[----:B------:R-:W-:Y:S01]  /*13ba0*/  @!PT LDS RZ, [RZ] ;  /* 0x00000000fffff984 */ /* 0x000fe20000000800 */
[----:B------:R-:W-:Y:S01]  /*13bb0*/  @!PT LDS RZ, [RZ] ;  /* 0x00000000fffff984 */ /* 0x000fe20000000800 */
[----:B------:R2:W-:Y:S01]  /*13bc0*/  @P0 LDGSTS.E.BYPASS.LTC128B.128 [R3+0xc100], [R24.64], !P6 ;  /* 0x0c10000018030fae */ /* 0x0005e2000f101d46 */
[----:B------:R-:W-:Y:S02]  /*13bd0*/  FADD.FTZ R172, R172, R167 ;  /* 0x000000a7acac7221 */ /* 0x000fe40000010000 */
[----:B------:R-:W-:Y:S02]  /*13be0*/  @P0 LEA.HI.X R15, R31, c[0x0][0x1cc], R28, 0x1, P1 ;  /* 0x000073001f0f0a11 */ /* 0x000fe400008f0c1c */
[----:B------:R-:W-:Y:S03]  /*13bf0*/  FADD.FTZ R171, R171, R172 ;  /* 0x000000acabab7221 */ /* 0x000fe60000010000 */
[----:B------:R2:W-:Y:S01]  /*13c00*/  @P0 LDGSTS.E.BYPASS.LTC128B.128 [R3+0xe100], [R26.64], !P5 ;  /* 0x0e1000001a030fae */ /* 0x0005e2000e901d46 */
[----:B------:R-:W-:Y:S04]  /*13c10*/  FADD.FTZ R232, R232, R171 ;  /* 0x000000abe8e87221 */ /* 0x000fe80000010000 */
[----:B------:R-:W-:Y:S03]  /*13c20*/  FADD.FTZ R175, R175, R232 ;  /* 0x000000e8afaf7221 */ /* 0x000fe60000010000 */
[----:B------:R2:W-:Y:S01]  /*13c30*/  @P0 LDGSTS.E.BYPASS.LTC128B.128 [R3+0x10100], [R20.64], !P3 ;  /* 0x1010000014030fae */ /* 0x0005e2000d901d46 */
[C---:B-1----:R-:W-:Y:S03]  /*13c40*/  HMMA.16816.F32 R92, R136.reuse, R8, R92 ;  /* 0x00000008885c723c */ /* 0x042fe6000000185c */
[----:B------:R-:W-:Y:S04]  /*13c50*/  FADD.FTZ R244, R244, R175 ;  /* 0x000000aff4f47221 */ /* 0x000fe80000010000 */
[----:B------:R2:W-:Y:S01]  /*13c60*/  @P0 LDGSTS.E.BYPASS.LTC128B.128 [R3+0xd100], [R22.64], !P6 ;  /* 0x0d10000016030fae */ /* 0x0005e2000f101d46 */
[----:B------:R-:W-:Y:S01]  /*13c70*/  FADD.FTZ R227, R227, R244 ;  /* 0x000000f4e3e37221 */ /* 0x000fe20000010000 */
[----:B------:R-:W-:Y:S03]  /*13c80*/  HMMA.16816.F32 R96, R136, R10, R96 ;  /* 0x0000000a8860723c */ /* 0x000fe60000001860 */
[----:B------:R-:W-:Y:S03]  /*13c90*/  FADD.FTZ R227, R234, R227 ;  /* 0x000000e3eae37221 */ /* 0x000fe60000010000 */
[----:B------:R2:W-:Y:S01]  /*13ca0*/  @P0 LDGSTS.E.BYPASS.LTC128B.128 [R3+0xf100], [R32.64], !P5 ;  /* 0x0f10000020030fae */ /* 0x0005e2000e901d46 */
[----:B------:R-:W-:Y:S05]  /*13cb0*/  FADD.FTZ R228, R228, R227 ;  /* 0x000000e3e4e47221 */ /* 0x000fea0000010000 */
[----:B------:R-:W-:Y:S02]  /*13cc0*/  FADD.FTZ R231, R231, R228 ;  /* 0x000000e4e7e77221 */ /* 0x000fe40000010000 */
[----:B------:R2:W-:Y:S01]  /*13cd0*/  @P0 LDGSTS.E.BYPASS.LTC128B.128 [R3+0x11100], [R14.64], !P3 ;  /* 0x111000000e030fae */ /* 0x0005e2000d901d46 */
[C---:B------:R-:W-:Y:S01]  /*13ce0*/  ISETP.GT.AND P0, PT, R211.reuse, R224, PT ;  /* 0x000000e0d300720c */ /* 0x040fe20003f04270 */
[----:B------:R-:W-:Y:S01]  /*13cf0*/  FADD.FTZ R164, R164, R231 ;  /* 0x000000e7a4a47221 */ /* 0x000fe20000010000 */
[----:B------:R-:W-:Y:S03]  /*13d00*/  IADD3 R211, R211, -0x1, RZ ;  /* 0xffffffffd3d37810 */ /* 0x000fe60007ffe0ff */
[----:B------:R-:W-:Y:S02]  /*13d10*/  FADD.FTZ R208, R161, R164 ;  /* 0x000000a4a1d07221 */ /* 0x000fe40000010000 */
[----:B------:R-:W0:Y:S01]  /*13d20*/  LDGDEPBAR ;  /* 0x00000000000079af */ /* 0x000e220000000000 */
[----:B--2---:R-:W-:Y:S05]  /*13d30*/  MOV R3, R2 ;  /* 0x0000000200037202 */ /* 0x004fea0000000f00 */
[----:B------:R-:W-:-:S05]  /*13d40*/  @P0 BRA `(.L_x_1262) ;  /* 0xffffd09000000947 */ /* 0x000fca000383ffff */
.L_x_1261:
[----:B-1----:R-:W-:-:S13]  /*13d50*/  ISETP.GE.AND P0, PT, R211, RZ, PT ;  /* 0x000000ffd300720c */ /* 0x002fda0003f06270 */
[----:B------:R-:W-:Y:S05]  /*13d60*/  @!P0 BRA `(.L_x_1263) ;  /* 0x00002b9000008947 */ /* 0x000fea0003800000 */
[----:B------:R-:W1:Y:S01]  /*13d70*/  S2R R3, SR_TID.X ;  /* 0x0000000000037919 */ /* 0x000e620000002100 */
[C---:B------:R-:W-:Y:S01]  /*13d80*/  IADD3 RZ, P1, R198.reuse, 0x40, RZ ;  /* 0x00000040c6ff7810 */ /* 0x040fe20007f3e0ff */
[----:B------:R-:W-:Y:S01]  /*13d90*/  IMAD.MOV.U32 R188, RZ, RZ, 0x40 ;  /* 0x00000040ffbc7424 */ /* 0x000fe200078e00ff */
[----:B------:R-:W-:Y:S01]  /*13da0*/  IADD3 R215, P3, R198, 0x80, RZ ;  /* 0x00000080c6d77810 */ /* 0x000fe20007f7e0ff */
[----:B------:R-:W-:Y:S01]  /*13db0*/  IMAD.MOV.U32 R133, RZ, RZ, R2 ;  /* 0x000000ffff857224 */ /* 0x000fe200078e0002 */
[C---:B------:R-:W-:Y:S01]  /*13dc0*/  IADD3 R213, P2, R200.reuse, 0x40, RZ ;  /* 0x00000040c8d57810 */ /* 0x040fe20007f5e0ff */
[--C-:B------:R-:W-:Y:S01]  /*13dd0*/  IMAD.X R216, RZ, RZ, R203.reuse, P1 ;  /* 0x000000ffffd87224 */ /* 0x100fe200008e06cb */
[----:B------:R-:W-:Y:S01]  /*13de0*/  IADD3 R210, P1, R200, 0x80, RZ ;  /* 0x00000080c8d27810 */ /* 0x000fe20007f3e0ff */
[----:B------:R-:W-:Y:S01]  /*13df0*/  IMAD.X R214, RZ, RZ, R203, P3 ;  /* 0x000000ffffd67224 */ /* 0x000fe200018e06cb */
[----:B------:R-:W-:Y:S01]  /*13e00*/  IADD3 R217, R198, 0x40, RZ ;  /* 0x00000040c6d97810 */ /* 0x000fe20007ffe0ff */
[----:B------:R-:W-:-:S02]  /*13e10*/  IMAD.X R212, RZ, RZ, R205, P2 ;  /* 0x000000ffffd47224 */ /* 0x000fc400010e06cd */
[----:B------:R-:W-:Y:S02]  /*13e20*/  IMAD.X R209, RZ, RZ, R205, P1 ;  /* 0x000000ffffd17224 */ /* 0x000fe400008e06cd */
[----:B------:R-:W-:Y:S01]  /*13e30*/  IMAD.IADD R186, R185, 0x1, R182 ;  /* 0x00000001b9ba7824 */ /* 0x000fe200078e02b6 */
[----:B-1----:R-:W-:-:S04]  /*13e40*/  SHF.R.S32.HI R4, RZ, 0x1f, R3 ;  /* 0x0000001fff047819 */ /* 0x002fc80000011403 */
[----:B------:R-:W-:-:S04]  /*13e50*/  LEA.HI R4, R4, R3, RZ, 0x3 ;  /* 0x0000000304047211 */ /* 0x000fc800078f18ff */
[----:B------:R-:W-:-:S05]  /*13e60*/  LOP3.LUT R4, R4, 0xfffffff8, RZ, 0xc0, !PT ;  /* 0xfffffff804047812 */ /* 0x000fca00078ec0ff */
[----:B------:R-:W-:Y:S02]  /*13e70*/  IMAD.IADD R4, R3, 0x1, -R4 ;  /* 0x0000000103047824 */ /* 0x000fe400078e0a04 */
[----:B------:R-:W-:-:S03]  /*13e80*/  IMAD.MOV.U32 R3, RZ, RZ, R0 ;  /* 0x000000ffff037224 */ /* 0x000fc600078e0000 */
[----:B------:R-:W-:-:S04]  /*13e90*/  LOP3.LUT P0, RZ, R4, 0x4, RZ, 0xc0, !PT ;  /* 0x0000000404ff7812 */ /* 0x000fc8000780c0ff */
[----:B------:R-:W-:Y:S02]  /*13ea0*/  SEL R188, R188, 0xffffffc0, !P0 ;  /* 0xffffffc0bcbc7807 */ /* 0x000fe40004000000 */
.L_x_1264:
        /* <DEDUP_REMOVED lines=14> */
[----:B------:R-:W-:Y:S02]  /*13f90*/  LDSM.16.M88.4 R32, [R185] ;  /* 0x00000000b920783b */ /* 0x000fe40000000200 */
[----:B------:R-:W-:Y:S01]  /*13fa0*/  @P0 IMAD R31, R218, c[0x0][0x20c], R31 ;  /* 0x00008300da1f0a24 */ /* 0x000fe200078e021f */
[C---:B------:R-:W-:Y:S02]  /*13fb0*/  @P0 IADD3 R2, P1, R20.reuse, R198, RZ ;  /* 0x000000c614020210 */ /* 0x040fe40007f3e0ff */
[----:B------:R-:W-:Y:S02]  /*13fc0*/  @P0 IADD3 R12, P2, R20, R217, RZ ;  /* 0x000000d9140c0210 */ /* 0x000fe40007f5e0ff */
[----:B------:R-:W-:Y:S01]  /*13fd0*/  @P0 IADD3 R31, R5, R31, RZ ;  /* 0x0000001f051f0210 */ /* 0x000fe20007ffe0ff */
[----:B------:R-:W1:Y:S01]  /*13fe0*/  LDSM.16.M88.4 R8, [R183+UR4+0xc100] ;  /* 0x00c10004b708783b */ /* 0x000e620008000200 */
[----:B------:R-:W-:Y:S02]  /*13ff0*/  @P0 LEA R178, P4, R2, c[0x0][0x1f8], 0x1 ;  /* 0x00007e0002b20a11 */ /* 0x000fe400078808ff */
[----:B------:R-:W-:Y:S02]  /*14000*/  @P0 SHF.L.U64.HI R31, R4, 0x6, R31 ;  /* 0x00000006041f0819 */ /* 0x000fe4000001021f */
[----:B------:R-:W-:Y:S02]  /*14010*/  @P0 IADD3 R0, P3, R20, R215, RZ ;  /* 0x000000d714000210 */ /* 0x000fe40007f7e0ff */
[C---:B------:R-:W-:Y:S01]  /*14020*/  @P0 IADD3.X R13, R31.reuse, R216, RZ, P2, !PT ;  /* 0x000000d81f0d0210 */ /* 0x040fe200017fe4ff */
[----:B------:R-:W2:Y:S01]  /*14030*/  LDSM.16.M88.4 R16, [R183+UR4+0xc900] ;  /* 0x00c90004b710783b */ /* 0x000ea20008000200 */
[----:B------:R-:W-:Y:S07]  /*14040*/  @P0 LEA R168, P2, R0, c[0x0][0x1f8], 0x1 ;  /* 0x00007e0000a80a11 */ /* 0x000fee00078408ff */
[----:B------:R-:W3:Y:S08]  /*14050*/  LDSM.16.M88.4 R24, [R183+UR4+0xd100] ;  /* 0x00d10004b718783b */ /* 0x000ef00008000200 */
[----:B------:R-:W4:Y:S08]  /*14060*/  LDSM.16.M88.4 R136, [R183+UR4+0xd900] ;  /* 0x00d90004b788783b */ /* 0x000f300008000200 */
[----:B------:R-:W-:Y:S01]  /*14070*/  LDSM.16.M88.4 R140, [R186] ;  /* 0x00000000ba8c783b */ /* 0x000fe20000000200 */
[C---:B-1----:R-:W-:Y:S07]  /*14080*/  HMMA.16816.F32 R4, R32.reuse, R8, RZ ;  /* 0x000000082004723c */ /* 0x042fee00000018ff */
[----:B------:R-:W1:Y:S01]  /*14090*/  LDSM.16.M88.4 R144, [R187+0xc100] ;  /* 0x00c10000bb90783b */ /* 0x000e620000000200 */
[C---:B------:R-:W-:Y:S04]  /*140a0*/  @P0 IADD3.X R9, R31.reuse, R203, RZ, P1, !PT ;  /* 0x000000cb1f090210 */ /* 0x040fe80000ffe4ff */
[----:B------:R-:W-:Y:S03]  /*140b0*/  @P0 LEA R176, P1, R12, c[0x0][0x1f8], 0x1 ;  /* 0x00007e000cb00a11 */ /* 0x000fe600078208ff */
[----:B------:R-:W5:Y:S01]  /*140c0*/  LDSM.16.M88.4 R148, [R187+0xc900] ;  /* 0x00c90000bb94783b */ /* 0x000f620000000200 */
[----:B------:R-:W-:Y:S02]  /*140d0*/  @P0 LEA.HI.X R179, R2, c[0x0][0x1fc], R9, 0x1, P4 ;  /* 0x00007f0002b30a11 */ /* 0x000fe400020f0c09 */
[C---:B------:R-:W-:Y:S01]  /*140e0*/  HMMA.16816.F32 R8, R32.reuse, R10, RZ ;  /* 0x0000000a2008723c */ /* 0x040fe200000018ff */
[----:B------:R-:W-:Y:S02]  /*140f0*/  @P0 LEA.HI.X R177, R12, c[0x0][0x1fc], R13, 0x1, P1 ;  /* 0x00007f000cb10a11 */ /* 0x000fe400008f0c0d */
[----:B------:R-:W-:Y:S02]  /*14100*/  @P0 IADD3.X R13, R31, R214, RZ, P3, !PT ;  /* 0x000000d61f0d0210 */ /* 0x000fe40001ffe4ff */
[----:B------:R-:W1:Y:S01]  /*14110*/  LDSM.16.M88.4 R152, [R187+0xd100] ;  /* 0x00d10000bb98783b */ /* 0x000e620000000200 */
[----:B------:R-:W-:Y:S02]  /*14120*/  @P0 IADD3 R20, P1, R195, R20, RZ ;  /* 0x00000014c3140210 */ /* 0x000fe40007f3e0ff */
[----:B------:R-:W-:Y:S02]  /*14130*/  @P0 LEA.HI.X R169, R0, c[0x0][0x1fc], R13, 0x1, P2 ;  /* 0x00007f0000a90a11 */ /* 0x000fe400010f0c0d */
[C---:B--2---:R-:W-:Y:S01]  /*14140*/  HMMA.16816.F32 R12, R32.reuse, R16, RZ ;  /* 0x00000010200c723c */ /* 0x044fe200000018ff */
[----:B------:R-:W-:Y:S02]  /*14150*/  LOP3.LUT P4, RZ, R191, 0x1, RZ, 0xc0, !PT ;  /* 0x00000001bfff7812 */ /* 0x000fe4000788c0ff */
[----:B------:R-:W-:Y:S01]  /*14160*/  @P0 IADD3 R0, P3, R20, R198, RZ ;  /* 0x000000c614000210 */ /* 0x000fe20007f7e0ff */
[----:B------:R-:W2:Y:S01]  /*14170*/  LDSM.16.M88.4 R156, [R187+0xd900] ;  /* 0x00d90000bb9c783b */ /* 0x000ea20000000200 */
[----:B------:R-:W-:Y:S02]  /*14180*/  @P0 IADD3.X R31, R194, R31, RZ, P1, !PT ;  /* 0x0000001fc21f0210 */ /* 0x000fe40000ffe4ff */
[C---:B------:R-:W-:Y:S01]  /*14190*/  @P0 IADD3 R23, P2, R20.reuse, R217, RZ ;  /* 0x000000d914170210 */ /* 0x040fe20007f5e0ff */
[C---:B------:R-:W-:Y:S01]  /*141a0*/  HMMA.16816.F32 R16, R32.reuse, R18, RZ ;  /* 0x000000122010723c */ /* 0x040fe200000018ff */
[----:B------:R-:W-:Y:S03]  /*141b0*/  @P0 IADD3 R20, P1, R20, R215, RZ ;  /* 0x000000d714140210 */ /* 0x000fe60007f3e0ff */
[C---:B------:R-:W-:Y:S02]  /*141c0*/  @P0 IADD3.X R21, R31.reuse, R203, RZ, P3, !PT ;  /* 0x000000cb1f150210 */ /* 0x040fe40001ffe4ff */
[----:B------:R-:W-:Y:S02]  /*141d0*/  @P0 LEA R174, P3, R0, c[0x0][0x1f8], 0x1 ;  /* 0x00007e0000ae0a11 */ /* 0x000fe400078608ff */
[----:B------:R-:W-:Y:S04]  /*141e0*/  @P0 IADD3.X R2, R31, R216, RZ, P2, !PT ;  /* 0x000000d81f020210 */ /* 0x000fe800017fe4ff */
[----:B------:R-:W-:Y:S02]  /*141f0*/  @P0 LEA R172, P2, R23, c[0x0][0x1f8], 0x1 ;  /* 0x00007e0017ac0a11 */ /* 0x000fe400078408ff */
[----:B------:R-:W-:Y:S02]  /*14200*/  @P0 IADD3.X R31, R31, R214, RZ, P1, !PT ;  /* 0x000000d61f1f0210 */ /* 0x000fe40000ffe4ff */
[----:B------:R-:W-:Y:S02]  /*14210*/  @P0 LEA R170, P1, R20, c[0x0][0x1f8], 0x1 ;  /* 0x00007e0014aa0a11 */ /* 0x000fe400078208ff */
[----:B------:R-:W-:Y:S02]  /*14220*/  @P0 LEA.HI.X R175, R0, c[0x0][0x1fc], R21, 0x1, P3 ;  /* 0x00007f0000af0a11 */ /* 0x000fe400018f0c15 */
[----:B------:R-:W-:Y:S01]  /*14230*/  @P0 LEA.HI.X R173, R23, c[0x0][0x1fc], R2, 0x1, P2 ;  /* 0x00007f0017ad0a11 */ /* 0x000fe200010f0c02 */
[----:B------:R-:W-:Y:S01]  /*14240*/  @P0 IMAD R2, R206, 0x6000, R196 ;  /* 0x00006000ce020824 */ /* 0x000fe200078e02c4 */
[----:B------:R-:W-:Y:S02]  /*14250*/  @P0 LEA.HI.X R171, R20, c[0x0][0x1fc], R31, 0x1, P1 ;  /* 0x00007f0014ab0a11 */ /* 0x000fe400008f0c1f */
[C---:B---3--:R-:W-:Y:S01]  /*14260*/  HMMA.16816.F32 R20, R32.reuse, R24, RZ ;  /* 0x000000182014723c */ /* 0x048fe200000018ff */
[C---:B------:R-:W-:Y:S01]  /*14270*/  IADD3 R0, R188.reuse, R29, RZ ;  /* 0x0000001dbc007210 */ /* 0x040fe20007ffe0ff */
[----:B------:R-:W-:Y:S01]  /*14280*/  @!PT LDS RZ, [RZ] ;  /* 0x00000000fffff984 */ /* 0x000fe20000000800 */
[----:B------:R-:W-:Y:S01]  /*14290*/  @!PT LDS RZ, [RZ] ;  /* 0x00000000fffff984 */ /* 0x000fe20000000800 */
[----:B------:R-:W-:Y:S01]  /*142a0*/  @!PT LDS RZ, [RZ] ;  /* 0x00000000fffff984 */ /* 0x000fe20000000800 */
[----:B------:R3:W-:Y:S06]  /*142b0*/  @P0 LDGSTS.E.BYPASS.LTC128B.128 [R2], [R178.64], !P6 ;  /* 0x00000000b2020fae */ /* 0x0007ec000f101d46 */
[C---:B------:R-:W-:Y:S02]  /*142c0*/  HMMA.16816.F32 R24, R32.reuse, R26, RZ ;  /* 0x0000001a2018723c */ /* 0x040fe400000018ff */
[----:B------:R3:W-:Y:S06]  /*142d0*/  @P0 LDGSTS.E.BYPASS.LTC128B.128 [R2+0x2000], [R176.64], !P5 ;  /* 0x02000000b0020fae */ /* 0x0007ec000e901d46 */
[C---:B----4-:R-:W-:Y:S02]  /*142e0*/  HMMA.16816.F32 R28, R32.reuse, R136, RZ ;  /* 0x00000088201c723c */ /* 0x050fe400000018ff */
[----:B------:R3:W-:Y:S06]  /*142f0*/  @P0 LDGSTS.E.BYPASS.LTC128B.128 [R2+0x4000], [R168.64], !P4 ;  /* 0x04000000a8020fae */ /* 0x0007ec000e101d46 */
[----:B------:R-:W-:Y:S02]  /*14300*/  HMMA.16816.F32 R32, R32, R138, RZ ;  /* 0x0000008a2020723c */ /* 0x000fe400000018ff */
[----:B------:R3:W-:Y:S06]  /*14310*/  @P0 LDGSTS.E.BYPASS.LTC128B.128 [R2+0x1000], [R174.64], !P6 ;  /* 0x01000000ae020fae */ /* 0x0007ec000f101d46 */
[C---:B-1----:R-:W-:Y:S02]  /*14320*/  HMMA.16816.F32 R4, R140.reuse, R144, R4 ;  /* 0x000000908c04723c */ /* 0x042fe40000001804 */
[----:B------:R3:W-:Y:S06]  /*14330*/  @P0 LDGSTS.E.BYPASS.LTC128B.128 [R2+0x3000], [R172.64], !P5 ;  /* 0x03000000ac020fae */ /* 0x0007ec000e901d46 */
[C---:B------:R-:W-:Y:S02]  /*14340*/  HMMA.16816.F32 R8, R140.reuse, R146, R8 ;  /* 0x000000928c08723c */ /* 0x040fe40000001808 */
[----:B------:R3:W-:Y:S01]  /*14350*/  @P0 LDGSTS.E.BYPASS.LTC128B.128 [R2+0x5000], [R170.64], !P4 ;  /* 0x05000000aa020fae */ /* 0x0007e2000e101d46 */
[----:B------:R-:W-:Y:S05]  /*14360*/  ISETP.GE.AND P0, PT, R211, 0x2, PT ;  /* 0x00000002d300780c */ /* 0x000fea0003f06270 */
[C---:B-----5:R-:W-:Y:S02]  /*14370*/  HMMA.16816.F32 R12, R140.reuse, R148, R12 ;  /* 0x000000948c0c723c */ /* 0x060fe4000000180c */
[----:B------:R-:W-:Y:S06]  /*14380*/  LDSM.16.M88.4 R160, [R181] ;  /* 0x00000000b5a0783b */ /* 0x000fec0000000200 */
[C---:B------:R-:W-:Y:S02]  /*14390*/  HMMA.16816.F32 R16, R140.reuse, R150, R16 ;  /* 0x000000968c10723c */ /* 0x040fe40000001810 */
[----:B------:R-:W1:Y:S06]  /*143a0*/  LDSM.16.M88.4 R164, [R0+0xc100] ;  /* 0x00c1000000a4783b */ /* 0x000e6c0000000200 */
[C---:B------:R-:W-:Y:S02]  /*143b0*/  HMMA.16816.F32 R20, R140.reuse, R152, R20 ;  /* 0x000000988c14723c */ /* 0x040fe40000001814 */
[----:B------:R-:W0:Y:S02]  /*143c0*/  LDGDEPBAR ;  /* 0x00000000000079af */ /* 0x000e240000000000 */
[C---:B---3--:R-:W-:Y:S04]  /*143d0*/  IADD3 R2, R188.reuse, R187, RZ ;  /* 0x000000bbbc027210 */ /* 0x048fe80007ffe0ff */
[C---:B------:R-:W-:Y:S02]  /*143e0*/  HMMA.16816.F32 R24, R140.reuse, R154, R24 ;  /* 0x0000009a8c18723c */ /* 0x040fe40000001818 */
[----:B------:R-:W3:Y:S06]  /*143f0*/  LDSM.16.M88.4 R136, [R0+0xc900] ;  /* 0x00c900000088783b */ /* 0x000eec0000000200 */
[C---:B--2---:R-:W-:Y:S02]  /*14400*/  HMMA.16816.F32 R28, R140.reuse, R156, R28 ;  /* 0x0000009c8c1c723c */ /* 0x044fe4000000181c */
[----:B------:R-:W2:Y:S06]  /*14410*/  LDSM.16.M88.4 R144, [R0+0xd100] ;  /* 0x00d100000090783b */ /* 0x000eac0000000200 */
[----:B------:R-:W-:Y:S02]  /*14420*/  HMMA.16816.F32 R32, R140, R158, R32 ;  /* 0x0000009e8c20723c */ /* 0x000fe40000001820 */
[----:B------:R-:W4:Y:S06]  /*14430*/  LDSM.16.M88.4 R140, [R0+0xd900] ;  /* 0x00d90000008c783b */ /* 0x000f2c0000000200 */
[C---:B-1----:R-:W-:Y:S02]  /*14440*/  HMMA.16816.F32 R4, R160.reuse, R164, R4 ;  /* 0x000000a4a004723c */ /* 0x042fe40000001804 */
[----:B------:R-:W-:Y:S06]  /*14450*/  LDSM.16.M88.4 R148, [R180] ;  /* 0x00000000b494783b */ /* 0x000fec0000000200 */
[C---:B------:R-:W-:Y:S02]  /*14460*/  HMMA.16816.F32 R8, R160.reuse, R166, R8 ;  /* 0x000000a6a008723c */ /* 0x040fe40000001808 */
[----:B------:R-:W1:Y:S06]  /*14470*/  LDSM.16.M88.4 R152, [R2+0xc100] ;  /* 0x00c100000298783b */ /* 0x000e6c0000000200 */
[C---:B---3--:R-:W-:Y:S02]  /*14480*/  HMMA.16816.F32 R12, R160.reuse, R136, R12 ;  /* 0x00000088a00c723c */ /* 0x048fe4000000180c */
[----:B------:R-:W3:Y:S06]  /*14490*/  LDSM.16.M88.4 R156, [R2+0xc900] ;  /* 0x00c90000029c783b */ /* 0x000eec0000000200 */
[C---:B------:R-:W-:Y:S02]  /*144a0*/  HMMA.16816.F32 R16, R160.reuse, R138, R16 ;  /* 0x0000008aa010723c */ /* 0x040fe40000001810 */
[----:B------:R-:W5:Y:S06]  /*144b0*/  LDSM.16.M88.4 R164, [R2+0xd100] ;  /* 0x00d1000002a4783b */ /* 0x000f6c0000000200 */
[C---:B--2---:R-:W-:Y:S02]  /*144c0*/  HMMA.16816.F32 R20, R160.reuse, R144, R20 ;  /* 0x00000090a014723c */ /* 0x044fe40000001814 */
[----:B------:R-:W2:Y:S06]  /*144d0*/  LDSM.16.M88.4 R168, [R2+0xd900] ;  /* 0x00d9000002a8783b */ /* 0x000eac0000000200 */
[C---:B------:R-:W-:Y:S02]  /*144e0*/  HMMA.16816.F32 R24, R160.reuse, R146, R24 ;  /* 0x00000092a018723c */ /* 0x040fe40000001818 */
[----:B------:R-:W-:Y:S06]  /*144f0*/  LDSM.16.M88.4 R172, [R185+0x4000] ;  /* 0x00400000b9ac783b */ /* 0x000fec0000000200 */
[C---:B----4-:R-:W-:Y:S02]  /*14500*/  HMMA.16816.F32 R28, R160.reuse, R140, R28 ;  /* 0x0000008ca01c723c */ /* 0x050fe4000000181c */
[----:B------:R-:W4:Y:S06]  /*14510*/  LDSM.16.M88.4 R176, [R183+UR4+0xe100] ;  /* 0x00e10004b7b0783b */ /* 0x000f2c0008000200 */
[----:B------:R-:W-:Y:S02]  /*14520*/  HMMA.16816.F32 R32, R160, R142, R32 ;  /* 0x0000008ea020723c */ /* 0x000fe40000001820 */
[----:B------:R-:W2:Y:S06]  /*14530*/  LDSM.16.M88.4 R136, [R183+UR4+0xe900] ;  /* 0x00e90004b788783b */ /* 0x000eac0008000200 */
[C---:B-1----:R-:W-:Y:S02]  /*14540*/  HMMA.16816.F32 R4, R148.reuse, R152, R4 ;  /* 0x000000989404723c */ /* 0x042fe40000001804 */
[----:B------:R-:W1:Y:S06]  /*14550*/  LDSM.16.M88.4 R140, [R183+UR4+0xf100] ;  /* 0x00f10004b78c783b */ /* 0x000e6c0008000200 */
[C---:B------:R-:W-:Y:S02]  /*14560*/  HMMA.16816.F32 R8, R148.reuse, R154, R8 ;  /* 0x0000009a9408723c */ /* 0x040fe40000001808 */
[----:B------:R-:W1:Y:S06]  /*14570*/  LDSM.16.M88.4 R144, [R183+UR4+0xf900] ;  /* 0x00f90004b790783b */ /* 0x000e6c0008000200 */
[C---:B---3--:R-:W-:Y:S02]  /*14580*/  HMMA.16816.F32 R12, R148.reuse, R156, R12 ;  /* 0x0000009c940c723c */ /* 0x048fe4000000180c */
[----:B------:R-:W-:Y:S06]  /*14590*/  LDSM.16.M88.4 R152, [R187+0xe100] ;  /* 0x00e10000bb98783b */ /* 0x000fec0000000200 */
[C---:B------:R-:W-:Y:S02]  /*145a0*/  HMMA.16816.F32 R16, R148.reuse, R158, R16 ;  /* 0x0000009e9410723c */ /* 0x040fe40000001810 */
[----:B------:R-:W-:Y:S06]  /*145b0*/  LDSM.16.M88.4 R156, [R187+0xe900] ;  /* 0x00e90000bb9c783b */ /* 0x000fec0000000200 */
[C---:B-----5:R-:W-:Y:S02]  /*145c0*/  HMMA.16816.F32 R20, R148.reuse, R164, R20 ;  /* 0x000000a49414723c */ /* 0x060fe40000001814 */
[----:B------:R-:W-:Y:S06]  /*145d0*/  LDSM.16.M88.4 R160, [R187+0xf100] ;  /* 0x00f10000bba0783b */ /* 0x000fec0000000200 */
[C---:B------:R-:W-:Y:S02]  /*145e0*/  HMMA.16816.F32 R24, R148.reuse, R166, R24 ;  /* 0x000000a69418723c */ /* 0x040fe40000001818 */
[----:B------:R-:W-:Y:S06]  /*145f0*/  LDSM.16.M88.4 R164, [R0+0xe100] ;  /* 0x00e1000000a4783b */ /* 0x000fec0000000200 */
[C---:B--2---:R-:W-:Y:S08]  /*14600*/  HMMA.16816.F32 R28, R148.reuse, R168, R28 ;  /* 0x000000a8941c723c */ /* 0x044ff0000000181c */
[----:B------:R-:W-:Y:S01]  /*14610*/  HMMA.16816.F32 R32, R148, R170, R32 ;  /* 0x000000aa9420723c */ /* 0x000fe20000001820 */
[----:B------:R-:W2:Y:S07]  /*14620*/  LDSM.16.M88.4 R148, [R186+0x4000] ;  /* 0x00400000ba94783b */ /* 0x000eae0000000200 */
[C---:B----4-:R-:W-:Y:S01]  /*14630*/  HMMA.16816.F32 R4, R172.reuse, R176, R4 ;  /* 0x000000b0ac04723c */ /* 0x050fe20000001804 */
[----:B------:R-:W-:Y:S07]  /*14640*/  LDSM.16.M88.4 R168, [R187+0x10100] ;  /* 0x01010000bba8783b */ /* 0x000fee0000000200 */
[C---:B------:R-:W-:Y:S08]  /*14650*/  HMMA.16816.F32 R8, R172.reuse, R178, R8 ;  /* 0x000000b2ac08723c */ /* 0x040ff00000001808 */
[C---:B------:R-:W-:Y:S08]  /*14660*/  HMMA.16816.F32 R12, R172.reuse, R136, R12 ;  /* 0x00000088ac0c723c */ /* 0x040ff0000000180c */
        /* <DEDUP_REMOVED lines=8> */
[C---:B--2---:R-:W-:Y:S01]  /*146f0*/  HMMA.16816.F32 R4, R148.reuse, R152, R4 ;  /* 0x000000989404723c */ /* 0x044fe20000001804 */
[----:B------:R-:W-:Y:S07]  /*14700*/  LDSM.16.M88.4 R172, [R2+0x10100] ;  /* 0x0101000002ac783b */ /* 0x000fee0000000200 */
[C---:B------:R-:W-:Y:S01]  /*14710*/  HMMA.16816.F32 R8, R148.reuse, R154, R8 ;  /* 0x0000009a9408723c */ /* 0x040fe20000001808 */
[----:B------:R-:W2:Y:S07]  /*14720*/  LDSM.16.M88.4 R152, [R0+0xf100] ;  /* 0x00f100000098783b */ /* 0x000eae0000000200 */
[C---:B------:R-:W-:Y:S08]  /*14730*/  HMMA.16816.F32 R12, R148.reuse, R156, R12 ;  /* 0x0000009c940c723c */ /* 0x040ff0000000180c */
[C---:B------:R-:W-:Y:S01]  /*14740*/  HMMA.16816.F32 R16, R148.reuse, R158, R16 ;  /* 0x0000009e9410723c */ /* 0x040fe20000001810 */
[----:B------:R-:W-:Y:S07]  /*14750*/  LDSM.16.M88.4 R156, [R2+0xe100] ;  /* 0x00e10000029c783b */ /* 0x000fee0000000200 */
[C---:B------:R-:W-:Y:S07]  /*14760*/  HMMA.16816.F32 R20, R148.reuse, R160, R20 ;  /* 0x000000a09414723c */ /* 0x040fee0000001814 */
[----:B------:R-:W-:Y:S01]  /*14770*/  IADD3 R161, R188, UR4, R183 ;  /* 0x00000004bca17c10 */ /* 0x000fe2000fffe0b7 */
[C---:B------:R-:W-:Y:S04]  /*14780*/  HMMA.16816.F32 R24, R148.reuse, R162, R24 ;  /* 0x000000a29418723c */ /* 0x040fe80000001818 */
[----:B------:R-:W-:Y:S04]  /*14790*/  IADD3 R132, R184, R161, RZ ;  /* 0x000000a1b8847210 */ /* 0x000fe80007ffe0ff */
[C---:B---3--:R-:W-:Y:S01]  /*147a0*/  HMMA.16816.F32 R28, R148.reuse, R136, R28 ;  /* 0x00000088941c723c */ /* 0x048fe2000000181c */
[----:B------:R-:W-:Y:S07]  /*147b0*/  LDSM.16.M88.4 R160, [R132+0xe900] ;  /* 0x00e9000084a0783b */ /* 0x000fee0000000200 */
[----:B------:R-:W-:Y:S01]  /*147c0*/  HMMA.16816.F32 R32, R148, R138, R32 ;  /* 0x0000008a9420723c */ /* 0x000fe20000001820 */
[----:B------:R-:W3:Y:S07]  /*147d0*/  LDSM.16.M88.4 R136, [R0+0xf900] ;  /* 0x00f900000088783b */ /* 0x000eee0000000200 */
[C---:B-1----:R-:W-:Y:S01]  /*147e0*/  HMMA.16816.F32 R4, R140.reuse, R164, R4 ;  /* 0x000000a48c04723c */ /* 0x042fe20000001804 */
[----:B------:R-:W1:Y:S07]  /*147f0*/  LDSM.16.M88.4 R148, [R180+0x4000] ;  /* 0x00400000b494783b */ /* 0x000e6e0000000200 */
[C---:B------:R-:W-:Y:S01]  /*14800*/  HMMA.16816.F32 R8, R140.reuse, R166, R8 ;  /* 0x000000a68c08723c */ /* 0x040fe20000001808 */
[----:B------:R-:W-:Y:S07]  /*14810*/  LDSM.16.M88.4 R164, [R183+UR4+0x11100] ;  /* 0x01110004b7a4783b */ /* 0x000fee0008000200 */
        /* <DEDUP_REMOVED lines=8> */
[----:B------:R-:W-:Y:S07]  /*148a0*/  LDSM.16.M88.4 R136, [R185+0x8000] ;  /* 0x00800000b988783b */ /* 0x000fee0000000200 */
[C---:B-1----:R-:W-:Y:S01]  /*148b0*/  HMMA.16816.F32 R4, R148.reuse, R156, R4 ;  /* 0x0000009c9404723c */ /* 0x042fe20000001804 */
[----:B------:R-:W1:Y:S07]  /*148c0*/  LDSM.16.M88.4 R140, [R183+UR4+0x10100] ;  /* 0x01010004b78c783b */ /* 0x000e6e0008000200 */
[C---:B------:R-:W-:Y:S01]  /*148d0*/  HMMA.16816.F32 R8, R148.reuse, R158, R8 ;  /* 0x0000009e9408723c */ /* 0x040fe20000001808 */
[----:B------:R-:W3:Y:S07]  /*148e0*/  LDSM.16.M88.4 R156, [R183+UR4+0x10900] ;  /* 0x01090004b79c783b */ /* 0x000eee0008000200 */
[C---:B------:R-:W-:Y:S08]  /*148f0*/  HMMA.16816.F32 R12, R148.reuse, R160, R12 ;  /* 0x000000a0940c723c */ /* 0x040ff0000000180c */
[C---:B------:R-:W-:Y:S01]  /*14900*/  HMMA.16816.F32 R16, R148.reuse, R162, R16 ;  /* 0x000000a29410723c */ /* 0x040fe20000001810 */
[----:B------:R-:W5:Y:S07]  /*14910*/  LDSM.16.M88.4 R160, [R183+UR4+0x11900] ;  /* 0x01190004b7a0783b */ /* 0x000f6e0008000200 */
[C---:B----4-:R-:W-:Y:S08]  /*14920*/  HMMA.16816.F32 R20, R148.reuse, R144, R20 ;  /* 0x000000909414723c */ /* 0x050ff00000001814 */
[C---:B------:R-:W-:Y:S01]  /*14930*/  HMMA.16816.F32 R24, R148.reuse, R146, R24 ;  /* 0x000000929418723c */ /* 0x040fe20000001818 */
[----:B------:R-:W4:Y:S07]  /*14940*/  LDSM.16.M88.4 R144, [R186+0x8000] ;  /* 0x00800000ba90783b */ /* 0x000f2e0000000200 */
[C---:B--2---:R-:W-:Y:S08]  /*14950*/  HMMA.16816.F32 R28, R148.reuse, R152, R28 ;  /* 0x00000098941c723c */ /* 0x044ff0000000181c */
[----:B------:R-:W-:Y:S01]  /*14960*/  HMMA.16816.F32 R32, R148, R154, R32 ;  /* 0x0000009a9420723c */ /* 0x000fe20000001820 */
[----:B------:R-:W2:Y:S07]  /*14970*/  LDSM.16.M88.4 R148, [R187+0x10900] ;  /* 0x01090000bb94783b */ /* 0x000eae0000000200 */
        /* <DEDUP_REMOVED lines=9> */
[----:B------:R-:W3:Y:S07]  /*14a10*/  LDSM.16.M88.4 R164, [R0+0x10100] ;  /* 0x0101000000a4783b */ /* 0x000eee0000000200 */
[C---:B-----5:R-:W-:Y:S08]  /*14a20*/  HMMA.16816.F32 R28, R136.reuse, R160, R28 ;  /* 0x000000a0881c723c */ /* 0x060ff0000000181c */
[----:B------:R-:W-:Y:S01]  /*14a30*/  HMMA.16816.F32 R32, R136, R162, R32 ;  /* 0x000000a28820723c */ /* 0x000fe20000001820 */
[----:B------:R-:W5:Y:S07]  /*14a40*/  LDSM.16.M88.4 R136, [R0+0x10900] ;  /* 0x010900000088783b */ /* 0x000f6e0000000200 */
[C---:B----4-:R-:W-:Y:S01]  /*14a50*/  HMMA.16816.F32 R4, R144.reuse, R168, R4 ;  /* 0x000000a89004723c */ /* 0x050fe20000001804 */
[----:B------:R-:W4:Y:S07]  /*14a60*/  LDSM.16.M88.4 R160, [R0+0x11100] ;  /* 0x0111000000a0783b */ /* 0x000f2e0000000200 */
        /* <DEDUP_REMOVED lines=11> */
[C---:B---3--:R-:W-:Y:S08]  /*14b20*/  HMMA.16816.F32 R4, R156.reuse, R164, R4 ;  /* 0x000000a49c04723c */ /* 0x048ff00000001804 */
[C---:B------:R-:W-:Y:S08]  /*14b30*/  HMMA.16816.F32 R8, R156.reuse, R166, R8 ;  /* 0x000000a69c08723c */ /* 0x040ff00000001808 */
[C---:B-----5:R-:W-:Y:S08]  /*14b40*/  HMMA.16816.F32 R12, R156.reuse, R136, R12 ;  /* 0x000000889c0c723c */ /* 0x060ff0000000180c */
[C---:B------:R-:W-:Y:S01]  /*14b50*/  HMMA.16816.F32 R16, R156.reuse, R138, R16 ;  /* 0x0000008a9c10723c */ /* 0x040fe20000001810 */
[----:B------:R-:W3:Y:S01]  /*14b60*/  LDSM.16.M88.4 R136, [R132+0x11100] ;  /* 0x011100008488783b */ /* 0x000ee20000000200 */
[----:B------:R-:W-:Y:S06]  /*14b70*/  DEPBAR.LE SB0, 0x2 ;  /* 0x000080800000791a */ /* 0x000fec0000000000 */
[C---:B----4-:R-:W-:Y:S01]  /*14b80*/  HMMA.16816.F32 R20, R156.reuse, R160, R20 ;  /* 0x000000a09c14723c */ /* 0x050fe20000001814 */
[----:B------:R-:W-:Y:S07]  /*14b90*/  BAR.SYNC.DEFER_BLOCKING 0x0 ;  /* 0x0000000000007b1d */ /* 0x000fee0000010000 */
[C---:B------:R-:W-:Y:S08]  /*14ba0*/  HMMA.16816.F32 R24, R156.reuse, R162, R24 ;  /* 0x000000a29c18723c */ /* 0x040ff00000001818 */
[C---:B--2---:R-:W-:Y:S08]  /*14bb0*/  HMMA.16816.F32 R28, R156.reuse, R148, R28 ;  /* 0x000000949c1c723c */ /* 0x044ff0000000181c */
[----:B------:R-:W-:Y:S01]  /*14bc0*/  HMMA.16816.F32 R32, R156, R150, R32 ;  /* 0x000000969c20723c */ /* 0x000fe20000001820 */
[----:B------:R-:W-:Y:S07]  /*14bd0*/  LDSM.16.MT88.4 R148, [R135+UR4+0x2900] ;  /* 0x002900048794783b */ /* 0x000fee0008004200 */
[C---:B------:R-:W-:Y:S01]  /*14be0*/  HMMA.16816.F32 R4, R168.reuse, R172, R4 ;  /* 0x000000aca804723c */ /* 0x040fe20000001804 */
[----:B------:R-:W-:Y:S07]  /*14bf0*/  LDSM.16.MT88.4 R156, [R134+UR4+0x2900] ;  /* 0x00290004869c783b */ /* 0x000fee0008004200 */
[C---:B------:R-:W-:Y:S08]  /*14c00*/  HMMA.16816.F32 R8, R168.reuse, R174, R8 ;  /* 0x000000aea808723c */ /* 0x040ff00000001808 */
[C---:B-1----:R-:W-:Y:S08]  /*14c10*/  HMMA.16816.F32 R12, R168.reuse, R140, R12 ;  /* 0x0000008ca80c723c */ /* 0x042ff0000000180c */
[C---:B------:R-:W-:Y:S04]  /*14c20*/  HMMA.16816.F32 R16, R168.reuse, R142, R16 ;  /* 0x0000008ea810723c */ /* 0x040fe80000001810 */
[----:B------:R-:W-:Y:S02]  /*14c30*/  FMNMX.FTZ R0, R4, R133, !PT ;  /* 0x0000008504007209 */ /* 0x000fe40007810000 */
[----:B------:R-:W-:Y:S02]  /*14c40*/  FMNMX.FTZ R2, R6, R3, !PT ;  /* 0x0000000306027209 */ /* 0x000fe40007810000 */
[C---:B---3--:R-:W-:Y:S04]  /*14c50*/  HMMA.16816.F32 R20, R168.reuse, R136, R20 ;  /* 0x00000088a814723c */ /* 0x048fe80000001814 */
[----:B------:R-:W-:Y:S04]  /*14c60*/  FMNMX.FTZ R141, R5, R0, !PT ;  /* 0x00000000058d7209 */ /* 0x000fe80007810000 */
        /* <DEDUP_REMOVED lines=44> */
[--C-:B------:R-:W-:Y:S02]  /*14f30*/  FFMA.FTZ R162, R4, c[0x0][0x2d0], -R172.reuse ;  /* 0x0000b40004a27a23 */ /* 0x100fe400000108ac */
[C---:B------:R-:W-:Y:S02]  /*14f40*/  FADD.FTZ R133, -R0.reuse, R3 ;  /* 0x0000000300857221 */ /* 0x040fe40000010100 */
[----:B------:R-:W-:Y:S01]  /*14f50*/  FMUL.FTZ R169, R0, c[0x0][0x2d0] ;  /* 0x0000b40000a97a20 */ /* 0x000fe20000410000 */
[----:B------:R-:W2:Y:S01]  /*14f60*/  MUFU.EX2 R132, R132 ;  /* 0x0000008400847308 */ /* 0x000ea20000000800 */
[----:B------:R-:W-:Y:S02]  /*14f70*/  FMUL.FTZ R3, R133, c[0x0][0x2d0] ;  /* 0x0000b40085037a20 */ /* 0x000fe40000410000 */
[--C-:B------:R-:W-:Y:S01]  /*14f80*/  FFMA.FTZ R163, R5, c[0x0][0x2d0], -R172.reuse ;  /* 0x0000b40005a37a23 */ /* 0x100fe200000108ac */
[----:B------:R-:W-:Y:S01]  /*14f90*/  IADD3 R5, R135, UR4, RZ ;  /* 0x0000000487057c10 */ /* 0x000fe2000fffe0ff */
[--C-:B------:R-:W-:Y:S02]  /*14fa0*/  FFMA.FTZ R166, R8, c[0x0][0x2d0], -R172.reuse ;  /* 0x0000b40008a67a23 */ /* 0x100fe400000108ac */
[--C-:B------:R-:W-:Y:S01]  /*14fb0*/  FFMA.FTZ R161, R9, c[0x0][0x2d0], -R172.reuse ;  /* 0x0000b40009a17a23 */ /* 0x100fe200000108ac */
[----:B------:R-:W-:Y:S01]  /*14fc0*/  IADD3 R133, R182, R5, RZ ;  /* 0x00000005b6857210 */ /* 0x000fe20007ffe0ff */
[--C-:B------:R-:W-:Y:S01]  /*14fd0*/  FFMA.FTZ R167, R6, c[0x0][0x2d0], -R169.reuse ;  /* 0x0000b40006a77a23 */ /* 0x100fe200000108a9 */
[----:B------:R-:W3:Y:S01]  /*14fe0*/  MUFU.EX2 R3, R3 ;  /* 0x0000000300037308 */ /* 0x000ee20000000800 */
[--C-:B------:R-:W-:Y:S02]  /*14ff0*/  FFMA.FTZ R168, R7, c[0x0][0x2d0], -R169.reuse ;  /* 0x0000b40007a87a23 */ /* 0x100fe400000108a9 */
[--C-:B------:R-:W-:Y:S01]  /*15000*/  FFMA.FTZ R164, R10, c[0x0][0x2d0], -R169.reuse ;  /* 0x0000b4000aa47a23 */ /* 0x100fe200000108a9 */
[----:B------:R-:W4:Y:S01]  /*15010*/  LDSM.16.MT88.4 R140, [R133+0x100] ;  /* 0x00010000858c783b */ /* 0x000f220000004200 */
[--C-:B------:R-:W-:Y:S02]  /*15020*/  FFMA.FTZ R165, R11, c[0x0][0x2d0], -R169.reuse ;  /* 0x0000b4000ba57a23 */ /* 0x100fe400000108a9 */
[--C-:B------:R-:W-:Y:S02]  /*15030*/  FFMA.FTZ R173, R16, c[0x0][0x2d0], -R172.reuse ;  /* 0x0000b40010ad7a23 */ /* 0x100fe400000108ac */
[--C-:B------:R-:W-:Y:S01]  /*15040*/  FFMA.FTZ R174, R17, c[0x0][0x2d0], -R172.reuse ;  /* 0x0000b40011ae7a23 */ /* 0x100fe200000108ac */
[----:B------:R-:W-:Y:S01]  /*15050*/  MUFU.EX2 R162, R162 ;  /* 0x000000a200a27308 */ /* 0x000fe20000000800 */
[--C-:B------:R-:W-:Y:S01]  /*15060*/  FFMA.FTZ R177, R18, c[0x0][0x2d0], -R169.reuse ;  /* 0x0000b40012b17a23 */ /* 0x100fe200000108a9 */
[----:B------:R-:W-:Y:S01]  /*15070*/  LDSM.16.MT88.4 R152, [R133+0x2900] ;  /* 0x002900008598783b */ /* 0x000fe20000004200 */
[--C-:B------:R-:W-:Y:S02]  /*15080*/  FFMA.FTZ R178, R19, c[0x0][0x2d0], -R169.reuse ;  /* 0x0000b40013b27a23 */ /* 0x100fe400000108a9 */
[C---:B--2---:R-:W-:Y:S02]  /*15090*/  FMUL.FTZ R4, R132.reuse, R128 ;  /* 0x0000008084047220 */ /* 0x044fe40000410000 */
[C---:B------:R-:W-:Y:S02]  /*150a0*/  FMUL.FTZ R5, R132.reuse, R129 ;  /* 0x0000008184057220 */ /* 0x040fe40000410000 */
[C---:B------:R-:W-:Y:S01]  /*150b0*/  FMUL.FTZ R8, R132.reuse, R124 ;  /* 0x0000007c84087220 */ /* 0x040fe20000410000 */
[----:B------:R-:W2:Y:S01]  /*150c0*/  MUFU.EX2 R163, R163 ;  /* 0x000000a300a37308 */ /* 0x000ea20000000800 */
[C---:B------:R-:W-:Y:S01]  /*150d0*/  FMUL.FTZ R9, R132.reuse, R125 ;  /* 0x0000007d84097220 */ /* 0x040fe20000410000 */
[----:B------:R-:W-:Y:S01]  /*150e0*/  LDSM.16.MT88.4 R16, [R133+0x900] ;  /* 0x000900008510783b */ /* 0x000fe20000004200 */
        /* <DEDUP_REMOVED lines=9> */
[----:B------:R-:W-:Y:S02]  /*15180*/  FMUL.FTZ R103, R3, R103 ;  /* 0x0000006703677220 */ /* 0x000fe40000410000 */
[----:B------:R-:W5:Y:S01]  /*15190*/  MUFU.EX2 R161, R161 ;  /* 0x000000a100a17308 */ /* 0x000f620000000800 */
        /* <DEDUP_REMOVED lines=43> */
[----:B------:R-:W-:Y:S02]  /*15450*/  FMUL.FTZ R49, R132, R49 ;  /* 0x0000003184317220 */ /* 0x000fe40000410000 */
[C---:B------:R-:W-:Y:S01]  /*15460*/  FMUL.FTZ R50, R3.reuse, R50 ;  /* 0x0000003203327220 */ /* 0x040fe20000410000 */
[----:B------:R-:W-:Y:S01]  /*15470*/  MUFU.EX2 R177, R177 ;  /* 0x000000b100b17308 */ /* 0x000fe20000000800 */
[C---:B-1----:R-:W-:Y:S05]  /*15480*/  HMMA.16816.F32 R4, R128.reuse, R136, R4 ;  /* 0x000000888004723c */ /* 0x042fea0000001804 */
[C---:B------:R-:W-:Y:S02]  /*15490*/  FMUL.FTZ R51, R3.reuse, R51 ;  /* 0x0000003303337220 */ /* 0x040fe40000410000 */
[----:B------:R-:W-:Y:S01]  /*154a0*/  IADD3 R137, R134, UR4, RZ ;  /* 0x0000000486897c10 */ /* 0x000fe2000fffe0ff */
[C---:B------:R-:W-:Y:S01]  /*154b0*/  HMMA.16816.F32 R8, R128.reuse, R138, R8 ;  /* 0x0000008a8008723c */ /* 0x040fe20000001808 */
[----:B------:R-:W1:Y:S03]  /*154c0*/  MUFU.EX2 R178, R178 ;  /* 0x000000b200b27308 */ /* 0x000e660000000800 */
[----:B------:R-:W-:Y:S01]  /*154d0*/  IADD3 R160, R182, R137, RZ ;  /* 0x00000089b6a07210 */ /* 0x000fe20007ffe0ff */
[C---:B------:R-:W-:Y:S02]  /*154e0*/  FMUL.FTZ R52, R132.reuse, R52 ;  /* 0x0000003484347220 */ /* 0x040fe40000410000 */
[C---:B------:R-:W-:Y:S01]  /*154f0*/  FMUL.FTZ R53, R132.reuse, R53 ;  /* 0x0000003584357220 */ /* 0x040fe20000410000 */
[C---:B----4-:R-:W-:Y:S01]  /*15500*/  HMMA.16816.F32 R100, R128.reuse, R140, R100 ;  /* 0x0000008c8064723c */ /* 0x050fe20000001864 */
[----:B------:R-:W4:Y:S03]  /*15510*/  LDSM.16.MT88.4 R136, [R160+0x100] ;  /* 0x00010000a088783b */ /* 0x000f260000004200 */
[C---:B------:R-:W-:Y:S02]  /*15520*/  FMUL.FTZ R54, R3.reuse, R54 ;  /* 0x0000003603367220 */ /* 0x040fe40000410000 */
[C---:B------:R-:W-:Y:S02]  /*15530*/  FMUL.FTZ R55, R3.reuse, R55 ;  /* 0x0000003703377220 */ /* 0x040fe40000410000 */
[C---:B------:R-:W-:Y:S01]  /*15540*/  HMMA.16816.F32 R104, R128.reuse, R142, R104 ;  /* 0x0000008e8068723c */ /* 0x040fe20000001868 */
[----:B------:R-:W5:Y:S03]  /*15550*/  LDSM.16.MT88.4 R140, [R135+UR4+0x2100] ;  /* 0x00210004878c783b */ /* 0x000f660008004200 */
[C---:B------:R-:W-:Y:S02]  /*15560*/  FMUL.FTZ R56, R132.reuse, R56 ;  /* 0x0000003884387220 */ /* 0x040fe40000410000 */
[C---:B------:R-:W-:Y:S02]  /*15570*/  FMUL.FTZ R57, R132.reuse, R57 ;  /* 0x0000003984397220 */ /* 0x040fe40000410000 */
[C---:B---3--:R-:W-:Y:S01]  /*15580*/  HMMA.16816.F32 R108, R128.reuse, R124, R108 ;  /* 0x0000007c806c723c */ /* 0x048fe2000000186c */
[----:B------:R-:W-:Y:S03]  /*15590*/  LDSM.16.MT88.4 R144, [R160+0x900] ;  /* 0x00090000a090783b */ /* 0x000fe60000004200 */
[C---:B------:R-:W-:Y:S02]  /*155a0*/  FMUL.FTZ R58, R3.reuse, R58 ;  /* 0x0000003a033a7220 */ /* 0x040fe40000410000 */
[C---:B------:R-:W-:Y:S02]  /*155b0*/  FMUL.FTZ R59, R3.reuse, R59 ;  /* 0x0000003b033b7220 */ /* 0x040fe40000410000 */
[C---:B------:R-:W-:Y:S01]  /*155c0*/  HMMA.16816.F32 R112, R128.reuse, R126, R112 ;  /* 0x0000007e8070723c */ /* 0x040fe20000001870 */
[----:B------:R-:W3:Y:S03]  /*155d0*/  LDSM.16.MT88.4 R124, [R133+0x2100] ;  /* 0x00210000857c783b */ /* 0x000ee60000004200 */
[C---:B------:R-:W-:Y:S02]  /*155e0*/  FMUL.FTZ R60, R132.reuse, R60 ;  /* 0x0000003c843c7220 */ /* 0x040fe40000410000 */
[C---:B------:R-:W-:Y:S02]  /*155f0*/  FMUL.FTZ R61, R132.reuse, R61 ;  /* 0x0000003d843d7220 */ /* 0x040fe40000410000 */
[C---:B------:R-:W-:Y:S04]  /*15600*/  FMUL.FTZ R62, R3.reuse, R62 ;  /* 0x0000003e033e7220 */ /* 0x040fe80000410000 */
        /* <DEDUP_REMOVED lines=35> */
[----:B------:R-:W-:Y:S02]  /*15840*/  FMUL.FTZ R85, R132, R85 ;  /* 0x0000005584557220 */ /* 0x000fe40000410000 */
[C---:B------:R-:W-:Y:S02]  /*15850*/  FMUL.FTZ R86, R3.reuse, R86 ;  /* 0x0000005603567220 */ /* 0x040fe40000410000 */
[C---:B------:R-:W-:Y:S01]  /*15860*/  HMMA.16816.F32 R64, R128.reuse, R142, R64 ;  /* 0x0000008e8040723c */ /* 0x040fe20000001840 */
[----:B------:R-:W5:Y:S03]  /*15870*/  LDSM.16.MT88.4 R140, [R134+UR4+0x4100] ;  /* 0x00410004868c783b */ /* 0x000f660008004200 */
[----:B------:R-:W-:Y:S02]  /*15880*/  FMUL.FTZ R87, R3, R87 ;  /* 0x0000005703577220 */ /* 0x000fe40000410000 */
[--C-:B------:R-:W-:Y:S02]  /*15890*/  FFMA.FTZ R170, R12, c[0x0][0x2d0], -R172.reuse ;  /* 0x0000b4000caa7a23 */ /* 0x100fe400000108ac */
[C---:B---3--:R-:W-:Y:S04]  /*158a0*/  HMMA.16816.F32 R68, R128.reuse, R124, R68 ;  /* 0x0000007c8044723c */ /* 0x048fe80000001844 */
[----:B------:R-:W-:Y:S01]  /*158b0*/  FFMA.FTZ R171, R13, c[0x0][0x2d0], -R172 ;  /* 0x0000b4000dab7a23 */ /* 0x000fe200000108ac */
[----:B------:R-:W-:Y:S01]  /*158c0*/  MUFU.EX2 R170, R170 ;  /* 0x000000aa00aa7308 */ /* 0x000fe20000000800 */
[--C-:B------:R-:W-:Y:S01]  /*158d0*/  FFMA.FTZ R175, R14, c[0x0][0x2d0], -R169.reuse ;  /* 0x0000b4000eaf7a23 */ /* 0x100fe200000108a9 */
[----:B--2---:R-:W-:Y:S01]  /*158e0*/  F2FP.PACK_AB R14, R174, R173 ;  /* 0x000000adae0e723e */ /* 0x004fe200000000ff */
[C---:B------:R-:W-:Y:S01]  /*158f0*/  HMMA.16816.F32 R72, R128.reuse, R126, R72 ;  /* 0x0000007e8048723c */ /* 0x040fe20000001848 */
[----:B------:R-:W2:Y:S03]  /*15900*/  LDSM.16.MT88.4 R124, [R160+0x4100] ;  /* 0x00410000a07c783b */ /* 0x000ea60000004200 */
[----:B------:R-:W-:Y:S01]  /*15910*/  FFMA.FTZ R176, R15, c[0x0][0x2d0], -R169 ;  /* 0x0000b4000fb07a23 */ /* 0x000fe200000108a9 */
[----:B-1----:R-:W-:Y:S01]  /*15920*/  F2FP.PACK_AB R15, R178, R177 ;  /* 0x000000b1b20f723e */ /* 0x002fe200000000ff */
[C---:B------:R-:W-:Y:S01]  /*15930*/  FMUL.FTZ R88, R132.reuse, R88 ;  /* 0x0000005884587220 */ /* 0x040fe20000410000 */
[----:B------:R-:W1:Y:S01]  /*15940*/  MUFU.EX2 R171, R171 ;  /* 0x000000ab00ab7308 */ /* 0x000e620000000800 */
[C---:B------:R-:W-:Y:S01]  /*15950*/  FMUL.FTZ R89, R132.reuse, R89 ;  /* 0x0000005984597220 */ /* 0x040fe20000410000 */
[C---:B----4-:R-:W-:Y:S03]  /*15960*/  HMMA.16816.F32 R76, R128.reuse, R136, R76 ;  /* 0x00000088804c723c */ /* 0x050fe6000000184c */
[C---:B------:R-:W-:Y:S02]  /*15970*/  FMUL.FTZ R90, R3.reuse, R90 ;  /* 0x0000005a035a7220 */ /* 0x040fe40000410000 */
[C---:B------:R-:W-:Y:S02]  /*15980*/  FMUL.FTZ R91, R3.reuse, R91 ;  /* 0x0000005b035b7220 */ /* 0x040fe40000410000 */
[C---:B------:R-:W-:Y:S01]  /*15990*/  FMUL.FTZ R92, R132.reuse, R92 ;  /* 0x0000005c845c7220 */ /* 0x040fe20000410000 */
[C---:B------:R-:W-:Y:S01]  /*159a0*/  HMMA.16816.F32 R80, R128.reuse, R138, R80 ;  /* 0x0000008a8050723c */ /* 0x040fe20000001850 */
[----:B------:R-:W3:Y:S01]  /*159b0*/  LDSM.16.MT88.4 R136, [R135+UR4+0x900] ;  /* 0x000900048788783b */ /* 0x000ee20008004200 */
[----:B------:R-:W-:Y:S02]  /*159c0*/  MUFU.EX2 R175, R175 ;  /* 0x000000af00af7308 */ /* 0x000fe40000000800 */
[C---:B------:R-:W-:Y:S02]  /*159d0*/  FMUL.FTZ R93, R132.reuse, R93 ;  /* 0x0000005d845d7220 */ /* 0x040fe40000410000 */
[C---:B------:R-:W-:Y:S02]  /*159e0*/  FMUL.FTZ R94, R3.reuse, R94 ;  /* 0x0000005e035e7220 */ /* 0x040fe40000410000 */
[C---:B-----5:R-:W-:Y:S04]  /*159f0*/  HMMA.16816.F32 R84, R128.reuse, R140, R84 ;  /* 0x0000008c8054723c */ /* 0x060fe80000001854 */
[----:B------:R-:W4:Y:S01]  /*15a00*/  MUFU.EX2 R176, R176 ;  /* 0x000000b000b07308 */ /* 0x000f220000000800 */
[----:B------:R-:W-:Y:S01]  /*15a10*/  FMUL.FTZ R95, R3, R95 ;  /* 0x0000005f035f7220 */ /* 0x000fe20000410000 */
[----:B-1----:R-:W-:Y:S01]  /*15a20*/  F2FP.PACK_AB R12, R171, R170 ;  /* 0x000000aaab0c723e */ /* 0x002fe200000000ff */
[C---:B------:R-:W-:Y:S01]  /*15a30*/  FMUL.FTZ R96, R132.reuse, R96 ;  /* 0x0000006084607220 */ /* 0x040fe20000410000 */
[C---:B------:R-:W-:Y:S01]  /*15a40*/  HMMA.16816.F32 R88, R128.reuse, R142, R88 ;  /* 0x0000008e8058723c */ /* 0x040fe20000001858 */
[----:B------:R-:W1:Y:S03]  /*15a50*/  LDSM.16.MT88.4 R140, [R134+UR4+0x900] ;  /* 0x00090004868c783b */ /* 0x000e660008004200 */
[C---:B------:R-:W-:Y:S02]  /*15a60*/  FMUL.FTZ R97, R132.reuse, R97 ;  /* 0x0000006184617220 */ /* 0x040fe40000410000 */
[C---:B------:R-:W-:Y:S02]  /*15a70*/  FMUL.FTZ R98, R3.reuse, R98 ;  /* 0x0000006203627220 */ /* 0x040fe40000410000 */
[C---:B--2---:R-:W-:Y:S04]  /*15a80*/  HMMA.16816.F32 R92, R128.reuse, R124, R92 ;  /* 0x0000007c805c723c */ /* 0x044fe8000000185c */
[C---:B------:R-:W-:Y:S02]  /*15a90*/  FMUL.FTZ R99, R3.reuse, R99 ;  /* 0x0000006303637220 */ /* 0x040fe40000410000 */
[----:B------:R-:W-:Y:S02]  /*15aa0*/  FFMA.FTZ R167, R3, R208, R167 ;  /* 0x000000d003a77223 */ /* 0x000fe400000100a7 */
[----:B------:R-:W-:Y:S03]  /*15ab0*/  FFMA.FTZ R162, R132, R207, R162 ;  /* 0x000000cf84a27223 */ /* 0x000fe600000100a2 */
[----:B------:R-:W-:Y:S01]  /*15ac0*/  HMMA.16816.F32 R96, R128, R126, R96 ;  /* 0x0000007e8060723c */ /* 0x000fe20000001860 */
[----:B------:R-:W2:Y:S02]  /*15ad0*/  LDSM.16.MT88.4 R124, [R160+0x2900] ;  /* 0x00290000a07c783b */ /* 0x000ea40000004200 */
[----:B----4-:R-:W-:Y:S01]  /*15ae0*/  F2FP.PACK_AB R13, R176, R175 ;  /* 0x000000afb00d723e */ /* 0x010fe200000000ff */
[----:B------:R-:W-:Y:S02]  /*15af0*/  FADD.FTZ R163, R163, R162 ;  /* 0x000000a2a3a37221 */ /* 0x000fe40000010000 */
[----:B------:R-:W-:Y:S02]  /*15b00*/  FADD.FTZ R167, R168, R167 ;  /* 0x000000a7a8a77221 */ /* 0x000fe40000010000 */
[----:B------:R-:W-:Y:S01]  /*15b10*/  FADD.FTZ R166, R166, R163 ;  /* 0x000000a3a6a67221 */ /* 0x000fe20000010000 */
[----:B------:R-:W-:Y:S01]  /*15b20*/  LDSM.16.MT88.4 R128, [R133+0x4900] ;  /* 0x004900008580783b */ /* 0x000fe20000004200 */
[C---:B---3--:R-:W-:Y:S05]  /*15b30*/  HMMA.16816.F32 R4, R12.reuse, R136, R4 ;  /* 0x000000880c04723c */ /* 0x048fea0000001804 */
[----:B------:R-:W-:Y:S03]  /*15b40*/  FADD.FTZ R161, R161, R166 ;  /* 0x000000a6a1a17221 */ /* 0x000fe60000010000 */
[C---:B------:R-:W-:Y:S01]  /*15b50*/  HMMA.16816.F32 R8, R12.reuse, R138, R8 ;  /* 0x0000008a0c08723c */ /* 0x040fe20000001808 */
[----:B------:R-:W-:Y:S03]  /*15b60*/  LDSM.16.MT88.4 R136, [R134+UR4+0x4900] ;  /* 0x004900048688783b */ /* 0x000fe60008004200 */
[----:B------:R-:W-:Y:S04]  /*15b70*/  FADD.FTZ R170, R170, R161 ;  /* 0x000000a1aaaa7221 */ /* 0x000fe80000010000 */
[C---:B------:R-:W-:Y:S04]  /*15b80*/  HMMA.16816.F32 R100, R12.reuse, R16, R100 ;  /* 0x000000100c64723c */ /* 0x040fe80000001864 */
[----:B------:R-:W-:Y:S04]  /*15b90*/  FADD.FTZ R170, R171, R170 ;  /* 0x000000aaabaa7221 */ /* 0x000fe80000010000 */
[C---:B------:R-:W-:Y:S01]  /*15ba0*/  HMMA.16816.F32 R104, R12.reuse, R18, R104 ;  /* 0x000000120c68723c */ /* 0x040fe20000001868 */
[----:B------:R-:W3:Y:S03]  /*15bb0*/  LDSM.16.MT88.4 R16, [R135+UR4+0x4900] ;  /* 0x004900048710783b */ /* 0x000ee60008004200 */
[----:B------:R-:W-:Y:S04]  /*15bc0*/  FADD.FTZ R173, R173, R170 ;  /* 0x000000aaadad7221 */ /* 0x000fe80000010000 */
[C---:B-1----:R-:W-:Y:S04]  /*15bd0*/  HMMA.16816.F32 R108, R12.reuse, R140, R108 ;  /* 0x0000008c0c6c723c */ /* 0x042fe8000000186c */
[----:B------:R-:W-:Y:S03]  /*15be0*/  FADD.FTZ R173, R174, R173 ;  /* 0x000000adaead7221 */ /* 0x000fe60000010000 */
[--C-:B------:R-:W-:Y:S01]  /*15bf0*/  FFMA.FTZ R140, R20, c[0x0][0x2d0], -R172.reuse ;  /* 0x0000b400148c7a23 */ /* 0x100fe200000108ac */
[C---:B------:R-:W-:Y:S04]  /*15c00*/  HMMA.16816.F32 R112, R12.reuse, R142, R112 ;  /* 0x0000008e0c70723c */ /* 0x040fe80000001870 */
[--C-:B------:R-:W-:Y:S01]  /*15c10*/  FFMA.FTZ R141, R21, c[0x0][0x2d0], -R172.reuse ;  /* 0x0000b400158d7a23 */ /* 0x100fe200000108ac */
[----:B------:R-:W-:Y:S02]  /*15c20*/  MUFU.EX2 R140, R140 ;  /* 0x0000008c008c7308 */ /* 0x000fe40000000800 */
[--C-:B------:R-:W-:Y:S01]  /*15c30*/  FFMA.FTZ R142, R24, c[0x0][0x2d0], -R172.reuse ;  /* 0x0000b400188e7a23 */ /* 0x100fe200000108ac */
[C---:B------:R-:W-:Y:S04]  /*15c40*/  HMMA.16816.F32 R116, R12.reuse, R144, R116 ;  /* 0x000000900c74723c */ /* 0x040fe80000001874 */
[--C-:B------:R-:W-:Y:S03]  /*15c50*/  FFMA.FTZ R143, R25, c[0x0][0x2d0], -R172.reuse ;  /* 0x0000b400198f7a23 */ /* 0x100fe600000108ac */
[--C-:B------:R-:W-:Y:S01]  /*15c60*/  FFMA.FTZ R144, R22, c[0x0][0x2d0], -R169.reuse ;  /* 0x0000b40016907a23 */ /* 0x100fe200000108a9 */
[C---:B------:R-:W-:Y:S01]  /*15c70*/  HMMA.16816.F32 R120, R12.reuse, R146, R120 ;  /* 0x000000920c78723c */ /* 0x040fe20000001878 */
[----:B------:R-:W1:Y:S03]  /*15c80*/  MUFU.EX2 R141, R141 ;  /* 0x0000008d008d7308 */ /* 0x000e660000000800 */
[--C-:B------:R-:W-:Y:S02]  /*15c90*/  FFMA.FTZ R145, R23, c[0x0][0x2d0], -R169.reuse ;  /* 0x0000b40017917a23 */ /* 0x100fe400000108a9 */
[----:B------:R-:W-:Y:S01]  /*15ca0*/  LDSM.16.MT88.4 R20, [R133+0x1100] ;  /* 0x001100008514783b */ /* 0x000fe20000004200 */
[--C-:B------:R-:W-:Y:S01]  /*15cb0*/  FFMA.FTZ R146, R26, c[0x0][0x2d0], -R169.reuse ;  /* 0x0000b4001a927a23 */ /* 0x100fe200000108a9 */
[C---:B------:R-:W-:Y:S03]  /*15cc0*/  HMMA.16816.F32 R36, R12.reuse, R148, R36 ;  /* 0x000000940c24723c */ /* 0x040fe60000001824 */
[----:B------:R-:W-:Y:S01]  /*15cd0*/  MUFU.EX2 R142, R142 ;  /* 0x0000008e008e7308 */ /* 0x000fe20000000800 */
[--C-:B------:R-:W-:Y:S02]  /*15ce0*/  FFMA.FTZ R147, R27, c[0x0][0x2d0], -R169.reuse ;  /* 0x0000b4001b937a23 */ /* 0x100fe400000108a9 */
[----:B------:R-:W-:Y:S01]  /*15cf0*/  LDSM.16.MT88.4 R24, [R134+UR4+0x1100] ;  /* 0x001100048618783b */ /* 0x000fe20008004200 */
[--C-:B------:R-:W-:Y:S01]  /*15d00*/  FFMA.FTZ R148, R28, c[0x0][0x2d0], -R172.reuse ;  /* 0x0000b4001c947a23 */ /* 0x100fe200000108ac */
[C---:B------:R-:W-:Y:S04]  /*15d10*/  HMMA.16816.F32 R40, R12.reuse, R150, R40 ;  /* 0x000000960c28723c */ /* 0x040fe80000001828 */
[--C-:B------:R-:W-:Y:S01]  /*15d20*/  FFMA.FTZ R149, R29, c[0x0][0x2d0], -R172.reuse ;  /* 0x0000b4001d957a23 */ /* 0x100fe200000108ac */
[----:B------:R-:W4:Y:S02]  /*15d30*/  MUFU.EX2 R143, R143 ;  /* 0x0000008f008f7308 */ /* 0x000f240000000800 */
[--C-:B------:R-:W-:Y:S01]  /*15d40*/  FFMA.FTZ R150, R32, c[0x0][0x2d0], -R172.reuse ;  /* 0x0000b40020967a23 */ /* 0x100fe200000108ac */
[C---:B------:R-:W-:Y:S04]  /*15d50*/  HMMA.16816.F32 R44, R12.reuse, R152, R44 ;  /* 0x000000980c2c723c */ /* 0x040fe8000000182c */
[----:B------:R-:W-:Y:S03]  /*15d60*/  FFMA.FTZ R172, R33, c[0x0][0x2d0], -R172 ;  /* 0x0000b40021ac7a23 */ /* 0x000fe600000108ac */
[--C-:B------:R-:W-:Y:S01]  /*15d70*/  FFMA.FTZ R152, R30, c[0x0][0x2d0], -R169.reuse ;  /* 0x0000b4001e987a23 */ /* 0x100fe200000108a9 */
[C---:B------:R-:W-:Y:S01]  /*15d80*/  HMMA.16816.F32 R48, R12.reuse, R154, R48 ;  /* 0x0000009a0c30723c */ /* 0x040fe20000001830 */
[----:B------:R-:W-:Y:S03]  /*15d90*/  MUFU.EX2 R144, R144 ;  /* 0x0000009000907308 */ /* 0x000fe60000000800 */
[--C-:B------:R-:W-:Y:S02]  /*15da0*/  FFMA.FTZ R153, R31, c[0x0][0x2d0], -R169.reuse ;  /* 0x0000b4001f997a23 */ /* 0x100fe400000108a9 */
[----:B------:R-:W-:Y:S01]  /*15db0*/  LDSM.16.MT88.4 R28, [R134+UR4+0x1900] ;  /* 0x00190004861c783b */ /* 0x000fe20008004200 */
[--C-:B------:R-:W-:Y:S01]  /*15dc0*/  FFMA.FTZ R154, R34, c[0x0][0x2d0], -R169.reuse ;  /* 0x0000b400229a7a23 */ /* 0x100fe200000108a9 */
[C---:B------:R-:W-:Y:S03]  /*15dd0*/  HMMA.16816.F32 R52, R12.reuse, R156, R52 ;  /* 0x0000009c0c34723c */ /* 0x040fe60000001834 */
[----:B------:R-:W5:Y:S01]  /*15de0*/  MUFU.EX2 R145, R145 ;  /* 0x0000009100917308 */ /* 0x000f620000000800 */
[----:B------:R-:W-:Y:S02]  /*15df0*/  FFMA.FTZ R169, R35, c[0x0][0x2d0], -R169 ;  /* 0x0000b40023a97a23 */ /* 0x000fe400000108a9 */
[----:B------:R-:W-:Y:S02]  /*15e00*/  LDSM.16.MT88.4 R32, [R160+0x1900] ;  /* 0x00190000a020783b */ /* 0x000fe40000004200 */
[C---:B------:R-:W-:Y:S05]  /*15e10*/  HMMA.16816.F32 R56, R12.reuse, R158, R56 ;  /* 0x0000009e0c38723c */ /* 0x040fea0000001838 */
[----:B------:R-:W-:Y:S03]  /*15e20*/  MUFU.EX2 R146, R146 ;  /* 0x0000009200927308 */ /* 0x000fe60000000800 */
[C---:B--2---:R-:W-:Y:S07]  /*15e30*/  HMMA.16816.F32 R60, R12.reuse, R124, R60 ;  /* 0x0000007c0c3c723c */ /* 0x044fee000000183c */
[----:B------:R-:W2:Y:S01]  /*15e40*/  MUFU.EX2 R147, R147 ;  /* 0x0000009300937308 */ /* 0x000ea20000000800 */
[C---:B------:R-:W-:Y:S01]  /*15e50*/  HMMA.16816.F32 R64, R12.reuse, R126, R64 ;  /* 0x0000007e0c40723c */ /* 0x040fe20000001840 */
[----:B------:R-:W1:Y:S07]  /*15e60*/  LDSM.16.MT88.4 R124, [R160+0x4900] ;  /* 0x00490000a07c783b */ /* 0x000e6e0000004200 */
[C---:B---3--:R-:W-:Y:S01]  /*15e70*/  HMMA.16816.F32 R68, R12.reuse, R16, R68 ;  /* 0x000000100c44723c */ /* 0x048fe20000001844 */
[----:B------:R-:W-:Y:S07]  /*15e80*/  MUFU.EX2 R148, R148 ;  /* 0x0000009400947308 */ /* 0x000fee0000000800 */
[C---:B------:R-:W-:Y:S01]  /*15e90*/  HMMA.16816.F32 R72, R12.reuse, R18, R72 ;  /* 0x000000120c48723c */ /* 0x040fe20000001848 */
[----:B------:R-:W3:Y:S02]  /*15ea0*/  LDSM.16.MT88.4 R16, [R135+UR4+0x1100] ;  /* 0x001100048710783b */ /* 0x000ee40008004200 */
[----:B------:R-:W1:Y:S05]  /*15eb0*/  MUFU.EX2 R149, R149 ;  /* 0x0000009500957308 */ /* 0x000e6a0000000800 */
[C---:B------:R-:W-:Y:S05]  /*15ec0*/  HMMA.16816.F32 R76, R12.reuse, R128, R76 ;  /* 0x000000800c4c723c */ /* 0x040fea000000184c */
[----:B------:R-:W-:Y:S03]  /*15ed0*/  MUFU.EX2 R150, R150 ;  /* 0x0000009600967308 */ /* 0x000fe60000000800 */
[C---:B------:R-:W-:Y:S01]  /*15ee0*/  HMMA.16816.F32 R80, R12.reuse, R130, R80 ;  /* 0x000000820c50723c */ /* 0x040fe20000001850 */
[----:B------:R-:W2:Y:S06]  /*15ef0*/  LDSM.16.MT88.4 R128, [R160+0x1100] ;  /* 0x00110000a080783b */ /* 0x000eac0000004200 */
[----:B------:R-:W2:Y:S01]  /*15f00*/  MUFU.EX2 R151, R172 ;  /* 0x000000ac00977308 */ /* 0x000ea20000000800 */
[C---:B------:R-:W-:Y:S08]  /*15f10*/  HMMA.16816.F32 R84, R12.reuse, R136, R84 ;  /* 0x000000880c54723c */ /* 0x040ff00000001854 */
[C---:B------:R-:W-:Y:S01]  /*15f20*/  HMMA.16816.F32 R88, R12.reuse, R138, R88 ;  /* 0x0000008a0c58723c */ /* 0x040fe20000001858 */
[----:B------:R-:W3:Y:S01]  /*15f30*/  LDSM.16.MT88.4 R136, [R135+UR4+0x3100] ;  /* 0x003100048788783b */ /* 0x000ee20008004200 */
[----:B------:R-:W-:Y:S06]  /*15f40*/  MUFU.EX2 R152, R152 ;  /* 0x0000009800987308 */ /* 0x000fec0000000800 */
[C---:B-1----:R-:W-:Y:S04]  /*15f50*/  HMMA.16816.F32 R92, R12.reuse, R124, R92 ;  /* 0x0000007c0c5c723c */ /* 0x042fe8000000185c */
[----:B------:R-:W1:Y:S04]  /*15f60*/  MUFU.EX2 R153, R153 ;  /* 0x0000009900997308 */ /* 0x000e680000000800 */
[----:B------:R-:W-:Y:S01]  /*15f70*/  HMMA.16816.F32 R96, R12, R126, R96 ;  /* 0x0000007e0c60723c */ /* 0x000fe20000001860 */
[----:B------:R-:W1:Y:S05]  /*15f80*/  LDSM.16.MT88.4 R124, [R133+0x3100] ;  /* 0x00310000857c783b */ /* 0x000e6a0000004200 */
[----:B------:R-:W-:Y:S01]  /*15f90*/  MUFU.EX2 R154, R154 ;  /* 0x0000009a009a7308 */ /* 0x000fe20000000800 */
[----:B------:R-:W-:Y:S01]  /*15fa0*/  F2FP.PACK_AB R12, R141, R140 ;  /* 0x0000008c8d0c723e */ /* 0x000fe200000000ff */
[----:B------:R-:W-:Y:S01]  /*15fb0*/  FADD.FTZ R140, R140, R173 ;  /* 0x000000ad8c8c7221 */ /* 0x000fe20000010000 */
[----:B----4-:R-:W-:Y:S03]  /*15fc0*/  F2FP.PACK_AB R14, R143, R142 ;  /* 0x0000008e8f0e723e */ /* 0x010fe600000000ff */
[----:B-----5:R-:W-:Y:S01]  /*15fd0*/  F2FP.PACK_AB R13, R145, R144 ;  /* 0x00000090910d723e */ /* 0x020fe200000000ff */
[----:B------:R-:W-:Y:S01]  /*15fe0*/  FADD.FTZ R141, R141, R140 ;  /* 0x0000008c8d8d7221 */ /* 0x000fe20000010000 */
[----:B--2---:R-:W-:Y:S02]  /*15ff0*/  F2FP.PACK_AB R15, R147, R146 ;  /* 0x00000092930f723e */ /* 0x004fe400000000ff */
[----:B------:R-:W2:Y:S01]  /*16000*/  MUFU.EX2 R169, R169 ;  /* 0x000000a900a97308 */ /* 0x000ea20000000800 */
[----:B------:R-:W-:Y:S04]  /*16010*/  FADD.FTZ R142, R142, R141 ;  /* 0x0000008d8e8e7221 */ /* 0x000fe80000010000 */
[C---:B---3--:R-:W-:Y:S03]  /*16020*/  HMMA.16816.F32 R4, R12.reuse, R16, R4 ;  /* 0x000000100c04723c */ /* 0x048fe60000001804 */
[----:B------:R-:W-:Y:S05]  /*16030*/  FADD.FTZ R143, R143, R142 ;  /* 0x0000008e8f8f7221 */ /* 0x000fea0000010000 */
[C---:B------:R-:W-:Y:S01]  /*16040*/  HMMA.16816.F32 R8, R12.reuse, R18, R8 ;  /* 0x000000120c08723c */ /* 0x040fe20000001808 */
[----:B------:R-:W3:Y:S07]  /*16050*/  LDSM.16.MT88.4 R16, [R134+UR4+0x3100] ;  /* 0x003100048610783b */ /* 0x000eee0008004200 */
[C---:B------:R-:W-:Y:S08]  /*16060*/  HMMA.16816.F32 R100, R12.reuse, R20, R100 ;  /* 0x000000140c64723c */ /* 0x040ff00000001864 */
[C---:B------:R-:W-:Y:S01]  /*16070*/  HMMA.16816.F32 R104, R12.reuse, R22, R104 ;  /* 0x000000160c68723c */ /* 0x040fe20000001868 */
[----:B------:R-:W4:Y:S07]  /*16080*/  LDSM.16.MT88.4 R20, [R160+0x3100] ;  /* 0x00310000a014783b */ /* 0x000f2e0000004200 */
[C---:B------:R-:W-:Y:S08]  /*16090*/  HMMA.16816.F32 R108, R12.reuse, R24, R108 ;  /* 0x000000180c6c723c */ /* 0x040ff0000000186c */
[C---:B------:R-:W-:Y:S01]  /*160a0*/  HMMA.16816.F32 R112, R12.reuse, R26, R112 ;  /* 0x0000001a0c70723c */ /* 0x040fe20000001870 */
[----:B------:R-:W5:Y:S07]  /*160b0*/  LDSM.16.MT88.4 R24, [R135+UR4+0x5100] ;  /* 0x005100048718783b */ /* 0x000f6e0008004200 */
        /* <DEDUP_REMOVED lines=14> */
[----:B------:R-:W4:Y:S07]  /*161a0*/  LDSM.16.MT88.4 R20, [R135+UR4+0x1900] ;  /* 0x001900048714783b */ /* 0x000f2e0008004200 */
[C---:B-----5:R-:W-:Y:S08]  /*161b0*/  HMMA.16816.F32 R68, R12.reuse, R24, R68 ;  /* 0x000000180c44723c */ /* 0x060ff00000001844 */
[C---:B------:R-:W-:Y:S01]  /*161c0*/  HMMA.16816.F32 R72, R12.reuse, R26, R72 ;  /* 0x0000001a0c48723c */ /* 0x040fe20000001848 */
[----:B------:R-:W5:Y:S07]  /*161d0*/  LDSM.16.MT88.4 R24, [R133+0x1900] ;  /* 0x001900008518783b */ /* 0x000f6e0000004200 */
[C---:B-1----:R-:W-:Y:S08]  /*161e0*/  HMMA.16816.F32 R76, R12.reuse, R124, R76 ;  /* 0x0000007c0c4c723c */ /* 0x042ff0000000184c */
[C---:B------:R-:W-:Y:S08]  /*161f0*/  HMMA.16816.F32 R80, R12.reuse, R126, R80 ;  /* 0x0000007e0c50723c */ /* 0x040ff00000001850 */
[C---:B---3--:R-:W-:Y:S08]  /*16200*/  HMMA.16816.F32 R84, R12.reuse, R16, R84 ;  /* 0x000000100c54723c */ /* 0x048ff00000001854 */
[C---:B------:R-:W-:Y:S01]  /*16210*/  HMMA.16816.F32 R88, R12.reuse, R18, R88 ;  /* 0x000000120c58723c */ /* 0x040fe20000001858 */
[----:B------:R-:W1:Y:S07]  /*16220*/  LDSM.16.MT88.4 R16, [R133+0x3900] ;  /* 0x003900008510783b */ /* 0x000e6e0000004200 */
[C---:B------:R-:W-:Y:S08]  /*16230*/  HMMA.16816.F32 R92, R12.reuse, R128, R92 ;  /* 0x000000800c5c723c */ /* 0x040ff0000000185c */
[----:B------:R-:W-:Y:S07]  /*16240*/  HMMA.16816.F32 R96, R12, R130, R96 ;  /* 0x000000820c60723c */ /* 0x000fee0000001860 */
[----:B------:R-:W-:Y:S01]  /*16250*/  F2FP.PACK_AB R12, R149, R148 ;  /* 0x00000094950c723e */ /* 0x000fe200000000ff */
[----:B------:R-:W-:Y:S01]  /*16260*/  FADD.FTZ R148, R148, R143 ;  /* 0x0000008f94947221 */ /* 0x000fe20000010000 */
[----:B------:R-:W-:Y:S03]  /*16270*/  F2FP.PACK_AB R14, R151, R150 ;  /* 0x00000096970e723e */ /* 0x000fe600000000ff */
[----:B------:R-:W-:Y:S01]  /*16280*/  F2FP.PACK_AB R13, R153, R152 ;  /* 0x00000098990d723e */ /* 0x000fe200000000ff */
[----:B------:R-:W-:Y:S01]  /*16290*/  FADD.FTZ R149, R149, R148 ;  /* 0x0000009495957221 */ /* 0x000fe20000010000 */
[----:B--2---:R-:W-:Y:S03]  /*162a0*/  F2FP.PACK_AB R15, R169, R154 ;  /* 0x0000009aa90f723e */ /* 0x004fe600000000ff */
[----:B------:R-:W-:Y:S04]  /*162b0*/  FADD.FTZ R150, R150, R149 ;  /* 0x0000009596967221 */ /* 0x000fe80000010000 */
[C---:B----4-:R-:W-:Y:S01]  /*162c0*/  HMMA.16816.F32 R128, R12.reuse, R20, R4 ;  /* 0x000000140c80723c */ /* 0x050fe20000001804 */
[----:B------:R-:W2:Y:S02]  /*162d0*/  LDSM.16.MT88.4 R4, [R134+UR4+0x3900] ;  /* 0x003900048604783b */ /* 0x000ea40008004200 */
[----:B------:R-:W-:Y:S05]  /*162e0*/  FADD.FTZ R207, R151, R150 ;  /* 0x0000009697cf7221 */ /* 0x000fea0000010000 */
[C---:B------:R-:W-:Y:S01]  /*162f0*/  HMMA.16816.F32 R124, R12.reuse, R22, R8 ;  /* 0x000000160c7c723c */ /* 0x040fe20000001808 */
[----:B------:R-:W3:Y:S07]  /*16300*/  LDSM.16.MT88.4 R8, [R160+0x3900] ;  /* 0x00390000a008783b */ /* 0x000eee0000004200 */
[C---:B-----5:R-:W-:Y:S01]  /*16310*/  HMMA.16816.F32 R100, R12.reuse, R24, R100 ;  /* 0x000000180c64723c */ /* 0x060fe20000001864 */
[----:B------:R-:W4:Y:S07]  /*16320*/  LDSM.16.MT88.4 R20, [R135+UR4+0x5900] ;  /* 0x005900048714783b */ /* 0x000f2e0008004200 */
        /* <DEDUP_REMOVED lines=8> */
[----:B------:R-:W-:Y:S01]  /*163b0*/  @P0 IADD3 R16, R211, -0x2, RZ ;  /* 0xfffffffed3100810 */ /* 0x000fe20007ffe0ff */
[C---:B------:R-:W-:Y:S04]  /*163c0*/  HMMA.16816.F32 R48, R12.reuse, R18, R48 ;  /* 0x000000120c30723c */ /* 0x040fe80000001830 */
[----:B------:R-:W-:Y:S03]  /*163d0*/  @P0 SHF.R.S32.HI R17, RZ, 0x1f, R16 ;  /* 0x0000001fff110819 */ /* 0x000fe60000011410 */
[C---:B------:R-:W-:Y:S01]  /*163e0*/  @P0 IMAD.WIDE.U32 R18, R16.reuse, c[0x0][0x1e0], RZ ;  /* 0x0000780010120a25 */ /* 0x040fe200078e00ff */
[C---:B--2---:R-:W-:Y:S04]  /*163f0*/  HMMA.16816.F32 R52, R12.reuse, R4, R52 ;  /* 0x000000040c34723c */ /* 0x044fe80000001834 */
[----:B------:R-:W-:Y:S04]  /*16400*/  @P0 IMAD R17, R17, c[0x0][0x1e0], RZ ;  /* 0x0000780011110a24 */ /* 0x000fe800078e02ff */
[C---:B------:R-:W-:Y:S01]  /*16410*/  HMMA.16816.F32 R56, R12.reuse, R6, R56 ;  /* 0x000000060c38723c */ /* 0x040fe20000001838 */
[----:B------:R-:W1:Y:S03]  /*16420*/  LDSM.16.MT88.4 R4, [R133+0x5900] ;  /* 0x005900008504783b */ /* 0x000e660000004200 */
[----:B------:R-:W-:Y:S01]  /*16430*/  @P0 IMAD R17, R16, c[0x0][0x1e4], R17 ;  /* 0x0000790010110a24 */ /* 0x000fe200078e0211 */
[----:B------:R-:W-:Y:S03]  /*16440*/  @P0 SHF.L.U32 R16, R18, 0x6, RZ ;  /* 0x0000000612100819 */ /* 0x000fe600000006ff */
[C---:B---3--:R-:W-:Y:S04]  /*16450*/  HMMA.16816.F32 R60, R12.reuse, R8, R60 ;  /* 0x000000080c3c723c */ /* 0x048fe8000000183c */
[----:B------:R-:W-:Y:S03]  /*16460*/  @P0 IADD3 R17, R19, R17, RZ ;  /* 0x0000001113110210 */ /* 0x000fe60007ffe0ff */
[----:B------:R-:W-:Y:S01]  /*16470*/  @P0 IADD3 R8, P1, R16, R200, RZ ;  /* 0x000000c810080210 */ /* 0x000fe20007f3e0ff */
[C---:B------:R-:W-:Y:S04]  /*16480*/  HMMA.16816.F32 R64, R12.reuse, R10, R64 ;  /* 0x0000000a0c40723c */ /* 0x040fe80000001840 */
[----:B------:R-:W-:Y:S02]  /*16490*/  @P0 SHF.L.U64.HI R17, R18, 0x6, R17 ;  /* 0x0000000612110819 */ /* 0x000fe40000010211 */
[----:B------:R-:W-:Y:S02]  /*164a0*/  @P0 LEA R26, P3, R8, c[0x0][0x1c8], 0x1 ;  /* 0x00007200081a0a11 */ /* 0x000fe400078608ff */
[----:B------:R-:W-:Y:S01]  /*164b0*/  @P0 IADD3 R11, P2, R16, R213, RZ ;  /* 0x000000d5100b0210 */ /* 0x000fe20007f5e0ff */
[C---:B----4-:R-:W-:Y:S03]  /*164c0*/  HMMA.16816.F32 R68, R12.reuse, R20, R68 ;  /* 0x000000140c44723c */ /* 0x050fe60000001844 */
[----:B------:R-:W-:Y:S02]  /*164d0*/  @P0 IADD3.X R9, R17, R205, RZ, P1, !PT ;  /* 0x000000cd11090210 */ /* 0x000fe40000ffe4ff */
[----:B------:R-:W-:Y:S02]  /*164e0*/  @P0 LEA R24, P1, R11, c[0x0][0x1c8], 0x1 ;  /* 0x000072000b180a11 */ /* 0x000fe400078208ff */
[----:B------:R-:W-:Y:S01]  /*164f0*/  @P0 IADD3.X R10, R17, R212, RZ, P2, !PT ;  /* 0x000000d4110a0210 */ /* 0x000fe200017fe4ff */
[C---:B------:R-:W-:Y:S04]  /*16500*/  HMMA.16816.F32 R72, R12.reuse, R22, R72 ;  /* 0x000000160c48723c */ /* 0x040fe80000001848 */
[----:B------:R-:W-:Y:S02]  /*16510*/  @P0 LEA.HI.X R25, R11, c[0x0][0x1cc], R10, 0x1, P1 ;  /* 0x000073000b190a11 */ /* 0x000fe400008f0c0a */
[----:B------:R-:W-:Y:S02]  /*16520*/  @P0 IADD3 R21, P1, R193, R16, RZ ;  /* 0x00000010c1150210 */ /* 0x000fe40007f3e0ff */
[C---:B-1----:R-:W-:Y:S04]  /*16530*/  HMMA.16816.F32 R76, R12.reuse, R4, R76 ;  /* 0x000000040c4c723c */ /* 0x042fe8000000184c */
[----:B------:R-:W-:Y:S02]  /*16540*/  @P0 IADD3 R18, P4, R21, R200, RZ ;  /* 0x000000c815120210 */ /* 0x000fe40007f9e0ff */
[----:B------:R-:W-:Y:S01]  /*16550*/  @P0 IADD3.X R29, R192, R17, RZ, P1, !PT ;  /* 0x00000011c01d0210 */ /* 0x000fe20000ffe4ff */
[----:B------:R-:W-:Y:S01]  /*16560*/  FADD.FTZ R4, R164, R167 ;  /* 0x000000a7a4047221 */ /* 0x000fe20000010000 */
[----:B------:R-:W-:Y:S01]  /*16570*/  @P0 LEA R30, P1, R18, c[0x0][0x1c8], 0x1 ;  /* 0x00007200121e0a11 */ /* 0x000fe200078208ff */
[C---:B------:R-:W-:Y:S03]  /*16580*/  HMMA.16816.F32 R80, R12.reuse, R6, R80 ;  /* 0x000000060c50723c */ /* 0x040fe60000001850 */
[----:B------:R-:W-:Y:S01]  /*16590*/  @P0 IADD3.X R19, R29, R205, RZ, P4, !PT ;  /* 0x000000cd1d130210 */ /* 0x000fe200027fe4ff */
[----:B------:R-:W-:Y:S01]  /*165a0*/  FADD.FTZ R4, R165, R4 ;  /* 0x00000004a5047221 */ /* 0x000fe20000010000 */
[----:B------:R-:W-:Y:S02]  /*165b0*/  @P0 LEA.HI.X R27, R8, c[0x0][0x1cc], R9, 0x1, P3 ;  /* 0x00007300081b0a11 */ /* 0x000fe400018f0c09 */
[----:B------:R-:W1:Y:S01]  /*165c0*/  LDSM.16.MT88.4 R8, [R134+UR4+0x5900] ;  /* 0x005900048608783b */ /* 0x000e620008004200 */
[----:B------:R-:W-:Y:S01]  /*165d0*/  @P0 LEA.HI.X R31, R18, c[0x0][0x1cc], R19, 0x1, P1 ;  /* 0x00007300121f0a11 */ /* 0x000fe200008f0c13 */
[----:B------:R-:W-:Y:S01]  /*165e0*/  FADD.FTZ R175, R175, R4 ;  /* 0x00000004afaf7221 */ /* 0x000fe20000010000 */
[C---:B------:R-:W-:Y:S02]  /*165f0*/  ISETP.GE.AND P1, PT, R206.reuse, 0x1, PT ;  /* 0x00000001ce00780c */ /* 0x040fe40003f26270 */
[----:B------:R-:W-:Y:S01]  /*16600*/  IADD3 R206, R206, 0x1, RZ ;  /* 0x00000001cece7810 */ /* 0x000fe20007ffe0ff */
[----:B------:R-:W-:Y:S01]  /*16610*/  FADD.FTZ R176, R176, R175 ;  /* 0x000000afb0b07221 */ /* 0x000fe20000010000 */
[----:B------:R-:W-:Y:S02]  /*16620*/  @P0 IADD3 R16, P3, R16, R210, RZ ;  /* 0x000000d210100210 */ /* 0x000fe40007f7e0ff */
[----:B------:R-:W-:Y:S01]  /*16630*/  SEL R206, R206, RZ, !P1 ;  /* 0x000000ffcece7207 */ /* 0x000fe20004800000 */
[----:B------:R-:W-:Y:S01]  /*16640*/  FADD.FTZ R177, R177, R176 ;  /* 0x000000b0b1b17221 */ /* 0x000fe20000010000 */
[----:B------:R-:W-:Y:S02]  /*16650*/  @P0 IADD3.X R17, R17, R209, RZ, P3, !PT ;  /* 0x000000d111110210 */ /* 0x000fe40001ffe4ff */
[----:B------:R-:W-:Y:S01]  /*16660*/  @P0 LEA R22, P2, R16, c[0x0][0x1c8], 0x1 ;  /* 0x0000720010160a11 */ /* 0x000fe200078408ff */
[----:B------:R-:W-:Y:S01]  /*16670*/  @P0 IMAD R5, R206, 0x3000, R197 ;  /* 0x00003000ce050824 */ /* 0x000fe200078e02c5 */
[----:B------:R-:W-:Y:S01]  /*16680*/  @P0 IADD3 R3, P4, R21, R213, RZ ;  /* 0x000000d515030210 */ /* 0x000fe20007f9e0ff */
[----:B------:R-:W-:Y:S01]  /*16690*/  FADD.FTZ R177, R178, R177 ;  /* 0x000000b1b2b17221 */ /* 0x000fe20000010000 */
[----:B------:R-:W-:Y:S02]  /*166a0*/  @P0 LEA.HI.X R23, R16, c[0x0][0x1cc], R17, 0x1, P2 ;  /* 0x0000730010170a11 */ /* 0x000fe400010f0c11 */
[----:B------:R-:W2:Y:S01]  /*166b0*/  LDSM.16.MT88.4 R16, [R160+0x5900] ;  /* 0x00590000a010783b */ /* 0x000ea20000004200 */
[----:B------:R-:W-:Y:S01]  /*166c0*/  @P0 LEA R20, P3, R3, c[0x0][0x1c8], 0x1 ;  /* 0x0000720003140a11 */ /* 0x000fe200078608ff */
[----:B------:R-:W-:Y:S01]  /*166d0*/  FADD.FTZ R144, R144, R177 ;  /* 0x000000b190907221 */ /* 0x000fe20000010000 */
[----:B------:R-:W-:Y:S02]  /*166e0*/  @P0 IADD3.X R28, R29, R212, RZ, P4, !PT ;  /* 0x000000d41d1c0210 */ /* 0x000fe400027fe4ff */
[----:B------:R-:W-:Y:S01]  /*166f0*/  @P0 IADD3 R7, P2, R21, R210, RZ ;  /* 0x000000d215070210 */ /* 0x000fe20007f5e0ff */
[----:B------:R-:W-:Y:S01]  /*16700*/  FADD.FTZ R145, R145, R144 ;  /* 0x0000009091917221 */ /* 0x000fe20000010000 */
[----:B------:R-:W-:Y:S02]  /*16710*/  @P0 LEA.HI.X R21, R3, c[0x0][0x1cc], R28, 0x1, P3 ;  /* 0x0000730003150a11 */ /* 0x000fe400018f0c1c */
[----:B------:R-:W-:Y:S01]  /*16720*/  @P0 SHF.L.U32 R3, R5, 0x1, RZ ;  /* 0x0000000105030819 */ /* 0x000fe200000006ff */
[----:B------:R-:W-:Y:S01]  /*16730*/  FADD.FTZ R146, R146, R145 ;  /* 0x0000009192927221 */ /* 0x000fe20000010000 */
[----:B------:R-:W-:Y:S02]  /*16740*/  LOP3.LUT P4, RZ, R191, 0x1, RZ, 0xc0, !PT ;  /* 0x00000001bfff7812 */ /* 0x000fe4000788c0ff */
[----:B------:R-:W-:Y:S01]  /*16750*/  @P0 LEA R6, P1, R7, c[0x0][0x1c8], 0x1 ;  /* 0x0000720007060a11 */ /* 0x000fe200078208ff */
[----:B------:R-:W-:Y:S01]  /*16760*/  @!PT LDS RZ, [RZ] ;  /* 0x00000000fffff984 */ /* 0x000fe20000000800 */
[----:B------:R-:W-:Y:S01]  /*16770*/  @!PT LDS RZ, [RZ] ;  /* 0x00000000fffff984 */ /* 0x000fe20000000800 */
[----:B------:R-:W-:Y:S01]  /*16780*/  @!PT LDS RZ, [RZ] ;  /* 0x00000000fffff984 */ /* 0x000fe20000000800 */
[----:B------:R3:W-:Y:S01]  /*16790*/  @P0 LDGSTS.E.BYPASS.LTC128B.128 [R3+0xc100], [R26.64], !P6 ;  /* 0x0c1000001a030fae */ /* 0x0007e2000f101d46 */
[----:B------:R-:W-:Y:S01]  /*167a0*/  @P0 IADD3.X R32, R29, R209, RZ, P2, !PT ;  /* 0x000000d11d200210 */ /* 0x000fe200017fe4ff */
[----:B------:R-:W-:Y:S01]  /*167b0*/  FADD.FTZ R147, R147, R146 ;  /* 0x0000009293937221 */ /* 0x000fe20000010000 */
[----:B------:R-:W-:Y:S02]  /*167c0*/  MOV R133, R2 ;  /* 0x0000000200857202 */ /* 0x000fe40000000f00 */
[----:B------:R-:W-:Y:S01]  /*167d0*/  @P0 LEA.HI.X R7, R7, c[0x0][0x1cc], R32, 0x1, P1 ;  /* 0x0000730007070a11 */ /* 0x000fe200008f0c20 */
[----:B------:R-:W-:Y:S01]  /*167e0*/  FADD.FTZ R152, R152, R147 ;  /* 0x0000009398987221 */ /* 0x000fe20000010000 */
[C---:B-1----:R-:W-:Y:S01]  /*167f0*/  HMMA.16816.F32 R84, R12.reuse, R8, R84 ;  /* 0x000000080c54723c */ /* 0x042fe20000001854 */
[----:B------:R3:W-:Y:S02]  /*16800*/  @P0 LDGSTS.E.BYPASS.LTC128B.128 [R3+0xe100], [R24.64], !P5 ;  /* 0x0e10000018030fae */ /* 0x0007e4000e901d46 */
[----:B------:R-:W-:Y:S04]  /*16810*/  FADD.FTZ R153, R153, R152 ;  /* 0x0000009899997221 */ /* 0x000fe80000010000 */
[----:B------:R-:W-:Y:S01]  /*16820*/  FADD.FTZ R154, R154, R153 ;  /* 0x000000999a9a7221 */ /* 0x000fe20000010000 */
[C---:B------:R-:W-:Y:S01]  /*16830*/  HMMA.16816.F32 R88, R12.reuse, R10, R88 ;  /* 0x0000000a0c58723c */ /* 0x040fe20000001858 */
[----:B------:R3:W-:Y:S03]  /*16840*/  @P0 LDGSTS.E.BYPASS.LTC128B.128 [R3+0x10100], [R22.64], !P4 ;  /* 0x1010000016030fae */ /* 0x0007e6000e101d46 */
[----:B------:R-:W-:Y:S05]  /*16850*/  FADD.FTZ R208, R169, R154 ;  /* 0x0000009aa9d07221 */ /* 0x000fea0000010000 */
[----:B------:R3:W-:Y:S01]  /*16860*/  @P0 LDGSTS.E.BYPASS.LTC128B.128 [R3+0xd100], [R30.64], !P6 ;  /* 0x0d1000001e030fae */ /* 0x0007e2000f101d46 */
[C---:B--2---:R-:W-:Y:S07]  /*16870*/  HMMA.16816.F32 R92, R12.reuse, R16, R92 ;  /* 0x000000100c5c723c */ /* 0x044fee000000185c */
[----:B------:R3:W-:Y:S01]  /*16880*/  @P0 LDGSTS.E.BYPASS.LTC128B.128 [R3+0xf100], [R20.64], !P5 ;  /* 0x0f10000014030fae */ /* 0x0007e2000e901d46 */
[----:B------:R-:W-:Y:S07]  /*16890*/  HMMA.16816.F32 R96, R12, R18, R96 ;  /* 0x000000120c60723c */ /* 0x000fee0000001860 */
[----:B------:R3:W-:Y:S01]  /*168a0*/  @P0 LDGSTS.E.BYPASS.LTC128B.128 [R3+0x11100], [R6.64], !P4 ;  /* 0x1110000006030fae */ /* 0x0007e2000e101d46 */
[----:B------:R-:W-:Y:S04]  /*168b0*/  ISETP.GT.AND P0, PT, R211, RZ, PT ;  /* 0x000000ffd300720c */ /* 0x000fe80003f04270 */
[----:B------:R-:W-:Y:S03]  /*168c0*/  MOV R211, R218 ;  /* 0x000000da00d37202 */ /* 0x000fe60000000f00 */
[----:B------:R-:W0:Y:S01]  /*168d0*/  LDGDEPBAR ;  /* 0x00000000000079af */ /* 0x000e220000000000 */
[----:B---3--:R-:W-:Y:S05]  /*168e0*/  MOV R3, R0 ;  /* 0x0000000000037202 */ /* 0x008fea0000000f00 */
[----:B------:R-:W-:-:S05]  /*168f0*/  @P0 BRA `(.L_x_1264) ;  /* 0xffffd5b000000947 */ /* 0x000fca000383ffff */
.L_x_1263:
        /* <DEDUP_REMOVED lines=122> */
.L_x_1209:
        /* <DEDUP_REMOVED lines=17> */
[----:B-1----:R-:W-:Y:S02]  /*171b0*/  SHF.R.S32.HI R17, RZ, 0x1f, R2 ;  /* 0x0000001fff117819 */ /* 0x002fe40000011402 */
[----:B------:R-:W-:Y:S02]  /*171c0*/  F2FP.PACK_AB R110, R111, R110 ;  /* 0x0000006e6f6e723e */ /* 0x000fe400000000ff */
[----:B------:R-:W-:Y:S02]  /*171d0*/  LEA.HI R4, R17, R2, RZ, 0x2 ;  /* 0x0000000211047211 */ /* 0x000fe400078f10ff */
[----:B------:R-:W-:-:S02]  /*171e0*/  F2FP.PACK_AB R112, R113, R112 ;  /* 0x000000707170723e */ /* 0x000fc400000000ff */
        /* <DEDUP_REMOVED lines=109> */
[----:B------:R1:W-:Y:S04]  /*178c0*/  STS [R27+0x8080], R7 ;  /* 0x008080071b007388 */ /* 0x0003e80000000800 */
        /* <DEDUP_REMOVED lines=10> */
[----:B------:R-:W-:-:S03]  /*17970*/  @P1 IMAD.WIDE R22, R190, R23, c[0x0][0x508] ;  /* 0x00014200be161625 */ /* 0x000fc600078e0217 */
[----:B-1----:R-:W2:Y:S04]  /*17980*/  @P0 LDG.E R7, [R18.64] ;  /* 0x0000000612070981 */ /* 0x002ea8000c1e1900 */
[----:B------:R4:W5:Y:S01]  /*17990*/  @P1 LDG.E R5, [R22.64] ;  /* 0x0000000616051981 */ /* 0x000962000c1e1900 */
[----:B---3--:R-:W-:Y:S02]  /*179a0*/  CS2R R10, SRZ ;  /* 0x00000000000a7805 */ /* 0x008fe4000001ff00 */
[--C-:B--2---:R-:W-:Y:S01]  /*179b0*/  @P0 SHF.R.S32.HI R11, RZ, 0x1f, R7.reuse ;  /* 0x0000001fff0b0819 */ /* 0x104fe20000011407 */
[----:B------:R-:W-:Y:S01]  /*179c0*/  @P0 IMAD.MOV.U32 R10, RZ, RZ, R7 ;  /* 0x000000ffff0a0224 */ /* 0x000fe200078e0007 */
[----:B------:R-:W-:Y:S05]  /*179d0*/  @P1 BRA `(.L_x_1266) ;  /* 0x0000004000001947 */ /* 0x000fea0003800000 */
[----:B----4-:R-:W-:Y:S05]  /*179e0*/  @!P0 BRA `(.L_x_1266) ;  /* 0x0000003000008947 */ /* 0x010fea0003800000 */
[----:B-----5:R-:W2:Y:S04]  /*179f0*/  LDG.E R5, [R18.64] ;  /* 0x0000000612057981 */ /* 0x020ea8000c1e1900 */
[----:B------:R-:W2:Y:S02]  /*17a00*/  LDG.E R8, [R18.64+0x4] ;  /* 0x0000040612087981 */ /* 0x000ea4000c1e1900 */
[----:B--2---:R-:W-:-:S02]  /*17a10*/  IADD3 R5, -R5, R8, RZ ;  /* 0x0000000805057210 */ /* 0x004fc40007ffe1ff */
.L_x_1266:
        /* <DEDUP_REMOVED lines=13> */
[----:B------:R-:W-:Y:S01]  /*17af0*/  LEA.HI R7, R7, R8, RZ, 0x2 ;  /* 0x0000000807077211 */ /* 0x000fe200078f10ff */
[----:B------:R-:W-:Y:S01]  /*17b00*/  IMAD R6, R0, c[0x0][0x490], RZ ;  /* 0x0001240000067a24 */ /* 0x000fe200078e02ff */
[----:B------:R-:W-:Y:S01]  /*17b10*/  IADD3 R4, R4, -R13, RZ ;  /* 0x8000000d04047210 */ /* 0x000fe20007ffe0ff */
[----:B------:R-:W-:Y:S01]  /*17b20*/  IMAD R0, R0, c[0x0][0x3e8], RZ ;  /* 0x0000fa0000007a24 */ /* 0x000fe200078e02ff */
[----:B------:R-:W-:Y:S01]  /*17b30*/  SHF.R.S32.HI R7, RZ, 0x2, R7 ;  /* 0x00000002ff077819 */ /* 0x000fe20000011407 */
[----:B------:R-:W-:Y:S01]  /*17b40*/  IMAD R13, R189, c[0x0][0x494], R6 ;  /* 0x00012500bd0d7a24 */ /* 0x000fe200078e0206 */
[----:B------:R-:W-:Y:S01]  /*17b50*/  ISETP.NE.AND P1, PT, R9, 0x1, PT ;  /* 0x000000010900780c */ /* 0x000fe20003f25270 */
[----:B------:R-:W-:Y:S01]  /*17b60*/  IMAD R9, R11, c[0x0][0x3a0], RZ ;  /* 0x0000e8000b097a24 */ /* 0x000fe200078e02ff */
[----:B------:R-:W-:Y:S01]  /*17b70*/  LOP3.LUT P2, RZ, R8, 0x3, RZ, 0xc0, !PT ;  /* 0x0000000308ff7812 */ /* 0x000fe2000784c0ff */
[----:B------:R-:W-:Y:S01]  /*17b80*/  IMAD R4, R4, 0x10, R7 ;  /* 0x0000001004047824 */ /* 0x000fe200078e0207 */
[----:B------:R-:W-:Y:S01]  /*17b90*/  MOV R18, R10 ;  /* 0x0000000a00127202 */ /* 0x000fe20000000f00 */
[C---:B------:R-:W-:Y:S01]  /*17ba0*/  IMAD R9, R10.reuse, c[0x0][0x3a4], R9 ;  /* 0x0000e9000a097a24 */ /* 0x040fe200078e0209 */
[-C--:B------:R-:W-:Y:S01]  /*17bb0*/  LEA.HI R12, R17, R2.reuse, RZ, 0x3 ;  /* 0x00000002110c7211 */ /* 0x080fe200078f18ff */
[----:B------:R-:W-:Y:S01]  /*17bc0*/  IMAD R8, R21, 0x8, R4 ;  /* 0x0000000815087824 */ /* 0x000fe200078e0204 */
[----:B------:R-:W-:Y:S01]  /*17bd0*/  LEA.HI R17, R17, R2, RZ, 0x6 ;  /* 0x0000000211117211 */ /* 0x000fe200078f30ff */
[----:B------:R-:W-:Y:S01]  /*17be0*/  IMAD.WIDE.U32 R10, R10, c[0x0][0x3a0], RZ ;  /* 0x0000e8000a0a7a25 */ /* 0x000fe200078e00ff */
[----:B------:R-:W-:-:S02]  /*17bf0*/  LOP3.LUT R7, R12, 0xfffffff8, RZ, 0xc0, !PT ;  /* 0xfffffff80c077812 */ /* 0x000fc400078ec0ff */
[----:B-1----:R-:W-:Y:S01]  /*17c00*/  LEA R8, R57, R8, 0x7 ;  /* 0x0000000839087211 */ /* 0x002fe200078e38ff */
[----:B------:R-:W-:Y:S01]  /*17c10*/  IMAD.WIDE.U32 R18, R189, c[0x0][0x490], R18 ;  /* 0x00012400bd127a25 */ /* 0x000fe200078e0012 */
[----:B------:R-:W-:Y:S02]  /*17c20*/  IADD3 R11, R11, R9, RZ ;  /* 0x000000090b0b7210 */ /* 0x000fe40007ffe0ff */
[----:B------:R-:W-:Y:S01]  /*17c30*/  SHF.R.S32.HI R12, RZ, 0x3, R12 ;  /* 0x00000003ff0c7819 */ /* 0x000fe2000001140c */
[----:B------:R-:W-:-:S04]  /*17c40*/  @P1 IMAD.HI.U32 R9, R8, c[0x0][0x4ec], RZ ;  /* 0x00013b0008091a27 */ /* 0x000fc800078e00ff */
[----:B------:R-:W-:Y:S01]  /*17c50*/  IMAD.IADD R7, R2, 0x1, -R7 ;  /* 0x0000000102077824 */ /* 0x000fe200078e0a07 */
[----:B------:R-:W-:Y:S01]  /*17c60*/  SHF.R.S32.HI R2, RZ, 0x1f, R190 ;  /* 0x0000001fff027819 */ /* 0x000fe200000114be */
[----:B------:R-:W-:Y:S01]  /*17c70*/  IMAD.MOV.U32 R6, RZ, RZ, R8 ;  /* 0x000000ffff067224 */ /* 0x000fe200078e0008 */
[----:B------:R-:W-:Y:S01]  /*17c80*/  @P1 SHF.R.U32.HI R6, RZ, c[0x0][0x4f0], R9 ;  /* 0x00013c00ff061a19 */ /* 0x000fe20000011609 */
[----:B------:R-:W-:Y:S01]  /*17c90*/  IMAD.IADD R19, R19, 0x1, R13 ;  /* 0x0000000113137824 */ /* 0x000fe200078e020d */
[----:B------:R-:W-:Y:S01]  /*17ca0*/  SEL R190, R190, RZ, !P0 ;  /* 0x000000ffbebe7207 */ /* 0x000fe20004000000 */
[----:B------:R-:W-:Y:S01]  /*17cb0*/  IMAD R15, R189, c[0x0][0x3ec], R0 ;  /* 0x0000fb00bd0f7a24 */ /* 0x000fe200078e0200 */
        /* <DEDUP_REMOVED lines=8> */
[----:B------:R-:W-:Y:S01]  /*17d40*/  IMAD.WIDE.U32 R10, R189, c[0x0][0x3e8], R10 ;  /* 0x0000fa00bd0a7a25 */ /* 0x000fe200078e000a */
[----:B------:R-:W-:-:S03]  /*17d50*/  SHF.R.S32.HI R18, RZ, 0x1f, R9 ;  /* 0x0000001fff127819 */ /* 0x000fc60000011409 */
[----:B------:R-:W-:Y:S01]  /*17d60*/  IMAD R13, R190, c[0x0][0x49c], R13 ;  /* 0x00012700be0d7a24 */ /* 0x000fe200078e020d */
[----:B------:R-:W-:Y:S01]  /*17d70*/  IADD3 R11, R11, R15, RZ ;  /* 0x0000000f0b0b7210 */ /* 0x000fe20007ffe0ff */
[----:B------:R-:W-:Y:S02]  /*17d80*/  IMAD R8, R57, 0x80, R0 ;  /* 0x0000008039087824 */ /* 0x000fe400078e0200 */
[----:B------:R-:W-:Y:S01]  /*17d90*/  IMAD R18, R18, c[0x0][0x488], RZ ;  /* 0x0001220012127a24 */ /* 0x000fe200078e02ff */
[----:B------:R-:W-:Y:S01]  /*17da0*/  IADD3.X R21, R16, R19, R13, P0, !PT ;  /* 0x0000001310157210 */ /* 0x000fe200007fe40d */
        /* <DEDUP_REMOVED lines=13> */
[----:B------:R-:W-:Y:S01]  /*17e80*/  LOP3.LUT R13, R13, 0x38, R0, 0xf8, !PT ;  /* 0x000000380d0d7812 */ /* 0x000fe200078ef800 */
[----:B------:R-:W-:Y:S01]  /*17e90*/  SHFL.IDX PT, R34, R9, RZ, 0x1c1f ;  /* 0x001c1fff09227589 */ /* 0x000fe200000e0000 */
[----:B------:R-:W-:Y:S01]  /*17ea0*/  LEA.HI.X R15, R20, c[0x0][0x454], R15, 0x2, P0 ;  /* 0x00011500140f7a11 */ /* 0x000fe200000f140f */
[----:B------:R-:W-:Y:S01]  /*17eb0*/  IMAD R7, R190, c[0x0][0x3f4], R7 ;  /* 0x0000fd00be077a24 */ /* 0x000fe200078e0207 */
[----:B------:R-:W-:Y:S01]  /*17ec0*/  LOP3.LUT R13, R13, R2, RZ, 0x3c, !PT ;  /* 0x000000020d0d7212 */ /* 0x000fe200078e3cff */
[----:B------:R-:W-:Y:S01]  /*17ed0*/  SHFL.IDX PT, R48, R9, 0x1, 0x1c1f ;  /* 0x003c1f0009307f89 */ /* 0x000fe200000e0000 */
[--C-:B------:R-:W-:Y:S01]  /*17ee0*/  SHF.R.S32.HI R2, RZ, 0x1f, R6.reuse ;  /* 0x0000001fff027819 */ /* 0x100fe20000011406 */
[----:B------:R-:W-:Y:S01]  /*17ef0*/  IMAD.MOV R19, RZ, RZ, -R6 ;  /* 0x000000ffff137224 */ /* 0x000fe200078e0a06 */
[----:B------:R-:W-:Y:S01]  /*17f00*/  IADD3 R11, R11, R7, RZ ;  /* 0x000000070b0b7210 */ /* 0x000fe20007ffe0ff */
[----:B------:R-:W1:Y:S01]  /*17f10*/  SHFL.IDX PT, R35, R15, RZ, 0x1c1f ;  /* 0x001c1fff0f237589 */ /* 0x000e6200000e0000 */
        /* <DEDUP_REMOVED lines=57> */
.L_x_1268:
[----:B--2---:R-:W-:Y:S05]  /*182b0*/  BSYNC B0 ;  /* 0x0000000000007941 */ /* 0x004fea0003800000 */
.L_x_1267:
        /* <DEDUP_REMOVED lines=23> */
.L_x_1270:
[----:B------:R-:W-:Y:S05]  /*18430*/  BSYNC B0 ;  /* 0x0000000000007941 */ /* 0x000fea0003800000 */
.L_x_1269:
        /* <DEDUP_REMOVED lines=23> */
.L_x_1272:
[----:B------:R-:W-:Y:S05]  /*185b0*/  BSYNC B0 ;  /* 0x0000000000007941 */ /* 0x000fea0003800000 */
.L_x_1271:
        /* <DEDUP_REMOVED lines=24> */
.L_x_1265:
        /* <DEDUP_REMOVED lines=18> */
.L_x_1273:
        /* <DEDUP_REMOVED lines=41> */
.L_x_1275:
[----:B------:R-:W-:Y:S05]  /*18af0*/  BSYNC B0 ;  /* 0x0000000000007941 */ /* 0x000fea0003800000 */
.L_x_1274:
        /* <DEDUP_REMOVED lines=64> */
.L_x_1277:
[----:B------:R-:W-:Y:S05]  /*18f00*/  BSYNC B0 ;  /* 0x0000000000007941 */ /* 0x000fea0003800000 */
.L_x_1276:
        /* <DEDUP_REMOVED lines=21> */
.L_x_1279:
[----:B------:R-:W-:Y:S05]  /*19060*/  BSYNC B0 ;  /* 0x0000000000007941 */ /* 0x000fea0003800000 */
.L_x_1278:
        /* <DEDUP_REMOVED lines=21> */
.L_x_1281:
[----:B------:R-:W-:Y:S05]  /*191c0*/  BSYNC B0 ;  /* 0x0000000000007941 */ /* 0x000fea0003800000 */
.L_x_1280:
        /* <DEDUP_REMOVED lines=22> */
.L_x_1282:
        /* <DEDUP_REMOVED lines=13> */
.L_x_1304:


//--------------------- .nv.shared._ZN7cutlass13device_kernelIN5flash19enable_sm80_to_sm89INS1_16FlashAttnFwdSm80INS1_25CollectiveMainloopFwdSm80ILi8ELi1ELb1EN4cute5tupleIJNS5_1CILi128EEENS7_ILi96EEENS7_ILi192EEEEEELi192ENS_6half_tEfNS_4arch4Sm80ELb0ELb0ELb0ELb0ELb0ELb0ELb1ELb0EEENS1_21CollectiveEpilogueFwdINS6_IJS8_SA_S9_EEENS6_IJNS7_ILi1EEESI_SI_EEESC_SE_Li256ELb0ELb1ELb0ELb0EEENS1_19SingleTileSchedulerILb0ELb0ELb1ELi128EEEEEEEEEvNT_6ParamsE --------------------------
	.section	.nv.shared._ZN7cutlass13device_kernelIN5flash19enable_sm80_to_sm89INS1_16FlashAttnFwdSm80INS1_25CollectiveMainloopFwdSm80ILi8ELi1ELb1EN4cute5tupleIJNS5_1CILi128EEENS7_ILi96EEENS7_ILi192EEEEEELi192ENS_6half_tEfNS_4arch4Sm80ELb0ELb0ELb0ELb0ELb0ELb0ELb1ELb0EEENS1_21CollectiveEpilogueFwdINS6_IJS8_SA_S9_EEENS6_IJNS7_ILi1EEESI_SI_EEESC_SE_Li256ELb0ELb1ELb0ELb0EEENS1_19SingleTileSchedulerILb0ELb0ELb1ELi128EEEEEEEEEvNT_6ParamsE,"aw",@nobits
	.sectionflags	@""
	.align	16


//--------------------- .nv.global                --------------------------
	.section	.nv.global,"aw",@nobits
.nv.global:
	.type		_ZN66_INTERNAL_0a7204b8_30_flash_fwd_hdim192_fp16_sm80_cu_cf07d2ef_35854cute1_E,@object
	.size		_ZN66_INTERNAL_0a7204b8_30_flash_fwd_hdim192_fp16_sm80_cu_cf07d2ef_35854cute1_E,(_ZN66_INTERNAL_0a7204b8_30_flash_fwd_hdim192_fp16_sm80_cu_cf07d2ef_35854cuda3std3__45__cpo6cbeginE - _ZN66_INTERNAL_0a7204b8_30_flash_fwd_hdim192_fp16_sm80_cu_cf07d2ef_35854cute1_E)
_ZN66_INTERNAL_0a7204b8_30_flash_fwd_hdim192_fp16_sm80_cu_cf07d2ef_35854cute1_E:
	.zero		1
	.type		_ZN66_INTERNAL_0a7204b8_30_flash_fwd_hdim192_fp16_sm80_cu_cf07d2ef_35854cuda3std3__45__cpo6cbeginE,@object
	.size		_ZN66_INTERNAL_0a7204b8_30_flash_fwd_hdim192_fp16_sm80_cu_cf07d2ef_35854cuda3std3__45__cpo6cbeginE,(_ZN66_INTERNAL_0a7204b8_30_flash_fwd_hdim192_fp16_sm80_cu_cf07d2ef_35854cuda3std3__48in_placeE - _ZN66_INTERNAL_0a7204b8_30_flash_fwd_hdim192_fp16_sm80_cu_cf07d2ef_35854cuda3std3__45__cpo6cbeginE)
_ZN66_INTERNAL_0a7204b8_30_flash_fwd_hdim192_fp16_sm80_cu_cf07d2ef_35854cuda3std3__45__cpo6cbeginE:
	.zero		1
	.type		_ZN66_INTERNAL_0a7204b8_30_flash_fwd_hdim192_fp16_sm80_cu_cf07d2ef_35854cuda3std3__48in_placeE,@object
	.size		_ZN66_INTERNAL_0a7204b8_30_flash_fwd_hdim192_fp16_sm80_cu_cf07d2ef_35854cuda3std3__48in_placeE,(_ZN66_INTERNAL_0a7204b8_30_flash_fwd_hdim192_fp16_sm80_cu_cf07d2ef_35854cuda3std6ranges3__45__cpo9iter_moveE - _ZN66_INTERNAL_0a7204b8_30_flash_fwd_hdim192_fp16_sm80_cu_cf07d2ef_35854cuda3std3__48in_placeE)
_ZN66_INTERNAL_0a7204b8_30_flash_fwd_hdim192_fp16_sm80_cu_cf07d2ef_35854cuda3std3__48in_placeE:
	.zero		1
	.type		_ZN66_INTERNAL_0a7204b8_30_flash_fwd_hdim192_fp16_sm80_cu_cf07d2ef_35854cuda3std6ranges3__45__cpo9iter_moveE,@object
	.size		_ZN66_INTERNAL_0a7204b8_30_flash_fwd_hdim192_fp16_sm80_cu_cf07d2ef_35854cuda3std6ranges3__45__cpo9iter_moveE,(_ZN66_INTERNAL_0a7204b8_30_flash_fwd_hdim192_fp16_sm80_cu_cf07d2ef_35854cuda3std3__45__cpo5beginE - _ZN66_INTERNAL_0a7204b8_30_flash_fwd_hdim192_fp16_sm80_cu_cf07d2ef_35854cuda3std6ranges3__45__cpo9iter_moveE)
_ZN66_INTERNAL_0a7204b8_30_flash_fwd_hdim192_fp16_sm80_cu_cf07d2ef_35854cuda3std6ranges3__45__cpo9iter_moveE:
	.zero		1
	.type		_ZN66_INTERNAL_0a7204b8_30_flash_fwd_hdim192_fp16_sm80_cu_cf07d2ef_35854cuda3std3__45__cpo5beginE,@object
	.size		_ZN66_INTERNAL_0a7204b8_30_flash_fwd_hdim192_fp16_sm80_cu_cf07d2ef_35854cuda3std3__45__cpo5beginE,(_ZN66_INTERNAL_0a7204b8_30_flash_fwd_hdim192_fp16_sm80_cu_cf07d2ef_35854cuda3std3__468_GLOBAL__N__0a7204b8_30_flash_fwd_hdim192_fp16_sm80_cu_cf07d2ef_35856ignoreE - _ZN66_INTERNAL_0a7204b8_30_flash_fwd_hdim192_fp16_sm80_cu_cf07d2ef_35854cuda3std3__45__cpo5beginE)
_ZN66_INTERNAL_0a7204b8_30_flash_fwd_hdim192_fp16_sm80_cu_cf07d2ef_35854cuda3std3__45__cpo5beginE:
	.zero		1
	.type		_ZN66_INTERNAL_0a7204b8_30_flash_fwd_hdim192_fp16_sm80_cu_cf07d2ef_35854cuda3std3__468_GLOBAL__N__0a7204b8_30_flash_fwd_hdim192_fp16_sm80_cu_cf07d2ef_35856ignoreE,@object
	.size		_ZN66_INTERNAL_0a7204b8_30_flash_fwd_hdim192_fp16_sm80_cu_cf07d2ef_35854cuda3std3__468_GLOBAL__N__0a7204b8_30_flash_fwd_hdim192_fp16_sm80_cu_cf07d2ef_35856ignoreE,(_ZN66_INTERNAL_0a7204b8_30_flash_fwd_hdim192_fp16_sm80_cu_cf07d2ef_35854cute7productE - _ZN66_INTERNAL_0a7204b8_30_flash_fwd_hdim192_fp16_sm80_cu_cf07d2ef_35854cuda3std3__468_GLOBAL__N__0a7204b8_30_flash_fwd_hdim192_fp16_sm80_cu_cf07d2ef_35856ignoreE)
_ZN66_INTERNAL_0a7204b8_30_flash_fwd_hdim192_fp16_sm80_cu_cf07d2ef_35854cuda3std3__468_GLOBAL__N__0a7204b8_30_flash_fwd_hdim192_fp16_sm80_cu_cf07d2ef_35856ignoreE:
	.zero		1
	.type		_ZN66_INTERNAL_0a7204b8_30_flash_fwd_hdim192_fp16_sm80_cu_cf07d2ef_35854cute7productE,@object
	.size		_ZN66_INTERNAL_0a7204b8_30_flash_fwd_hdim192_fp16_sm80_cu_cf07d2ef_35854cute7productE,(_ZN66_INTERNAL_0a7204b8_30_flash_fwd_hdim192_fp16_sm80_cu_cf07d2ef_35854cuda3std3__45__cpo3endE - _ZN66_INTERNAL_0a7204b8_30_flash_fwd_hdim192_fp16_sm80_cu_cf07d2ef_35854cute7productE)
_ZN66_INTERNAL_0a7204b8_30_flash_fwd_hdim192_fp16_sm80_cu_cf07d2ef_35854cute7productE:
	.zero		1
	.type		_ZN66_INTERNAL_0a7204b8_30_flash_fwd_hdim192_fp16_sm80_cu_cf07d2ef_35854cuda3std3__45__cpo3endE,@object
	.size		_ZN66_INTERNAL_0a7204b8_30_flash_fwd_hdim192_fp16_sm80_cu_cf07d2ef_35854cuda3std3__45__cpo3endE,(_ZN66_INTERNAL_0a7204b8_30_flash_fwd_hdim192_fp16_sm80_cu_cf07d2ef_35854cuda3std3__419piecewise_constructE - _ZN66_INTERNAL_0a7204b8_30_flash_fwd_hdim192_fp16_sm80_cu_cf07d2ef_35854cuda3std3__45__cpo3endE)
_ZN66_INTERNAL_0a7204b8_30_flash_fwd_hdim192_fp16_sm80_cu_cf07d2ef_35854cuda3std3__45__cpo3endE:
	.zero		1
	.type		_ZN66_INTERNAL_0a7204b8_30_flash_fwd_hdim192_fp16_sm80_cu_cf07d2ef_35854cuda3std3__419piecewise_constructE,@object
	.size		_ZN66_INTERNAL_0a7204b8_30_flash_fwd_hdim192_fp16_sm80_cu_cf07d2ef_35854cuda3std3__419piecewise_constructE,(_ZN66_INTERNAL_0a7204b8_30_flash_fwd_hdim192_fp16_sm80_cu_cf07d2ef_35854cuda3std3__45__cpo4cendE - _ZN66_INTERNAL_0a7204b8_30_flash_fwd_hdim192_fp16_sm80_cu_cf07d2ef_35854cuda3std3__419piecewise_constructE)
_ZN66_INTERNAL_0a7204b8_30_flash_fwd_hdim192_fp16_sm80_cu_cf07d2ef_35854cuda3std3__419piecewise_constructE:
	.zero		1
	.type		_ZN66_INTERNAL_0a7204b8_30_flash_fwd_hdim192_fp16_sm80_cu_cf07d2ef_35854cuda3std3__45__cpo4cendE,@object
	.size		_ZN66_INTERNAL_0a7204b8_30_flash_fwd_hdim192_fp16_sm80_cu_cf07d2ef_35854cuda3std3__45__cpo4cendE,(_ZN66_INTERNAL_0a7204b8_30_flash_fwd_hdim192_fp16_sm80_cu_cf07d2ef_35854cuda3std6ranges3__45__cpo4swapE - _ZN66_INTERNAL_0a7204b8_30_flash_fwd_hdim192_fp16_sm80_cu_cf07d2ef_35854cuda3std3__45__cpo4cendE)
_ZN66_INTERNAL_0a7204b8_30_flash_fwd_hdim192_fp16_sm80_cu_cf07d2ef_35854cuda3std3__45__cpo4cendE:
	.zero		1
	.type		_ZN66_INTERNAL_0a7204b8_30_flash_fwd_hdim192_fp16_sm80_cu_cf07d2ef_35854cuda3std6ranges3__45__cpo4swapE,@object
	.size		_ZN66_INTERNAL_0a7204b8_30_flash_fwd_hdim192_fp16_sm80_cu_cf07d2ef_35854cuda3std6ranges3__45__cpo4swapE,(.L_7 - _ZN66_INTERNAL_0a7204b8_30_flash_fwd_hdim192_fp16_sm80_cu_cf07d2ef_35854cuda3std6ranges3__45__cpo4swapE)
_ZN66_INTERNAL_0a7204b8_30_flash_fwd_hdim192_fp16_sm80_cu_cf07d2ef_35854cuda3std6ranges3__45__cpo4swapE:
	.zero		1
.L_7:


//--------------------- .nv.shared._ZN7cutlass13device_kernelIN5flash19enable_sm80_to_sm89INS1_16FlashAttnFwdSm80INS1_25CollectiveMainloopFwdSm80ILi8ELi1ELb1EN4cute5tupleIJNS5_1CILi128EEENS7_ILi96EEENS7_ILi192EEEEEELi192ENS_6half_tEfNS_4arch4Sm80ELb0ELb0ELb0ELb1ELb0ELb0ELb1ELb0EEENS1_21CollectiveEpilogueFwdINS6_IJS8_SA_S9_EEENS6_IJNS7_ILi1EEESI_SI_EEESC_SE_Li256ELb1ELb1ELb0ELb0EEENS1_19SingleTileSchedulerILb1ELb0ELb1ELi128EEEEEEEEEvNT_6ParamsE --------------------------
	.section	.nv.shared._ZN7cutlass13device_kernelIN5flash19enable_sm80_to_sm89INS1_16FlashAttnFwdSm80INS1_25CollectiveMainloopFwdSm80ILi8ELi1ELb1EN4cute5tupleIJNS5_1CILi128EEENS7_ILi96EEENS7_ILi192EEEEEELi192ENS_6half_tEfNS_4arch4Sm80ELb0ELb0ELb0ELb1ELb0ELb0ELb1ELb0EEENS1_21CollectiveEpilogueFwdINS6_IJS8_SA_S9_EEENS6_IJNS7_ILi1EEESI_SI_EEESC_SE_Li256ELb1ELb1ELb0ELb0EEENS1_19SingleTileSchedulerILb1ELb0ELb1ELi128EEEEEEEEEvNT_6ParamsE,"aw",@nobits
	.sectionflags	@""
	.align	16


//--------------------- .nv.shared._ZN7cutlass13device_kernelIN5flash19enable_sm80_to_sm89INS1_16FlashAttnFwdSm80INS1_25CollectiveMainloopFwdSm80ILi8ELi1ELb0EN4cute5tupleIJNS5_1CILi128EEENS7_ILi64EEENS7_ILi192EEEEEELi192ENS_6half_tEfNS_4arch4Sm80ELb0ELb0ELb0ELb1ELb0ELb1ELb1ELb0EEENS1_21CollectiveEpilogueFwdINS6_IJS8_SA_S9_EEENS6_IJNS7_ILi1EEESI_SI_EEESC_SE_Li256ELb1ELb1ELb0ELb0EEENS1_19SingleTileSchedulerILb1ELb0ELb1ELi128EEEEEEEEEvNT_6ParamsE --------------------------
	.section	.nv.shared._ZN7cutlass13device_kernelIN5flash19enable_sm80_to_sm89INS1_16FlashAttnFwdSm80INS1_25CollectiveMainloopFwdSm80ILi8ELi1ELb0EN4cute5tupleIJNS5_1CILi128EEENS7_ILi64EEENS7_ILi192EEEEEELi192ENS_6half_tEfNS_4arch4Sm80ELb0ELb0ELb0ELb1ELb0ELb1ELb1ELb0EEENS1_21CollectiveEpilogueFwdINS6_IJS8_SA_S9_EEENS6_IJNS7_ILi1EEESI_SI_EEESC_SE_Li256ELb1ELb1ELb0ELb0EEENS1_19SingleTileSchedulerILb1ELb0ELb1ELi128EEEEEEEEEvNT_6ParamsE,"aw",@nobits
	.sectionflags	@""
	.align	16


//--------------------- .nv.shared._ZN7cutlass13device_kernelIN5flash19enable_sm80_to_sm89INS1_16FlashAttnFwdSm80INS1_25CollectiveMainloopFwdSm80ILi8ELi1ELb0EN4cute5tupleIJNS5_1CILi128EEENS7_ILi64EEENS7_ILi192EEEEEELi192ENS_6half_tEfNS_4arch4Sm80ELb0ELb1ELb0ELb0ELb0ELb0ELb1ELb0EEENS1_21CollectiveEpilogueFwdINS6_IJS8_SA_S9_EEENS6_IJNS7_ILi1EEESI_SI_EEESC_SE_Li256ELb0ELb1ELb0ELb0EEENS1_19SingleTileSchedulerILb0ELb0ELb1ELi128EEEEEEEEEvNT_6ParamsE --------------------------
	.section	.nv.shared._ZN7cutlass13device_kernelIN5flash19enable_sm80_to_sm89INS1_16FlashAttnFwdSm80INS1_25CollectiveMainloopFwdSm80ILi8ELi1ELb0EN4cute5tupleIJNS5_1CILi128EEENS7_ILi64EEENS7_ILi192EEEEEELi192ENS_6half_tEfNS_4arch4Sm80ELb0ELb1ELb0ELb0ELb0ELb0ELb1ELb0EEENS1_21CollectiveEpilogueFwdINS6_IJS8_SA_S9_EEENS6_IJNS7_ILi1EEESI_SI_EEESC_SE_Li256ELb0ELb1ELb0ELb0EEENS1_19SingleTileSchedulerILb0ELb0ELb1ELi128EEEEEEEEEvNT_6ParamsE,"aw",@nobits
	.sectionflags	@""
	.align	16


//--------------------- .nv.shared._ZN7cutlass13device_kernelIN5flash19enable_sm80_to_sm89INS1_16FlashAttnFwdSm80INS1_25CollectiveMainloopFwdSm80ILi8ELi1ELb0EN4cute5tupleIJNS5_1CILi128EEENS7_ILi64EEENS7_ILi192EEEEEELi192ENS_6half_tEfNS_4arch4Sm80ELb0ELb1ELb0ELb1ELb0ELb0ELb1ELb0EEENS1_21CollectiveEpilogueFwdINS6_IJS8_SA_S9_EEENS6_IJNS7_ILi1EEESI_SI_EEESC_SE_Li256ELb1ELb1ELb0ELb0EEENS1_19SingleTileSchedulerILb1ELb0ELb1ELi128EEEEEEEEEvNT_6ParamsE --------------------------
	.section	.nv.shared._ZN7cutlass13device_kernelIN5flash19enable_sm80_to_sm89INS1_16FlashAttnFwdSm80INS1_25CollectiveMainloopFwdSm80ILi8ELi1ELb0EN4cute5tupleIJNS5_1CILi128EEENS7_ILi64EEENS7_ILi192EEEEEELi192ENS_6half_tEfNS_4arch4Sm80ELb0ELb1ELb0ELb1ELb0ELb0ELb1ELb0EEENS1_21CollectiveEpilogueFwdINS6_IJS8_SA_S9_EEENS6_IJNS7_ILi1EEESI_SI_EEESC_SE_Li256ELb1ELb1ELb0ELb0EEENS1_19SingleTileSchedulerILb1ELb0ELb1ELi128EEEEEEEEEvNT_6ParamsE,"aw",@nobits
	.sectionflags	@""
	.align	16


//--------------------- .nv.shared._ZN7cutlass13device_kernelIN5flash19enable_sm80_to_sm89INS1_16FlashAttnFwdSm80INS1_25CollectiveMainloopFwdSm80ILi8ELi1ELb0EN4cute5tupleIJNS5_1CILi128EEENS7_ILi64EEENS7_ILi192EEEEEELi192ENS_6half_tEfNS_4arch4Sm80ELb0ELb1ELb0ELb1ELb0ELb1ELb1ELb0EEENS1_21CollectiveEpilogueFwdINS6_IJS8_SA_S9_EEENS6_IJNS7_ILi1EEESI_SI_EEESC_SE_Li256ELb1ELb1ELb0ELb0EEENS1_19SingleTileSchedulerILb1ELb0ELb1ELi128EEEEEEEEEvNT_6ParamsE --------------------------
	.section	.nv.shared._ZN7cutlass13device_kernelIN5flash19enable_sm80_to_sm89INS1_16FlashAttnFwdSm80INS1_25CollectiveMainloopFwdSm80ILi8ELi1ELb0EN4cute5tupleIJNS5_1CILi128EEENS7_ILi64EEENS7_ILi192EEEEEELi192ENS_6half_tEfNS_4arch4Sm80ELb0ELb1ELb0ELb1ELb0ELb1ELb1ELb0EEENS1_21CollectiveEpilogueFwdINS6_IJS8_SA_S9_EEENS6_IJNS7_ILi1EEESI_SI_EEESC_SE_Li256ELb1ELb1ELb0ELb0EEENS1_19SingleTileSchedulerILb1ELb0ELb1ELi128EEEEEEEEEvNT_6ParamsE,"aw",@nobits
	.sectionflags	@""
	.align	16


//--------------------- .nv.shared._ZN7cutlass13device_kernelIN5flash19enable_sm80_to_sm89INS1_16FlashAttnFwdSm80INS1_25CollectiveMainloopFwdSm80ILi8ELi1ELb1EN4cute5tupleIJNS5_1CILi128EEENS7_ILi96EEENS7_ILi192EEEEEELi192ENS_6half_tEfNS_4arch4Sm80ELb1ELb0ELb0ELb0ELb0ELb0ELb1ELb0EEENS1_21CollectiveEpilogueFwdINS6_IJS8_SA_S9_EEENS6_IJNS7_ILi1EEESI_SI_EEESC_SE_Li256ELb0ELb1ELb0ELb0EEENS1_30DynamicPersistentTileSchedulerILi256ELi256ELb0ELb1ELb0EEEEEEEEEvNT_6ParamsE --------------------------
	.section	.nv.shared._ZN7cutlass13device_kernelIN5flash19enable_sm80_to_sm89INS1_16FlashAttnFwdSm80INS1_25CollectiveMainloopFwdSm80ILi8ELi1ELb1EN4cute5tupleIJNS5_1CILi128EEENS7_ILi96EEENS7_ILi192EEEEEELi192ENS_6half_tEfNS_4arch4Sm80ELb1ELb0ELb0ELb0ELb0ELb0ELb1ELb0EEENS1_21CollectiveEpilogueFwdINS6_IJS8_SA_S9_EEENS6_IJNS7_ILi1EEESI_SI_EEESC_SE_Li256ELb0ELb1ELb0ELb0EEENS1_30DynamicPersistentTileSchedulerILi256ELi256ELb0ELb1ELb0EEEEEEEEEvNT_6ParamsE,"aw",@nobits
	.sectionflags	@""
	.align	16


//--------------------- .nv.shared._ZN7cutlass13device_kernelIN5flash19enable_sm80_to_sm89INS1_16FlashAttnFwdSm80INS1_25CollectiveMainloopFwdSm80ILi8ELi1ELb1EN4cute5tupleIJNS5_1CILi128EEENS7_ILi96EEENS7_ILi192EEEEEELi192ENS_6half_tEfNS_4arch4Sm80ELb1ELb0ELb0ELb1ELb0ELb0ELb1ELb0EEENS1_21CollectiveEpilogueFwdINS6_IJS8_SA_S9_EEENS6_IJNS7_ILi1EEESI_SI_EEESC_SE_Li256ELb1ELb1ELb0ELb0EEENS1_19SingleTileSchedulerILb1ELb0ELb1ELi128EEEEEEEEEvNT_6ParamsE --------------------------
	.section	.nv.shared._ZN7cutlass13device_kernelIN5flash19enable_sm80_to_sm89INS1_16FlashAttnFwdSm80INS1_25CollectiveMainloopFwdSm80ILi8ELi1ELb1EN4cute5tupleIJNS5_1CILi128EEENS7_ILi96EEENS7_ILi192EEEEEELi192ENS_6half_tEfNS_4arch4Sm80ELb1ELb0ELb0ELb1ELb0ELb0ELb1ELb0EEENS1_21CollectiveEpilogueFwdINS6_IJS8_SA_S9_EEENS6_IJNS7_ILi1EEESI_SI_EEESC_SE_Li256ELb1ELb1ELb0ELb0EEENS1_19SingleTileSchedulerILb1ELb0ELb1ELi128EEEEEEEEEvNT_6ParamsE,"aw",@nobits
	.sectionflags	@""
	.align	16


//--------------------- .nv.shared._ZN7cutlass13device_kernelIN5flash19enable_sm80_to_sm89INS1_16FlashAttnFwdSm80INS1_25CollectiveMainloopFwdSm80ILi8ELi1ELb0EN4cute5tupleIJNS5_1CILi128EEENS7_ILi64EEENS7_ILi192EEEEEELi192ENS_6half_tEfNS_4arch4Sm80ELb1ELb0ELb0ELb1ELb0ELb1ELb1ELb0EEENS1_21CollectiveEpilogueFwdINS6_IJS8_SA_S9_EEENS6_IJNS7_ILi1EEESI_SI_EEESC_SE_Li256ELb1ELb1ELb0ELb0EEENS1_19SingleTileSchedulerILb1ELb0ELb1ELi128EEEEEEEEEvNT_6ParamsE --------------------------
	.section	.nv.shared._ZN7cutlass13device_kernelIN5flash19enable_sm80_to_sm89INS1_16FlashAttnFwdSm80INS1_25CollectiveMainloopFwdSm80ILi8ELi1ELb0EN4cute5tupleIJNS5_1CILi128EEENS7_ILi64EEENS7_ILi192EEEEEELi192ENS_6half_tEfNS_4arch4Sm80ELb1ELb0ELb0ELb1ELb0ELb1ELb1ELb0EEENS1_21CollectiveEpilogueFwdINS6_IJS8_SA_S9_EEENS6_IJNS7_ILi1EEESI_SI_EEESC_SE_Li256ELb1ELb1ELb0ELb0EEENS1_19SingleTileSchedulerILb1ELb0ELb1ELi128EEEEEEEEEvNT_6ParamsE,"aw",@nobits
	.sectionflags	@""
	.align	16


//--------------------- .nv.shared._ZN7cutlass13device_kernelIN5flash19enable_sm80_to_sm89INS1_16FlashAttnFwdSm80INS1_25CollectiveMainloopFwdSm80ILi8ELi2ELb1EN4cute5tupleIJNS5_1CILi128EEENS7_ILi96EEENS7_ILi192EEEEEELi192ENS_6half_tEfNS_4arch4Sm80ELb0ELb0ELb0ELb0ELb0ELb0ELb1ELb0EEENS1_21CollectiveEpilogueFwdINS6_IJS8_SA_S9_EEENS6_IJNS7_ILi1EEESI_SI_EEESC_SE_Li256ELb0ELb1ELb0ELb0EEENS1_19SingleTileSchedulerILb0ELb0ELb1ELi128EEEEEEEEEvNT_6ParamsE --------------------------
	.section	.nv.shared._ZN7cutlass13device_kernelIN5flash19enable_sm80_to_sm89INS1_16FlashAttnFwdSm80INS1_25CollectiveMainloopFwdSm80ILi8ELi2ELb1EN4cute5tupleIJNS5_1CILi128EEENS7_ILi96EEENS7_ILi192EEEEEELi192ENS_6half_tEfNS_4arch4Sm80ELb0ELb0ELb0ELb0ELb0ELb0ELb1ELb0EEENS1_21CollectiveEpilogueFwdINS6_IJS8_SA_S9_EEENS6_IJNS7_ILi1EEESI_SI_EEESC_SE_Li256ELb0ELb1ELb0ELb0EEENS1_19SingleTileSchedulerILb0ELb0ELb1ELi128EEEEEEEEEvNT_6ParamsE,"aw",@nobits
	.sectionflags	@""
	.align	16


//--------------------- .nv.shared._ZN7cutlass13device_kernelIN5flash19enable_sm80_to_sm89INS1_16FlashAttnFwdSm80INS1_25CollectiveMainloopFwdSm80ILi8ELi2ELb1EN4cute5tupleIJNS5_1CILi128EEENS7_ILi96EEENS7_ILi192EEEEEELi192ENS_6half_tEfNS_4arch4Sm80ELb0ELb0ELb0ELb1ELb0ELb0ELb1ELb0EEENS1_21CollectiveEpilogueFwdINS6_IJS8_SA_S9_EEENS6_IJNS7_ILi1EEESI_SI_EEESC_SE_Li256ELb1ELb1ELb0ELb0EEENS1_19SingleTileSchedulerILb1ELb0ELb1ELi128EEEEEEEEEvNT_6ParamsE --------------------------
	.section	.nv.shared._ZN7cutlass13device_kernelIN5flash19enable_sm80_to_sm89INS1_16FlashAttnFwdSm80INS1_25CollectiveMainloopFwdSm80ILi8ELi2ELb1EN4cute5tupleIJNS5_1CILi128EEENS7_ILi96EEENS7_ILi192EEEEEELi192ENS_6half_tEfNS_4arch4Sm80ELb0ELb0ELb0ELb1ELb0ELb0ELb1ELb0EEENS1_21CollectiveEpilogueFwdINS6_IJS8_SA_S9_EEENS6_IJNS7_ILi1EEESI_SI_EEESC_SE_Li256ELb1ELb1ELb0ELb0EEENS1_19SingleTileSchedulerILb1ELb0ELb1ELi128EEEEEEEEEvNT_6ParamsE,"aw",@nobits
	.sectionflags	@""
	.align	16


//--------------------- .nv.shared._ZN7cutlass13device_kernelIN5flash19enable_sm80_to_sm89INS1_16FlashAttnFwdSm80INS1_25CollectiveMainloopFwdSm80ILi8ELi2ELb0EN4cute5tupleIJNS5_1CILi128EEENS7_ILi64EEENS7_ILi192EEEEEELi192ENS_6half_tEfNS_4arch4Sm80ELb0ELb0ELb0ELb1ELb0ELb1ELb1ELb0EEENS1_21CollectiveEpilogueFwdINS6_IJS8_SA_S9_EEENS6_IJNS7_ILi1EEESI_SI_EEESC_SE_Li256ELb1ELb1ELb0ELb0EEENS1_19SingleTileSchedulerILb1ELb0ELb1ELi128EEEEEEEEEvNT_6ParamsE --------------------------
	.section	.nv.shared._ZN7cutlass13device_kernelIN5flash19enable_sm80_to_sm89INS1_16FlashAttnFwdSm80INS1_25CollectiveMainloopFwdSm80ILi8ELi2ELb0EN4cute5tupleIJNS5_1CILi128EEENS7_ILi64EEENS7_ILi192EEEEEELi192ENS_6half_tEfNS_4arch4Sm80ELb0ELb0ELb0ELb1ELb0ELb1ELb1ELb0EEENS1_21CollectiveEpilogueFwdINS6_IJS8_SA_S9_EEENS6_IJNS7_ILi1EEESI_SI_EEESC_SE_Li256ELb1ELb1ELb0ELb0EEENS1_19SingleTileSchedulerILb1ELb0ELb1ELi128EEEEEEEEEvNT_6ParamsE,"aw",@nobits
	.sectionflags	@""
	.align	16


//--------------------- .nv.shared._ZN7cutlass13device_kernelIN5flash19enable_sm80_to_sm89INS1_16FlashAttnFwdSm80INS1_25CollectiveMainloopFwdSm80ILi8ELi2ELb0EN4cute5tupleIJNS5_1CILi128EEENS7_ILi64EEENS7_ILi192EEEEEELi192ENS_6half_tEfNS_4arch4Sm80ELb0ELb1ELb0ELb0ELb0ELb0ELb1ELb0EEENS1_21CollectiveEpilogueFwdINS6_IJS8_SA_S9_EEENS6_IJNS7_ILi1EEESI_SI_EEESC_SE_Li256ELb0ELb1ELb0ELb0EEENS1_19SingleTileSchedulerILb0ELb0ELb1ELi128EEEEEEEEEvNT_6ParamsE --------------------------
	.section	.nv.shared._ZN7cutlass13device_kernelIN5flash19enable_sm80_to_sm89INS1_16FlashAttnFwdSm80INS1_25CollectiveMainloopFwdSm80ILi8ELi2ELb0EN4cute5tupleIJNS5_1CILi128EEENS7_ILi64EEENS7_ILi192EEEEEELi192ENS_6half_tEfNS_4arch4Sm80ELb0ELb1ELb0ELb0ELb0ELb0ELb1ELb0EEENS1_21CollectiveEpilogueFwdINS6_IJS8_SA_S9_EEENS6_IJNS7_ILi1EEESI_SI_EEESC_SE_Li256ELb0ELb1ELb0ELb0EEENS1_19SingleTileSchedulerILb0ELb0ELb1ELi128EEEEEEEEEvNT_6ParamsE,"aw",@nobits
	.sectionflags	@""
	.align	16


//--------------------- .nv.shared._ZN7cutlass13device_kernelIN5flash19enable_sm80_to_sm89INS1_16FlashAttnFwdSm80INS1_25CollectiveMainloopFwdSm80ILi8ELi2ELb0EN4cute5tupleIJNS5_1CILi128EEENS7_ILi64EEENS7_ILi192EEEEEELi192ENS_6half_tEfNS_4arch4Sm80ELb0ELb1ELb0ELb1ELb0ELb0ELb1ELb0EEENS1_21CollectiveEpilogueFwdINS6_IJS8_SA_S9_EEENS6_IJNS7_ILi1EEESI_SI_EEESC_SE_Li256ELb1ELb1ELb0ELb0EEENS1_19SingleTileSchedulerILb1ELb0ELb1ELi128EEEEEEEEEvNT_6ParamsE --------------------------
	.section	.nv.shared._ZN7cutlass13device_kernelIN5flash19enable_sm80_to_sm89INS1_16FlashAttnFwdSm80INS1_25CollectiveMainloopFwdSm80ILi8ELi2ELb0EN4cute5tupleIJNS5_1CILi128EEENS7_ILi64EEENS7_ILi192EEEEEELi192ENS_6half_tEfNS_4arch4Sm80ELb0ELb1ELb0ELb1ELb0ELb0ELb1ELb0EEENS1_21CollectiveEpilogueFwdINS6_IJS8_SA_S9_EEENS6_IJNS7_ILi1EEESI_SI_EEESC_SE_Li256ELb1ELb1ELb0ELb0EEENS1_19SingleTileSchedulerILb1ELb0ELb1ELi128EEEEEEEEEvNT_6ParamsE,"aw",@nobits
	.sectionflags	@""
	.align	16


//--------------------- .nv.shared._ZN7cutlass13device_kernelIN5flash19enable_sm80_to_sm89INS1_16FlashAttnFwdSm80INS1_25CollectiveMainloopFwdSm80ILi8ELi2ELb0EN4cute5tupleIJNS5_1CILi128EEENS7_ILi64EEENS7_ILi192EEEEEELi192ENS_6half_tEfNS_4arch4Sm80ELb0ELb1ELb0ELb1ELb0ELb1ELb1ELb0EEENS1_21CollectiveEpilogueFwdINS6_IJS8_SA_S9_EEENS6_IJNS7_ILi1EEESI_SI_EEESC_SE_Li256ELb1ELb1ELb0ELb0EEENS1_19SingleTileSchedulerILb1ELb0ELb1ELi128EEEEEEEEEvNT_6ParamsE --------------------------
	.section	.nv.shared._ZN7cutlass13device_kernelIN5flash19enable_sm80_to_sm89INS1_16FlashAttnFwdSm80INS1_25CollectiveMainloopFwdSm80ILi8ELi2ELb0EN4cute5tupleIJNS5_1CILi128EEENS7_ILi64EEENS7_ILi192EEEEEELi192ENS_6half_tEfNS_4arch4Sm80ELb0ELb1ELb0ELb1ELb0ELb1ELb1ELb0EEENS1_21CollectiveEpilogueFwdINS6_IJS8_SA_S9_EEENS6_IJNS7_ILi1EEESI_SI_EEESC_SE_Li256ELb1ELb1ELb0ELb0EEENS1_19SingleTileSchedulerILb1ELb0ELb1ELi128EEEEEEEEEvNT_6ParamsE,"aw",@nobits
	.sectionflags	@""
	.align	16


//--------------------- .nv.shared._ZN7cutlass13device_kernelIN5flash19enable_sm80_to_sm89INS1_16FlashAttnFwdSm80INS1_25CollectiveMainloopFwdSm80ILi8ELi2ELb1EN4cute5tupleIJNS5_1CILi128EEENS7_ILi96EEENS7_ILi192EEEEEELi192ENS_6half_tEfNS_4arch4Sm80ELb1ELb0ELb0ELb0ELb0ELb0ELb1ELb0EEENS1_21CollectiveEpilogueFwdINS6_IJS8_SA_S9_EEENS6_IJNS7_ILi1EEESI_SI_EEESC_SE_Li256ELb0ELb1ELb0ELb0EEENS1_30DynamicPersistentTileSchedulerILi256ELi256ELb0ELb1ELb0EEEEEEEEEvNT_6ParamsE --------------------------
	.section	.nv.shared._ZN7cutlass13device_kernelIN5flash19enable_sm80_to_sm89INS1_16FlashAttnFwdSm80INS1_25CollectiveMainloopFwdSm80ILi8ELi2ELb1EN4cute5tupleIJNS5_1CILi128EEENS7_ILi96EEENS7_ILi192EEEEEELi192ENS_6half_tEfNS_4arch4Sm80ELb1ELb0ELb0ELb0ELb0ELb0ELb1ELb0EEENS1_21CollectiveEpilogueFwdINS6_IJS8_SA_S9_EEENS6_IJNS7_ILi1EEESI_SI_EEESC_SE_Li256ELb0ELb1ELb0ELb0EEENS1_30DynamicPersistentTileSchedulerILi256ELi256ELb0ELb1ELb0EEEEEEEEEvNT_6ParamsE,"aw",@nobits
	.sectionflags	@""
	.align	16


//--------------------- .nv.shared._ZN7cutlass13device_kernelIN5flash19enable_sm80_to_sm89INS1_16FlashAttnFwdSm80INS1_25CollectiveMainloopFwdSm80ILi8ELi2ELb1EN4cute5tupleIJNS5_1CILi128EEENS7_ILi96EEENS7_ILi192EEEEEELi192ENS_6half_tEfNS_4arch4Sm80ELb1ELb0ELb0ELb1ELb0ELb0ELb1ELb0EEENS1_21CollectiveEpilogueFwdINS6_IJS8_SA_S9_EEENS6_IJNS7_ILi1EEESI_SI_EEESC_SE_Li256ELb1ELb1ELb0ELb0EEENS1_19SingleTileSchedulerILb1ELb0ELb1ELi128EEEEEEEEEvNT_6ParamsE --------------------------
	.section	.nv.shared._ZN7cutlass13device_kernelIN5flash19enable_sm80_to_sm89INS1_16FlashAttnFwdSm80INS1_25CollectiveMainloopFwdSm80ILi8ELi2ELb1EN4cute5tupleIJNS5_1CILi128EEENS7_ILi96EEENS7_ILi192EEEEEELi192ENS_6half_tEfNS_4arch4Sm80ELb1ELb0ELb0ELb1ELb0ELb0ELb1ELb0EEENS1_21CollectiveEpilogueFwdINS6_IJS8_SA_S9_EEENS6_IJNS7_ILi1EEESI_SI_EEESC_SE_Li256ELb1ELb1ELb0ELb0EEENS1_19SingleTileSchedulerILb1ELb0ELb1ELi128EEEEEEEEEvNT_6ParamsE,"aw",@nobits
	.sectionflags	@""
	.align	16


//--------------------- .nv.shared._ZN7cutlass13device_kernelIN5flash19enable_sm80_to_sm89INS1_16FlashAttnFwdSm80INS1_25CollectiveMainloopFwdSm80ILi8ELi2ELb0EN4cute5tupleIJNS5_1CILi128EEENS7_ILi64EEENS7_ILi192EEEEEELi192ENS_6half_tEfNS_4arch4Sm80ELb1ELb0ELb0ELb1ELb0ELb1ELb1ELb0EEENS1_21CollectiveEpilogueFwdINS6_IJS8_SA_S9_EEENS6_IJNS7_ILi1EEESI_SI_EEESC_SE_Li256ELb1ELb1ELb0ELb0EEENS1_19SingleTileSchedulerILb1ELb0ELb1ELi128EEEEEEEEEvNT_6ParamsE --------------------------
	.section	.nv.shared._ZN7cutlass13device_kernelIN5flash19enable_sm80_to_sm89INS1_16FlashAttnFwdSm80INS1_25CollectiveMainloopFwdSm80ILi8ELi2ELb0EN4cute5tupleIJNS5_1CILi128EEENS7_ILi64EEENS7_ILi192EEEEEELi192ENS_6half_tEfNS_4arch4Sm80ELb1ELb0ELb0ELb1ELb0ELb1ELb1ELb0EEENS1_21CollectiveEpilogueFwdINS6_IJS8_SA_S9_EEENS6_IJNS7_ILi1EEESI_SI_EEESC_SE_Li256ELb1ELb1ELb0ELb0EEENS1_19SingleTileSchedulerILb1ELb0ELb1ELi128EEEEEEEEEvNT_6ParamsE,"aw",@nobits
	.sectionflags	@""
	.align	16
